	.target	sm_103a

	.elftype	@"ET_EXEC"


//--------------------- .note.nv.tkinfo           --------------------------
	.section	.note.nv.tkinfo,"",@"SHT_NOTE"
	.sectionflags	@"SHF_NOTE_NV_TKINFO"
	.tkinfo
        /*0018*/ 	.word	0x00000002
        /*0030*/ 	.string	""
        /*0030*/ 	.string	"ptxas"
        /*0030*/ 	.string	"Cuda compilation tools, release 13.0, V13.0.88"
        /*0030*/ 	.string	"Build cuda_13.0.r13.0/compiler.36424714_0"
        /*0030*/ 	.string	"-arch sm_103a -m 64 "



//--------------------- .note.nv.cuinfo           --------------------------
	.section	.note.nv.cuinfo,"",@"SHT_NOTE"
	.sectionflags	@"SHF_NOTE_NV_CUINFO"
        /*0018*/ 	.short	0x0002
        /*001a*/ 	.short	0x0067
        /*001c*/ 	.short	0x0082
	.zero		2


//--------------------- .nv.info                  --------------------------
	.section	.nv.info,"",@"SHT_CUDA_INFO"
	.align	4


	//----- nvinfo : EIATTR_REGCOUNT
	.align		4
        /*0000*/ 	.byte	0x04, 0x2f
        /*0002*/ 	.short	(.L_27 - .L_26)
	.align		4
.L_26:
        /*0004*/ 	.word	index@(_ZN4mmha33masked_multihead_attention_kernelIfLi112ELi128ELi4ELi32ELi64ELb0ELb0EEEv26Multihead_attention_paramsIT_XT5_EE)
        /*0008*/ 	.word	0x00000060


	//----- nvinfo : EIATTR_FRAME_SIZE
	.align		4
.L_27:
        /*000c*/ 	.byte	0x04, 0x11
        /*000e*/ 	.short	(.L_29 - .L_28)
	.align		4
.L_28:
        /*0010*/ 	.word	index@(_ZN4mmha33masked_multihead_attention_kernelIfLi112ELi128ELi4ELi32ELi64ELb0ELb0EEEv26Multihead_attention_paramsIT_XT5_EE)
        /*0014*/ 	.word	0x00000000


	//----- nvinfo : EIATTR_REGCOUNT
	.align		4
.L_29:
        /*0018*/ 	.byte	0x04, 0x2f
        /*001a*/ 	.short	(.L_31 - .L_30)
	.align		4
.L_30:
        /*001c*/ 	.word	index@(_ZN4mmha33masked_multihead_attention_kernelIfLi112ELi128ELi2ELi32ELi128ELb0ELb0EEEv26Multihead_attention_paramsIT_XT5_EE)
        /*0020*/ 	.word	0x000000a5


	//----- nvinfo : EIATTR_FRAME_SIZE
	.align		4
.L_31:
        /*0024*/ 	.byte	0x04, 0x11
        /*0026*/ 	.short	(.L_33 - .L_32)
	.align		4
.L_32:
        /*0028*/ 	.word	index@(_ZN4mmha33masked_multihead_attention_kernelIfLi112ELi128ELi2ELi32ELi128ELb0ELb0EEEv26Multihead_attention_paramsIT_XT5_EE)
        /*002c*/ 	.word	0x00000000


	//----- nvinfo : EIATTR_REGCOUNT
	.align		4
.L_33:
        /*0030*/ 	.byte	0x04, 0x2f
        /*0032*/ 	.short	(.L_35 - .L_34)
	.align		4
.L_34:
        /*0034*/ 	.word	index@(_ZN4mmha33masked_multihead_attention_kernelIfLi112ELi128ELi1ELi32ELi256ELb0ELb0EEEv26Multihead_attention_paramsIT_XT5_EE)
        /*0038*/ 	.word	0x000000ff


	//----- nvinfo : EIATTR_FRAME_SIZE
	.align		4
.L_35:
        /*003c*/ 	.byte	0x04, 0x11
        /*003e*/ 	.short	(.L_37 - .L_36)
	.align		4
.L_36:
        /*0040*/ 	.word	index@(_ZN4mmha33masked_multihead_attention_kernelIfLi112ELi128ELi1ELi32ELi256ELb0ELb0EEEv26Multihead_attention_paramsIT_XT5_EE)
        /*0044*/ 	.word	0x00000048


	//----- nvinfo : EIATTR_REGCOUNT
	.align		4
.L_37:
        /*0048*/ 	.byte	0x04, 0x2f
        /*004a*/ 	.short	(.L_39 - .L_38)
	.align		4
.L_38:
        /*004c*/ 	.word	index@(_ZN4mmha33masked_multihead_attention_kernelIfLi112ELi128ELi4ELi32ELi64ELb0ELb1EEEv26Multihead_attention_paramsIT_XT5_EE)
        /*0050*/ 	.word	0x0000005e


	//----- nvinfo : EIATTR_FRAME_SIZE
	.align		4
.L_39:
        /*0054*/ 	.byte	0x04, 0x11
        /*0056*/ 	.short	(.L_41 - .L_40)
	.align		4
.L_40:
        /*0058*/ 	.word	index@(_ZN4mmha33masked_multihead_attention_kernelIfLi112ELi128ELi4ELi32ELi64ELb0ELb1EEEv26Multihead_attention_paramsIT_XT5_EE)
        /*005c*/ 	.word	0x00000000


	//----- nvinfo : EIATTR_REGCOUNT
	.align		4
.L_41:
        /*0060*/ 	.byte	0x04, 0x2f
        /*0062*/ 	.short	(.L_43 - .L_42)
	.align		4
.L_42:
        /*0064*/ 	.word	index@(_ZN4mmha33masked_multihead_attention_kernelIfLi112ELi128ELi2ELi32ELi128ELb0ELb1EEEv26Multihead_attention_paramsIT_XT5_EE)
        /*0068*/ 	.word	0x000000a3


	//----- nvinfo : EIATTR_FRAME_SIZE
	.align		4
.L_43:
        /*006c*/ 	.byte	0x04, 0x11
        /*006e*/ 	.short	(.L_45 - .L_44)
	.align		4
.L_44:
        /*0070*/ 	.word	index@(_ZN4mmha33masked_multihead_attention_kernelIfLi112ELi128ELi2ELi32ELi128ELb0ELb1EEEv26Multihead_attention_paramsIT_XT5_EE)
        /*0074*/ 	.word	0x00000000


	//----- nvinfo : EIATTR_REGCOUNT
	.align		4
.L_45:
        /*0078*/ 	.byte	0x04, 0x2f
        /*007a*/ 	.short	(.L_47 - .L_46)
	.align		4
.L_46:
        /*007c*/ 	.word	index@(_ZN4mmha33masked_multihead_attention_kernelIfLi112ELi128ELi1ELi32ELi256ELb0ELb1EEEv26Multihead_attention_paramsIT_XT5_EE)
        /*0080*/ 	.word	0x000000ff


	//----- nvinfo : EIATTR_FRAME_SIZE
	.align		4
.L_47:
        /*0084*/ 	.byte	0x04, 0x11
        /*0086*/ 	.short	(.L_49 - .L_48)
	.align		4
.L_48:
        /*0088*/ 	.word	index@(_ZN4mmha33masked_multihead_attention_kernelIfLi112ELi128ELi1ELi32ELi256ELb0ELb1EEEv26Multihead_attention_paramsIT_XT5_EE)
        /*008c*/ 	.word	0x00000050


	//----- nvinfo : EIATTR_REGCOUNT
	.align		4
.L_49:
        /*0090*/ 	.byte	0x04, 0x2f
        /*0092*/ 	.short	(.L_51 - .L_50)
	.align		4
.L_50:
        /*0094*/ 	.word	index@(_ZN4mmha33masked_multihead_attention_kernelItLi112ELi128ELi4ELi16ELi64ELb0ELb0EEEv26Multihead_attention_paramsIT_XT5_EE)
        /*0098*/ 	.word	0x00000040


	//----- nvinfo : EIATTR_FRAME_SIZE
	.align		4
.L_51:
        /*009c*/ 	.byte	0x04, 0x11
        /*009e*/ 	.short	(.L_53 - .L_52)
	.align		4
.L_52:
        /*00a0*/ 	.word	index@(_ZN4mmha33masked_multihead_attention_kernelItLi112ELi128ELi4ELi16ELi64ELb0ELb0EEEv26Multihead_attention_paramsIT_XT5_EE)
        /*00a4*/ 	.word	0x00000000


	//----- nvinfo : EIATTR_REGCOUNT
	.align		4
.L_53:
        /*00a8*/ 	.byte	0x04, 0x2f
        /*00aa*/ 	.short	(.L_55 - .L_54)
	.align		4
.L_54:
        /*00ac*/ 	.word	index@(_ZN4mmha33masked_multihead_attention_kernelItLi112ELi128ELi2ELi16ELi128ELb0ELb0EEEv26Multihead_attention_paramsIT_XT5_EE)
        /*00b0*/ 	.word	0x00000060


	//----- nvinfo : EIATTR_FRAME_SIZE
	.align		4
.L_55:
        /*00b4*/ 	.byte	0x04, 0x11
        /*00b6*/ 	.short	(.L_57 - .L_56)
	.align		4
.L_56:
        /*00b8*/ 	.word	index@(_ZN4mmha33masked_multihead_attention_kernelItLi112ELi128ELi2ELi16ELi128ELb0ELb0EEEv26Multihead_attention_paramsIT_XT5_EE)
        /*00bc*/ 	.word	0x00000000


	//----- nvinfo : EIATTR_REGCOUNT
	.align		4
.L_57:
        /*00c0*/ 	.byte	0x04, 0x2f
        /*00c2*/ 	.short	(.L_59 - .L_58)
	.align		4
.L_58:
        /*00c4*/ 	.word	index@(_ZN4mmha33masked_multihead_attention_kernelItLi112ELi128ELi1ELi16ELi256ELb0ELb0EEEv26Multihead_attention_paramsIT_XT5_EE)
        /*00c8*/ 	.word	0x0000009b


	//----- nvinfo : EIATTR_FRAME_SIZE
	.align		4
.L_59:
        /*00cc*/ 	.byte	0x04, 0x11
        /*00ce*/ 	.short	(.L_61 - .L_60)
	.align		4
.L_60:
        /*00d0*/ 	.word	index@(_ZN4mmha33masked_multihead_attention_kernelItLi112ELi128ELi1ELi16ELi256ELb0ELb0EEEv26Multihead_attention_paramsIT_XT5_EE)
        /*00d4*/ 	.word	0x00000000


	//----- nvinfo : EIATTR_REGCOUNT
	.align		4
.L_61:
        /*00d8*/ 	.byte	0x04, 0x2f
        /*00da*/ 	.short	(.L_63 - .L_62)
	.align		4
.L_62:
        /*00dc*/ 	.word	index@(_ZN4mmha33masked_multihead_attention_kernelItLi112ELi128ELi4ELi16ELi64ELb0ELb1EEEv26Multihead_attention_paramsIT_XT5_EE)
        /*00e0*/ 	.word	0x00000048


	//----- nvinfo : EIATTR_FRAME_SIZE
	.align		4
.L_63:
        /*00e4*/ 	.byte	0x04, 0x11
        /*00e6*/ 	.short	(.L_65 - .L_64)
	.align		4
.L_64:
        /*00e8*/ 	.word	index@(_ZN4mmha33masked_multihead_attention_kernelItLi112ELi128ELi4ELi16ELi64ELb0ELb1EEEv26Multihead_attention_paramsIT_XT5_EE)
        /*00ec*/ 	.word	0x00000000


	//----- nvinfo : EIATTR_REGCOUNT
	.align		4
.L_65:
        /*00f0*/ 	.byte	0x04, 0x2f
        /*00f2*/ 	.short	(.L_67 - .L_66)
	.align		4
.L_66:
        /*00f4*/ 	.word	index@(_ZN4mmha33masked_multihead_attention_kernelItLi112ELi128ELi2ELi16ELi128ELb0ELb1EEEv26Multihead_attention_paramsIT_XT5_EE)
        /*00f8*/ 	.word	0x0000005d


	//----- nvinfo : EIATTR_FRAME_SIZE
	.align		4
.L_67:
        /*00fc*/ 	.byte	0x04, 0x11
        /*00fe*/ 	.short	(.L_69 - .L_68)
	.align		4
.L_68:
        /*0100*/ 	.word	index@(_ZN4mmha33masked_multihead_attention_kernelItLi112ELi128ELi2ELi16ELi128ELb0ELb1EEEv26Multihead_attention_paramsIT_XT5_EE)
        /*0104*/ 	.word	0x00000000


	//----- nvinfo : EIATTR_REGCOUNT
	.align		4
.L_69:
        /*0108*/ 	.byte	0x04, 0x2f
        /*010a*/ 	.short	(.L_71 - .L_70)
	.align		4
.L_70:
        /*010c*/ 	.word	index@(_ZN4mmha33masked_multihead_attention_kernelItLi112ELi128ELi1ELi16ELi256ELb0ELb1EEEv26Multihead_attention_paramsIT_XT5_EE)
        /*0110*/ 	.word	0x0000009f


	//----- nvinfo : EIATTR_FRAME_SIZE
	.align		4
.L_71:
        /*0114*/ 	.byte	0x04, 0x11
        /*0116*/ 	.short	(.L_73 - .L_72)
	.align		4
.L_72:
        /*0118*/ 	.word	index@(_ZN4mmha33masked_multihead_attention_kernelItLi112ELi128ELi1ELi16ELi256ELb0ELb1EEEv26Multihead_attention_paramsIT_XT5_EE)
        /*011c*/ 	.word	0x00000000


	//----- nvinfo : EIATTR_REGCOUNT
	.align		4
.L_73:
        /*0120*/ 	.byte	0x04, 0x2f
        /*0122*/ 	.short	(.L_75 - .L_74)
	.align		4
.L_74:
        /*0124*/ 	.word	index@(_ZN4mmha33masked_multihead_attention_kernelIfLi112ELi128ELi4ELi32ELi64ELb1ELb0EEEv26Multihead_attention_paramsIT_XT5_EE)
        /*0128*/ 	.word	0x00000080


	//----- nvinfo : EIATTR_FRAME_SIZE
	.align		4
.L_75:
        /*012c*/ 	.byte	0x04, 0x11
        /*012e*/ 	.short	(.L_77 - .L_76)
	.align		4
.L_76:
        /*0130*/ 	.word	index@(_ZN4mmha33masked_multihead_attention_kernelIfLi112ELi128ELi4ELi32ELi64ELb1ELb0EEEv26Multihead_attention_paramsIT_XT5_EE)
        /*0134*/ 	.word	0x00000000


	//----- nvinfo : EIATTR_REGCOUNT
	.align		4
.L_77:
        /*0138*/ 	.byte	0x04, 0x2f
        /*013a*/ 	.short	(.L_79 - .L_78)
	.align		4
.L_78:
        /*013c*/ 	.word	index@(_ZN4mmha33masked_multihead_attention_kernelIfLi112ELi128ELi2ELi32ELi128ELb1ELb0EEEv26Multihead_attention_paramsIT_XT5_EE)
        /*0140*/ 	.word	0x000000f3


	//----- nvinfo : EIATTR_FRAME_SIZE
	.align		4
.L_79:
        /*0144*/ 	.byte	0x04, 0x11
        /*0146*/ 	.short	(.L_81 - .L_80)
	.align		4
.L_80:
        /*0148*/ 	.word	index@(_ZN4mmha33masked_multihead_attention_kernelIfLi112ELi128ELi2ELi32ELi128ELb1ELb0EEEv26Multihead_attention_paramsIT_XT5_EE)
        /*014c*/ 	.word	0x00000000


	//----- nvinfo : EIATTR_REGCOUNT
	.align		4
.L_81:
        /*0150*/ 	.byte	0x04, 0x2f
        /*0152*/ 	.short	(.L_83 - .L_82)
	.align		4
.L_82:
        /*0154*/ 	.word	index@(_ZN4mmha33masked_multihead_attention_kernelIfLi112ELi128ELi1ELi32ELi256ELb1ELb0EEEv26Multihead_attention_paramsIT_XT5_EE)
        /*0158*/ 	.word	0x000000ff


	//----- nvinfo : EIATTR_FRAME_SIZE
	.align		4
.L_83:
        /*015c*/ 	.byte	0x04, 0x11
        /*015e*/ 	.short	(.L_85 - .L_84)
	.align		4
.L_84:
        /*0160*/ 	.word	index@(_ZN4mmha33masked_multihead_attention_kernelIfLi112ELi128ELi1ELi32ELi256ELb1ELb0EEEv26Multihead_attention_paramsIT_XT5_EE)
        /*0164*/ 	.word	0x000001c0


	//----- nvinfo : EIATTR_REGCOUNT
	.align		4
.L_85:
        /*0168*/ 	.byte	0x04, 0x2f
        /*016a*/ 	.short	(.L_87 - .L_86)
	.align		4
.L_86:
        /*016c*/ 	.word	index@(_ZN4mmha33masked_multihead_attention_kernelIfLi112ELi128ELi4ELi32ELi64ELb1ELb1EEEv26Multihead_attention_paramsIT_XT5_EE)
        /*0170*/ 	.word	0x00000080


	//----- nvinfo : EIATTR_FRAME_SIZE
	.align		4
.L_87:
        /*0174*/ 	.byte	0x04, 0x11
        /*0176*/ 	.short	(.L_89 - .L_88)
	.align		4
.L_88:
        /*0178*/ 	.word	index@(_ZN4mmha33masked_multihead_attention_kernelIfLi112ELi128ELi4ELi32ELi64ELb1ELb1EEEv26Multihead_attention_paramsIT_XT5_EE)
        /*017c*/ 	.word	0x00000000


	//----- nvinfo : EIATTR_REGCOUNT
	.align		4
.L_89:
        /*0180*/ 	.byte	0x04, 0x2f
        /*0182*/ 	.short	(.L_91 - .L_90)
	.align		4
.L_90:
        /*0184*/ 	.word	index@(_ZN4mmha33masked_multihead_attention_kernelIfLi112ELi128ELi2ELi32ELi128ELb1ELb1EEEv26Multihead_attention_paramsIT_XT5_EE)
        /*0188*/ 	.word	0x000000f7


	//----- nvinfo : EIATTR_FRAME_SIZE
	.align		4
.L_91:
        /*018c*/ 	.byte	0x04, 0x11
        /*018e*/ 	.short	(.L_93 - .L_92)
	.align		4
.L_92:
        /*0190*/ 	.word	index@(_ZN4mmha33masked_multihead_attention_kernelIfLi112ELi128ELi2ELi32ELi128ELb1ELb1EEEv26Multihead_attention_paramsIT_XT5_EE)
        /*0194*/ 	.word	0x00000000


	//----- nvinfo : EIATTR_REGCOUNT
	.align		4
.L_93:
        /*0198*/ 	.byte	0x04, 0x2f
        /*019a*/ 	.short	(.L_95 - .L_94)
	.align		4
.L_94:
        /*019c*/ 	.word	index@(_ZN4mmha33masked_multihead_attention_kernelIfLi112ELi128ELi1ELi32ELi256ELb1ELb1EEEv26Multihead_attention_paramsIT_XT5_EE)
        /*01a0*/ 	.word	0x000000ff


	//----- nvinfo : EIATTR_FRAME_SIZE
	.align		4
.L_95:
        /*01a4*/ 	.byte	0x04, 0x11
        /*01a6*/ 	.short	(.L_97 - .L_96)
	.align		4
.L_96:
        /*01a8*/ 	.word	index@(_ZN4mmha33masked_multihead_attention_kernelIfLi112ELi128ELi1ELi32ELi256ELb1ELb1EEEv26Multihead_attention_paramsIT_XT5_EE)
        /*01ac*/ 	.word	0x000001c0


	//----- nvinfo : EIATTR_REGCOUNT
	.align		4
.L_97:
        /*01b0*/ 	.byte	0x04, 0x2f
        /*01b2*/ 	.short	(.L_99 - .L_98)
	.align		4
.L_98:
        /*01b4*/ 	.word	index@(_ZN4mmha33masked_multihead_attention_kernelItLi112ELi128ELi4ELi16ELi64ELb1ELb0EEEv26Multihead_attention_paramsIT_XT5_EE)
        /*01b8*/ 	.word	0x0000004d


	//----- nvinfo : EIATTR_FRAME_SIZE
	.align		4
.L_99:
        /*01bc*/ 	.byte	0x04, 0x11
        /*01be*/ 	.short	(.L_101 - .L_100)
	.align		4
.L_100:
        /*01c0*/ 	.word	index@(_ZN4mmha33masked_multihead_attention_kernelItLi112ELi128ELi4ELi16ELi64ELb1ELb0EEEv26Multihead_attention_paramsIT_XT5_EE)
        /*01c4*/ 	.word	0x00000000


	//----- nvinfo : EIATTR_REGCOUNT
	.align		4
.L_101:
        /*01c8*/ 	.byte	0x04, 0x2f
        /*01ca*/ 	.short	(.L_103 - .L_102)
	.align		4
.L_102:
        /*01cc*/ 	.word	index@(_ZN4mmha33masked_multihead_attention_kernelItLi112ELi128ELi2ELi16ELi128ELb1ELb0EEEv26Multihead_attention_paramsIT_XT5_EE)
        /*01d0*/ 	.word	0x0000007b


	//----- nvinfo : EIATTR_FRAME_SIZE
	.align		4
.L_103:
        /*01d4*/ 	.byte	0x04, 0x11
        /*01d6*/ 	.short	(.L_105 - .L_104)
	.align		4
.L_104:
        /*01d8*/ 	.word	index@(_ZN4mmha33masked_multihead_attention_kernelItLi112ELi128ELi2ELi16ELi128ELb1ELb0EEEv26Multihead_attention_paramsIT_XT5_EE)
        /*01dc*/ 	.word	0x00000000


	//----- nvinfo : EIATTR_REGCOUNT
	.align		4
.L_105:
        /*01e0*/ 	.byte	0x04, 0x2f
        /*01e2*/ 	.short	(.L_107 - .L_106)
	.align		4
.L_106:
        /*01e4*/ 	.word	index@(_ZN4mmha33masked_multihead_attention_kernelItLi112ELi128ELi1ELi16ELi256ELb1ELb0EEEv26Multihead_attention_paramsIT_XT5_EE)
        /*01e8*/ 	.word	0x000000e3


	//----- nvinfo : EIATTR_FRAME_SIZE
	.align		4
.L_107:
        /*01ec*/ 	.byte	0x04, 0x11
        /*01ee*/ 	.short	(.L_109 - .L_108)
	.align		4
.L_108:
        /*01f0*/ 	.word	index@(_ZN4mmha33masked_multihead_attention_kernelItLi112ELi128ELi1ELi16ELi256ELb1ELb0EEEv26Multihead_attention_paramsIT_XT5_EE)
        /*01f4*/ 	.word	0x00000000


	//----- nvinfo : EIATTR_REGCOUNT
	.align		4
.L_109:
        /*01f8*/ 	.byte	0x04, 0x2f
        /*01fa*/ 	.short	(.L_111 - .L_110)
	.align		4
.L_110:
        /*01fc*/ 	.word	index@(_ZN4mmha33masked_multihead_attention_kernelItLi112ELi128ELi4ELi16ELi64ELb1ELb1EEEv26Multihead_attention_paramsIT_XT5_EE)
        /*0200*/ 	.word	0x00000059


	//----- nvinfo : EIATTR_FRAME_SIZE
	.align		4
.L_111:
        /*0204*/ 	.byte	0x04, 0x11
        /*0206*/ 	.short	(.L_113 - .L_112)
	.align		4
.L_112:
        /*0208*/ 	.word	index@(_ZN4mmha33masked_multihead_attention_kernelItLi112ELi128ELi4ELi16ELi64ELb1ELb1EEEv26Multihead_attention_paramsIT_XT5_EE)
        /*020c*/ 	.word	0x00000000


	//----- nvinfo : EIATTR_REGCOUNT
	.align		4
.L_113:
        /*0210*/ 	.byte	0x04, 0x2f
        /*0212*/ 	.short	(.L_115 - .L_114)
	.align		4
.L_114:
        /*0214*/ 	.word	index@(_ZN4mmha33masked_multihead_attention_kernelItLi112ELi128ELi2ELi16ELi128ELb1ELb1EEEv26Multihead_attention_paramsIT_XT5_EE)
        /*0218*/ 	.word	0x00000080


	//----- nvinfo : EIATTR_FRAME_SIZE
	.align		4
.L_115:
        /*021c*/ 	.byte	0x04, 0x11
        /*021e*/ 	.short	(.L_117 - .L_116)
	.align		4
.L_116:
        /*0220*/ 	.word	index@(_ZN4mmha33masked_multihead_attention_kernelItLi112ELi128ELi2ELi16ELi128ELb1ELb1EEEv26Multihead_attention_paramsIT_XT5_EE)
        /*0224*/ 	.word	0x00000000


	//----- nvinfo : EIATTR_REGCOUNT
	.align		4
.L_117:
        /*0228*/ 	.byte	0x04, 0x2f
        /*022a*/ 	.short	(.L_119 - .L_118)
	.align		4
.L_118:
        /*022c*/ 	.word	index@(_ZN4mmha33masked_multihead_attention_kernelItLi112ELi128ELi1ELi16ELi256ELb1ELb1EEEv26Multihead_attention_paramsIT_XT5_EE)
        /*0230*/ 	.word	0x000000f4


	//----- nvinfo : EIATTR_FRAME_SIZE
	.align		4
.L_119:
        /*0234*/ 	.byte	0x04, 0x11
        /*0236*/ 	.short	(.L_121 - .L_120)
	.align		4
.L_120:
        /*0238*/ 	.word	index@(_ZN4mmha33masked_multihead_attention_kernelItLi112ELi128ELi1ELi16ELi256ELb1ELb1EEEv26Multihead_attention_paramsIT_XT5_EE)
        /*023c*/ 	.word	0x00000000


	//----- nvinfo : EIATTR_MIN_STACK_SIZE
	.align		4
.L_121:
        /*0240*/ 	.byte	0x04, 0x12
        /*0242*/ 	.short	(.L_123 - .L_122)
	.align		4
.L_122:
        /*0244*/ 	.word	index@(_ZN4mmha33masked_multihead_attention_kernelItLi112ELi128ELi1ELi16ELi256ELb1ELb1EEEv26Multihead_attention_paramsIT_XT5_EE)
        /*0248*/ 	.word	0x00000000


	//----- nvinfo : EIATTR_MIN_STACK_SIZE
	.align		4
.L_123:
        /*024c*/ 	.byte	0x04, 0x12
        /*024e*/ 	.short	(.L_125 - .L_124)
	.align		4
.L_124:
        /*0250*/ 	.word	index@(_ZN4mmha33masked_multihead_attention_kernelItLi112ELi128ELi2ELi16ELi128ELb1ELb1EEEv26Multihead_attention_paramsIT_XT5_EE)
        /*0254*/ 	.word	0x00000000


	//----- nvinfo : EIATTR_MIN_STACK_SIZE
	.align		4
.L_125:
        /*0258*/ 	.byte	0x04, 0x12
        /*025a*/ 	.short	(.L_127 - .L_126)
	.align		4
.L_126:
        /*025c*/ 	.word	index@(_ZN4mmha33masked_multihead_attention_kernelItLi112ELi128ELi4ELi16ELi64ELb1ELb1EEEv26Multihead_attention_paramsIT_XT5_EE)
        /*0260*/ 	.word	0x00000000


	//----- nvinfo : EIATTR_MIN_STACK_SIZE
	.align		4
.L_127:
        /*0264*/ 	.byte	0x04, 0x12
        /*0266*/ 	.short	(.L_129 - .L_128)
	.align		4
.L_128:
        /*0268*/ 	.word	index@(_ZN4mmha33masked_multihead_attention_kernelItLi112ELi128ELi1ELi16ELi256ELb1ELb0EEEv26Multihead_attention_paramsIT_XT5_EE)
        /*026c*/ 	.word	0x00000000


	//----- nvinfo : EIATTR_MIN_STACK_SIZE
	.align		4
.L_129:
        /*0270*/ 	.byte	0x04, 0x12
        /*0272*/ 	.short	(.L_131 - .L_130)
	.align		4
.L_130:
        /*0274*/ 	.word	index@(_ZN4mmha33masked_multihead_attention_kernelItLi112ELi128ELi2ELi16ELi128ELb1ELb0EEEv26Multihead_attention_paramsIT_XT5_EE)
        /*0278*/ 	.word	0x00000000


	//----- nvinfo : EIATTR_MIN_STACK_SIZE
	.align		4
.L_131:
        /*027c*/ 	.byte	0x04, 0x12
        /*027e*/ 	.short	(.L_133 - .L_132)
	.align		4
.L_132:
        /*0280*/ 	.word	index@(_ZN4mmha33masked_multihead_attention_kernelItLi112ELi128ELi4ELi16ELi64ELb1ELb0EEEv26Multihead_attention_paramsIT_XT5_EE)
        /*0284*/ 	.word	0x00000000


	//----- nvinfo : EIATTR_MIN_STACK_SIZE
	.align		4
.L_133:
        /*0288*/ 	.byte	0x04, 0x12
        /*028a*/ 	.short	(.L_135 - .L_134)
	.align		4
.L_134:
        /*028c*/ 	.word	index@(_ZN4mmha33masked_multihead_attention_kernelIfLi112ELi128ELi1ELi32ELi256ELb1ELb1EEEv26Multihead_attention_paramsIT_XT5_EE)
        /*0290*/ 	.word	0x000001c0


	//----- nvinfo : EIATTR_MIN_STACK_SIZE
	.align		4
.L_135:
        /*0294*/ 	.byte	0x04, 0x12
        /*0296*/ 	.short	(.L_137 - .L_136)
	.align		4
.L_136:
        /*0298*/ 	.word	index@(_ZN4mmha33masked_multihead_attention_kernelIfLi112ELi128ELi2ELi32ELi128ELb1ELb1EEEv26Multihead_attention_paramsIT_XT5_EE)
        /*029c*/ 	.word	0x00000000


	//----- nvinfo : EIATTR_MIN_STACK_SIZE
	.align		4
.L_137:
        /*02a0*/ 	.byte	0x04, 0x12
        /*02a2*/ 	.short	(.L_139 - .L_138)
	.align		4
.L_138:
        /*02a4*/ 	.word	index@(_ZN4mmha33masked_multihead_attention_kernelIfLi112ELi128ELi4ELi32ELi64ELb1ELb1EEEv26Multihead_attention_paramsIT_XT5_EE)
        /*02a8*/ 	.word	0x00000000


	//----- nvinfo : EIATTR_MIN_STACK_SIZE
	.align		4
.L_139:
        /*02ac*/ 	.byte	0x04, 0x12
        /*02ae*/ 	.short	(.L_141 - .L_140)
	.align		4
.L_140:
        /*02b0*/ 	.word	index@(_ZN4mmha33masked_multihead_attention_kernelIfLi112ELi128ELi1ELi32ELi256ELb1ELb0EEEv26Multihead_attention_paramsIT_XT5_EE)
        /*02b4*/ 	.word	0x000001c0


	//----- nvinfo : EIATTR_MIN_STACK_SIZE
	.align		4
.L_141:
        /*02b8*/ 	.byte	0x04, 0x12
        /*02ba*/ 	.short	(.L_143 - .L_142)
	.align		4
.L_142:
        /*02bc*/ 	.word	index@(_ZN4mmha33masked_multihead_attention_kernelIfLi112ELi128ELi2ELi32ELi128ELb1ELb0EEEv26Multihead_attention_paramsIT_XT5_EE)
        /*02c0*/ 	.word	0x00000000


	//----- nvinfo : EIATTR_MIN_STACK_SIZE
	.align		4
.L_143:
        /*02c4*/ 	.byte	0x04, 0x12
        /*02c6*/ 	.short	(.L_145 - .L_144)
	.align		4
.L_144:
        /*02c8*/ 	.word	index@(_ZN4mmha33masked_multihead_attention_kernelIfLi112ELi128ELi4ELi32ELi64ELb1ELb0EEEv26Multihead_attention_paramsIT_XT5_EE)
        /*02cc*/ 	.word	0x00000000


	//----- nvinfo : EIATTR_MIN_STACK_SIZE
	.align		4
.L_145:
        /*02d0*/ 	.byte	0x04, 0x12
        /*02d2*/ 	.short	(.L_147 - .L_146)
	.align		4
.L_146:
        /*02d4*/ 	.word	index@(_ZN4mmha33masked_multihead_attention_kernelItLi112ELi128ELi1ELi16ELi256ELb0ELb1EEEv26Multihead_attention_paramsIT_XT5_EE)
        /*02d8*/ 	.word	0x00000000


	//----- nvinfo : EIATTR_MIN_STACK_SIZE
	.align		4
.L_147:
        /*02dc*/ 	.byte	0x04, 0x12
        /*02de*/ 	.short	(.L_149 - .L_148)
	.align		4
.L_148:
        /*02e0*/ 	.word	index@(_ZN4mmha33masked_multihead_attention_kernelItLi112ELi128ELi2ELi16ELi128ELb0ELb1EEEv26Multihead_attention_paramsIT_XT5_EE)
        /*02e4*/ 	.word	0x00000000


	//----- nvinfo : EIATTR_MIN_STACK_SIZE
	.align		4
.L_149:
        /*02e8*/ 	.byte	0x04, 0x12
        /*02ea*/ 	.short	(.L_151 - .L_150)
	.align		4
.L_150:
        /*02ec*/ 	.word	index@(_ZN4mmha33masked_multihead_attention_kernelItLi112ELi128ELi4ELi16ELi64ELb0ELb1EEEv26Multihead_attention_paramsIT_XT5_EE)
        /*02f0*/ 	.word	0x00000000


	//----- nvinfo : EIATTR_MIN_STACK_SIZE
	.align		4
.L_151:
        /*02f4*/ 	.byte	0x04, 0x12
        /*02f6*/ 	.short	(.L_153 - .L_152)
	.align		4
.L_152:
        /*02f8*/ 	.word	index@(_ZN4mmha33masked_multihead_attention_kernelItLi112ELi128ELi1ELi16ELi256ELb0ELb0EEEv26Multihead_attention_paramsIT_XT5_EE)
        /*02fc*/ 	.word	0x00000000


	//----- nvinfo : EIATTR_MIN_STACK_SIZE
	.align		4
.L_153:
        /*0300*/ 	.byte	0x04, 0x12
        /*0302*/ 	.short	(.L_155 - .L_154)
	.align		4
.L_154:
        /*0304*/ 	.word	index@(_ZN4mmha33masked_multihead_attention_kernelItLi112ELi128ELi2ELi16ELi128ELb0ELb0EEEv26Multihead_attention_paramsIT_XT5_EE)
        /*0308*/ 	.word	0x00000000


	//----- nvinfo : EIATTR_MIN_STACK_SIZE
	.align		4
.L_155:
        /*030c*/ 	.byte	0x04, 0x12
        /*030e*/ 	.short	(.L_157 - .L_156)
	.align		4
.L_156:
        /*0310*/ 	.word	index@(_ZN4mmha33masked_multihead_attention_kernelItLi112ELi128ELi4ELi16ELi64ELb0ELb0EEEv26Multihead_attention_paramsIT_XT5_EE)
        /*0314*/ 	.word	0x00000000


	//----- nvinfo : EIATTR_MIN_STACK_SIZE
	.align		4
.L_157:
        /*0318*/ 	.byte	0x04, 0x12
        /*031a*/ 	.short	(.L_159 - .L_158)
	.align		4
.L_158:
        /*031c*/ 	.word	index@(_ZN4mmha33masked_multihead_attention_kernelIfLi112ELi128ELi1ELi32ELi256ELb0ELb1EEEv26Multihead_attention_paramsIT_XT5_EE)
        /*0320*/ 	.word	0x00000050


	//----- nvinfo : EIATTR_MIN_STACK_SIZE
	.align		4
.L_159:
        /*0324*/ 	.byte	0x04, 0x12
        /*0326*/ 	.short	(.L_161 - .L_160)
	.align		4
.L_160:
        /*0328*/ 	.word	index@(_ZN4mmha33masked_multihead_attention_kernelIfLi112ELi128ELi2ELi32ELi128ELb0ELb1EEEv26Multihead_attention_paramsIT_XT5_EE)
        /*032c*/ 	.word	0x00000000


	//----- nvinfo : EIATTR_MIN_STACK_SIZE
	.align		4
.L_161:
        /*0330*/ 	.byte	0x04, 0x12
        /*0332*/ 	.short	(.L_163 - .L_162)
	.align		4
.L_162:
        /*0334*/ 	.word	index@(_ZN4mmha33masked_multihead_attention_kernelIfLi112ELi128ELi4ELi32ELi64ELb0ELb1EEEv26Multihead_attention_paramsIT_XT5_EE)
        /*0338*/ 	.word	0x00000000


	//----- nvinfo : EIATTR_MIN_STACK_SIZE
	.align		4
.L_163:
        /*033c*/ 	.byte	0x04, 0x12
        /*033e*/ 	.short	(.L_165 - .L_164)
	.align		4
.L_164:
        /*0340*/ 	.word	index@(_ZN4mmha33masked_multihead_attention_kernelIfLi112ELi128ELi1ELi32ELi256ELb0ELb0EEEv26Multihead_attention_paramsIT_XT5_EE)
        /*0344*/ 	.word	0x00000048


	//----- nvinfo : EIATTR_MIN_STACK_SIZE
	.align		4
.L_165:
        /*0348*/ 	.byte	0x04, 0x12
        /*034a*/ 	.short	(.L_167 - .L_166)
	.align		4
.L_166:
        /*034c*/ 	.word	index@(_ZN4mmha33masked_multihead_attention_kernelIfLi112ELi128ELi2ELi32ELi128ELb0ELb0EEEv26Multihead_attention_paramsIT_XT5_EE)
        /*0350*/ 	.word	0x00000000


	//----- nvinfo : EIATTR_MIN_STACK_SIZE
	.align		4
.L_167:
        /*0354*/ 	.byte	0x04, 0x12
        /*0356*/ 	.short	(.L_169 - .L_168)
	.align		4
.L_168:
        /*0358*/ 	.word	index@(_ZN4mmha33masked_multihead_attention_kernelIfLi112ELi128ELi4ELi32ELi64ELb0ELb0EEEv26Multihead_attention_paramsIT_XT5_EE)
        /*035c*/ 	.word	0x00000000
.L_169:


//--------------------- .nv.compat                --------------------------
	.section	.nv.compat,"",@"SHT_CUDA_COMPAT_INFO"
	.align	4
        /*0000*/ 	.byte	0x02, 0x09, 0x01, 0x00, 0x02, 0x02, 0x01, 0x00, 0x02, 0x05, 0x05, 0x00, 0x03, 0x07, 0x01, 0x01
        /*0010*/ 	.byte	0x02, 0x03, 0x00, 0x00, 0x02, 0x06, 0x01, 0x00, 0x04, 0x0b, 0x08, 0x00, 0x00, 0x00, 0x00, 0x00
        /*0020*/ 	.byte	0x00, 0x00, 0x00, 0x00


//--------------------- .nv.info._ZN4mmha33masked_multihead_attention_kernelItLi112ELi128ELi1ELi16ELi256ELb1ELb1EEEv26Multihead_attention_paramsIT_XT5_EE --------------------------
	.section	.nv.info._ZN4mmha33masked_multihead_attention_kernelItLi112ELi128ELi1ELi16ELi256ELb1ELb1EEEv26Multihead_attention_paramsIT_XT5_EE,"",@"SHT_CUDA_INFO"
	.sectionflags	@""
	.align	4


	//----- nvinfo : EIATTR_CUDA_API_VERSION
	.align		4
        /*0000*/ 	.byte	0x04, 0x37
        /*0002*/ 	.short	(.L_171 - .L_170)
.L_170:
        /*0004*/ 	.word	0x00000082


	//----- nvinfo : EIATTR_KPARAM_INFO
	.align		4
.L_171:
        /*0008*/ 	.byte	0x04, 0x17
        /*000a*/ 	.short	(.L_173 - .L_172)
.L_172:
        /*000c*/ 	.word	0x00000000
        /*0010*/ 	.short	0x0000
        /*0012*/ 	.short	0x0000
        /*0014*/ 	.byte	0x00, 0xf0, 0xa1, 0x04


	//----- nvinfo : EIATTR_SPARSE_MMA_MASK
	.align		4
.L_173:
        /*0018*/ 	.byte	0x03, 0x50
        /*001a*/ 	.short	0x0000


	//----- nvinfo : EIATTR_MAXREG_COUNT
	.align		4
        /*001c*/ 	.byte	0x03, 0x1b
        /*001e*/ 	.short	0x00ff


	//----- nvinfo : EIATTR_NUM_BARRIERS
	.align		4
        /*0020*/ 	.byte	0x02, 0x4c
        /*0022*/ 	.byte	0x01
	.zero		1


	//----- nvinfo : EIATTR_EXTERNS
	.align		4
        /*0024*/ 	.byte	0x04, 0x0f
        /*0026*/ 	.short	(.L_175 - .L_174)


	//   ....[0]....
	.align		4
.L_174:
        /*0028*/ 	.word	index@(__assertfail)


	//----- nvinfo : EIATTR_MERCURY_ISA_VERSION
	.align		4
.L_175:
        /*002c*/ 	.byte	0x03, 0x5f
        /*002e*/ 	.short	0x0101


	//----- nvinfo : EIATTR_INT_WARP_WIDE_INSTR_OFFSETS
	.align		4
        /*0030*/ 	.byte	0x04, 0x31
        /*0032*/ 	.short	(.L_177 - .L_176)


	//   ....[0]....
.L_176:
        /*0034*/ 	.word	0x000009f0


	//----- nvinfo : EIATTR_COOP_GROUP_MASK_REGIDS
	.align		4
.L_177:
        /*0038*/ 	.byte	0x04, 0x29
        /*003a*/ 	.short	(.L_179 - .L_178)


	//   ....[0]....
.L_178:
        /*003c*/ 	.word	0xffffffff


	//   ....[1]....
        /*0040*/ 	.word	0xffffffff


	//   ....[2]....
        /*0044*/ 	.word	0xffffffff


	//   ....[3]....
        /*0048*/ 	.word	0xffffffff


	//   ....[4]....
        /*004c*/ 	.word	0xffffffff


	//   ....[5]....
        /*0050*/ 	.word	0xffffffff


	//   ....[6]....
        /*0054*/ 	.word	0xffffffff


	//   ....[7]....
        /*0058*/ 	.word	0xffffffff


	//   ....[8]....
        /*005c*/ 	.word	0xffffffff


	//   ....[9]....
        /*0060*/ 	.word	0xffffffff


	//   ....[10]....
        /*0064*/ 	.word	0xffffffff


	//   ....[11]....
        /*0068*/ 	.word	0xffffffff


	//   ....[12]....
        /*006c*/ 	.word	0xffffffff


	//   ....[13]....
        /*0070*/ 	.word	0xffffffff


	//   ....[14]....
        /*0074*/ 	.word	0xffffffff


	//   ....[15]....
        /*0078*/ 	.word	0xffffffff


	//   ....[16]....
        /*007c*/ 	.word	0xffffffff


	//   ....[17]....
        /*0080*/ 	.word	0xffffffff


	//   ....[18]....
        /*0084*/ 	.word	0xffffffff


	//   ....[19]....
        /*0088*/ 	.word	0xffffffff


	//   ....[20]....
        /*008c*/ 	.word	0xffffffff


	//   ....[21]....
        /*0090*/ 	.word	0xffffffff


	//   ....[22]....
        /*0094*/ 	.word	0xffffffff


	//   ....[23]....
        /*0098*/ 	.word	0x0500000f


	//   ....[24]....
        /*009c*/ 	.word	0x0500000f


	//   ....[25]....
        /*00a0*/ 	.word	0x0500000f


	//   ....[26]....
        /*00a4*/ 	.word	0x0500000f


	//   ....[27]....
        /*00a8*/ 	.word	0x0500000f


	//----- nvinfo : EIATTR_COOP_GROUP_INSTR_OFFSETS
	.align		4
.L_179:
        /*00ac*/ 	.byte	0x04, 0x28
        /*00ae*/ 	.short	(.L_181 - .L_180)


	//   ....[0]....
.L_180:
        /*00b0*/ 	.word	0x000021a0


	//   ....[1]....
        /*00b4*/ 	.word	0x000021c0


	//   ....[2]....
        /*00b8*/ 	.word	0x000021e0


	//   ....[3]....
        /*00bc*/ 	.word	0x00002200


	//   ....[4]....
        /*00c0*/ 	.word	0x00002220


	//   ....[5]....
        /*00c4*/ 	.word	0x000059a0


	//   ....[6]....
        /*00c8*/ 	.word	0x00005a10


	//   ....[7]....
        /*00cc*/ 	.word	0x00005a40


	//   ....[8]....
        /*00d0*/ 	.word	0x00005a90


	//   ....[9]....
        /*00d4*/ 	.word	0x00005ab0


	//   ....[10]....
        /*00d8*/ 	.word	0x00005b20


	//   ....[11]....
        /*00dc*/ 	.word	0x00005b40


	//   ....[12]....
        /*00e0*/ 	.word	0x00005b60


	//   ....[13]....
        /*00e4*/ 	.word	0x00005b80


	//   ....[14]....
        /*00e8*/ 	.word	0x00007040


	//   ....[15]....
        /*00ec*/ 	.word	0x000070c0


	//   ....[16]....
        /*00f0*/ 	.word	0x00007130


	//   ....[17]....
        /*00f4*/ 	.word	0x00007150


	//   ....[18]....
        /*00f8*/ 	.word	0x00007170


	//   ....[19]....
        /*00fc*/ 	.word	0x000071e0


	//   ....[20]....
        /*0100*/ 	.word	0x00007200


	//   ....[21]....
        /*0104*/ 	.word	0x00007220


	//   ....[22]....
        /*0108*/ 	.word	0x00007240


	//   ....[23]....
        /*010c*/ 	.word	0x0000aa80


	//   ....[24]....
        /*0110*/ 	.word	0x0000aae0


	//   ....[25]....
        /*0114*/ 	.word	0x0000ab40


	//   ....[26]....
        /*0118*/ 	.word	0x0000aba0


	//   ....[27]....
        /*011c*/ 	.word	0x0000ac00


	//----- nvinfo : EIATTR_VRC_CTA_INIT_COUNT
	.align		4
.L_181:
        /*0120*/ 	.byte	0x02, 0x4a
	.zero		1
	.zero		1


	//----- nvinfo : EIATTR_SYSCALL_OFFSETS
	.align		4
        /*0124*/ 	.byte	0x04, 0x46
        /*0126*/ 	.short	(.L_183 - .L_182)


	//   ....[0]....
.L_182:
        /*0128*/ 	.word	0x00001580


	//----- nvinfo : EIATTR_EXIT_INSTR_OFFSETS
	.align		4
.L_183:
        /*012c*/ 	.byte	0x04, 0x1c
        /*012e*/ 	.short	(.L_185 - .L_184)


	//   ....[0]....
.L_184:
        /*0130*/ 	.word	0x000000d0


	//   ....[1]....
        /*0134*/ 	.word	0x0000a5c0


	//   ....[2]....
        /*0138*/ 	.word	0x0000a970


	//   ....[3]....
        /*013c*/ 	.word	0x0000aa30


	//----- nvinfo : EIATTR_CRS_STACK_SIZE
	.align		4
.L_185:
        /*0140*/ 	.byte	0x04, 0x1e
        /*0142*/ 	.short	(.L_187 - .L_186)
.L_186:
        /*0144*/ 	.word	0x00000000


	//----- nvinfo : EIATTR_CBANK_PARAM_SIZE
	.align		4
.L_187:
        /*0148*/ 	.byte	0x03, 0x19
        /*014a*/ 	.short	0x0128


	//----- nvinfo : EIATTR_PARAM_CBANK
	.align		4
        /*014c*/ 	.byte	0x04, 0x0a
        /*014e*/ 	.short	(.L_189 - .L_188)
	.align		4
.L_188:
        /*0150*/ 	.word	index@(.nv.constant0._ZN4mmha33masked_multihead_attention_kernelItLi112ELi128ELi1ELi16ELi256ELb1ELb1EEEv26Multihead_attention_paramsIT_XT5_EE)
        /*0154*/ 	.short	0x0380
        /*0156*/ 	.short	0x0128


	//----- nvinfo : EIATTR_SW_WAR
	.align		4
.L_189:
        /*0158*/ 	.byte	0x04, 0x36
        /*015a*/ 	.short	(.L_191 - .L_190)
.L_190:
        /*015c*/ 	.word	0x00000008
.L_191:


//--------------------- .nv.info._ZN4mmha33masked_multihead_attention_kernelItLi112ELi128ELi2ELi16ELi128ELb1ELb1EEEv26Multihead_attention_paramsIT_XT5_EE --------------------------
	.section	.nv.info._ZN4mmha33masked_multihead_attention_kernelItLi112ELi128ELi2ELi16ELi128ELb1ELb1EEEv26Multihead_attention_paramsIT_XT5_EE,"",@"SHT_CUDA_INFO"
	.sectionflags	@""
	.align	4


	//----- nvinfo : EIATTR_CUDA_API_VERSION
	.align		4
        /*0000*/ 	.byte	0x04, 0x37
        /*0002*/ 	.short	(.L_193 - .L_192)
.L_192:
        /*0004*/ 	.word	0x00000082


	//----- nvinfo : EIATTR_KPARAM_INFO
	.align		4
.L_193:
        /*0008*/ 	.byte	0x04, 0x17
        /*000a*/ 	.short	(.L_195 - .L_194)
.L_194:
        /*000c*/ 	.word	0x00000000
        /*0010*/ 	.short	0x0000
        /*0012*/ 	.short	0x0000
        /*0014*/ 	.byte	0x00, 0xf0, 0xa1, 0x04


	//----- nvinfo : EIATTR_SPARSE_MMA_MASK
	.align		4
.L_195:
        /*0018*/ 	.byte	0x03, 0x50
        /*001a*/ 	.short	0x0000


	//----- nvinfo : EIATTR_MAXREG_COUNT
	.align		4
        /*001c*/ 	.byte	0x03, 0x1b
        /*001e*/ 	.short	0x00ff


	//----- nvinfo : EIATTR_NUM_BARRIERS
	.align		4
        /*0020*/ 	.byte	0x02, 0x4c
        /*0022*/ 	.byte	0x01
	.zero		1


	//----- nvinfo : EIATTR_EXTERNS
	.align		4
        /*0024*/ 	.byte	0x04, 0x0f
        /*0026*/ 	.short	(.L_197 - .L_196)


	//   ....[0]....
	.align		4
.L_196:
        /*0028*/ 	.word	index@(__assertfail)


	//----- nvinfo : EIATTR_MERCURY_ISA_VERSION
	.align		4
.L_197:
        /*002c*/ 	.byte	0x03, 0x5f
        /*002e*/ 	.short	0x0101


	//----- nvinfo : EIATTR_INT_WARP_WIDE_INSTR_OFFSETS
	.align		4
        /*0030*/ 	.byte	0x04, 0x31
        /*0032*/ 	.short	(.L_199 - .L_198)


	//   ....[0]....
.L_198:
        /*0034*/ 	.word	0x000009f0


	//----- nvinfo : EIATTR_COOP_GROUP_MASK_REGIDS
	.align		4
.L_199:
        /*0038*/ 	.byte	0x04, 0x29
        /*003a*/ 	.short	(.L_201 - .L_200)


	//   ....[0]....
.L_200:
        /*003c*/ 	.word	0xffffffff


	//   ....[1]....
        /*0040*/ 	.word	0xffffffff


	//   ....[2]....
        /*0044*/ 	.word	0xffffffff


	//   ....[3]....
        /*0048*/ 	.word	0xffffffff


	//   ....[4]....
        /*004c*/ 	.word	0xffffffff


	//   ....[5]....
        /*0050*/ 	.word	0xffffffff


	//   ....[6]....
        /*0054*/ 	.word	0xffffffff


	//   ....[7]....
        /*0058*/ 	.word	0xffffffff


	//   ....[8]....
        /*005c*/ 	.word	0xffffffff


	//   ....[9]....
        /*0060*/ 	.word	0xffffffff


	//   ....[10]....
        /*0064*/ 	.word	0xffffffff


	//   ....[11]....
        /*0068*/ 	.word	0xffffffff


	//   ....[12]....
        /*006c*/ 	.word	0xffffffff


	//   ....[13]....
        /*0070*/ 	.word	0xffffffff


	//   ....[14]....
        /*0074*/ 	.word	0xffffffff


	//   ....[15]....
        /*0078*/ 	.word	0xffffffff


	//   ....[16]....
        /*007c*/ 	.word	0xffffffff


	//   ....[17]....
        /*0080*/ 	.word	0xffffffff


	//   ....[18]....
        /*0084*/ 	.word	0xffffffff


	//   ....[19]....
        /*0088*/ 	.word	0xffffffff


	//   ....[20]....
        /*008c*/ 	.word	0xffffffff


	//   ....[21]....
        /*0090*/ 	.word	0x0500000f


	//   ....[22]....
        /*0094*/ 	.word	0x0500000f


	//   ....[23]....
        /*0098*/ 	.word	0x0500000f


	//   ....[24]....
        /*009c*/ 	.word	0x0500000f


	//   ....[25]....
        /*00a0*/ 	.word	0x0500000f


	//   ....[26]....
        /*00a4*/ 	.word	0x0500000f


	//   ....[27]....
        /*00a8*/ 	.word	0x0500000f


	//   ....[28]....
        /*00ac*/ 	.word	0x0500000f


	//   ....[29]....
        /*00b0*/ 	.word	0x0500000f


	//   ....[30]....
        /*00b4*/ 	.word	0x0500000f


	//----- nvinfo : EIATTR_COOP_GROUP_INSTR_OFFSETS
	.align		4
.L_201:
        /*00b8*/ 	.byte	0x04, 0x28
        /*00ba*/ 	.short	(.L_203 - .L_202)


	//   ....[0]....
.L_202:
        /*00bc*/ 	.word	0x000021c0


	//   ....[1]....
        /*00c0*/ 	.word	0x000021e0


	//   ....[2]....
        /*00c4*/ 	.word	0x00002200


	//   ....[3]....
        /*00c8*/ 	.word	0x00002220


	//   ....[4]....
        /*00cc*/ 	.word	0x00002240


	//   ....[5]....
        /*00d0*/ 	.word	0x00005fb0


	//   ....[6]....
        /*00d4*/ 	.word	0x00006260


	//   ....[7]....
        /*00d8*/ 	.word	0x00006280


	//   ....[8]....
        /*00dc*/ 	.word	0x000062a0


	//   ....[9]....
        /*00e0*/ 	.word	0x000062c0


	//   ....[10]....
        /*00e4*/ 	.word	0x000063c0


	//   ....[11]....
        /*00e8*/ 	.word	0x000063f0


	//   ....[12]....
        /*00ec*/ 	.word	0x00006420


	//   ....[13]....
        /*00f0*/ 	.word	0x000078e0


	//   ....[14]....
        /*00f4*/ 	.word	0x00007970


	//   ....[15]....
        /*00f8*/ 	.word	0x000079e0


	//   ....[16]....
        /*00fc*/ 	.word	0x00007a00


	//   ....[17]....
        /*0100*/ 	.word	0x00007a20


	//   ....[18]....
        /*0104*/ 	.word	0x00007a90


	//   ....[19]....
        /*0108*/ 	.word	0x00007ab0


	//   ....[20]....
        /*010c*/ 	.word	0x00007ad0


	//   ....[21]....
        /*0110*/ 	.word	0x0000b130


	//   ....[22]....
        /*0114*/ 	.word	0x0000b190


	//   ....[23]....
        /*0118*/ 	.word	0x0000b1f0


	//   ....[24]....
        /*011c*/ 	.word	0x0000b250


	//   ....[25]....
        /*0120*/ 	.word	0x0000b2b0


	//   ....[26]....
        /*0124*/ 	.word	0x0000b330


	//   ....[27]....
        /*0128*/ 	.word	0x0000b3d0


	//   ....[28]....
        /*012c*/ 	.word	0x0000b450


	//   ....[29]....
        /*0130*/ 	.word	0x0000b4b0


	//   ....[30]....
        /*0134*/ 	.word	0x0000b510


	//----- nvinfo : EIATTR_VRC_CTA_INIT_COUNT
	.align		4
.L_203:
        /*0138*/ 	.byte	0x02, 0x4a
	.zero		1
	.zero		1


	//----- nvinfo : EIATTR_SYSCALL_OFFSETS
	.align		4
        /*013c*/ 	.byte	0x04, 0x46
        /*013e*/ 	.short	(.L_205 - .L_204)


	//   ....[0]....
.L_204:
        /*0140*/ 	.word	0x000015a0


	//----- nvinfo : EIATTR_EXIT_INSTR_OFFSETS
	.align		4
.L_205:
        /*0144*/ 	.byte	0x04, 0x1c
        /*0146*/ 	.short	(.L_207 - .L_206)


	//   ....[0]....
.L_206:
        /*0148*/ 	.word	0x000000d0


	//   ....[1]....
        /*014c*/ 	.word	0x0000ac70


	//   ....[2]....
        /*0150*/ 	.word	0x0000b020


	//   ....[3]....
        /*0154*/ 	.word	0x0000b0e0


	//----- nvinfo : EIATTR_CRS_STACK_SIZE
	.align		4
.L_207:
        /*0158*/ 	.byte	0x04, 0x1e
        /*015a*/ 	.short	(.L_209 - .L_208)
.L_208:
        /*015c*/ 	.word	0x00000000


	//----- nvinfo : EIATTR_CBANK_PARAM_SIZE
	.align		4
.L_209:
        /*0160*/ 	.byte	0x03, 0x19
        /*0162*/ 	.short	0x0128


	//----- nvinfo : EIATTR_PARAM_CBANK
	.align		4
        /*0164*/ 	.byte	0x04, 0x0a
        /*0166*/ 	.short	(.L_211 - .L_210)
	.align		4
.L_210:
        /*0168*/ 	.word	index@(.nv.constant0._ZN4mmha33masked_multihead_attention_kernelItLi112ELi128ELi2ELi16ELi128ELb1ELb1EEEv26Multihead_attention_paramsIT_XT5_EE)
        /*016c*/ 	.short	0x0380
        /*016e*/ 	.short	0x0128


	//----- nvinfo : EIATTR_SW_WAR
	.align		4
.L_211:
        /*0170*/ 	.byte	0x04, 0x36
        /*0172*/ 	.short	(.L_213 - .L_212)
.L_212:
        /*0174*/ 	.word	0x00000008
.L_213:


//--------------------- .nv.info._ZN4mmha33masked_multihead_attention_kernelItLi112ELi128ELi4ELi16ELi64ELb1ELb1EEEv26Multihead_attention_paramsIT_XT5_EE --------------------------
	.section	.nv.info._ZN4mmha33masked_multihead_attention_kernelItLi112ELi128ELi4ELi16ELi64ELb1ELb1EEEv26Multihead_attention_paramsIT_XT5_EE,"",@"SHT_CUDA_INFO"
	.sectionflags	@""
	.align	4


	//----- nvinfo : EIATTR_CUDA_API_VERSION
	.align		4
        /*0000*/ 	.byte	0x04, 0x37
        /*0002*/ 	.short	(.L_215 - .L_214)
.L_214:
        /*0004*/ 	.word	0x00000082


	//----- nvinfo : EIATTR_KPARAM_INFO
	.align		4
.L_215:
        /*0008*/ 	.byte	0x04, 0x17
        /*000a*/ 	.short	(.L_217 - .L_216)
.L_216:
        /*000c*/ 	.word	0x00000000
        /*0010*/ 	.short	0x0000
        /*0012*/ 	.short	0x0000
        /*0014*/ 	.byte	0x00, 0xf0, 0xa1, 0x04


	//----- nvinfo : EIATTR_SPARSE_MMA_MASK
	.align		4
.L_217:
        /*0018*/ 	.byte	0x03, 0x50
        /*001a*/ 	.short	0x0000


	//----- nvinfo : EIATTR_MAXREG_COUNT
	.align		4
        /*001c*/ 	.byte	0x03, 0x1b
        /*001e*/ 	.short	0x00ff


	//----- nvinfo : EIATTR_NUM_BARRIERS
	.align		4
        /*0020*/ 	.byte	0x02, 0x4c
        /*0022*/ 	.byte	0x01
	.zero		1


	//----- nvinfo : EIATTR_EXTERNS
	.align		4
        /*0024*/ 	.byte	0x04, 0x0f
        /*0026*/ 	.short	(.L_219 - .L_218)


	//   ....[0]....
	.align		4
.L_218:
        /*0028*/ 	.word	index@(__assertfail)


	//----- nvinfo : EIATTR_MERCURY_ISA_VERSION
	.align		4
.L_219:
        /*002c*/ 	.byte	0x03, 0x5f
        /*002e*/ 	.short	0x0101


	//----- nvinfo : EIATTR_COOP_GROUP_MASK_REGIDS
	.align		4
        /*0030*/ 	.byte	0x04, 0x29
        /*0032*/ 	.short	(.L_221 - .L_220)


	//   ....[0]....
.L_220:
        /*0034*/ 	.word	0xffffffff


	//   ....[1]....
        /*0038*/ 	.word	0xffffffff


	//   ....[2]....
        /*003c*/ 	.word	0xffffffff


	//   ....[3]....
        /*0040*/ 	.word	0xffffffff


	//   ....[4]....
        /*0044*/ 	.word	0xffffffff


	//   ....[5]....
        /*0048*/ 	.word	0xffffffff


	//   ....[6]....
        /*004c*/ 	.word	0xffffffff


	//   ....[7]....
        /*0050*/ 	.word	0xffffffff


	//   ....[8]....
        /*0054*/ 	.word	0xffffffff


	//   ....[9]....
        /*0058*/ 	.word	0xffffffff


	//   ....[10]....
        /*005c*/ 	.word	0xffffffff


	//   ....[11]....
        /*0060*/ 	.word	0xffffffff


	//   ....[12]....
        /*0064*/ 	.word	0xffffffff


	//   ....[13]....
        /*0068*/ 	.word	0xffffffff


	//   ....[14]....
        /*006c*/ 	.word	0xffffffff


	//   ....[15]....
        /*0070*/ 	.word	0xffffffff


	//   ....[16]....
        /*0074*/ 	.word	0xffffffff


	//   ....[17]....
        /*0078*/ 	.word	0xffffffff


	//   ....[18]....
        /*007c*/ 	.word	0xffffffff


	//   ....[19]....
        /*0080*/ 	.word	0x0500000f


	//   ....[20]....
        /*0084*/ 	.word	0x0500000f


	//   ....[21]....
        /*0088*/ 	.word	0x0500000f


	//   ....[22]....
        /*008c*/ 	.word	0x0500000f


	//   ....[23]....
        /*0090*/ 	.word	0x0500000f


	//   ....[24]....
        /*0094*/ 	.word	0x0500000f


	//   ....[25]....
        /*0098*/ 	.word	0x0500000f


	//   ....[26]....
        /*009c*/ 	.word	0x0500000f


	//   ....[27]....
        /*00a0*/ 	.word	0x0500000f


	//   ....[28]....
        /*00a4*/ 	.word	0x0500000f


	//----- nvinfo : EIATTR_COOP_GROUP_INSTR_OFFSETS
	.align		4
.L_221:
        /*00a8*/ 	.byte	0x04, 0x28
        /*00aa*/ 	.short	(.L_223 - .L_222)


	//   ....[0]....
.L_222:
        /*00ac*/ 	.word	0x00001fc0


	//   ....[1]....
        /*00b0*/ 	.word	0x00001fe0


	//   ....[2]....
        /*00b4*/ 	.word	0x00002000


	//   ....[3]....
        /*00b8*/ 	.word	0x00002020


	//   ....[4]....
        /*00bc*/ 	.word	0x00002040


	//   ....[5]....
        /*00c0*/ 	.word	0x000057f0


	//   ....[6]....
        /*00c4*/ 	.word	0x00005810


	//   ....[7]....
        /*00c8*/ 	.word	0x00005ab0


	//   ....[8]....
        /*00cc*/ 	.word	0x00005ad0


	//   ....[9]....
        /*00d0*/ 	.word	0x00005af0


	//   ....[10]....
        /*00d4*/ 	.word	0x00005bf0


	//   ....[11]....
        /*00d8*/ 	.word	0x00005c30


	//   ....[12]....
        /*00dc*/ 	.word	0x00007090


	//   ....[13]....
        /*00e0*/ 	.word	0x00007120


	//   ....[14]....
        /*00e4*/ 	.word	0x00007170


	//   ....[15]....
        /*00e8*/ 	.word	0x00007190


	//   ....[16]....
        /*00ec*/ 	.word	0x000071b0


	//   ....[17]....
        /*00f0*/ 	.word	0x00007230


	//   ....[18]....
        /*00f4*/ 	.word	0x00007250


	//   ....[19]....
        /*00f8*/ 	.word	0x0000a370


	//   ....[20]....
        /*00fc*/ 	.word	0x0000a3d0


	//   ....[21]....
        /*0100*/ 	.word	0x0000a430


	//   ....[22]....
        /*0104*/ 	.word	0x0000a490


	//   ....[23]....
        /*0108*/ 	.word	0x0000a4f0


	//   ....[24]....
        /*010c*/ 	.word	0x0000a570


	//   ....[25]....
        /*0110*/ 	.word	0x0000a5f0


	//   ....[26]....
        /*0114*/ 	.word	0x0000a680


	//   ....[27]....
        /*0118*/ 	.word	0x0000a700


	//   ....[28]....
        /*011c*/ 	.word	0x0000a760


	//----- nvinfo : EIATTR_VRC_CTA_INIT_COUNT
	.align		4
.L_223:
        /*0120*/ 	.byte	0x02, 0x4a
	.zero		1
	.zero		1


	//----- nvinfo : EIATTR_SYSCALL_OFFSETS
	.align		4
        /*0124*/ 	.byte	0x04, 0x46
        /*0126*/ 	.short	(.L_225 - .L_224)


	//   ....[0]....
.L_224:
        /*0128*/ 	.word	0x000013c0


	//----- nvinfo : EIATTR_EXIT_INSTR_OFFSETS
	.align		4
.L_225:
        /*012c*/ 	.byte	0x04, 0x1c
        /*012e*/ 	.short	(.L_227 - .L_226)


	//   ....[0]....
.L_226:
        /*0130*/ 	.word	0x000000b0


	//   ....[1]....
        /*0134*/ 	.word	0x00009eb0


	//   ....[2]....
        /*0138*/ 	.word	0x0000a260


	//   ....[3]....
        /*013c*/ 	.word	0x0000a320


	//----- nvinfo : EIATTR_CRS_STACK_SIZE
	.align		4
.L_227:
        /*0140*/ 	.byte	0x04, 0x1e
        /*0142*/ 	.short	(.L_229 - .L_228)
.L_228:
        /*0144*/ 	.word	0x00000000


	//----- nvinfo : EIATTR_CBANK_PARAM_SIZE
	.align		4
.L_229:
        /*0148*/ 	.byte	0x03, 0x19
        /*014a*/ 	.short	0x0128


	//----- nvinfo : EIATTR_PARAM_CBANK
	.align		4
        /*014c*/ 	.byte	0x04, 0x0a
        /*014e*/ 	.short	(.L_231 - .L_230)
	.align		4
.L_230:
        /*0150*/ 	.word	index@(.nv.constant0._ZN4mmha33masked_multihead_attention_kernelItLi112ELi128ELi4ELi16ELi64ELb1ELb1EEEv26Multihead_attention_paramsIT_XT5_EE)
        /*0154*/ 	.short	0x0380
        /*0156*/ 	.short	0x0128


	//----- nvinfo : EIATTR_SW_WAR
	.align		4
.L_231:
        /*0158*/ 	.byte	0x04, 0x36
        /*015a*/ 	.short	(.L_233 - .L_232)
.L_232:
        /*015c*/ 	.word	0x00000008
.L_233:


//--------------------- .nv.info._ZN4mmha33masked_multihead_attention_kernelItLi112ELi128ELi1ELi16ELi256ELb1ELb0EEEv26Multihead_attention_paramsIT_XT5_EE --------------------------
	.section	.nv.info._ZN4mmha33masked_multihead_attention_kernelItLi112ELi128ELi1ELi16ELi256ELb1ELb0EEEv26Multihead_attention_paramsIT_XT5_EE,"",@"SHT_CUDA_INFO"
	.sectionflags	@""
	.align	4


	//----- nvinfo : EIATTR_CUDA_API_VERSION
	.align		4
        /*0000*/ 	.byte	0x04, 0x37
        /*0002*/ 	.short	(.L_235 - .L_234)
.L_234:
        /*0004*/ 	.word	0x00000082


	//----- nvinfo : EIATTR_KPARAM_INFO
	.align		4
.L_235:
        /*0008*/ 	.byte	0x04, 0x17
        /*000a*/ 	.short	(.L_237 - .L_236)
.L_236:
        /*000c*/ 	.word	0x00000000
        /*0010*/ 	.short	0x0000
        /*0012*/ 	.short	0x0000
        /*0014*/ 	.byte	0x00, 0xf0, 0xa1, 0x04


	//----- nvinfo : EIATTR_SPARSE_MMA_MASK
	.align		4
.L_237:
        /*0018*/ 	.byte	0x03, 0x50
        /*001a*/ 	.short	0x0000


	//----- nvinfo : EIATTR_MAXREG_COUNT
	.align		4
        /*001c*/ 	.byte	0x03, 0x1b
        /*001e*/ 	.short	0x00ff


	//----- nvinfo : EIATTR_NUM_BARRIERS
	.align		4
        /*0020*/ 	.byte	0x02, 0x4c
        /*0022*/ 	.byte	0x01
	.zero		1


	//----- nvinfo : EIATTR_EXTERNS
	.align		4
        /*0024*/ 	.byte	0x04, 0x0f
        /*0026*/ 	.short	(.L_239 - .L_238)


	//   ....[0]....
	.align		4
.L_238:
        /*0028*/ 	.word	index@(__assertfail)


	//----- nvinfo : EIATTR_MERCURY_ISA_VERSION
	.align		4
.L_239:
        /*002c*/ 	.byte	0x03, 0x5f
        /*002e*/ 	.short	0x0101


	//----- nvinfo : EIATTR_COOP_GROUP_MASK_REGIDS
	.align		4
        /*0030*/ 	.byte	0x04, 0x29
        /*0032*/ 	.short	(.L_241 - .L_240)


	//   ....[0]....
.L_240:
        /*0034*/ 	.word	0xffffffff


	//   ....[1]....
        /*0038*/ 	.word	0xffffffff


	//   ....[2]....
        /*003c*/ 	.word	0xffffffff


	//   ....[3]....
        /*0040*/ 	.word	0xffffffff


	//   ....[4]....
        /*0044*/ 	.word	0xffffffff


	//   ....[5]....
        /*0048*/ 	.word	0xffffffff


	//   ....[6]....
        /*004c*/ 	.word	0xffffffff


	//   ....[7]....
        /*0050*/ 	.word	0xffffffff


	//   ....[8]....
        /*0054*/ 	.word	0xffffffff


	//   ....[9]....
        /*0058*/ 	.word	0xffffffff


	//   ....[10]....
        /*005c*/ 	.word	0xffffffff


	//   ....[11]....
        /*0060*/ 	.word	0xffffffff


	//   ....[12]....
        /*0064*/ 	.word	0xffffffff


	//   ....[13]....
        /*0068*/ 	.word	0xffffffff


	//   ....[14]....
        /*006c*/ 	.word	0xffffffff


	//   ....[15]....
        /*0070*/ 	.word	0xffffffff


	//   ....[16]....
        /*0074*/ 	.word	0xffffffff


	//   ....[17]....
        /*0078*/ 	.word	0xffffffff


	//   ....[18]....
        /*007c*/ 	.word	0xffffffff


	//   ....[19]....
        /*0080*/ 	.word	0xffffffff


	//   ....[20]....
        /*0084*/ 	.word	0xffffffff


	//   ....[21]....
        /*0088*/ 	.word	0xffffffff


	//   ....[22]....
        /*008c*/ 	.word	0xffffffff


	//   ....[23]....
        /*0090*/ 	.word	0x0500000f


	//   ....[24]....
        /*0094*/ 	.word	0x0500000f


	//   ....[25]....
        /*0098*/ 	.word	0x0500000f


	//   ....[26]....
        /*009c*/ 	.word	0x0500000f


	//   ....[27]....
        /*00a0*/ 	.word	0x0500000f


	//----- nvinfo : EIATTR_COOP_GROUP_INSTR_OFFSETS
	.align		4
.L_241:
        /*00a4*/ 	.byte	0x04, 0x28
        /*00a6*/ 	.short	(.L_243 - .L_242)


	//   ....[0]....
.L_242:
        /*00a8*/ 	.word	0x00001f50


	//   ....[1]....
        /*00ac*/ 	.word	0x00001f70


	//   ....[2]....
        /*00b0*/ 	.word	0x00001f90


	//   ....[3]....
        /*00b4*/ 	.word	0x00001fb0


	//   ....[4]....
        /*00b8*/ 	.word	0x00001fd0


	//   ....[5]....
        /*00bc*/ 	.word	0x00005c80


	//   ....[6]....
        /*00c0*/ 	.word	0x00005ce0


	//   ....[7]....
        /*00c4*/ 	.word	0x00005d10


	//   ....[8]....
        /*00c8*/ 	.word	0x00005d40


	//   ....[9]....
        /*00cc*/ 	.word	0x00005d80


	//   ....[10]....
        /*00d0*/ 	.word	0x00005e00


	//   ....[11]....
        /*00d4*/ 	.word	0x00005e20


	//   ....[12]....
        /*00d8*/ 	.word	0x00005e40


	//   ....[13]....
        /*00dc*/ 	.word	0x00005e70


	//   ....[14]....
        /*00e0*/ 	.word	0x00007330


	//   ....[15]....
        /*00e4*/ 	.word	0x000073b0


	//   ....[16]....
        /*00e8*/ 	.word	0x00007400


	//   ....[17]....
        /*00ec*/ 	.word	0x00007420


	//   ....[18]....
        /*00f0*/ 	.word	0x00007440


	//   ....[19]....
        /*00f4*/ 	.word	0x000074b0


	//   ....[20]....
        /*00f8*/ 	.word	0x000074d0


	//   ....[21]....
        /*00fc*/ 	.word	0x00007500


	//   ....[22]....
        /*0100*/ 	.word	0x00007530


	//   ....[23]....
        /*0104*/ 	.word	0x0000ad80


	//   ....[24]....
        /*0108*/ 	.word	0x0000ade0


	//   ....[25]....
        /*010c*/ 	.word	0x0000ae40


	//   ....[26]....
        /*0110*/ 	.word	0x0000aea0


	//   ....[27]....
        /*0114*/ 	.word	0x0000af00


	//----- nvinfo : EIATTR_VRC_CTA_INIT_COUNT
	.align		4
.L_243:
        /*0118*/ 	.byte	0x02, 0x4a
	.zero		1
	.zero		1


	//----- nvinfo : EIATTR_SYSCALL_OFFSETS
	.align		4
        /*011c*/ 	.byte	0x04, 0x46
        /*011e*/ 	.short	(.L_245 - .L_244)


	//   ....[0]....
.L_244:
        /*0120*/ 	.word	0x00001340


	//----- nvinfo : EIATTR_EXIT_INSTR_OFFSETS
	.align		4
.L_245:
        /*0124*/ 	.byte	0x04, 0x1c
        /*0126*/ 	.short	(.L_247 - .L_246)


	//   ....[0]....
.L_246:
        /*0128*/ 	.word	0x000000b0


	//   ....[1]....
        /*012c*/ 	.word	0x0000a8c0


	//   ....[2]....
        /*0130*/ 	.word	0x0000ac70


	//   ....[3]....
        /*0134*/ 	.word	0x0000ad30


	//----- nvinfo : EIATTR_CRS_STACK_SIZE
	.align		4
.L_247:
        /*0138*/ 	.byte	0x04, 0x1e
        /*013a*/ 	.short	(.L_249 - .L_248)
.L_248:
        /*013c*/ 	.word	0x00000000


	//----- nvinfo : EIATTR_CBANK_PARAM_SIZE
	.align		4
.L_249:
        /*0140*/ 	.byte	0x03, 0x19
        /*0142*/ 	.short	0x0128


	//----- nvinfo : EIATTR_PARAM_CBANK
	.align		4
        /*0144*/ 	.byte	0x04, 0x0a
        /*0146*/ 	.short	(.L_251 - .L_250)
	.align		4
.L_250:
        /*0148*/ 	.word	index@(.nv.constant0._ZN4mmha33masked_multihead_attention_kernelItLi112ELi128ELi1ELi16ELi256ELb1ELb0EEEv26Multihead_attention_paramsIT_XT5_EE)
        /*014c*/ 	.short	0x0380
        /*014e*/ 	.short	0x0128


	//----- nvinfo : EIATTR_SW_WAR
	.align		4
.L_251:
        /*0150*/ 	.byte	0x04, 0x36
        /*0152*/ 	.short	(.L_253 - .L_252)
.L_252:
        /*0154*/ 	.word	0x00000008
.L_253:


//--------------------- .nv.info._ZN4mmha33masked_multihead_attention_kernelItLi112ELi128ELi2ELi16ELi128ELb1ELb0EEEv26Multihead_attention_paramsIT_XT5_EE --------------------------
	.section	.nv.info._ZN4mmha33masked_multihead_attention_kernelItLi112ELi128ELi2ELi16ELi128ELb1ELb0EEEv26Multihead_attention_paramsIT_XT5_EE,"",@"SHT_CUDA_INFO"
	.sectionflags	@""
	.align	4


	//----- nvinfo : EIATTR_CUDA_API_VERSION
	.align		4
        /*0000*/ 	.byte	0x04, 0x37
        /*0002*/ 	.short	(.L_255 - .L_254)
.L_254:
        /*0004*/ 	.word	0x00000082


	//----- nvinfo : EIATTR_KPARAM_INFO
	.align		4
.L_255:
        /*0008*/ 	.byte	0x04, 0x17
        /*000a*/ 	.short	(.L_257 - .L_256)
.L_256:
        /*000c*/ 	.word	0x00000000
        /*0010*/ 	.short	0x0000
        /*0012*/ 	.short	0x0000
        /*0014*/ 	.byte	0x00, 0xf0, 0xa1, 0x04


	//----- nvinfo : EIATTR_SPARSE_MMA_MASK
	.align		4
.L_257:
        /*0018*/ 	.byte	0x03, 0x50
        /*001a*/ 	.short	0x0000


	//----- nvinfo : EIATTR_MAXREG_COUNT
	.align		4
        /*001c*/ 	.byte	0x03, 0x1b
        /*001e*/ 	.short	0x00ff


	//----- nvinfo : EIATTR_NUM_BARRIERS
	.align		4
        /*0020*/ 	.byte	0x02, 0x4c
        /*0022*/ 	.byte	0x01
	.zero		1


	//----- nvinfo : EIATTR_EXTERNS
	.align		4
        /*0024*/ 	.byte	0x04, 0x0f
        /*0026*/ 	.short	(.L_259 - .L_258)


	//   ....[0]....
	.align		4
.L_258:
        /*0028*/ 	.word	index@(__assertfail)


	//----- nvinfo : EIATTR_MERCURY_ISA_VERSION
	.align		4
.L_259:
        /*002c*/ 	.byte	0x03, 0x5f
        /*002e*/ 	.short	0x0101


	//----- nvinfo : EIATTR_INT_WARP_WIDE_INSTR_OFFSETS
	.align		4
        /*0030*/ 	.byte	0x04, 0x31
        /*0032*/ 	.short	(.L_261 - .L_260)


	//   ....[0]....
.L_260:
        /*0034*/ 	.word	0x00000a00


	//----- nvinfo : EIATTR_COOP_GROUP_MASK_REGIDS
	.align		4
.L_261:
        /*0038*/ 	.byte	0x04, 0x29
        /*003a*/ 	.short	(.L_263 - .L_262)


	//   ....[0]....
.L_262:
        /*003c*/ 	.word	0xffffffff


	//   ....[1]....
        /*0040*/ 	.word	0xffffffff


	//   ....[2]....
        /*0044*/ 	.word	0xffffffff


	//   ....[3]....
        /*0048*/ 	.word	0xffffffff


	//   ....[4]....
        /*004c*/ 	.word	0xffffffff


	//   ....[5]....
        /*0050*/ 	.word	0xffffffff


	//   ....[6]....
        /*0054*/ 	.word	0xffffffff


	//   ....[7]....
        /*0058*/ 	.word	0xffffffff


	//   ....[8]....
        /*005c*/ 	.word	0xffffffff


	//   ....[9]....
        /*0060*/ 	.word	0xffffffff


	//   ....[10]....
        /*0064*/ 	.word	0xffffffff


	//   ....[11]....
        /*0068*/ 	.word	0xffffffff


	//   ....[12]....
        /*006c*/ 	.word	0xffffffff


	//   ....[13]....
        /*0070*/ 	.word	0xffffffff


	//   ....[14]....
        /*0074*/ 	.word	0xffffffff


	//   ....[15]....
        /*0078*/ 	.word	0xffffffff


	//   ....[16]....
        /*007c*/ 	.word	0xffffffff


	//   ....[17]....
        /*0080*/ 	.word	0xffffffff


	//   ....[18]....
        /*0084*/ 	.word	0xffffffff


	//   ....[19]....
        /*0088*/ 	.word	0xffffffff


	//   ....[20]....
        /*008c*/ 	.word	0xffffffff


	//   ....[21]....
        /*0090*/ 	.word	0x0500000f


	//   ....[22]....
        /*0094*/ 	.word	0x0500000f


	//   ....[23]....
        /*0098*/ 	.word	0x0500000f


	//   ....[24]....
        /*009c*/ 	.word	0x0500000f


	//   ....[25]....
        /*00a0*/ 	.word	0x0500000f


	//   ....[26]....
        /*00a4*/ 	.word	0x0500000f


	//   ....[27]....
        /*00a8*/ 	.word	0x0500000f


	//   ....[28]....
        /*00ac*/ 	.word	0x0500000f


	//   ....[29]....
        /*00b0*/ 	.word	0x0500000f


	//   ....[30]....
        /*00b4*/ 	.word	0x0500000f


	//----- nvinfo : EIATTR_COOP_GROUP_INSTR_OFFSETS
	.align		4
.L_263:
        /*00b8*/ 	.byte	0x04, 0x28
        /*00ba*/ 	.short	(.L_265 - .L_264)


	//   ....[0]....
.L_264:
        /*00bc*/ 	.word	0x00002190


	//   ....[1]....
        /*00c0*/ 	.word	0x000021b0


	//   ....[2]....
        /*00c4*/ 	.word	0x000021d0


	//   ....[3]....
        /*00c8*/ 	.word	0x000021f0


	//   ....[4]....
        /*00cc*/ 	.word	0x00002210


	//   ....[5]....
        /*00d0*/ 	.word	0x00005950


	//   ....[6]....
        /*00d4*/ 	.word	0x00005ca0


	//   ....[7]....
        /*00d8*/ 	.word	0x00005cc0


	//   ....[8]....
        /*00dc*/ 	.word	0x00005ce0


	//   ....[9]....
        /*00e0*/ 	.word	0x00005d00


	//   ....[10]....
        /*00e4*/ 	.word	0x00005df0


	//   ....[11]....
        /*00e8*/ 	.word	0x00005e20


	//   ....[12]....
        /*00ec*/ 	.word	0x00005e60


	//   ....[13]....
        /*00f0*/ 	.word	0x00007320


	//   ....[14]....
        /*00f4*/ 	.word	0x000073a0


	//   ....[15]....
        /*00f8*/ 	.word	0x00007410


	//   ....[16]....
        /*00fc*/ 	.word	0x00007430


	//   ....[17]....
        /*0100*/ 	.word	0x00007450


	//   ....[18]....
        /*0104*/ 	.word	0x000074c0


	//   ....[19]....
        /*0108*/ 	.word	0x000074e0


	//   ....[20]....
        /*010c*/ 	.word	0x00007500


	//   ....[21]....
        /*0110*/ 	.word	0x0000af10


	//   ....[22]....
        /*0114*/ 	.word	0x0000af70


	//   ....[23]....
        /*0118*/ 	.word	0x0000afd0


	//   ....[24]....
        /*011c*/ 	.word	0x0000b030


	//   ....[25]....
        /*0120*/ 	.word	0x0000b090


	//   ....[26]....
        /*0124*/ 	.word	0x0000b110


	//   ....[27]....
        /*0128*/ 	.word	0x0000b1b0


	//   ....[28]....
        /*012c*/ 	.word	0x0000b230


	//   ....[29]....
        /*0130*/ 	.word	0x0000b290


	//   ....[30]....
        /*0134*/ 	.word	0x0000b2f0


	//----- nvinfo : EIATTR_VRC_CTA_INIT_COUNT
	.align		4
.L_265:
        /*0138*/ 	.byte	0x02, 0x4a
	.zero		1
	.zero		1


	//----- nvinfo : EIATTR_SYSCALL_OFFSETS
	.align		4
        /*013c*/ 	.byte	0x04, 0x46
        /*013e*/ 	.short	(.L_267 - .L_266)


	//   ....[0]....
.L_266:
        /*0140*/ 	.word	0x00001560


	//----- nvinfo : EIATTR_EXIT_INSTR_OFFSETS
	.align		4
.L_267:
        /*0144*/ 	.byte	0x04, 0x1c
        /*0146*/ 	.short	(.L_269 - .L_268)


	//   ....[0]....
.L_268:
        /*0148*/ 	.word	0x000000d0


	//   ....[1]....
        /*014c*/ 	.word	0x0000aa50


	//   ....[2]....
        /*0150*/ 	.word	0x0000ae00


	//   ....[3]....
        /*0154*/ 	.word	0x0000aec0


	//----- nvinfo : EIATTR_CRS_STACK_SIZE
	.align		4
.L_269:
        /*0158*/ 	.byte	0x04, 0x1e
        /*015a*/ 	.short	(.L_271 - .L_270)
.L_270:
        /*015c*/ 	.word	0x00000000


	//----- nvinfo : EIATTR_CBANK_PARAM_SIZE
	.align		4
.L_271:
        /*0160*/ 	.byte	0x03, 0x19
        /*0162*/ 	.short	0x0128


	//----- nvinfo : EIATTR_PARAM_CBANK
	.align		4
        /*0164*/ 	.byte	0x04, 0x0a
        /*0166*/ 	.short	(.L_273 - .L_272)
	.align		4
.L_272:
        /*0168*/ 	.word	index@(.nv.constant0._ZN4mmha33masked_multihead_attention_kernelItLi112ELi128ELi2ELi16ELi128ELb1ELb0EEEv26Multihead_attention_paramsIT_XT5_EE)
        /*016c*/ 	.short	0x0380
        /*016e*/ 	.short	0x0128


	//----- nvinfo : EIATTR_SW_WAR
	.align		4
.L_273:
        /*0170*/ 	.byte	0x04, 0x36
        /*0172*/ 	.short	(.L_275 - .L_274)
.L_274:
        /*0174*/ 	.word	0x00000008
.L_275:


//--------------------- .nv.info._ZN4mmha33masked_multihead_attention_kernelItLi112ELi128ELi4ELi16ELi64ELb1ELb0EEEv26Multihead_attention_paramsIT_XT5_EE --------------------------
	.section	.nv.info._ZN4mmha33masked_multihead_attention_kernelItLi112ELi128ELi4ELi16ELi64ELb1ELb0EEEv26Multihead_attention_paramsIT_XT5_EE,"",@"SHT_CUDA_INFO"
	.sectionflags	@""
	.align	4


	//----- nvinfo : EIATTR_CUDA_API_VERSION
	.align		4
        /*0000*/ 	.byte	0x04, 0x37
        /*0002*/ 	.short	(.L_277 - .L_276)
.L_276:
        /*0004*/ 	.word	0x00000082


	//----- nvinfo : EIATTR_KPARAM_INFO
	.align		4
.L_277:
        /*0008*/ 	.byte	0x04, 0x17
        /*000a*/ 	.short	(.L_279 - .L_278)
.L_278:
        /*000c*/ 	.word	0x00000000
        /*0010*/ 	.short	0x0000
        /*0012*/ 	.short	0x0000
        /*0014*/ 	.byte	0x00, 0xf0, 0xa1, 0x04


	//----- nvinfo : EIATTR_SPARSE_MMA_MASK
	.align		4
.L_279:
        /*0018*/ 	.byte	0x03, 0x50
        /*001a*/ 	.short	0x0000


	//----- nvinfo : EIATTR_MAXREG_COUNT
	.align		4
        /*001c*/ 	.byte	0x03, 0x1b
        /*001e*/ 	.short	0x00ff


	//----- nvinfo : EIATTR_NUM_BARRIERS
	.align		4
        /*0020*/ 	.byte	0x02, 0x4c
        /*0022*/ 	.byte	0x01
	.zero		1


	//----- nvinfo : EIATTR_EXTERNS
	.align		4
        /*0024*/ 	.byte	0x04, 0x0f
        /*0026*/ 	.short	(.L_281 - .L_280)


	//   ....[0]....
	.align		4
.L_280:
        /*0028*/ 	.word	index@(__assertfail)


	//----- nvinfo : EIATTR_MERCURY_ISA_VERSION
	.align		4
.L_281:
        /*002c*/ 	.byte	0x03, 0x5f
        /*002e*/ 	.short	0x0101


	//----- nvinfo : EIATTR_INT_WARP_WIDE_INSTR_OFFSETS
	.align		4
        /*0030*/ 	.byte	0x04, 0x31
        /*0032*/ 	.short	(.L_283 - .L_282)


	//   ....[0]....
.L_282:
        /*0034*/ 	.word	0x00000a00


	//----- nvinfo : EIATTR_COOP_GROUP_MASK_REGIDS
	.align		4
.L_283:
        /*0038*/ 	.byte	0x04, 0x29
        /*003a*/ 	.short	(.L_285 - .L_284)


	//   ....[0]....
.L_284:
        /*003c*/ 	.word	0xffffffff


	//   ....[1]....
        /*0040*/ 	.word	0xffffffff


	//   ....[2]....
        /*0044*/ 	.word	0xffffffff


	//   ....[3]....
        /*0048*/ 	.word	0xffffffff


	//   ....[4]....
        /*004c*/ 	.word	0xffffffff


	//   ....[5]....
        /*0050*/ 	.word	0xffffffff


	//   ....[6]....
        /*0054*/ 	.word	0xffffffff


	//   ....[7]....
        /*0058*/ 	.word	0xffffffff


	//   ....[8]....
        /*005c*/ 	.word	0xffffffff


	//   ....[9]....
        /*0060*/ 	.word	0xffffffff


	//   ....[10]....
        /*0064*/ 	.word	0xffffffff


	//   ....[11]....
        /*0068*/ 	.word	0xffffffff


	//   ....[12]....
        /*006c*/ 	.word	0xffffffff


	//   ....[13]....
        /*0070*/ 	.word	0xffffffff


	//   ....[14]....
        /*0074*/ 	.word	0xffffffff


	//   ....[15]....
        /*0078*/ 	.word	0xffffffff


	//   ....[16]....
        /*007c*/ 	.word	0xffffffff


	//   ....[17]....
        /*0080*/ 	.word	0xffffffff


	//   ....[18]....
        /*0084*/ 	.word	0xffffffff


	//   ....[19]....
        /*0088*/ 	.word	0x0500000f


	//   ....[20]....
        /*008c*/ 	.word	0x0500000f


	//   ....[21]....
        /*0090*/ 	.word	0x0500000f


	//   ....[22]....
        /*0094*/ 	.word	0x0500000f


	//   ....[23]....
        /*0098*/ 	.word	0x0500000f


	//   ....[24]....
        /*009c*/ 	.word	0x0500000f


	//   ....[25]....
        /*00a0*/ 	.word	0x0500000f


	//   ....[26]....
        /*00a4*/ 	.word	0x0500000f


	//   ....[27]....
        /*00a8*/ 	.word	0x0500000f


	//   ....[28]....
        /*00ac*/ 	.word	0x0500000f


	//----- nvinfo : EIATTR_COOP_GROUP_INSTR_OFFSETS
	.align		4
.L_285:
        /*00b0*/ 	.byte	0x04, 0x28
        /*00b2*/ 	.short	(.L_287 - .L_286)


	//   ....[0]....
.L_286:
        /*00b4*/ 	.word	0x00002190


	//   ....[1]....
        /*00b8*/ 	.word	0x000021b0


	//   ....[2]....
        /*00bc*/ 	.word	0x000021d0


	//   ....[3]....
        /*00c0*/ 	.word	0x000021f0


	//   ....[4]....
        /*00c4*/ 	.word	0x00002210


	//   ....[5]....
        /*00c8*/ 	.word	0x00005610


	//   ....[6]....
        /*00cc*/ 	.word	0x00005630


	//   ....[7]....
        /*00d0*/ 	.word	0x000058f0


	//   ....[8]....
        /*00d4*/ 	.word	0x00005910


	//   ....[9]....
        /*00d8*/ 	.word	0x00005930


	//   ....[10]....
        /*00dc*/ 	.word	0x00005a50


	//   ....[11]....
        /*00e0*/ 	.word	0x00005a70


	//   ....[12]....
        /*00e4*/ 	.word	0x00006f30


	//   ....[13]....
        /*00e8*/ 	.word	0x00006fb0


	//   ....[14]....
        /*00ec*/ 	.word	0x00007020


	//   ....[15]....
        /*00f0*/ 	.word	0x00007040


	//   ....[16]....
        /*00f4*/ 	.word	0x00007060


	//   ....[17]....
        /*00f8*/ 	.word	0x000070d0


	//   ....[18]....
        /*00fc*/ 	.word	0x000070f0


	//   ....[19]....
        /*0100*/ 	.word	0x0000a8e0


	//   ....[20]....
        /*0104*/ 	.word	0x0000a940


	//   ....[21]....
        /*0108*/ 	.word	0x0000a9a0


	//   ....[22]....
        /*010c*/ 	.word	0x0000aa00


	//   ....[23]....
        /*0110*/ 	.word	0x0000aa60


	//   ....[24]....
        /*0114*/ 	.word	0x0000aae0


	//   ....[25]....
        /*0118*/ 	.word	0x0000ab60


	//   ....[26]....
        /*011c*/ 	.word	0x0000abf0


	//   ....[27]....
        /*0120*/ 	.word	0x0000ac70


	//   ....[28]....
        /*0124*/ 	.word	0x0000acd0


	//----- nvinfo : EIATTR_VRC_CTA_INIT_COUNT
	.align		4
.L_287:
        /*0128*/ 	.byte	0x02, 0x4a
	.zero		1
	.zero		1


	//----- nvinfo : EIATTR_SYSCALL_OFFSETS
	.align		4
        /*012c*/ 	.byte	0x04, 0x46
        /*012e*/ 	.short	(.L_289 - .L_288)


	//   ....[0]....
.L_288:
        /*0130*/ 	.word	0x00001560


	//----- nvinfo : EIATTR_EXIT_INSTR_OFFSETS
	.align		4
.L_289:
        /*0134*/ 	.byte	0x04, 0x1c
        /*0136*/ 	.short	(.L_291 - .L_290)


	//   ....[0]....
.L_290:
        /*0138*/ 	.word	0x000000d0


	//   ....[1]....
        /*013c*/ 	.word	0x0000a420


	//   ....[2]....
        /*0140*/ 	.word	0x0000a7d0


	//   ....[3]....
        /*0144*/ 	.word	0x0000a890


	//----- nvinfo : EIATTR_CRS_STACK_SIZE
	.align		4
.L_291:
        /*0148*/ 	.byte	0x04, 0x1e
        /*014a*/ 	.short	(.L_293 - .L_292)
.L_292:
        /*014c*/ 	.word	0x00000000


	//----- nvinfo : EIATTR_CBANK_PARAM_SIZE
	.align		4
.L_293:
        /*0150*/ 	.byte	0x03, 0x19
        /*0152*/ 	.short	0x0128


	//----- nvinfo : EIATTR_PARAM_CBANK
	.align		4
        /*0154*/ 	.byte	0x04, 0x0a
        /*0156*/ 	.short	(.L_295 - .L_294)
	.align		4
.L_294:
        /*0158*/ 	.word	index@(.nv.constant0._ZN4mmha33masked_multihead_attention_kernelItLi112ELi128ELi4ELi16ELi64ELb1ELb0EEEv26Multihead_attention_paramsIT_XT5_EE)
        /*015c*/ 	.short	0x0380
        /*015e*/ 	.short	0x0128


	//----- nvinfo : EIATTR_SW_WAR
	.align		4
.L_295:
        /*0160*/ 	.byte	0x04, 0x36
        /*0162*/ 	.short	(.L_297 - .L_296)
.L_296:
        /*0164*/ 	.word	0x00000008
.L_297:


//--------------------- .nv.info._ZN4mmha33masked_multihead_attention_kernelIfLi112ELi128ELi1ELi32ELi256ELb1ELb1EEEv26Multihead_attention_paramsIT_XT5_EE --------------------------
	.section	.nv.info._ZN4mmha33masked_multihead_attention_kernelIfLi112ELi128ELi1ELi32ELi256ELb1ELb1EEEv26Multihead_attention_paramsIT_XT5_EE,"",@"SHT_CUDA_INFO"
	.sectionflags	@""
	.align	4


	//----- nvinfo : EIATTR_CUDA_API_VERSION
	.align		4
        /*0000*/ 	.byte	0x04, 0x37
        /*0002*/ 	.short	(.L_299 - .L_298)
.L_298:
        /*0004*/ 	.word	0x00000082


	//----- nvinfo : EIATTR_KPARAM_INFO
	.align		4
.L_299:
        /*0008*/ 	.byte	0x04, 0x17
        /*000a*/ 	.short	(.L_301 - .L_300)
.L_300:
        /*000c*/ 	.word	0x00000000
        /*0010*/ 	.short	0x0000
        /*0012*/ 	.short	0x0000
        /*0014*/ 	.byte	0x00, 0xf0, 0xa1, 0x04


	//----- nvinfo : EIATTR_SPARSE_MMA_MASK
	.align		4
.L_301:
        /*0018*/ 	.byte	0x03, 0x50
        /*001a*/ 	.short	0x0000


	//----- nvinfo : EIATTR_MAXREG_COUNT
	.align		4
        /*001c*/ 	.byte	0x03, 0x1b
        /*001e*/ 	.short	0x00ff


	//----- nvinfo : EIATTR_NUM_BARRIERS
	.align		4
        /*0020*/ 	.byte	0x02, 0x4c
        /*0022*/ 	.byte	0x01
	.zero		1


	//----- nvinfo : EIATTR_EXTERNS
	.align		4
        /*0024*/ 	.byte	0x04, 0x0f
        /*0026*/ 	.short	(.L_303 - .L_302)


	//   ....[0]....
	.align		4
.L_302:
        /*0028*/ 	.word	index@(__assertfail)


	//----- nvinfo : EIATTR_ANNOTATIONS
	.align		4
.L_303:
        /*002c*/ 	.byte	0x04, 0x55
        /*002e*/ 	.short	(.L_305 - .L_304)


	//   ....[0]....
.L_304:
        /*0030*/ 	.word	0x00000001
        /*0034*/ 	.byte	0x50, 0x06, 0x00, 0x00, 0x01, 0x00, 0x00, 0x00, 0x40, 0x1e, 0x00, 0x00, 0x01, 0x00, 0x00, 0x00
        /* <DEDUP_REMOVED lines=93> */
        /*0614*/ 	.byte	0xe0, 0x6d, 0x01, 0x00


	//----- nvinfo : EIATTR_MERCURY_ISA_VERSION
	.align		4
.L_305:
        /*0618*/ 	.byte	0x03, 0x5f
        /*061a*/ 	.short	0x0101


	//----- nvinfo : EIATTR_INT_WARP_WIDE_INSTR_OFFSETS
	.align		4
        /*061c*/ 	.byte	0x04, 0x31
        /*061e*/ 	.short	(.L_307 - .L_306)


	//   ....[0]....
.L_306:
        /*0620*/ 	.word	0x000009a0


	//----- nvinfo : EIATTR_COOP_GROUP_MASK_REGIDS
	.align		4
.L_307:
        /*0624*/ 	.byte	0x04, 0x29
        /*0626*/ 	.short	(.L_309 - .L_308)


	//   ....[0]....
.L_308:
        /*0628*/ 	.word	0xffffffff


	//   ....[1]....
        /*062c*/ 	.word	0xffffffff


	//   ....[2]....
        /*0630*/ 	.word	0xffffffff


	//   ....[3]....
        /*0634*/ 	.word	0xffffffff


	//   ....[4]....
        /*0638*/ 	.word	0xffffffff


	//   ....[5]....
        /*063c*/ 	.word	0xffffffff


	//   ....[6]....
        /*0640*/ 	.word	0xffffffff


	//   ....[7]....
        /*0644*/ 	.word	0xffffffff


	//   ....[8]....
        /*0648*/ 	.word	0xffffffff


	//   ....[9]....
        /*064c*/ 	.word	0xffffffff


	//   ....[10]....
        /*0650*/ 	.word	0xffffffff


	//   ....[11]....
        /*0654*/ 	.word	0xffffffff


	//   ....[12]....
        /*0658*/ 	.word	0xffffffff


	//   ....[13]....
        /*065c*/ 	.word	0xffffffff


	//   ....[14]....
        /*0660*/ 	.word	0xffffffff


	//   ....[15]....
        /*0664*/ 	.word	0xffffffff


	//   ....[16]....
        /*0668*/ 	.word	0xffffffff


	//   ....[17]....
        /*066c*/ 	.word	0xffffffff


	//   ....[18]....
        /*0670*/ 	.word	0xffffffff


	//   ....[19]....
        /*0674*/ 	.word	0xffffffff


	//   ....[20]....
        /*0678*/ 	.word	0xffffffff


	//   ....[21]....
        /*067c*/ 	.word	0xffffffff


	//   ....[22]....
        /*0680*/ 	.word	0xffffffff


	//   ....[23]....
        /*0684*/ 	.word	0x0500000f


	//   ....[24]....
        /*0688*/ 	.word	0x0500000f


	//   ....[25]....
        /*068c*/ 	.word	0x0500000f


	//   ....[26]....
        /*0690*/ 	.word	0x0500000f


	//   ....[27]....
        /*0694*/ 	.word	0x0500000f


	//----- nvinfo : EIATTR_COOP_GROUP_INSTR_OFFSETS
	.align		4
.L_309:
        /*0698*/ 	.byte	0x04, 0x28
        /*069a*/ 	.short	(.L_311 - .L_310)


	//   ....[0]....
.L_310:
        /*069c*/ 	.word	0x00002030


	//   ....[1]....
        /*06a0*/ 	.word	0x00002050


	//   ....[2]....
        /*06a4*/ 	.word	0x00002070


	//   ....[3]....
        /*06a8*/ 	.word	0x00002090


	//   ....[4]....
        /*06ac*/ 	.word	0x000020b0


	//   ....[5]....
        /*06b0*/ 	.word	0x00012390


	//   ....[6]....
        /*06b4*/ 	.word	0x000123b0


	//   ....[7]....
        /*06b8*/ 	.word	0x000123e0


	//   ....[8]....
        /*06bc*/ 	.word	0x00012420


	//   ....[9]....
        /*06c0*/ 	.word	0x00012450


	//   ....[10]....
        /*06c4*/ 	.word	0x000124e0


	//   ....[11]....
        /*06c8*/ 	.word	0x00012500


	//   ....[12]....
        /*06cc*/ 	.word	0x00012540


	//   ....[13]....
        /*06d0*/ 	.word	0x00012590


	//   ....[14]....
        /*06d4*/ 	.word	0x00013a40


	//   ....[15]....
        /*06d8*/ 	.word	0x00013ae0


	//   ....[16]....
        /*06dc*/ 	.word	0x00013b10


	//   ....[17]....
        /*06e0*/ 	.word	0x00013b30


	//   ....[18]....
        /*06e4*/ 	.word	0x00013b50


	//   ....[19]....
        /*06e8*/ 	.word	0x00013bb0


	//   ....[20]....
        /*06ec*/ 	.word	0x00013bd0


	//   ....[21]....
        /*06f0*/ 	.word	0x00013bf0


	//   ....[22]....
        /*06f4*/ 	.word	0x00013c10


	//   ....[23]....
        /*06f8*/ 	.word	0x00017540


	//   ....[24]....
        /*06fc*/ 	.word	0x000175a0


	//   ....[25]....
        /*0700*/ 	.word	0x00017600


	//   ....[26]....
        /*0704*/ 	.word	0x00017660


	//   ....[27]....
        /*0708*/ 	.word	0x000176c0


	//----- nvinfo : EIATTR_VRC_CTA_INIT_COUNT
	.align		4
.L_311:
        /*070c*/ 	.byte	0x02, 0x4a
	.zero		1
	.zero		1


	//----- nvinfo : EIATTR_SYSCALL_OFFSETS
	.align		4
        /*0710*/ 	.byte	0x04, 0x46
        /*0712*/ 	.short	(.L_313 - .L_312)


	//   ....[0]....
.L_312:
        /*0714*/ 	.word	0x000014d0


	//----- nvinfo : EIATTR_EXIT_INSTR_OFFSETS
	.align		4
.L_313:
        /*0718*/ 	.byte	0x04, 0x1c
        /*071a*/ 	.short	(.L_315 - .L_314)


	//   ....[0]....
.L_314:
        /*071c*/ 	.word	0x000000c0


	//   ....[1]....
        /*0720*/ 	.word	0x00017000


	//   ....[2]....
        /*0724*/ 	.word	0x00017240


	//   ....[3]....
        /*0728*/ 	.word	0x000174a0


	//   ....[4]....
        /*072c*/ 	.word	0x000174f0


	//----- nvinfo : EIATTR_CRS_STACK_SIZE
	.align		4
.L_315:
        /*0730*/ 	.byte	0x04, 0x1e
        /*0732*/ 	.short	(.L_317 - .L_316)
.L_316:
        /*0734*/ 	.word	0x00000000


	//----- nvinfo : EIATTR_CBANK_PARAM_SIZE
	.align		4
.L_317:
        /*0738*/ 	.byte	0x03, 0x19
        /*073a*/ 	.short	0x0128


	//----- nvinfo : EIATTR_PARAM_CBANK
	.align		4
        /*073c*/ 	.byte	0x04, 0x0a
        /*073e*/ 	.short	(.L_319 - .L_318)
	.align		4
.L_318:
        /*0740*/ 	.word	index@(.nv.constant0._ZN4mmha33masked_multihead_attention_kernelIfLi112ELi128ELi1ELi32ELi256ELb1ELb1EEEv26Multihead_attention_paramsIT_XT5_EE)
        /*0744*/ 	.short	0x0380
        /*0746*/ 	.short	0x0128


	//----- nvinfo : EIATTR_SW_WAR
	.align		4
.L_319:
        /*0748*/ 	.byte	0x04, 0x36
        /*074a*/ 	.short	(.L_321 - .L_320)
.L_320:
        /*074c*/ 	.word	0x00000008
.L_321:


//--------------------- .nv.info._ZN4mmha33masked_multihead_attention_kernelIfLi112ELi128ELi2ELi32ELi128ELb1ELb1EEEv26Multihead_attention_paramsIT_XT5_EE --------------------------
	.section	.nv.info._ZN4mmha33masked_multihead_attention_kernelIfLi112ELi128ELi2ELi32ELi128ELb1ELb1EEEv26Multihead_attention_paramsIT_XT5_EE,"",@"SHT_CUDA_INFO"
	.sectionflags	@""
	.align	4


	//----- nvinfo : EIATTR_CUDA_API_VERSION
	.align		4
        /*0000*/ 	.byte	0x04, 0x37
        /*0002*/ 	.short	(.L_323 - .L_322)
.L_322:
        /*0004*/ 	.word	0x00000082


	//----- nvinfo : EIATTR_KPARAM_INFO
	.align		4
.L_323:
        /*0008*/ 	.byte	0x04, 0x17
        /*000a*/ 	.short	(.L_325 - .L_324)
.L_324:
        /*000c*/ 	.word	0x00000000
        /*0010*/ 	.short	0x0000
        /*0012*/ 	.short	0x0000
        /*0014*/ 	.byte	0x00, 0xf0, 0xa1, 0x04


	//----- nvinfo : EIATTR_SPARSE_MMA_MASK
	.align		4
.L_325:
        /*0018*/ 	.byte	0x03, 0x50
        /*001a*/ 	.short	0x0000


	//----- nvinfo : EIATTR_MAXREG_COUNT
	.align		4
        /*001c*/ 	.byte	0x03, 0x1b
        /*001e*/ 	.short	0x00ff


	//----- nvinfo : EIATTR_NUM_BARRIERS
	.align		4
        /*0020*/ 	.byte	0x02, 0x4c
        /*0022*/ 	.byte	0x01
	.zero		1


	//----- nvinfo : EIATTR_EXTERNS
	.align		4
        /*0024*/ 	.byte	0x04, 0x0f
        /*0026*/ 	.short	(.L_327 - .L_326)


	//   ....[0]....
	.align		4
.L_326:
        /*0028*/ 	.word	index@(__assertfail)


	//----- nvinfo : EIATTR_MERCURY_ISA_VERSION
	.align		4
.L_327:
        /*002c*/ 	.byte	0x03, 0x5f
        /*002e*/ 	.short	0x0101


	//----- nvinfo : EIATTR_COOP_GROUP_MASK_REGIDS
	.align		4
        /*0030*/ 	.byte	0x04, 0x29
        /*0032*/ 	.short	(.L_329 - .L_328)


	//   ....[0]....
.L_328:
        /*0034*/ 	.word	0xffffffff


	//   ....[1]....
        /*0038*/ 	.word	0xffffffff


	//   ....[2]....
        /*003c*/ 	.word	0xffffffff


	//   ....[3]....
        /*0040*/ 	.word	0xffffffff


	//   ....[4]....
        /*0044*/ 	.word	0xffffffff


	//   ....[5]....
        /*0048*/ 	.word	0xffffffff


	//   ....[6]....
        /*004c*/ 	.word	0xffffffff


	//   ....[7]....
        /*0050*/ 	.word	0xffffffff


	//   ....[8]....
        /*0054*/ 	.word	0xffffffff


	//   ....[9]....
        /*0058*/ 	.word	0xffffffff


	//   ....[10]....
        /*005c*/ 	.word	0xffffffff


	//   ....[11]....
        /*0060*/ 	.word	0xffffffff


	//   ....[12]....
        /*0064*/ 	.word	0xffffffff


	//   ....[13]....
        /*0068*/ 	.word	0xffffffff


	//   ....[14]....
        /*006c*/ 	.word	0xffffffff


	//   ....[15]....
        /*0070*/ 	.word	0xffffffff


	//   ....[16]....
        /*0074*/ 	.word	0xffffffff


	//   ....[17]....
        /*0078*/ 	.word	0xffffffff


	//   ....[18]....
        /*007c*/ 	.word	0xffffffff


	//   ....[19]....
        /*0080*/ 	.word	0xffffffff


	//   ....[20]....
        /*0084*/ 	.word	0xffffffff


	//   ....[21]....
        /*0088*/ 	.word	0x0500000f


	//   ....[22]....
        /*008c*/ 	.word	0x0500000f


	//   ....[23]....
        /*0090*/ 	.word	0x0500000f


	//   ....[24]....
        /*0094*/ 	.word	0x0500000f


	//   ....[25]....
        /*0098*/ 	.word	0x0500000f


	//   ....[26]....
        /*009c*/ 	.word	0x0500000f


	//   ....[27]....
        /*00a0*/ 	.word	0x0500000f


	//   ....[28]....
        /*00a4*/ 	.word	0x0500000f


	//   ....[29]....
        /*00a8*/ 	.word	0x0500000f


	//   ....[30]....
        /*00ac*/ 	.word	0x0500000f


	//----- nvinfo : EIATTR_COOP_GROUP_INSTR_OFFSETS
	.align		4
.L_329:
        /*00b0*/ 	.byte	0x04, 0x28
        /*00b2*/ 	.short	(.L_331 - .L_330)


	//   ....[0]....
.L_330:
        /*00b4*/ 	.word	0x00001e00


	//   ....[1]....
        /*00b8*/ 	.word	0x00001e20


	//   ....[2]....
        /*00bc*/ 	.word	0x00001e40


	//   ....[3]....
        /*00c0*/ 	.word	0x00001e60


	//   ....[4]....
        /*00c4*/ 	.word	0x00001e80


	//   ....[5]....
        /*00c8*/ 	.word	0x00007b70


	//   ....[6]....
        /*00cc*/ 	.word	0x00007d90


	//   ....[7]....
        /*00d0*/ 	.word	0x00007db0


	//   ....[8]....
        /*00d4*/ 	.word	0x00007dd0


	//   ....[9]....
        /*00d8*/ 	.word	0x00007df0


	//   ....[10]....
        /*00dc*/ 	.word	0x00007ef0


	//   ....[11]....
        /*00e0*/ 	.word	0x00007f10


	//   ....[12]....
        /*00e4*/ 	.word	0x00007f40


	//   ....[13]....
        /*00e8*/ 	.word	0x000093d0


	//   ....[14]....
        /*00ec*/ 	.word	0x00009430


	//   ....[15]....
        /*00f0*/ 	.word	0x00009450


	//   ....[16]....
        /*00f4*/ 	.word	0x00009470


	//   ....[17]....
        /*00f8*/ 	.word	0x000094a0


	//   ....[18]....
        /*00fc*/ 	.word	0x00009520


	//   ....[19]....
        /*0100*/ 	.word	0x00009540


	//   ....[20]....
        /*0104*/ 	.word	0x00009560


	//   ....[21]....
        /*0108*/ 	.word	0x0000ca10


	//   ....[22]....
        /*010c*/ 	.word	0x0000ca70


	//   ....[23]....
        /*0110*/ 	.word	0x0000cad0


	//   ....[24]....
        /*0114*/ 	.word	0x0000cb30


	//   ....[25]....
        /*0118*/ 	.word	0x0000cb90


	//   ....[26]....
        /*011c*/ 	.word	0x0000cc10


	//   ....[27]....
        /*0120*/ 	.word	0x0000ccb0


	//   ....[28]....
        /*0124*/ 	.word	0x0000cd30


	//   ....[29]....
        /*0128*/ 	.word	0x0000cd90


	//   ....[30]....
        /*012c*/ 	.word	0x0000cdf0


	//----- nvinfo : EIATTR_VRC_CTA_INIT_COUNT
	.align		4
.L_331:
        /*0130*/ 	.byte	0x02, 0x4a
	.zero		1
	.zero		1


	//----- nvinfo : EIATTR_SYSCALL_OFFSETS
	.align		4
        /*0134*/ 	.byte	0x04, 0x46
        /*0136*/ 	.short	(.L_333 - .L_332)


	//   ....[0]....
.L_332:
        /*0138*/ 	.word	0x000012d0


	//----- nvinfo : EIATTR_EXIT_INSTR_OFFSETS
	.align		4
.L_333:
        /*013c*/ 	.byte	0x04, 0x1c
        /*013e*/ 	.short	(.L_335 - .L_334)


	//   ....[0]....
.L_334:
        /*0140*/ 	.word	0x000000b0


	//   ....[1]....
        /*0144*/ 	.word	0x0000c580


	//   ....[2]....
        /*0148*/ 	.word	0x0000c710


	//   ....[3]....
        /*014c*/ 	.word	0x0000c970


	//   ....[4]....
        /*0150*/ 	.word	0x0000c9c0


	//----- nvinfo : EIATTR_CRS_STACK_SIZE
	.align		4
.L_335:
        /*0154*/ 	.byte	0x04, 0x1e
        /*0156*/ 	.short	(.L_337 - .L_336)
.L_336:
        /*0158*/ 	.word	0x00000000


	//----- nvinfo : EIATTR_CBANK_PARAM_SIZE
	.align		4
.L_337:
        /*015c*/ 	.byte	0x03, 0x19
        /*015e*/ 	.short	0x0128


	//----- nvinfo : EIATTR_PARAM_CBANK
	.align		4
        /*0160*/ 	.byte	0x04, 0x0a
        /*0162*/ 	.short	(.L_339 - .L_338)
	.align		4
.L_338:
        /*0164*/ 	.word	index@(.nv.constant0._ZN4mmha33masked_multihead_attention_kernelIfLi112ELi128ELi2ELi32ELi128ELb1ELb1EEEv26Multihead_attention_paramsIT_XT5_EE)
        /*0168*/ 	.short	0x0380
        /*016a*/ 	.short	0x0128


	//----- nvinfo : EIATTR_SW_WAR
	.align		4
.L_339:
        /*016c*/ 	.byte	0x04, 0x36
        /*016e*/ 	.short	(.L_341 - .L_340)
.L_340:
        /*0170*/ 	.word	0x00000008
.L_341:


//--------------------- .nv.info._ZN4mmha33masked_multihead_attention_kernelIfLi112ELi128ELi4ELi32ELi64ELb1ELb1EEEv26Multihead_attention_paramsIT_XT5_EE --------------------------
	.section	.nv.info._ZN4mmha33masked_multihead_attention_kernelIfLi112ELi128ELi4ELi32ELi64ELb1ELb1EEEv26Multihead_attention_paramsIT_XT5_EE,"",@"SHT_CUDA_INFO"
	.sectionflags	@""
	.align	4


	//----- nvinfo : EIATTR_CUDA_API_VERSION
	.align		4
        /*0000*/ 	.byte	0x04, 0x37
        /*0002*/ 	.short	(.L_343 - .L_342)
.L_342:
        /*0004*/ 	.word	0x00000082


	//----- nvinfo : EIATTR_KPARAM_INFO
	.align		4
.L_343:
        /*0008*/ 	.byte	0x04, 0x17
        /*000a*/ 	.short	(.L_345 - .L_344)
.L_344:
        /*000c*/ 	.word	0x00000000
        /*0010*/ 	.short	0x0000
        /*0012*/ 	.short	0x0000
        /*0014*/ 	.byte	0x00, 0xf0, 0xa1, 0x04


	//----- nvinfo : EIATTR_SPARSE_MMA_MASK
	.align		4
.L_345:
        /*0018*/ 	.byte	0x03, 0x50
        /*001a*/ 	.short	0x0000


	//----- nvinfo : EIATTR_MAXREG_COUNT
	.align		4
        /*001c*/ 	.byte	0x03, 0x1b
        /*001e*/ 	.short	0x00ff


	//----- nvinfo : EIATTR_NUM_BARRIERS
	.align		4
        /*0020*/ 	.byte	0x02, 0x4c
        /*0022*/ 	.byte	0x01
	.zero		1


	//----- nvinfo : EIATTR_EXTERNS
	.align		4
        /*0024*/ 	.byte	0x04, 0x0f
        /*0026*/ 	.short	(.L_347 - .L_346)


	//   ....[0]....
	.align		4
.L_346:
        /*0028*/ 	.word	index@(__assertfail)


	//----- nvinfo : EIATTR_MERCURY_ISA_VERSION
	.align		4
.L_347:
        /*002c*/ 	.byte	0x03, 0x5f
        /*002e*/ 	.short	0x0101


	//----- nvinfo : EIATTR_COOP_GROUP_MASK_REGIDS
	.align		4
        /*0030*/ 	.byte	0x04, 0x29
        /*0032*/ 	.short	(.L_349 - .L_348)


	//   ....[0]....
.L_348:
        /*0034*/ 	.word	0xffffffff


	//   ....[1]....
        /*0038*/ 	.word	0xffffffff


	//   ....[2]....
        /*003c*/ 	.word	0xffffffff


	//   ....[3]....
        /*0040*/ 	.word	0xffffffff


	//   ....[4]....
        /*0044*/ 	.word	0xffffffff


	//   ....[5]....
        /*0048*/ 	.word	0xffffffff


	//   ....[6]....
        /*004c*/ 	.word	0xffffffff


	//   ....[7]....
        /*0050*/ 	.word	0xffffffff


	//   ....[8]....
        /*0054*/ 	.word	0xffffffff


	//   ....[9]....
        /*0058*/ 	.word	0xffffffff


	//   ....[10]....
        /*005c*/ 	.word	0xffffffff


	//   ....[11]....
        /*0060*/ 	.word	0xffffffff


	//   ....[12]....
        /*0064*/ 	.word	0xffffffff


	//   ....[13]....
        /*0068*/ 	.word	0xffffffff


	//   ....[14]....
        /*006c*/ 	.word	0xffffffff


	//   ....[15]....
        /*0070*/ 	.word	0xffffffff


	//   ....[16]....
        /*0074*/ 	.word	0xffffffff


	//   ....[17]....
        /*0078*/ 	.word	0xffffffff


	//   ....[18]....
        /*007c*/ 	.word	0xffffffff


	//   ....[19]....
        /*0080*/ 	.word	0x0500000f


	//   ....[20]....
        /*0084*/ 	.word	0x0500000f


	//   ....[21]....
        /*0088*/ 	.word	0x0500000f


	//   ....[22]....
        /*008c*/ 	.word	0x0500000f


	//   ....[23]....
        /*0090*/ 	.word	0x0500000f


	//   ....[24]....
        /*0094*/ 	.word	0x0500000f


	//   ....[25]....
        /*0098*/ 	.word	0x0500000f


	//   ....[26]....
        /*009c*/ 	.word	0x0500000f


	//   ....[27]....
        /*00a0*/ 	.word	0x0500000f


	//   ....[28]....
        /*00a4*/ 	.word	0x0500000f


	//----- nvinfo : EIATTR_COOP_GROUP_INSTR_OFFSETS
	.align		4
.L_349:
        /*00a8*/ 	.byte	0x04, 0x28
        /*00aa*/ 	.short	(.L_351 - .L_350)


	//   ....[0]....
.L_350:
        /*00ac*/ 	.word	0x00001fd0


	//   ....[1]....
        /*00b0*/ 	.word	0x00001ff0


	//   ....[2]....
        /*00b4*/ 	.word	0x00002010


	//   ....[3]....
        /*00b8*/ 	.word	0x00002030


	//   ....[4]....
        /*00bc*/ 	.word	0x00002050


	//   ....[5]....
        /*00c0*/ 	.word	0x0000ea70


	//   ....[6]....
        /*00c4*/ 	.word	0x0000ea90


	//   ....[7]....
        /*00c8*/ 	.word	0x0000ece0


	//   ....[8]....
        /*00cc*/ 	.word	0x0000ed00


	//   ....[9]....
        /*00d0*/ 	.word	0x0000ed20


	//   ....[10]....
        /*00d4*/ 	.word	0x0000ee80


	//   ....[11]....
        /*00d8*/ 	.word	0x0000eeb0


	//   ....[12]....
        /*00dc*/ 	.word	0x00010360


	//   ....[13]....
        /*00e0*/ 	.word	0x000103e0


	//   ....[14]....
        /*00e4*/ 	.word	0x00010400


	//   ....[15]....
        /*00e8*/ 	.word	0x00010420


	//   ....[16]....
        /*00ec*/ 	.word	0x00010440


	//   ....[17]....
        /*00f0*/ 	.word	0x000104c0


	//   ....[18]....
        /*00f4*/ 	.word	0x000104e0


	//   ....[19]....
        /*00f8*/ 	.word	0x00013bb0


	//   ....[20]....
        /*00fc*/ 	.word	0x00013c10


	//   ....[21]....
        /*0100*/ 	.word	0x00013c70


	//   ....[22]....
        /*0104*/ 	.word	0x00013cd0


	//   ....[23]....
        /*0108*/ 	.word	0x00013d30


	//   ....[24]....
        /*010c*/ 	.word	0x00013db0


	//   ....[25]....
        /*0110*/ 	.word	0x00013e30


	//   ....[26]....
        /*0114*/ 	.word	0x00013ec0


	//   ....[27]....
        /*0118*/ 	.word	0x00013f40


	//   ....[28]....
        /*011c*/ 	.word	0x00013fa0


	//----- nvinfo : EIATTR_VRC_CTA_INIT_COUNT
	.align		4
.L_351:
        /*0120*/ 	.byte	0x02, 0x4a
	.zero		1
	.zero		1


	//----- nvinfo : EIATTR_SYSCALL_OFFSETS
	.align		4
        /*0124*/ 	.byte	0x04, 0x46
        /*0126*/ 	.short	(.L_353 - .L_352)


	//   ....[0]....
.L_352:
        /*0128*/ 	.word	0x000014a0


	//----- nvinfo : EIATTR_EXIT_INSTR_OFFSETS
	.align		4
.L_353:
        /*012c*/ 	.byte	0x04, 0x1c
        /*012e*/ 	.short	(.L_355 - .L_354)


	//   ....[0]....
.L_354:
        /*0130*/ 	.word	0x000000c0


	//   ....[1]....
        /*0134*/ 	.word	0x000137e0


	//   ....[2]....
        /*0138*/ 	.word	0x000138b0


	//   ....[3]....
        /*013c*/ 	.word	0x00013b10


	//   ....[4]....
        /*0140*/ 	.word	0x00013b60


	//----- nvinfo : EIATTR_CRS_STACK_SIZE
	.align		4
.L_355:
        /*0144*/ 	.byte	0x04, 0x1e
        /*0146*/ 	.short	(.L_357 - .L_356)
.L_356:
        /*0148*/ 	.word	0x00000000


	//----- nvinfo : EIATTR_CBANK_PARAM_SIZE
	.align		4
.L_357:
        /*014c*/ 	.byte	0x03, 0x19
        /*014e*/ 	.short	0x0128


	//----- nvinfo : EIATTR_PARAM_CBANK
	.align		4
        /*0150*/ 	.byte	0x04, 0x0a
        /*0152*/ 	.short	(.L_359 - .L_358)
	.align		4
.L_358:
        /*0154*/ 	.word	index@(.nv.constant0._ZN4mmha33masked_multihead_attention_kernelIfLi112ELi128ELi4ELi32ELi64ELb1ELb1EEEv26Multihead_attention_paramsIT_XT5_EE)
        /*0158*/ 	.short	0x0380
        /*015a*/ 	.short	0x0128


	//----- nvinfo : EIATTR_SW_WAR
	.align		4
.L_359:
        /*015c*/ 	.byte	0x04, 0x36
        /*015e*/ 	.short	(.L_361 - .L_360)
.L_360:
        /*0160*/ 	.word	0x00000008
.L_361:


//--------------------- .nv.info._ZN4mmha33masked_multihead_attention_kernelIfLi112ELi128ELi1ELi32ELi256ELb1ELb0EEEv26Multihead_attention_paramsIT_XT5_EE --------------------------
	.section	.nv.info._ZN4mmha33masked_multihead_attention_kernelIfLi112ELi128ELi1ELi32ELi256ELb1ELb0EEEv26Multihead_attention_paramsIT_XT5_EE,"",@"SHT_CUDA_INFO"
	.sectionflags	@""
	.align	4


	//----- nvinfo : EIATTR_CUDA_API_VERSION
	.align		4
        /*0000*/ 	.byte	0x04, 0x37
        /*0002*/ 	.short	(.L_363 - .L_362)
.L_362:
        /*0004*/ 	.word	0x00000082


	//----- nvinfo : EIATTR_KPARAM_INFO
	.align		4
.L_363:
        /*0008*/ 	.byte	0x04, 0x17
        /*000a*/ 	.short	(.L_365 - .L_364)
.L_364:
        /*000c*/ 	.word	0x00000000
        /*0010*/ 	.short	0x0000
        /*0012*/ 	.short	0x0000
        /*0014*/ 	.byte	0x00, 0xf0, 0xa1, 0x04


	//----- nvinfo : EIATTR_SPARSE_MMA_MASK
	.align		4
.L_365:
        /*0018*/ 	.byte	0x03, 0x50
        /*001a*/ 	.short	0x0000


	//----- nvinfo : EIATTR_MAXREG_COUNT
	.align		4
        /*001c*/ 	.byte	0x03, 0x1b
        /*001e*/ 	.short	0x00ff


	//----- nvinfo : EIATTR_NUM_BARRIERS
	.align		4
        /*0020*/ 	.byte	0x02, 0x4c
        /*0022*/ 	.byte	0x01
	.zero		1


	//----- nvinfo : EIATTR_EXTERNS
	.align		4
        /*0024*/ 	.byte	0x04, 0x0f
        /*0026*/ 	.short	(.L_367 - .L_366)


	//   ....[0]....
	.align		4
.L_366:
        /*0028*/ 	.word	index@(__assertfail)


	//----- nvinfo : EIATTR_ANNOTATIONS
	.align		4
.L_367:
        /*002c*/ 	.byte	0x04, 0x55
        /*002e*/ 	.short	(.L_369 - .L_368)


	//   ....[0]....
.L_368:
        /* <DEDUP_REMOVED lines=99> */


	//----- nvinfo : EIATTR_MERCURY_ISA_VERSION
	.align		4
.L_369:
        /*0648*/ 	.byte	0x03, 0x5f
        /*064a*/ 	.short	0x0101


	//----- nvinfo : EIATTR_INT_WARP_WIDE_INSTR_OFFSETS
	.align		4
        /*064c*/ 	.byte	0x04, 0x31
        /*064e*/ 	.short	(.L_371 - .L_370)


	//   ....[0]....
.L_370:
        /*0650*/ 	.word	0x000009a0


	//----- nvinfo : EIATTR_COOP_GROUP_MASK_REGIDS
	.align		4
.L_371:
        /*0654*/ 	.byte	0x04, 0x29
        /*0656*/ 	.short	(.L_373 - .L_372)


	//   ....[0]....
.L_372:
        /*0658*/ 	.word	0xffffffff


	//   ....[1]....
        /*065c*/ 	.word	0xffffffff


	//   ....[2]....
        /*0660*/ 	.word	0xffffffff


	//   ....[3]....
        /*0664*/ 	.word	0xffffffff


	//   ....[4]....
        /*0668*/ 	.word	0xffffffff


	//   ....[5]....
        /*066c*/ 	.word	0xffffffff


	//   ....[6]....
        /*0670*/ 	.word	0xffffffff


	//   ....[7]....
        /*0674*/ 	.word	0xffffffff


	//   ....[8]....
        /*0678*/ 	.word	0xffffffff


	//   ....[9]....
        /*067c*/ 	.word	0xffffffff


	//   ....[10]....
        /*0680*/ 	.word	0xffffffff


	//   ....[11]....
        /*0684*/ 	.word	0xffffffff


	//   ....[12]....
        /*0688*/ 	.word	0xffffffff


	//   ....[13]....
        /*068c*/ 	.word	0xffffffff


	//   ....[14]....
        /*0690*/ 	.word	0xffffffff


	//   ....[15]....
        /*0694*/ 	.word	0xffffffff


	//   ....[16]....
        /*0698*/ 	.word	0xffffffff


	//   ....[17]....
        /*069c*/ 	.word	0xffffffff


	//   ....[18]....
        /*06a0*/ 	.word	0xffffffff


	//   ....[19]....
        /*06a4*/ 	.word	0xffffffff


	//   ....[20]....
        /*06a8*/ 	.word	0xffffffff


	//   ....[21]....
        /*06ac*/ 	.word	0xffffffff


	//   ....[22]....
        /*06b0*/ 	.word	0xffffffff


	//   ....[23]....
        /*06b4*/ 	.word	0x0500000f


	//   ....[24]....
        /*06b8*/ 	.word	0x0500000f


	//   ....[25]....
        /*06bc*/ 	.word	0x0500000f


	//   ....[26]....
        /*06c0*/ 	.word	0x0500000f


	//   ....[27]....
        /*06c4*/ 	.word	0x0500000f


	//----- nvinfo : EIATTR_COOP_GROUP_INSTR_OFFSETS
	.align		4
.L_373:
        /*06c8*/ 	.byte	0x04, 0x28
        /*06ca*/ 	.short	(.L_375 - .L_374)


	//   ....[0]....
.L_374:
        /*06cc*/ 	.word	0x00002080


	//   ....[1]....
        /*06d0*/ 	.word	0x000020a0


	//   ....[2]....
        /*06d4*/ 	.word	0x000020c0


	//   ....[3]....
        /*06d8*/ 	.word	0x000020e0


	//   ....[4]....
        /*06dc*/ 	.word	0x00002100


	//   ....[5]....
        /*06e0*/ 	.word	0x0000e650


	//   ....[6]....
        /*06e4*/ 	.word	0x0000e670


	//   ....[7]....
        /*06e8*/ 	.word	0x0000e6a0


	//   ....[8]....
        /*06ec*/ 	.word	0x0000e6e0


	//   ....[9]....
        /*06f0*/ 	.word	0x0000e720


	//   ....[10]....
        /*06f4*/ 	.word	0x0000e7b0


	//   ....[11]....
        /*06f8*/ 	.word	0x0000e7e0


	//   ....[12]....
        /*06fc*/ 	.word	0x0000e810


	//   ....[13]....
        /*0700*/ 	.word	0x0000e840


	//   ....[14]....
        /*0704*/ 	.word	0x0000fd30


	//   ....[15]....
        /*0708*/ 	.word	0x0000fdd0


	//   ....[16]....
        /*070c*/ 	.word	0x0000fe00


	//   ....[17]....
        /*0710*/ 	.word	0x0000fe20


	//   ....[18]....
        /*0714*/ 	.word	0x0000fe40


	//   ....[19]....
        /*0718*/ 	.word	0x0000fea0


	//   ....[20]....
        /*071c*/ 	.word	0x0000fec0


	//   ....[21]....
        /*0720*/ 	.word	0x0000fee0


	//   ....[22]....
        /*0724*/ 	.word	0x0000ff00


	//   ....[23]....
        /*0728*/ 	.word	0x00013b20


	//   ....[24]....
        /*072c*/ 	.word	0x00013b80


	//   ....[25]....
        /*0730*/ 	.word	0x00013be0


	//   ....[26]....
        /*0734*/ 	.word	0x00013c40


	//   ....[27]....
        /*0738*/ 	.word	0x00013ca0


	//----- nvinfo : EIATTR_VRC_CTA_INIT_COUNT
	.align		4
.L_375:
        /*073c*/ 	.byte	0x02, 0x4a
	.zero		1
	.zero		1


	//----- nvinfo : EIATTR_SYSCALL_OFFSETS
	.align		4
        /*0740*/ 	.byte	0x04, 0x46
        /*0742*/ 	.short	(.L_377 - .L_376)


	//   ....[0]....
.L_376:
        /*0744*/ 	.word	0x00001510


	//----- nvinfo : EIATTR_EXIT_INSTR_OFFSETS
	.align		4
.L_377:
        /*0748*/ 	.byte	0x04, 0x1c
        /*074a*/ 	.short	(.L_379 - .L_378)


	//   ....[0]....
.L_378:
        /*074c*/ 	.word	0x000000c0


	//   ....[1]....
        /*0750*/ 	.word	0x000135e0


	//   ....[2]....
        /*0754*/ 	.word	0x00013820


	//   ....[3]....
        /*0758*/ 	.word	0x00013a80


	//   ....[4]....
        /*075c*/ 	.word	0x00013ad0


	//----- nvinfo : EIATTR_CRS_STACK_SIZE
	.align		4
.L_379:
        /*0760*/ 	.byte	0x04, 0x1e
        /*0762*/ 	.short	(.L_381 - .L_380)
.L_380:
        /*0764*/ 	.word	0x00000000


	//----- nvinfo : EIATTR_CBANK_PARAM_SIZE
	.align		4
.L_381:
        /*0768*/ 	.byte	0x03, 0x19
        /*076a*/ 	.short	0x0128


	//----- nvinfo : EIATTR_PARAM_CBANK
	.align		4
        /*076c*/ 	.byte	0x04, 0x0a
        /*076e*/ 	.short	(.L_383 - .L_382)
	.align		4
.L_382:
        /*0770*/ 	.word	index@(.nv.constant0._ZN4mmha33masked_multihead_attention_kernelIfLi112ELi128ELi1ELi32ELi256ELb1ELb0EEEv26Multihead_attention_paramsIT_XT5_EE)
        /*0774*/ 	.short	0x0380
        /*0776*/ 	.short	0x0128


	//----- nvinfo : EIATTR_SW_WAR
	.align		4
.L_383:
        /*0778*/ 	.byte	0x04, 0x36
        /*077a*/ 	.short	(.L_385 - .L_384)
.L_384:
        /*077c*/ 	.word	0x00000008
.L_385:


//--------------------- .nv.info._ZN4mmha33masked_multihead_attention_kernelIfLi112ELi128ELi2ELi32ELi128ELb1ELb0EEEv26Multihead_attention_paramsIT_XT5_EE --------------------------
	.section	.nv.info._ZN4mmha33masked_multihead_attention_kernelIfLi112ELi128ELi2ELi32ELi128ELb1ELb0EEEv26Multihead_attention_paramsIT_XT5_EE,"",@"SHT_CUDA_INFO"
	.sectionflags	@""
	.align	4


	//----- nvinfo : EIATTR_CUDA_API_VERSION
	.align		4
        /*0000*/ 	.byte	0x04, 0x37
        /*0002*/ 	.short	(.L_387 - .L_386)
.L_386:
        /*0004*/ 	.word	0x00000082


	//----- nvinfo : EIATTR_KPARAM_INFO
	.align		4
.L_387:
        /*0008*/ 	.byte	0x04, 0x17
        /*000a*/ 	.short	(.L_389 - .L_388)
.L_388:
        /*000c*/ 	.word	0x00000000
        /*0010*/ 	.short	0x0000
        /*0012*/ 	.short	0x0000
        /*0014*/ 	.byte	0x00, 0xf0, 0xa1, 0x04


	//----- nvinfo : EIATTR_SPARSE_MMA_MASK
	.align		4
.L_389:
        /*0018*/ 	.byte	0x03, 0x50
        /*001a*/ 	.short	0x0000


	//----- nvinfo : EIATTR_MAXREG_COUNT
	.align		4
        /*001c*/ 	.byte	0x03, 0x1b
        /*001e*/ 	.short	0x00ff


	//----- nvinfo : EIATTR_NUM_BARRIERS
	.align		4
        /*0020*/ 	.byte	0x02, 0x4c
        /*0022*/ 	.byte	0x01
	.zero		1


	//----- nvinfo : EIATTR_EXTERNS
	.align		4
        /*0024*/ 	.byte	0x04, 0x0f
        /*0026*/ 	.short	(.L_391 - .L_390)


	//   ....[0]....
	.align		4
.L_390:
        /*0028*/ 	.word	index@(__assertfail)


	//----- nvinfo : EIATTR_MERCURY_ISA_VERSION
	.align		4
.L_391:
        /*002c*/ 	.byte	0x03, 0x5f
        /*002e*/ 	.short	0x0101


	//----- nvinfo : EIATTR_COOP_GROUP_MASK_REGIDS
	.align		4
        /*0030*/ 	.byte	0x04, 0x29
        /*0032*/ 	.short	(.L_393 - .L_392)


	//   ....[0]....
.L_392:
        /*0034*/ 	.word	0xffffffff


	//   ....[1]....
        /*0038*/ 	.word	0xffffffff


	//   ....[2]....
        /*003c*/ 	.word	0xffffffff


	//   ....[3]....
        /*0040*/ 	.word	0xffffffff


	//   ....[4]....
        /*0044*/ 	.word	0xffffffff


	//   ....[5]....
        /*0048*/ 	.word	0xffffffff


	//   ....[6]....
        /*004c*/ 	.word	0xffffffff


	//   ....[7]....
        /*0050*/ 	.word	0xffffffff


	//   ....[8]....
        /*0054*/ 	.word	0xffffffff


	//   ....[9]....
        /*0058*/ 	.word	0xffffffff


	//   ....[10]....
        /*005c*/ 	.word	0xffffffff


	//   ....[11]....
        /*0060*/ 	.word	0xffffffff


	//   ....[12]....
        /*0064*/ 	.word	0xffffffff


	//   ....[13]....
        /*0068*/ 	.word	0xffffffff


	//   ....[14]....
        /*006c*/ 	.word	0xffffffff


	//   ....[15]....
        /*0070*/ 	.word	0xffffffff


	//   ....[16]....
        /*0074*/ 	.word	0xffffffff


	//   ....[17]....
        /*0078*/ 	.word	0xffffffff


	//   ....[18]....
        /*007c*/ 	.word	0xffffffff


	//   ....[19]....
        /*0080*/ 	.word	0xffffffff


	//   ....[20]....
        /*0084*/ 	.word	0xffffffff


	//   ....[21]....
        /*0088*/ 	.word	0x0500000f


	//   ....[22]....
        /*008c*/ 	.word	0x0500000f


	//   ....[23]....
        /*0090*/ 	.word	0x0500000f


	//   ....[24]....
        /*0094*/ 	.word	0x0500000f


	//   ....[25]....
        /*0098*/ 	.word	0x0500000f


	//   ....[26]....
        /*009c*/ 	.word	0x0500000f


	//   ....[27]....
        /*00a0*/ 	.word	0x0500000f


	//   ....[28]....
        /*00a4*/ 	.word	0x0500000f


	//   ....[29]....
        /*00a8*/ 	.word	0x0500000f


	//   ....[30]....
        /*00ac*/ 	.word	0x0500000f


	//----- nvinfo : EIATTR_COOP_GROUP_INSTR_OFFSETS
	.align		4
.L_393:
        /*00b0*/ 	.byte	0x04, 0x28
        /*00b2*/ 	.short	(.L_395 - .L_394)


	//   ....[0]....
.L_394:
        /*00b4*/ 	.word	0x00001de0


	//   ....[1]....
        /*00b8*/ 	.word	0x00001e00


	//   ....[2]....
        /*00bc*/ 	.word	0x00001e20


	//   ....[3]....
        /*00c0*/ 	.word	0x00001e40


	//   ....[4]....
        /*00c4*/ 	.word	0x00001e60


	//   ....[5]....
        /*00c8*/ 	.word	0x0000bda0


	//   ....[6]....
        /*00cc*/ 	.word	0x0000bff0


	//   ....[7]....
        /*00d0*/ 	.word	0x0000c010


	//   ....[8]....
        /*00d4*/ 	.word	0x0000c030


	//   ....[9]....
        /*00d8*/ 	.word	0x0000c050


	//   ....[10]....
        /*00dc*/ 	.word	0x0000c150


	//   ....[11]....
        /*00e0*/ 	.word	0x0000c180


	//   ....[12]....
        /*00e4*/ 	.word	0x0000c1b0


	//   ....[13]....
        /*00e8*/ 	.word	0x0000d670


	//   ....[14]....
        /*00ec*/ 	.word	0x0000d700


	//   ....[15]....
        /*00f0*/ 	.word	0x0000d720


	//   ....[16]....
        /*00f4*/ 	.word	0x0000d740


	//   ....[17]....
        /*00f8*/ 	.word	0x0000d760


	//   ....[18]....
        /*00fc*/ 	.word	0x0000d7c0


	//   ....[19]....
        /*0100*/ 	.word	0x0000d7e0


	//   ....[20]....
        /*0104*/ 	.word	0x0000d810


	//   ....[21]....
        /*0108*/ 	.word	0x00010f20


	//   ....[22]....
        /*010c*/ 	.word	0x00010f80


	//   ....[23]....
        /*0110*/ 	.word	0x00010fe0


	//   ....[24]....
        /*0114*/ 	.word	0x00011040


	//   ....[25]....
        /*0118*/ 	.word	0x000110a0


	//   ....[26]....
        /*011c*/ 	.word	0x00011120


	//   ....[27]....
        /*0120*/ 	.word	0x000111c0


	//   ....[28]....
        /*0124*/ 	.word	0x00011240


	//   ....[29]....
        /*0128*/ 	.word	0x000112a0


	//   ....[30]....
        /*012c*/ 	.word	0x00011300


	//----- nvinfo : EIATTR_VRC_CTA_INIT_COUNT
	.align		4
.L_395:
        /*0130*/ 	.byte	0x02, 0x4a
	.zero		1
	.zero		1


	//----- nvinfo : EIATTR_SYSCALL_OFFSETS
	.align		4
        /*0134*/ 	.byte	0x04, 0x46
        /*0136*/ 	.short	(.L_397 - .L_396)


	//   ....[0]....
.L_396:
        /*0138*/ 	.word	0x000012b0


	//----- nvinfo : EIATTR_EXIT_INSTR_OFFSETS
	.align		4
.L_397:
        /*013c*/ 	.byte	0x04, 0x1c
        /*013e*/ 	.short	(.L_399 - .L_398)


	//   ....[0]....
.L_398:
        /*0140*/ 	.word	0x000000b0


	//   ....[1]....
        /*0144*/ 	.word	0x00010a90


	//   ....[2]....
        /*0148*/ 	.word	0x00010c20


	//   ....[3]....
        /*014c*/ 	.word	0x00010e80


	//   ....[4]....
        /*0150*/ 	.word	0x00010ed0


	//----- nvinfo : EIATTR_CRS_STACK_SIZE
	.align		4
.L_399:
        /*0154*/ 	.byte	0x04, 0x1e
        /*0156*/ 	.short	(.L_401 - .L_400)
.L_400:
        /*0158*/ 	.word	0x00000000


	//----- nvinfo : EIATTR_CBANK_PARAM_SIZE
	.align		4
.L_401:
        /*015c*/ 	.byte	0x03, 0x19
        /*015e*/ 	.short	0x0128


	//----- nvinfo : EIATTR_PARAM_CBANK
	.align		4
        /*0160*/ 	.byte	0x04, 0x0a
        /*0162*/ 	.short	(.L_403 - .L_402)
	.align		4
.L_402:
        /*0164*/ 	.word	index@(.nv.constant0._ZN4mmha33masked_multihead_attention_kernelIfLi112ELi128ELi2ELi32ELi128ELb1ELb0EEEv26Multihead_attention_paramsIT_XT5_EE)
        /*0168*/ 	.short	0x0380
        /*016a*/ 	.short	0x0128


	//----- nvinfo : EIATTR_SW_WAR
	.align		4
.L_403:
        /*016c*/ 	.byte	0x04, 0x36
        /*016e*/ 	.short	(.L_405 - .L_404)
.L_404:
        /*0170*/ 	.word	0x00000008
.L_405:


//--------------------- .nv.info._ZN4mmha33masked_multihead_attention_kernelIfLi112ELi128ELi4ELi32ELi64ELb1ELb0EEEv26Multihead_attention_paramsIT_XT5_EE --------------------------
	.section	.nv.info._ZN4mmha33masked_multihead_attention_kernelIfLi112ELi128ELi4ELi32ELi64ELb1ELb0EEEv26Multihead_attention_paramsIT_XT5_EE,"",@"SHT_CUDA_INFO"
	.sectionflags	@""
	.align	4


	//----- nvinfo : EIATTR_CUDA_API_VERSION
	.align		4
        /*0000*/ 	.byte	0x04, 0x37
        /*0002*/ 	.short	(.L_407 - .L_406)
.L_406:
        /*0004*/ 	.word	0x00000082


	//----- nvinfo : EIATTR_KPARAM_INFO
	.align		4
.L_407:
        /*0008*/ 	.byte	0x04, 0x17
        /*000a*/ 	.short	(.L_409 - .L_408)
.L_408:
        /*000c*/ 	.word	0x00000000
        /*0010*/ 	.short	0x0000
        /*0012*/ 	.short	0x0000
        /*0014*/ 	.byte	0x00, 0xf0, 0xa1, 0x04


	//----- nvinfo : EIATTR_SPARSE_MMA_MASK
	.align		4
.L_409:
        /*0018*/ 	.byte	0x03, 0x50
        /*001a*/ 	.short	0x0000


	//----- nvinfo : EIATTR_MAXREG_COUNT
	.align		4
        /*001c*/ 	.byte	0x03, 0x1b
        /*001e*/ 	.short	0x00ff


	//----- nvinfo : EIATTR_NUM_BARRIERS
	.align		4
        /*0020*/ 	.byte	0x02, 0x4c
        /*0022*/ 	.byte	0x01
	.zero		1


	//----- nvinfo : EIATTR_EXTERNS
	.align		4
        /*0024*/ 	.byte	0x04, 0x0f
        /*0026*/ 	.short	(.L_411 - .L_410)


	//   ....[0]....
	.align		4
.L_410:
        /*0028*/ 	.word	index@(__assertfail)


	//----- nvinfo : EIATTR_MERCURY_ISA_VERSION
	.align		4
.L_411:
        /*002c*/ 	.byte	0x03, 0x5f
        /*002e*/ 	.short	0x0101


	//----- nvinfo : EIATTR_INT_WARP_WIDE_INSTR_OFFSETS
	.align		4
        /*0030*/ 	.byte	0x04, 0x31
        /*0032*/ 	.short	(.L_413 - .L_412)


	//   ....[0]....
.L_412:
        /*0034*/ 	.word	0x00000970


	//----- nvinfo : EIATTR_COOP_GROUP_MASK_REGIDS
	.align		4
.L_413:
        /*0038*/ 	.byte	0x04, 0x29
        /*003a*/ 	.short	(.L_415 - .L_414)


	//   ....[0]....
.L_414:
        /*003c*/ 	.word	0xffffffff


	//   ....[1]....
        /*0040*/ 	.word	0xffffffff


	//   ....[2]....
        /*0044*/ 	.word	0xffffffff


	//   ....[3]....
        /*0048*/ 	.word	0xffffffff


	//   ....[4]....
        /*004c*/ 	.word	0xffffffff


	//   ....[5]....
        /*0050*/ 	.word	0xffffffff


	//   ....[6]....
        /*0054*/ 	.word	0xffffffff


	//   ....[7]....
        /*0058*/ 	.word	0xffffffff


	//   ....[8]....
        /*005c*/ 	.word	0xffffffff


	//   ....[9]....
        /*0060*/ 	.word	0xffffffff


	//   ....[10]....
        /*0064*/ 	.word	0xffffffff


	//   ....[11]....
        /*0068*/ 	.word	0xffffffff


	//   ....[12]....
        /*006c*/ 	.word	0xffffffff


	//   ....[13]....
        /*0070*/ 	.word	0xffffffff


	//   ....[14]....
        /*0074*/ 	.word	0xffffffff


	//   ....[15]....
        /*0078*/ 	.word	0xffffffff


	//   ....[16]....
        /*007c*/ 	.word	0xffffffff


	//   ....[17]....
        /*0080*/ 	.word	0xffffffff


	//   ....[18]....
        /*0084*/ 	.word	0xffffffff


	//   ....[19]....
        /*0088*/ 	.word	0x0500000f


	//   ....[20]....
        /*008c*/ 	.word	0x0500000f


	//   ....[21]....
        /*0090*/ 	.word	0x0500000f


	//   ....[22]....
        /*0094*/ 	.word	0x0500000f


	//   ....[23]....
        /*0098*/ 	.word	0x0500000f


	//   ....[24]....
        /*009c*/ 	.word	0x0500000f


	//   ....[25]....
        /*00a0*/ 	.word	0x0500000f


	//   ....[26]....
        /*00a4*/ 	.word	0x0500000f


	//   ....[27]....
        /*00a8*/ 	.word	0x0500000f


	//   ....[28]....
        /*00ac*/ 	.word	0x0500000f


	//----- nvinfo : EIATTR_COOP_GROUP_INSTR_OFFSETS
	.align		4
.L_415:
        /*00b0*/ 	.byte	0x04, 0x28
        /*00b2*/ 	.short	(.L_417 - .L_416)


	//   ....[0]....
.L_416:
        /*00b4*/ 	.word	0x00002020


	//   ....[1]....
        /*00b8*/ 	.word	0x00002040


	//   ....[2]....
        /*00bc*/ 	.word	0x00002060


	//   ....[3]....
        /*00c0*/ 	.word	0x00002080


	//   ....[4]....
        /*00c4*/ 	.word	0x000020a0


	//   ....[5]....
        /*00c8*/ 	.word	0x0000aec0


	//   ....[6]....
        /*00cc*/ 	.word	0x0000aee0


	//   ....[7]....
        /*00d0*/ 	.word	0x0000b130


	//   ....[8]....
        /*00d4*/ 	.word	0x0000b150


	//   ....[9]....
        /*00d8*/ 	.word	0x0000b170


	//   ....[10]....
        /*00dc*/ 	.word	0x0000b2b0


	//   ....[11]....
        /*00e0*/ 	.word	0x0000b2d0


	//   ....[12]....
        /*00e4*/ 	.word	0x0000c7b0


	//   ....[13]....
        /*00e8*/ 	.word	0x0000c840


	//   ....[14]....
        /*00ec*/ 	.word	0x0000c860


	//   ....[15]....
        /*00f0*/ 	.word	0x0000c880


	//   ....[16]....
        /*00f4*/ 	.word	0x0000c8b0


	//   ....[17]....
        /*00f8*/ 	.word	0x0000c920


	//   ....[18]....
        /*00fc*/ 	.word	0x0000c940


	//   ....[19]....
        /*0100*/ 	.word	0x00010d40


	//   ....[20]....
        /*0104*/ 	.word	0x00010da0


	//   ....[21]....
        /*0108*/ 	.word	0x00010e00


	//   ....[22]....
        /*010c*/ 	.word	0x00010e60


	//   ....[23]....
        /*0110*/ 	.word	0x00010ec0


	//   ....[24]....
        /*0114*/ 	.word	0x00010f40


	//   ....[25]....
        /*0118*/ 	.word	0x00010fc0


	//   ....[26]....
        /*011c*/ 	.word	0x00011050


	//   ....[27]....
        /*0120*/ 	.word	0x000110d0


	//   ....[28]....
        /*0124*/ 	.word	0x00011130


	//----- nvinfo : EIATTR_VRC_CTA_INIT_COUNT
	.align		4
.L_417:
        /*0128*/ 	.byte	0x02, 0x4a
	.zero		1
	.zero		1


	//----- nvinfo : EIATTR_SYSCALL_OFFSETS
	.align		4
        /*012c*/ 	.byte	0x04, 0x46
        /*012e*/ 	.short	(.L_419 - .L_418)


	//   ....[0]....
.L_418:
        /*0130*/ 	.word	0x000014f0


	//----- nvinfo : EIATTR_EXIT_INSTR_OFFSETS
	.align		4
.L_419:
        /*0134*/ 	.byte	0x04, 0x1c
        /*0136*/ 	.short	(.L_421 - .L_420)


	//   ....[0]....
.L_420:
        /*0138*/ 	.word	0x000000d0


	//   ....[1]....
        /*013c*/ 	.word	0x00010970


	//   ....[2]....
        /*0140*/ 	.word	0x00010a40


	//   ....[3]....
        /*0144*/ 	.word	0x00010ca0


	//   ....[4]....
        /*0148*/ 	.word	0x00010cf0


	//----- nvinfo : EIATTR_CRS_STACK_SIZE
	.align		4
.L_421:
        /*014c*/ 	.byte	0x04, 0x1e
        /*014e*/ 	.short	(.L_423 - .L_422)
.L_422:
        /*0150*/ 	.word	0x00000000


	//----- nvinfo : EIATTR_CBANK_PARAM_SIZE
	.align		4
.L_423:
        /*0154*/ 	.byte	0x03, 0x19
        /*0156*/ 	.short	0x0128


	//----- nvinfo : EIATTR_PARAM_CBANK
	.align		4
        /*0158*/ 	.byte	0x04, 0x0a
        /*015a*/ 	.short	(.L_425 - .L_424)
	.align		4
.L_424:
        /*015c*/ 	.word	index@(.nv.constant0._ZN4mmha33masked_multihead_attention_kernelIfLi112ELi128ELi4ELi32ELi64ELb1ELb0EEEv26Multihead_attention_paramsIT_XT5_EE)
        /*0160*/ 	.short	0x0380
        /*0162*/ 	.short	0x0128


	//----- nvinfo : EIATTR_SW_WAR
	.align		4
.L_425:
        /*0164*/ 	.byte	0x04, 0x36
        /*0166*/ 	.short	(.L_427 - .L_426)
.L_426:
        /*0168*/ 	.word	0x00000008
.L_427:


//--------------------- .nv.info._ZN4mmha33masked_multihead_attention_kernelItLi112ELi128ELi1ELi16ELi256ELb0ELb1EEEv26Multihead_attention_paramsIT_XT5_EE --------------------------
	.section	.nv.info._ZN4mmha33masked_multihead_attention_kernelItLi112ELi128ELi1ELi16ELi256ELb0ELb1EEEv26Multihead_attention_paramsIT_XT5_EE,"",@"SHT_CUDA_INFO"
	.sectionflags	@""
	.align	4


	//----- nvinfo : EIATTR_CUDA_API_VERSION
	.align		4
        /*0000*/ 	.byte	0x04, 0x37
        /*0002*/ 	.short	(.L_429 - .L_428)
.L_428:
        /*0004*/ 	.word	0x00000082


	//----- nvinfo : EIATTR_KPARAM_INFO
	.align		4
.L_429:
        /*0008*/ 	.byte	0x04, 0x17
        /*000a*/ 	.short	(.L_431 - .L_430)
.L_430:
        /*000c*/ 	.word	0x00000000
        /*0010*/ 	.short	0x0000
        /*0012*/ 	.short	0x0000
        /*0014*/ 	.byte	0x00, 0xf0, 0xa1, 0x04


	//----- nvinfo : EIATTR_SPARSE_MMA_MASK
	.align		4
.L_431:
        /*0018*/ 	.byte	0x03, 0x50
        /*001a*/ 	.short	0x0000


	//----- nvinfo : EIATTR_MAXREG_COUNT
	.align		4
        /*001c*/ 	.byte	0x03, 0x1b
        /*001e*/ 	.short	0x00ff


	//----- nvinfo : EIATTR_NUM_BARRIERS
	.align		4
        /*0020*/ 	.byte	0x02, 0x4c
        /*0022*/ 	.byte	0x01
	.zero		1


	//----- nvinfo : EIATTR_EXTERNS
	.align		4
        /*0024*/ 	.byte	0x04, 0x0f
        /*0026*/ 	.short	(.L_433 - .L_432)


	//   ....[0]....
	.align		4
.L_432:
        /*0028*/ 	.word	index@(__assertfail)


	//----- nvinfo : EIATTR_MERCURY_ISA_VERSION
	.align		4
.L_433:
        /*002c*/ 	.byte	0x03, 0x5f
        /*002e*/ 	.short	0x0101


	//----- nvinfo : EIATTR_COOP_GROUP_MASK_REGIDS
	.align		4
        /*0030*/ 	.byte	0x04, 0x29
        /*0032*/ 	.short	(.L_435 - .L_434)


	//   ....[0]....
.L_434:
        /*0034*/ 	.word	0xffffffff


	//   ....[1]....
        /*0038*/ 	.word	0xffffffff


	//   ....[2]....
        /*003c*/ 	.word	0xffffffff


	//   ....[3]....
        /*0040*/ 	.word	0xffffffff


	//   ....[4]....
        /*0044*/ 	.word	0xffffffff


	//   ....[5]....
        /*0048*/ 	.word	0xffffffff


	//   ....[6]....
        /*004c*/ 	.word	0xffffffff


	//   ....[7]....
        /*0050*/ 	.word	0xffffffff


	//   ....[8]....
        /*0054*/ 	.word	0xffffffff


	//   ....[9]....
        /*0058*/ 	.word	0xffffffff


	//   ....[10]....
        /*005c*/ 	.word	0xffffffff


	//   ....[11]....
        /*0060*/ 	.word	0xffffffff


	//   ....[12]....
        /*0064*/ 	.word	0xffffffff


	//   ....[13]....
        /*0068*/ 	.word	0xffffffff


	//   ....[14]....
        /*006c*/ 	.word	0xffffffff


	//   ....[15]....
        /*0070*/ 	.word	0xffffffff


	//   ....[16]....
        /*0074*/ 	.word	0xffffffff


	//   ....[17]....
        /*0078*/ 	.word	0xffffffff


	//   ....[18]....
        /*007c*/ 	.word	0xffffffff


	//   ....[19]....
        /*0080*/ 	.word	0xffffffff


	//   ....[20]....
        /*0084*/ 	.word	0xffffffff


	//   ....[21]....
        /*0088*/ 	.word	0xffffffff


	//   ....[22]....
        /*008c*/ 	.word	0xffffffff


	//   ....[23]....
        /*0090*/ 	.word	0x0500000f


	//   ....[24]....
        /*0094*/ 	.word	0x0500000f


	//   ....[25]....
        /*0098*/ 	.word	0x0500000f


	//   ....[26]....
        /*009c*/ 	.word	0x0500000f


	//   ....[27]....
        /*00a0*/ 	.word	0x0500000f


	//----- nvinfo : EIATTR_COOP_GROUP_INSTR_OFFSETS
	.align		4
.L_435:
        /*00a4*/ 	.byte	0x04, 0x28
        /*00a6*/ 	.short	(.L_437 - .L_436)


	//   ....[0]....
.L_436:
        /*00a8*/ 	.word	0x00001b00


	//   ....[1]....
        /*00ac*/ 	.word	0x00001b20


	//   ....[2]....
        /*00b0*/ 	.word	0x00001b40


	//   ....[3]....
        /*00b4*/ 	.word	0x00001b60


	//   ....[4]....
        /*00b8*/ 	.word	0x00001b80


	//   ....[5]....
        /*00bc*/ 	.word	0x00004390


	//   ....[6]....
        /*00c0*/ 	.word	0x00004420


	//   ....[7]....
        /*00c4*/ 	.word	0x00004440


	//   ....[8]....
        /*00c8*/ 	.word	0x00004470


	//   ....[9]....
        /*00cc*/ 	.word	0x000044a0


	//   ....[10]....
        /*00d0*/ 	.word	0x00004540


	//   ....[11]....
        /*00d4*/ 	.word	0x00004570


	//   ....[12]....
        /*00d8*/ 	.word	0x000045b0


	//   ....[13]....
        /*00dc*/ 	.word	0x000045e0


	//   ....[14]....
        /*00e0*/ 	.word	0x00005c20


	//   ....[15]....
        /*00e4*/ 	.word	0x00005ca0


	//   ....[16]....
        /*00e8*/ 	.word	0x00005d20


	//   ....[17]....
        /*00ec*/ 	.word	0x00005d50


	//   ....[18]....
        /*00f0*/ 	.word	0x00005d70


	//   ....[19]....
        /*00f4*/ 	.word	0x00005de0


	//   ....[20]....
        /*00f8*/ 	.word	0x00005e00


	//   ....[21]....
        /*00fc*/ 	.word	0x00005e30


	//   ....[22]....
        /*0100*/ 	.word	0x00005e60


	//   ....[23]....
        /*0104*/ 	.word	0x00009da0


	//   ....[24]....
        /*0108*/ 	.word	0x00009e00


	//   ....[25]....
        /*010c*/ 	.word	0x00009e60


	//   ....[26]....
        /*0110*/ 	.word	0x00009ec0


	//   ....[27]....
        /*0114*/ 	.word	0x00009f20


	//----- nvinfo : EIATTR_VRC_CTA_INIT_COUNT
	.align		4
.L_437:
        /*0118*/ 	.byte	0x02, 0x4a
	.zero		1
	.zero		1


	//----- nvinfo : EIATTR_SYSCALL_OFFSETS
	.align		4
        /*011c*/ 	.byte	0x04, 0x46
        /*011e*/ 	.short	(.L_439 - .L_438)


	//   ....[0]....
.L_438:
        /*0120*/ 	.word	0x00001260


	//----- nvinfo : EIATTR_EXIT_INSTR_OFFSETS
	.align		4
.L_439:
        /*0124*/ 	.byte	0x04, 0x1c
        /*0126*/ 	.short	(.L_441 - .L_440)


	//   ....[0]....
.L_440:
        /*0128*/ 	.word	0x000000b0


	//   ....[1]....
        /*012c*/ 	.word	0x000098e0


	//   ....[2]....
        /*0130*/ 	.word	0x00009c90


	//   ....[3]....
        /*0134*/ 	.word	0x00009d50


	//----- nvinfo : EIATTR_CRS_STACK_SIZE
	.align		4
.L_441:
        /*0138*/ 	.byte	0x04, 0x1e
        /*013a*/ 	.short	(.L_443 - .L_442)
.L_442:
        /*013c*/ 	.word	0x00000000


	//----- nvinfo : EIATTR_CBANK_PARAM_SIZE
	.align		4
.L_443:
        /*0140*/ 	.byte	0x03, 0x19
        /*0142*/ 	.short	0x0128


	//----- nvinfo : EIATTR_PARAM_CBANK
	.align		4
        /*0144*/ 	.byte	0x04, 0x0a
        /*0146*/ 	.short	(.L_445 - .L_444)
	.align		4
.L_444:
        /*0148*/ 	.word	index@(.nv.constant0._ZN4mmha33masked_multihead_attention_kernelItLi112ELi128ELi1ELi16ELi256ELb0ELb1EEEv26Multihead_attention_paramsIT_XT5_EE)
        /*014c*/ 	.short	0x0380
        /*014e*/ 	.short	0x0128


	//----- nvinfo : EIATTR_SW_WAR
	.align		4
.L_445:
        /*0150*/ 	.byte	0x04, 0x36
        /*0152*/ 	.short	(.L_447 - .L_446)
.L_446:
        /*0154*/ 	.word	0x00000008
.L_447:


//--------------------- .nv.info._ZN4mmha33masked_multihead_attention_kernelItLi112ELi128ELi2ELi16ELi128ELb0ELb1EEEv26Multihead_attention_paramsIT_XT5_EE --------------------------
	.section	.nv.info._ZN4mmha33masked_multihead_attention_kernelItLi112ELi128ELi2ELi16ELi128ELb0ELb1EEEv26Multihead_attention_paramsIT_XT5_EE,"",@"SHT_CUDA_INFO"
	.sectionflags	@""
	.align	4


	//----- nvinfo : EIATTR_CUDA_API_VERSION
	.align		4
        /*0000*/ 	.byte	0x04, 0x37
        /*0002*/ 	.short	(.L_449 - .L_448)
.L_448:
        /*0004*/ 	.word	0x00000082


	//----- nvinfo : EIATTR_KPARAM_INFO
	.align		4
.L_449:
        /*0008*/ 	.byte	0x04, 0x17
        /*000a*/ 	.short	(.L_451 - .L_450)
.L_450:
        /*000c*/ 	.word	0x00000000
        /*0010*/ 	.short	0x0000
        /*0012*/ 	.short	0x0000
        /*0014*/ 	.byte	0x00, 0xf0, 0xa1, 0x04


	//----- nvinfo : EIATTR_SPARSE_MMA_MASK
	.align		4
.L_451:
        /*0018*/ 	.byte	0x03, 0x50
        /*001a*/ 	.short	0x0000


	//----- nvinfo : EIATTR_MAXREG_COUNT
	.align		4
        /*001c*/ 	.byte	0x03, 0x1b
        /*001e*/ 	.short	0x00ff


	//----- nvinfo : EIATTR_NUM_BARRIERS
	.align		4
        /*0020*/ 	.byte	0x02, 0x4c
        /*0022*/ 	.byte	0x01
	.zero		1


	//----- nvinfo : EIATTR_EXTERNS
	.align		4
        /*0024*/ 	.byte	0x04, 0x0f
        /*0026*/ 	.short	(.L_453 - .L_452)


	//   ....[0]....
	.align		4
.L_452:
        /*0028*/ 	.word	index@(__assertfail)


	//----- nvinfo : EIATTR_MERCURY_ISA_VERSION
	.align		4
.L_453:
        /*002c*/ 	.byte	0x03, 0x5f
        /*002e*/ 	.short	0x0101


	//----- nvinfo : EIATTR_COOP_GROUP_MASK_REGIDS
	.align		4
        /*0030*/ 	.byte	0x04, 0x29
        /*0032*/ 	.short	(.L_455 - .L_454)


	//   ....[0]....
.L_454:
        /*0034*/ 	.word	0xffffffff


	//   ....[1]....
        /*0038*/ 	.word	0xffffffff


	//   ....[2]....
        /*003c*/ 	.word	0xffffffff


	//   ....[3]....
        /*0040*/ 	.word	0xffffffff


	//   ....[4]....
        /*0044*/ 	.word	0xffffffff


	//   ....[5]....
        /*0048*/ 	.word	0xffffffff


	//   ....[6]....
        /*004c*/ 	.word	0xffffffff


	//   ....[7]....
        /*0050*/ 	.word	0xffffffff


	//   ....[8]....
        /*0054*/ 	.word	0xffffffff


	//   ....[9]....
        /*0058*/ 	.word	0xffffffff


	//   ....[10]....
        /*005c*/ 	.word	0xffffffff


	//   ....[11]....
        /*0060*/ 	.word	0xffffffff


	//   ....[12]....
        /*0064*/ 	.word	0xffffffff


	//   ....[13]....
        /*0068*/ 	.word	0xffffffff


	//   ....[14]....
        /*006c*/ 	.word	0xffffffff


	//   ....[15]....
        /*0070*/ 	.word	0xffffffff


	//   ....[16]....
        /*0074*/ 	.word	0xffffffff


	//   ....[17]....
        /*0078*/ 	.word	0xffffffff


	//   ....[18]....
        /*007c*/ 	.word	0xffffffff


	//   ....[19]....
        /*0080*/ 	.word	0xffffffff


	//   ....[20]....
        /*0084*/ 	.word	0xffffffff


	//   ....[21]....
        /*0088*/ 	.word	0x0500000f


	//   ....[22]....
        /*008c*/ 	.word	0x0500000f


	//   ....[23]....
        /*0090*/ 	.word	0x0500000f


	//   ....[24]....
        /*0094*/ 	.word	0x0500000f


	//   ....[25]....
        /*0098*/ 	.word	0x0500000f


	//   ....[26]....
        /*009c*/ 	.word	0x0500000f


	//   ....[27]....
        /*00a0*/ 	.word	0x0500000f


	//   ....[28]....
        /*00a4*/ 	.word	0x0500000f


	//   ....[29]....
        /*00a8*/ 	.word	0x0500000f


	//   ....[30]....
        /*00ac*/ 	.word	0x0500000f


	//----- nvinfo : EIATTR_COOP_GROUP_INSTR_OFFSETS
	.align		4
.L_455:
        /*00b0*/ 	.byte	0x04, 0x28
        /*00b2*/ 	.short	(.L_457 - .L_456)


	//   ....[0]....
.L_456:
        /*00b4*/ 	.word	0x00001b90


	//   ....[1]....
        /*00b8*/ 	.word	0x00001bb0


	//   ....[2]....
        /*00bc*/ 	.word	0x00001bd0


	//   ....[3]....
        /*00c0*/ 	.word	0x00001bf0


	//   ....[4]....
        /*00c4*/ 	.word	0x00001c10


	//   ....[5]....
        /*00c8*/ 	.word	0x00004240


	//   ....[6]....
        /*00cc*/ 	.word	0x000044d0


	//   ....[7]....
        /*00d0*/ 	.word	0x000044f0


	//   ....[8]....
        /*00d4*/ 	.word	0x00004510


	//   ....[9]....
        /*00d8*/ 	.word	0x00004530


	//   ....[10]....
        /*00dc*/ 	.word	0x00004670


	//   ....[11]....
        /*00e0*/ 	.word	0x000046b0


	//   ....[12]....
        /*00e4*/ 	.word	0x00004700


	//   ....[13]....
        /*00e8*/ 	.word	0x00005d60


	//   ....[14]....
        /*00ec*/ 	.word	0x00005df0


	//   ....[15]....
        /*00f0*/ 	.word	0x00005e70


	//   ....[16]....
        /*00f4*/ 	.word	0x00005e90


	//   ....[17]....
        /*00f8*/ 	.word	0x00005ec0


	//   ....[18]....
        /*00fc*/ 	.word	0x00005f50


	//   ....[19]....
        /*0100*/ 	.word	0x00005f70


	//   ....[20]....
        /*0104*/ 	.word	0x00005f90


	//   ....[21]....
        /*0108*/ 	.word	0x00009cf0


	//   ....[22]....
        /*010c*/ 	.word	0x00009d50


	//   ....[23]....
        /*0110*/ 	.word	0x00009db0


	//   ....[24]....
        /*0114*/ 	.word	0x00009e10


	//   ....[25]....
        /*0118*/ 	.word	0x00009e70


	//   ....[26]....
        /*011c*/ 	.word	0x00009ef0


	//   ....[27]....
        /*0120*/ 	.word	0x00009f90


	//   ....[28]....
        /*0124*/ 	.word	0x0000a010


	//   ....[29]....
        /*0128*/ 	.word	0x0000a070


	//   ....[30]....
        /*012c*/ 	.word	0x0000a0d0


	//----- nvinfo : EIATTR_VRC_CTA_INIT_COUNT
	.align		4
.L_457:
        /*0130*/ 	.byte	0x02, 0x4a
	.zero		1
	.zero		1


	//----- nvinfo : EIATTR_SYSCALL_OFFSETS
	.align		4
        /*0134*/ 	.byte	0x04, 0x46
        /*0136*/ 	.short	(.L_459 - .L_458)


	//   ....[0]....
.L_458:
        /*0138*/ 	.word	0x000012e0


	//----- nvinfo : EIATTR_EXIT_INSTR_OFFSETS
	.align		4
.L_459:
        /*013c*/ 	.byte	0x04, 0x1c
        /*013e*/ 	.short	(.L_461 - .L_460)


	//   ....[0]....
.L_460:
        /*0140*/ 	.word	0x000000b0


	//   ....[1]....
        /*0144*/ 	.word	0x00009830


	//   ....[2]....
        /*0148*/ 	.word	0x00009be0


	//   ....[3]....
        /*014c*/ 	.word	0x00009ca0


	//----- nvinfo : EIATTR_CRS_STACK_SIZE
	.align		4
.L_461:
        /*0150*/ 	.byte	0x04, 0x1e
        /*0152*/ 	.short	(.L_463 - .L_462)
.L_462:
        /*0154*/ 	.word	0x00000000


	//----- nvinfo : EIATTR_CBANK_PARAM_SIZE
	.align		4
.L_463:
        /*0158*/ 	.byte	0x03, 0x19
        /*015a*/ 	.short	0x0128


	//----- nvinfo : EIATTR_PARAM_CBANK
	.align		4
        /*015c*/ 	.byte	0x04, 0x0a
        /*015e*/ 	.short	(.L_465 - .L_464)
	.align		4
.L_464:
        /*0160*/ 	.word	index@(.nv.constant0._ZN4mmha33masked_multihead_attention_kernelItLi112ELi128ELi2ELi16ELi128ELb0ELb1EEEv26Multihead_attention_paramsIT_XT5_EE)
        /*0164*/ 	.short	0x0380
        /*0166*/ 	.short	0x0128


	//----- nvinfo : EIATTR_SW_WAR
	.align		4
.L_465:
        /*0168*/ 	.byte	0x04, 0x36
        /*016a*/ 	.short	(.L_467 - .L_466)
.L_466:
        /*016c*/ 	.word	0x00000008
.L_467:


//--------------------- .nv.info._ZN4mmha33masked_multihead_attention_kernelItLi112ELi128ELi4ELi16ELi64ELb0ELb1EEEv26Multihead_attention_paramsIT_XT5_EE --------------------------
	.section	.nv.info._ZN4mmha33masked_multihead_attention_kernelItLi112ELi128ELi4ELi16ELi64ELb0ELb1EEEv26Multihead_attention_paramsIT_XT5_EE,"",@"SHT_CUDA_INFO"
	.sectionflags	@""
	.align	4


	//----- nvinfo : EIATTR_CUDA_API_VERSION
	.align		4
        /*0000*/ 	.byte	0x04, 0x37
        /*0002*/ 	.short	(.L_469 - .L_468)
.L_468:
        /*0004*/ 	.word	0x00000082


	//----- nvinfo : EIATTR_KPARAM_INFO
	.align		4
.L_469:
        /*0008*/ 	.byte	0x04, 0x17
        /*000a*/ 	.short	(.L_471 - .L_470)
.L_470:
        /*000c*/ 	.word	0x00000000
        /*0010*/ 	.short	0x0000
        /*0012*/ 	.short	0x0000
        /*0014*/ 	.byte	0x00, 0xf0, 0xa1, 0x04


	//----- nvinfo : EIATTR_SPARSE_MMA_MASK
	.align		4
.L_471:
        /*0018*/ 	.byte	0x03, 0x50
        /*001a*/ 	.short	0x0000


	//----- nvinfo : EIATTR_MAXREG_COUNT
	.align		4
        /*001c*/ 	.byte	0x03, 0x1b
        /*001e*/ 	.short	0x00ff


	//----- nvinfo : EIATTR_NUM_BARRIERS
	.align		4
        /*0020*/ 	.byte	0x02, 0x4c
        /*0022*/ 	.byte	0x01
	.zero		1


	//----- nvinfo : EIATTR_EXTERNS
	.align		4
        /*0024*/ 	.byte	0x04, 0x0f
        /*0026*/ 	.short	(.L_473 - .L_472)


	//   ....[0]....
	.align		4
.L_472:
        /*0028*/ 	.word	index@(__assertfail)


	//----- nvinfo : EIATTR_MERCURY_ISA_VERSION
	.align		4
.L_473:
        /*002c*/ 	.byte	0x03, 0x5f
        /*002e*/ 	.short	0x0101


	//----- nvinfo : EIATTR_COOP_GROUP_MASK_REGIDS
	.align		4
        /*0030*/ 	.byte	0x04, 0x29
        /*0032*/ 	.short	(.L_475 - .L_474)


	//   ....[0]....
.L_474:
        /*0034*/ 	.word	0xffffffff


	//   ....[1]....
        /*0038*/ 	.word	0xffffffff


	//   ....[2]....
        /*003c*/ 	.word	0xffffffff


	//   ....[3]....
        /*0040*/ 	.word	0xffffffff


	//   ....[4]....
        /*0044*/ 	.word	0xffffffff


	//   ....[5]....
        /*0048*/ 	.word	0xffffffff


	//   ....[6]....
        /*004c*/ 	.word	0xffffffff


	//   ....[7]....
        /*0050*/ 	.word	0xffffffff


	//   ....[8]....
        /*0054*/ 	.word	0xffffffff


	//   ....[9]....
        /*0058*/ 	.word	0xffffffff


	//   ....[10]....
        /*005c*/ 	.word	0xffffffff


	//   ....[11]....
        /*0060*/ 	.word	0xffffffff


	//   ....[12]....
        /*0064*/ 	.word	0xffffffff


	//   ....[13]....
        /*0068*/ 	.word	0xffffffff


	//   ....[14]....
        /*006c*/ 	.word	0xffffffff


	//   ....[15]....
        /*0070*/ 	.word	0xffffffff


	//   ....[16]....
        /*0074*/ 	.word	0xffffffff


	//   ....[17]....
        /*0078*/ 	.word	0xffffffff


	//   ....[18]....
        /*007c*/ 	.word	0xffffffff


	//   ....[19]....
        /*0080*/ 	.word	0x0500000f


	//   ....[20]....
        /*0084*/ 	.word	0x0500000f


	//   ....[21]....
        /*0088*/ 	.word	0x0500000f


	//   ....[22]....
        /*008c*/ 	.word	0x0500000f


	//   ....[23]....
        /*0090*/ 	.word	0x0500000f


	//   ....[24]....
        /*0094*/ 	.word	0x0500000f


	//   ....[25]....
        /*0098*/ 	.word	0x0500000f


	//   ....[26]....
        /*009c*/ 	.word	0x0500000f


	//   ....[27]....
        /*00a0*/ 	.word	0x0500000f


	//   ....[28]....
        /*00a4*/ 	.word	0x0500000f


	//----- nvinfo : EIATTR_COOP_GROUP_INSTR_OFFSETS
	.align		4
.L_475:
        /*00a8*/ 	.byte	0x04, 0x28
        /*00aa*/ 	.short	(.L_477 - .L_476)


	//   ....[0]....
.L_476:
        /*00ac*/ 	.word	0x00001be0


	//   ....[1]....
        /*00b0*/ 	.word	0x00001c00


	//   ....[2]....
        /*00b4*/ 	.word	0x00001c20


	//   ....[3]....
        /*00b8*/ 	.word	0x00001c40


	//   ....[4]....
        /*00bc*/ 	.word	0x00001c60


	//   ....[5]....
        /*00c0*/ 	.word	0x000030c0


	//   ....[6]....
        /*00c4*/ 	.word	0x000030e0


	//   ....[7]....
        /*00c8*/ 	.word	0x000033d0


	//   ....[8]....
        /*00cc*/ 	.word	0x000033f0


	//   ....[9]....
        /*00d0*/ 	.word	0x00003410


	//   ....[10]....
        /*00d4*/ 	.word	0x00003510


	//   ....[11]....
        /*00d8*/ 	.word	0x00003550


	//   ....[12]....
        /*00dc*/ 	.word	0x00004bb0


	//   ....[13]....
        /*00e0*/ 	.word	0x00004c30


	//   ....[14]....
        /*00e4*/ 	.word	0x00004cb0


	//   ....[15]....
        /*00e8*/ 	.word	0x00004cd0


	//   ....[16]....
        /*00ec*/ 	.word	0x00004cf0


	//   ....[17]....
        /*00f0*/ 	.word	0x00004d60


	//   ....[18]....
        /*00f4*/ 	.word	0x00004d80


	//   ....[19]....
        /*00f8*/ 	.word	0x000088b0


	//   ....[20]....
        /*00fc*/ 	.word	0x00008910


	//   ....[21]....
        /*0100*/ 	.word	0x00008970


	//   ....[22]....
        /*0104*/ 	.word	0x000089d0


	//   ....[23]....
        /*0108*/ 	.word	0x00008a30


	//   ....[24]....
        /*010c*/ 	.word	0x00008ab0


	//   ....[25]....
        /*0110*/ 	.word	0x00008b30


	//   ....[26]....
        /*0114*/ 	.word	0x00008bc0


	//   ....[27]....
        /*0118*/ 	.word	0x00008c40


	//   ....[28]....
        /*011c*/ 	.word	0x00008ca0


	//----- nvinfo : EIATTR_VRC_CTA_INIT_COUNT
	.align		4
.L_477:
        /*0120*/ 	.byte	0x02, 0x4a
	.zero		1
	.zero		1


	//----- nvinfo : EIATTR_SYSCALL_OFFSETS
	.align		4
        /*0124*/ 	.byte	0x04, 0x46
        /*0126*/ 	.short	(.L_479 - .L_478)


	//   ....[0]....
.L_478:
        /*0128*/ 	.word	0x00001330


	//----- nvinfo : EIATTR_EXIT_INSTR_OFFSETS
	.align		4
.L_479:
        /*012c*/ 	.byte	0x04, 0x1c
        /*012e*/ 	.short	(.L_481 - .L_480)


	//   ....[0]....
.L_480:
        /*0130*/ 	.word	0x000000d0


	//   ....[1]....
        /*0134*/ 	.word	0x000083f0


	//   ....[2]....
        /*0138*/ 	.word	0x000087a0


	//   ....[3]....
        /*013c*/ 	.word	0x00008860


	//----- nvinfo : EIATTR_CRS_STACK_SIZE
	.align		4
.L_481:
        /*0140*/ 	.byte	0x04, 0x1e
        /*0142*/ 	.short	(.L_483 - .L_482)
.L_482:
        /*0144*/ 	.word	0x00000000


	//----- nvinfo : EIATTR_CBANK_PARAM_SIZE
	.align		4
.L_483:
        /*0148*/ 	.byte	0x03, 0x19
        /*014a*/ 	.short	0x0128


	//----- nvinfo : EIATTR_PARAM_CBANK
	.align		4
        /*014c*/ 	.byte	0x04, 0x0a
        /*014e*/ 	.short	(.L_485 - .L_484)
	.align		4
.L_484:
        /*0150*/ 	.word	index@(.nv.constant0._ZN4mmha33masked_multihead_attention_kernelItLi112ELi128ELi4ELi16ELi64ELb0ELb1EEEv26Multihead_attention_paramsIT_XT5_EE)
        /*0154*/ 	.short	0x0380
        /*0156*/ 	.short	0x0128


	//----- nvinfo : EIATTR_SW_WAR
	.align		4
.L_485:
        /*0158*/ 	.byte	0x04, 0x36
        /*015a*/ 	.short	(.L_487 - .L_486)
.L_486:
        /*015c*/ 	.word	0x00000008
.L_487:


//--------------------- .nv.info._ZN4mmha33masked_multihead_attention_kernelItLi112ELi128ELi1ELi16ELi256ELb0ELb0EEEv26Multihead_attention_paramsIT_XT5_EE --------------------------
	.section	.nv.info._ZN4mmha33masked_multihead_attention_kernelItLi112ELi128ELi1ELi16ELi256ELb0ELb0EEEv26Multihead_attention_paramsIT_XT5_EE,"",@"SHT_CUDA_INFO"
	.sectionflags	@""
	.align	4


	//----- nvinfo : EIATTR_CUDA_API_VERSION
	.align		4
        /*0000*/ 	.byte	0x04, 0x37
        /*0002*/ 	.short	(.L_489 - .L_488)
.L_488:
        /*0004*/ 	.word	0x00000082


	//----- nvinfo : EIATTR_KPARAM_INFO
	.align		4
.L_489:
        /*0008*/ 	.byte	0x04, 0x17
        /*000a*/ 	.short	(.L_491 - .L_490)
.L_490:
        /*000c*/ 	.word	0x00000000
        /*0010*/ 	.short	0x0000
        /*0012*/ 	.short	0x0000
        /*0014*/ 	.byte	0x00, 0xf0, 0xa1, 0x04


	//----- nvinfo : EIATTR_SPARSE_MMA_MASK
	.align		4
.L_491:
        /*0018*/ 	.byte	0x03, 0x50
        /*001a*/ 	.short	0x0000


	//----- nvinfo : EIATTR_MAXREG_COUNT
	.align		4
        /*001c*/ 	.byte	0x03, 0x1b
        /*001e*/ 	.short	0x00ff


	//----- nvinfo : EIATTR_NUM_BARRIERS
	.align		4
        /*0020*/ 	.byte	0x02, 0x4c
        /*0022*/ 	.byte	0x01
	.zero		1


	//----- nvinfo : EIATTR_EXTERNS
	.align		4
        /*0024*/ 	.byte	0x04, 0x0f
        /*0026*/ 	.short	(.L_493 - .L_492)


	//   ....[0]....
	.align		4
.L_492:
        /*0028*/ 	.word	index@(__assertfail)


	//----- nvinfo : EIATTR_MERCURY_ISA_VERSION
	.align		4
.L_493:
        /*002c*/ 	.byte	0x03, 0x5f
        /*002e*/ 	.short	0x0101


	//----- nvinfo : EIATTR_COOP_GROUP_MASK_REGIDS
	.align		4
        /*0030*/ 	.byte	0x04, 0x29
        /*0032*/ 	.short	(.L_495 - .L_494)


	//   ....[0]....
.L_494:
        /*0034*/ 	.word	0xffffffff


	//   ....[1]....
        /*0038*/ 	.word	0xffffffff


	//   ....[2]....
        /*003c*/ 	.word	0xffffffff


	//   ....[3]....
        /*0040*/ 	.word	0xffffffff


	//   ....[4]....
        /*0044*/ 	.word	0xffffffff


	//   ....[5]....
        /*0048*/ 	.word	0xffffffff


	//   ....[6]....
        /*004c*/ 	.word	0xffffffff


	//   ....[7]....
        /*0050*/ 	.word	0xffffffff


	//   ....[8]....
        /*0054*/ 	.word	0xffffffff


	//   ....[9]....
        /*0058*/ 	.word	0xffffffff


	//   ....[10]....
        /*005c*/ 	.word	0xffffffff


	//   ....[11]....
        /*0060*/ 	.word	0xffffffff


	//   ....[12]....
        /*0064*/ 	.word	0xffffffff


	//   ....[13]....
        /*0068*/ 	.word	0xffffffff


	//   ....[14]....
        /*006c*/ 	.word	0xffffffff


	//   ....[15]....
        /*0070*/ 	.word	0xffffffff


	//   ....[16]....
        /*0074*/ 	.word	0xffffffff


	//   ....[17]....
        /*0078*/ 	.word	0xffffffff


	//   ....[18]....
        /*007c*/ 	.word	0xffffffff


	//   ....[19]....
        /*0080*/ 	.word	0xffffffff


	//   ....[20]....
        /*0084*/ 	.word	0xffffffff


	//   ....[21]....
        /*0088*/ 	.word	0xffffffff


	//   ....[22]....
        /*008c*/ 	.word	0xffffffff


	//   ....[23]....
        /*0090*/ 	.word	0x0500000f


	//   ....[24]....
        /*0094*/ 	.word	0x0500000f


	//   ....[25]....
        /*0098*/ 	.word	0x0500000f


	//   ....[26]....
        /*009c*/ 	.word	0x0500000f


	//   ....[27]....
        /*00a0*/ 	.word	0x0500000f


	//----- nvinfo : EIATTR_COOP_GROUP_INSTR_OFFSETS
	.align		4
.L_495:
        /*00a4*/ 	.byte	0x04, 0x28
        /*00a6*/ 	.short	(.L_497 - .L_496)


	//   ....[0]....
.L_496:
        /*00a8*/ 	.word	0x00001b00


	//   ....[1]....
        /*00ac*/ 	.word	0x00001b20


	//   ....[2]....
        /*00b0*/ 	.word	0x00001b40


	//   ....[3]....
        /*00b4*/ 	.word	0x00001b60


	//   ....[4]....
        /*00b8*/ 	.word	0x00001b80


	//   ....[5]....
        /*00bc*/ 	.word	0x00003840


	//   ....[6]....
        /*00c0*/ 	.word	0x000038b0


	//   ....[7]....
        /*00c4*/ 	.word	0x000038e0


	//   ....[8]....
        /*00c8*/ 	.word	0x00003910


	//   ....[9]....
        /*00cc*/ 	.word	0x00003940


	//   ....[10]....
        /*00d0*/ 	.word	0x000039c0


	//   ....[11]....
        /*00d4*/ 	.word	0x000039e0


	//   ....[12]....
        /*00d8*/ 	.word	0x00003a10


	//   ....[13]....
        /*00dc*/ 	.word	0x00003a50


	//   ....[14]....
        /*00e0*/ 	.word	0x000050d0


	//   ....[15]....
        /*00e4*/ 	.word	0x00005170


	//   ....[16]....
        /*00e8*/ 	.word	0x000051f0


	//   ....[17]....
        /*00ec*/ 	.word	0x00005210


	//   ....[18]....
        /*00f0*/ 	.word	0x00005230


	//   ....[19]....
        /*00f4*/ 	.word	0x000052a0


	//   ....[20]....
        /*00f8*/ 	.word	0x000052c0


	//   ....[21]....
        /*00fc*/ 	.word	0x000052f0


	//   ....[22]....
        /*0100*/ 	.word	0x00005330


	//   ....[23]....
        /*0104*/ 	.word	0x00008d90


	//   ....[24]....
        /*0108*/ 	.word	0x00008df0


	//   ....[25]....
        /*010c*/ 	.word	0x00008e50


	//   ....[26]....
        /*0110*/ 	.word	0x00008eb0


	//   ....[27]....
        /*0114*/ 	.word	0x00008f10


	//----- nvinfo : EIATTR_VRC_CTA_INIT_COUNT
	.align		4
.L_497:
        /*0118*/ 	.byte	0x02, 0x4a
	.zero		1
	.zero		1


	//----- nvinfo : EIATTR_SYSCALL_OFFSETS
	.align		4
        /*011c*/ 	.byte	0x04, 0x46
        /*011e*/ 	.short	(.L_499 - .L_498)


	//   ....[0]....
.L_498:
        /*0120*/ 	.word	0x00001260


	//----- nvinfo : EIATTR_EXIT_INSTR_OFFSETS
	.align		4
.L_499:
        /*0124*/ 	.byte	0x04, 0x1c
        /*0126*/ 	.short	(.L_501 - .L_500)


	//   ....[0]....
.L_500:
        /*0128*/ 	.word	0x000000b0


	//   ....[1]....
        /*012c*/ 	.word	0x000088d0


	//   ....[2]....
        /*0130*/ 	.word	0x00008c80


	//   ....[3]....
        /*0134*/ 	.word	0x00008d40


	//----- nvinfo : EIATTR_CRS_STACK_SIZE
	.align		4
.L_501:
        /*0138*/ 	.byte	0x04, 0x1e
        /*013a*/ 	.short	(.L_503 - .L_502)
.L_502:
        /*013c*/ 	.word	0x00000000


	//----- nvinfo : EIATTR_CBANK_PARAM_SIZE
	.align		4
.L_503:
        /*0140*/ 	.byte	0x03, 0x19
        /*0142*/ 	.short	0x0128


	//----- nvinfo : EIATTR_PARAM_CBANK
	.align		4
        /*0144*/ 	.byte	0x04, 0x0a
        /*0146*/ 	.short	(.L_505 - .L_504)
	.align		4
.L_504:
        /*0148*/ 	.word	index@(.nv.constant0._ZN4mmha33masked_multihead_attention_kernelItLi112ELi128ELi1ELi16ELi256ELb0ELb0EEEv26Multihead_attention_paramsIT_XT5_EE)
        /*014c*/ 	.short	0x0380
        /*014e*/ 	.short	0x0128


	//----- nvinfo : EIATTR_SW_WAR
	.align		4
.L_505:
        /*0150*/ 	.byte	0x04, 0x36
        /*0152*/ 	.short	(.L_507 - .L_506)
.L_506:
        /*0154*/ 	.word	0x00000008
.L_507:


//--------------------- .nv.info._ZN4mmha33masked_multihead_attention_kernelItLi112ELi128ELi2ELi16ELi128ELb0ELb0EEEv26Multihead_attention_paramsIT_XT5_EE --------------------------
	.section	.nv.info._ZN4mmha33masked_multihead_attention_kernelItLi112ELi128ELi2ELi16ELi128ELb0ELb0EEEv26Multihead_attention_paramsIT_XT5_EE,"",@"SHT_CUDA_INFO"
	.sectionflags	@""
	.align	4


	//----- nvinfo : EIATTR_CUDA_API_VERSION
	.align		4
        /*0000*/ 	.byte	0x04, 0x37
        /*0002*/ 	.short	(.L_509 - .L_508)
.L_508:
        /*0004*/ 	.word	0x00000082


	//----- nvinfo : EIATTR_KPARAM_INFO
	.align		4
.L_509:
        /*0008*/ 	.byte	0x04, 0x17
        /*000a*/ 	.short	(.L_511 - .L_510)
.L_510:
        /*000c*/ 	.word	0x00000000
        /*0010*/ 	.short	0x0000
        /*0012*/ 	.short	0x0000
        /*0014*/ 	.byte	0x00, 0xf0, 0xa1, 0x04


	//----- nvinfo : EIATTR_SPARSE_MMA_MASK
	.align		4
.L_511:
        /*0018*/ 	.byte	0x03, 0x50
        /*001a*/ 	.short	0x0000


	//----- nvinfo : EIATTR_MAXREG_COUNT
	.align		4
        /*001c*/ 	.byte	0x03, 0x1b
        /*001e*/ 	.short	0x00ff


	//----- nvinfo : EIATTR_NUM_BARRIERS
	.align		4
        /*0020*/ 	.byte	0x02, 0x4c
        /*0022*/ 	.byte	0x01
	.zero		1


	//----- nvinfo : EIATTR_EXTERNS
	.align		4
        /*0024*/ 	.byte	0x04, 0x0f
        /*0026*/ 	.short	(.L_513 - .L_512)


	//   ....[0]....
	.align		4
.L_512:
        /*0028*/ 	.word	index@(__assertfail)


	//----- nvinfo : EIATTR_MERCURY_ISA_VERSION
	.align		4
.L_513:
        /*002c*/ 	.byte	0x03, 0x5f
        /*002e*/ 	.short	0x0101


	//----- nvinfo : EIATTR_COOP_GROUP_MASK_REGIDS
	.align		4
        /*0030*/ 	.byte	0x04, 0x29
        /*0032*/ 	.short	(.L_515 - .L_514)


	//   ....[0]....
.L_514:
        /*0034*/ 	.word	0xffffffff


	//   ....[1]....
        /*0038*/ 	.word	0xffffffff


	//   ....[2]....
        /*003c*/ 	.word	0xffffffff


	//   ....[3]....
        /*0040*/ 	.word	0xffffffff


	//   ....[4]....
        /*0044*/ 	.word	0xffffffff


	//   ....[5]....
        /*0048*/ 	.word	0xffffffff


	//   ....[6]....
        /*004c*/ 	.word	0xffffffff


	//   ....[7]....
        /*0050*/ 	.word	0xffffffff


	//   ....[8]....
        /*0054*/ 	.word	0xffffffff


	//   ....[9]....
        /*0058*/ 	.word	0xffffffff


	//   ....[10]....
        /*005c*/ 	.word	0xffffffff


	//   ....[11]....
        /*0060*/ 	.word	0xffffffff


	//   ....[12]....
        /*0064*/ 	.word	0xffffffff


	//   ....[13]....
        /*0068*/ 	.word	0xffffffff


	//   ....[14]....
        /*006c*/ 	.word	0xffffffff


	//   ....[15]....
        /*0070*/ 	.word	0xffffffff


	//   ....[16]....
        /*0074*/ 	.word	0xffffffff


	//   ....[17]....
        /*0078*/ 	.word	0xffffffff


	//   ....[18]....
        /*007c*/ 	.word	0xffffffff


	//   ....[19]....
        /*0080*/ 	.word	0xffffffff


	//   ....[20]....
        /*0084*/ 	.word	0xffffffff


	//   ....[21]....
        /*0088*/ 	.word	0x0500000f


	//   ....[22]....
        /*008c*/ 	.word	0x0500000f


	//   ....[23]....
        /*0090*/ 	.word	0x0500000f


	//   ....[24]....
        /*0094*/ 	.word	0x0500000f


	//   ....[25]....
        /*0098*/ 	.word	0x0500000f


	//   ....[26]....
        /*009c*/ 	.word	0x0500000f


	//   ....[27]....
        /*00a0*/ 	.word	0x0500000f


	//   ....[28]....
        /*00a4*/ 	.word	0x0500000f


	//   ....[29]....
        /*00a8*/ 	.word	0x0500000f


	//   ....[30]....
        /*00ac*/ 	.word	0x0500000f


	//----- nvinfo : EIATTR_COOP_GROUP_INSTR_OFFSETS
	.align		4
.L_515:
        /*00b0*/ 	.byte	0x04, 0x28
        /*00b2*/ 	.short	(.L_517 - .L_516)


	//   ....[0]....
.L_516:
        /*00b4*/ 	.word	0x00001ad0


	//   ....[1]....
        /*00b8*/ 	.word	0x00001af0


	//   ....[2]....
        /*00bc*/ 	.word	0x00001b10


	//   ....[3]....
        /*00c0*/ 	.word	0x00001b30


	//   ....[4]....
        /*00c4*/ 	.word	0x00001b50


	//   ....[5]....
        /*00c8*/ 	.word	0x00003340


	//   ....[6]....
        /*00cc*/ 	.word	0x00003620


	//   ....[7]....
        /*00d0*/ 	.word	0x00003640


	//   ....[8]....
        /*00d4*/ 	.word	0x00003660


	//   ....[9]....
        /*00d8*/ 	.word	0x00003680


	//   ....[10]....
        /*00dc*/ 	.word	0x00003790


	//   ....[11]....
        /*00e0*/ 	.word	0x000037c0


	//   ....[12]....
        /*00e4*/ 	.word	0x00003800


	//   ....[13]....
        /*00e8*/ 	.word	0x00004e90


	//   ....[14]....
        /*00ec*/ 	.word	0x00004f30


	//   ....[15]....
        /*00f0*/ 	.word	0x00004fb0


	//   ....[16]....
        /*00f4*/ 	.word	0x00004fd0


	//   ....[17]....
        /*00f8*/ 	.word	0x00004ff0


	//   ....[18]....
        /*00fc*/ 	.word	0x00005080


	//   ....[19]....
        /*0100*/ 	.word	0x000050a0


	//   ....[20]....
        /*0104*/ 	.word	0x000050d0


	//   ....[21]....
        /*0108*/ 	.word	0x00008900


	//   ....[22]....
        /*010c*/ 	.word	0x00008960


	//   ....[23]....
        /*0110*/ 	.word	0x000089c0


	//   ....[24]....
        /*0114*/ 	.word	0x00008a20


	//   ....[25]....
        /*0118*/ 	.word	0x00008a80


	//   ....[26]....
        /*011c*/ 	.word	0x00008b00


	//   ....[27]....
        /*0120*/ 	.word	0x00008ba0


	//   ....[28]....
        /*0124*/ 	.word	0x00008c20


	//   ....[29]....
        /*0128*/ 	.word	0x00008c80


	//   ....[30]....
        /*012c*/ 	.word	0x00008ce0


	//----- nvinfo : EIATTR_VRC_CTA_INIT_COUNT
	.align		4
.L_517:
        /*0130*/ 	.byte	0x02, 0x4a
	.zero		1
	.zero		1


	//----- nvinfo : EIATTR_SYSCALL_OFFSETS
	.align		4
        /*0134*/ 	.byte	0x04, 0x46
        /*0136*/ 	.short	(.L_519 - .L_518)


	//   ....[0]....
.L_518:
        /*0138*/ 	.word	0x00001230


	//----- nvinfo : EIATTR_EXIT_INSTR_OFFSETS
	.align		4
.L_519:
        /*013c*/ 	.byte	0x04, 0x1c
        /*013e*/ 	.short	(.L_521 - .L_520)


	//   ....[0]....
.L_520:
        /*0140*/ 	.word	0x000000b0


	//   ....[1]....
        /*0144*/ 	.word	0x00008440


	//   ....[2]....
        /*0148*/ 	.word	0x000087f0


	//   ....[3]....
        /*014c*/ 	.word	0x000088b0


	//----- nvinfo : EIATTR_CRS_STACK_SIZE
	.align		4
.L_521:
        /*0150*/ 	.byte	0x04, 0x1e
        /*0152*/ 	.short	(.L_523 - .L_522)
.L_522:
        /*0154*/ 	.word	0x00000000


	//----- nvinfo : EIATTR_CBANK_PARAM_SIZE
	.align		4
.L_523:
        /*0158*/ 	.byte	0x03, 0x19
        /*015a*/ 	.short	0x0128


	//----- nvinfo : EIATTR_PARAM_CBANK
	.align		4
        /*015c*/ 	.byte	0x04, 0x0a
        /*015e*/ 	.short	(.L_525 - .L_524)
	.align		4
.L_524:
        /*0160*/ 	.word	index@(.nv.constant0._ZN4mmha33masked_multihead_attention_kernelItLi112ELi128ELi2ELi16ELi128ELb0ELb0EEEv26Multihead_attention_paramsIT_XT5_EE)
        /*0164*/ 	.short	0x0380
        /*0166*/ 	.short	0x0128


	//----- nvinfo : EIATTR_SW_WAR
	.align		4
.L_525:
        /*0168*/ 	.byte	0x04, 0x36
        /*016a*/ 	.short	(.L_527 - .L_526)
.L_526:
        /*016c*/ 	.word	0x00000008
.L_527:


//--------------------- .nv.info._ZN4mmha33masked_multihead_attention_kernelItLi112ELi128ELi4ELi16ELi64ELb0ELb0EEEv26Multihead_attention_paramsIT_XT5_EE --------------------------
	.section	.nv.info._ZN4mmha33masked_multihead_attention_kernelItLi112ELi128ELi4ELi16ELi64ELb0ELb0EEEv26Multihead_attention_paramsIT_XT5_EE,"",@"SHT_CUDA_INFO"
	.sectionflags	@""
	.align	4


	//----- nvinfo : EIATTR_CUDA_API_VERSION
	.align		4
        /*0000*/ 	.byte	0x04, 0x37
        /*0002*/ 	.short	(.L_529 - .L_528)
.L_528:
        /*0004*/ 	.word	0x00000082


	//----- nvinfo : EIATTR_KPARAM_INFO
	.align		4
.L_529:
        /*0008*/ 	.byte	0x04, 0x17
        /*000a*/ 	.short	(.L_531 - .L_530)
.L_530:
        /*000c*/ 	.word	0x00000000
        /*0010*/ 	.short	0x0000
        /*0012*/ 	.short	0x0000
        /*0014*/ 	.byte	0x00, 0xf0, 0xa1, 0x04


	//----- nvinfo : EIATTR_SPARSE_MMA_MASK
	.align		4
.L_531:
        /*0018*/ 	.byte	0x03, 0x50
        /*001a*/ 	.short	0x0000


	//----- nvinfo : EIATTR_MAXREG_COUNT
	.align		4
        /*001c*/ 	.byte	0x03, 0x1b
        /*001e*/ 	.short	0x00ff


	//----- nvinfo : EIATTR_NUM_BARRIERS
	.align		4
        /*0020*/ 	.byte	0x02, 0x4c
        /*0022*/ 	.byte	0x01
	.zero		1


	//----- nvinfo : EIATTR_EXTERNS
	.align		4
        /*0024*/ 	.byte	0x04, 0x0f
        /*0026*/ 	.short	(.L_533 - .L_532)


	//   ....[0]....
	.align		4
.L_532:
        /*0028*/ 	.word	index@(__assertfail)


	//----- nvinfo : EIATTR_MERCURY_ISA_VERSION
	.align		4
.L_533:
        /*002c*/ 	.byte	0x03, 0x5f
        /*002e*/ 	.short	0x0101


	//----- nvinfo : EIATTR_COOP_GROUP_MASK_REGIDS
	.align		4
        /*0030*/ 	.byte	0x04, 0x29
        /*0032*/ 	.short	(.L_535 - .L_534)


	//   ....[0]....
.L_534:
        /*0034*/ 	.word	0xffffffff


	//   ....[1]....
        /*0038*/ 	.word	0xffffffff


	//   ....[2]....
        /*003c*/ 	.word	0xffffffff


	//   ....[3]....
        /*0040*/ 	.word	0xffffffff


	//   ....[4]....
        /*0044*/ 	.word	0xffffffff


	//   ....[5]....
        /*0048*/ 	.word	0xffffffff


	//   ....[6]....
        /*004c*/ 	.word	0xffffffff


	//   ....[7]....
        /*0050*/ 	.word	0xffffffff


	//   ....[8]....
        /*0054*/ 	.word	0xffffffff


	//   ....[9]....
        /*0058*/ 	.word	0xffffffff


	//   ....[10]....
        /*005c*/ 	.word	0xffffffff


	//   ....[11]....
        /*0060*/ 	.word	0xffffffff


	//   ....[12]....
        /*0064*/ 	.word	0xffffffff


	//   ....[13]....
        /*0068*/ 	.word	0xffffffff


	//   ....[14]....
        /*006c*/ 	.word	0xffffffff


	//   ....[15]....
        /*0070*/ 	.word	0xffffffff


	//   ....[16]....
        /*0074*/ 	.word	0xffffffff


	//   ....[17]....
        /*0078*/ 	.word	0xffffffff


	//   ....[18]....
        /*007c*/ 	.word	0xffffffff


	//   ....[19]....
        /*0080*/ 	.word	0x0500000f


	//   ....[20]....
        /*0084*/ 	.word	0x0500000f


	//   ....[21]....
        /*0088*/ 	.word	0x0500000f


	//   ....[22]....
        /*008c*/ 	.word	0x0500000f


	//   ....[23]....
        /*0090*/ 	.word	0x0500000f


	//   ....[24]....
        /*0094*/ 	.word	0x0500000f


	//   ....[25]....
        /*0098*/ 	.word	0x0500000f


	//   ....[26]....
        /*009c*/ 	.word	0x0500000f


	//   ....[27]....
        /*00a0*/ 	.word	0x0500000f


	//   ....[28]....
        /*00a4*/ 	.word	0x0500000f


	//----- nvinfo : EIATTR_COOP_GROUP_INSTR_OFFSETS
	.align		4
.L_535:
        /*00a8*/ 	.byte	0x04, 0x28
        /*00aa*/ 	.short	(.L_537 - .L_536)


	//   ....[0]....
.L_536:
        /*00ac*/ 	.word	0x00001b40


	//   ....[1]....
        /*00b0*/ 	.word	0x00001b60


	//   ....[2]....
        /*00b4*/ 	.word	0x00001b80


	//   ....[3]....
        /*00b8*/ 	.word	0x00001ba0


	//   ....[4]....
        /*00bc*/ 	.word	0x00001bc0


	//   ....[5]....
        /*00c0*/ 	.word	0x00002dc0


	//   ....[6]....
        /*00c4*/ 	.word	0x00002de0


	//   ....[7]....
        /*00c8*/ 	.word	0x00003100


	//   ....[8]....
        /*00cc*/ 	.word	0x00003120


	//   ....[9]....
        /*00d0*/ 	.word	0x00003140


	//   ....[10]....
        /*00d4*/ 	.word	0x00003240


	//   ....[11]....
        /*00d8*/ 	.word	0x00003280


	//   ....[12]....
        /*00dc*/ 	.word	0x000048d0


	//   ....[13]....
        /*00e0*/ 	.word	0x00004950


	//   ....[14]....
        /*00e4*/ 	.word	0x000049d0


	//   ....[15]....
        /*00e8*/ 	.word	0x000049f0


	//   ....[16]....
        /*00ec*/ 	.word	0x00004a10


	//   ....[17]....
        /*00f0*/ 	.word	0x00004a90


	//   ....[18]....
        /*00f4*/ 	.word	0x00004ab0


	//   ....[19]....
        /*00f8*/ 	.word	0x00008120


	//   ....[20]....
        /*00fc*/ 	.word	0x00008180


	//   ....[21]....
        /*0100*/ 	.word	0x000081e0


	//   ....[22]....
        /*0104*/ 	.word	0x00008240


	//   ....[23]....
        /*0108*/ 	.word	0x000082a0


	//   ....[24]....
        /*010c*/ 	.word	0x00008320


	//   ....[25]....
        /*0110*/ 	.word	0x000083a0


	//   ....[26]....
        /*0114*/ 	.word	0x00008430


	//   ....[27]....
        /*0118*/ 	.word	0x000084b0


	//   ....[28]....
        /*011c*/ 	.word	0x00008510


	//----- nvinfo : EIATTR_VRC_CTA_INIT_COUNT
	.align		4
.L_537:
        /*0120*/ 	.byte	0x02, 0x4a
	.zero		1
	.zero		1


	//----- nvinfo : EIATTR_SYSCALL_OFFSETS
	.align		4
        /*0124*/ 	.byte	0x04, 0x46
        /*0126*/ 	.short	(.L_539 - .L_538)


	//   ....[0]....
.L_538:
        /*0128*/ 	.word	0x00001290


	//----- nvinfo : EIATTR_EXIT_INSTR_OFFSETS
	.align		4
.L_539:
        /*012c*/ 	.byte	0x04, 0x1c
        /*012e*/ 	.short	(.L_541 - .L_540)


	//   ....[0]....
.L_540:
        /*0130*/ 	.word	0x000000b0


	//   ....[1]....
        /*0134*/ 	.word	0x00007c60


	//   ....[2]....
        /*0138*/ 	.word	0x00008010


	//   ....[3]....
        /*013c*/ 	.word	0x000080d0


	//----- nvinfo : EIATTR_CRS_STACK_SIZE
	.align		4
.L_541:
        /*0140*/ 	.byte	0x04, 0x1e
        /*0142*/ 	.short	(.L_543 - .L_542)
.L_542:
        /*0144*/ 	.word	0x00000000


	//----- nvinfo : EIATTR_CBANK_PARAM_SIZE
	.align		4
.L_543:
        /*0148*/ 	.byte	0x03, 0x19
        /*014a*/ 	.short	0x0128


	//----- nvinfo : EIATTR_PARAM_CBANK
	.align		4
        /*014c*/ 	.byte	0x04, 0x0a
        /*014e*/ 	.short	(.L_545 - .L_544)
	.align		4
.L_544:
        /*0150*/ 	.word	index@(.nv.constant0._ZN4mmha33masked_multihead_attention_kernelItLi112ELi128ELi4ELi16ELi64ELb0ELb0EEEv26Multihead_attention_paramsIT_XT5_EE)
        /*0154*/ 	.short	0x0380
        /*0156*/ 	.short	0x0128


	//----- nvinfo : EIATTR_SW_WAR
	.align		4
.L_545:
        /*0158*/ 	.byte	0x04, 0x36
        /*015a*/ 	.short	(.L_547 - .L_546)
.L_546:
        /*015c*/ 	.word	0x00000008
.L_547:


//--------------------- .nv.info._ZN4mmha33masked_multihead_attention_kernelIfLi112ELi128ELi1ELi32ELi256ELb0ELb1EEEv26Multihead_attention_paramsIT_XT5_EE --------------------------
	.section	.nv.info._ZN4mmha33masked_multihead_attention_kernelIfLi112ELi128ELi1ELi32ELi256ELb0ELb1EEEv26Multihead_attention_paramsIT_XT5_EE,"",@"SHT_CUDA_INFO"
	.sectionflags	@""
	.align	4


	//----- nvinfo : EIATTR_CUDA_API_VERSION
	.align		4
        /*0000*/ 	.byte	0x04, 0x37
        /*0002*/ 	.short	(.L_549 - .L_548)
.L_548:
        /*0004*/ 	.word	0x00000082


	//----- nvinfo : EIATTR_KPARAM_INFO
	.align		4
.L_549:
        /*0008*/ 	.byte	0x04, 0x17
        /*000a*/ 	.short	(.L_551 - .L_550)
.L_550:
        /*000c*/ 	.word	0x00000000
        /*0010*/ 	.short	0x0000
        /*0012*/ 	.short	0x0000
        /*0014*/ 	.byte	0x00, 0xf0, 0xa1, 0x04


	//----- nvinfo : EIATTR_SPARSE_MMA_MASK
	.align		4
.L_551:
        /*0018*/ 	.byte	0x03, 0x50
        /*001a*/ 	.short	0x0000


	//----- nvinfo : EIATTR_MAXREG_COUNT
	.align		4
        /*001c*/ 	.byte	0x03, 0x1b
        /*001e*/ 	.short	0x00ff


	//----- nvinfo : EIATTR_NUM_BARRIERS
	.align		4
        /*0020*/ 	.byte	0x02, 0x4c
        /*0022*/ 	.byte	0x01
	.zero		1


	//----- nvinfo : EIATTR_EXTERNS
	.align		4
        /*0024*/ 	.byte	0x04, 0x0f
        /*0026*/ 	.short	(.L_553 - .L_552)


	//   ....[0]....
	.align		4
.L_552:
        /*0028*/ 	.word	index@(__assertfail)


	//----- nvinfo : EIATTR_ANNOTATIONS
	.align		4
.L_553:
        /*002c*/ 	.byte	0x04, 0x55
        /*002e*/ 	.short	(.L_555 - .L_554)


	//   ....[0]....
.L_554:
        /* <DEDUP_REMOVED lines=22> */


	//----- nvinfo : EIATTR_MERCURY_ISA_VERSION
	.align		4
.L_555:
        /*0178*/ 	.byte	0x03, 0x5f
        /*017a*/ 	.short	0x0101


	//----- nvinfo : EIATTR_INT_WARP_WIDE_INSTR_OFFSETS
	.align		4
        /*017c*/ 	.byte	0x04, 0x31
        /*017e*/ 	.short	(.L_557 - .L_556)


	//   ....[0]....
.L_556:
        /*0180*/ 	.word	0x00000ae0


	//----- nvinfo : EIATTR_COOP_GROUP_MASK_REGIDS
	.align		4
.L_557:
        /*0184*/ 	.byte	0x04, 0x29
        /*0186*/ 	.short	(.L_559 - .L_558)


	//   ....[0]....
.L_558:
        /*0188*/ 	.word	0xffffffff


	//   ....[1]....
        /*018c*/ 	.word	0xffffffff


	//   ....[2]....
        /*0190*/ 	.word	0xffffffff


	//   ....[3]....
        /*0194*/ 	.word	0xffffffff


	//   ....[4]....
        /*0198*/ 	.word	0xffffffff


	//   ....[5]....
        /*019c*/ 	.word	0xffffffff


	//   ....[6]....
        /*01a0*/ 	.word	0xffffffff


	//   ....[7]....
        /*01a4*/ 	.word	0xffffffff


	//   ....[8]....
        /*01a8*/ 	.word	0xffffffff


	//   ....[9]....
        /*01ac*/ 	.word	0xffffffff


	//   ....[10]....
        /*01b0*/ 	.word	0xffffffff


	//   ....[11]....
        /*01b4*/ 	.word	0xffffffff


	//   ....[12]....
        /*01b8*/ 	.word	0xffffffff


	//   ....[13]....
        /*01bc*/ 	.word	0xffffffff


	//   ....[14]....
        /*01c0*/ 	.word	0xffffffff


	//   ....[15]....
        /*01c4*/ 	.word	0xffffffff


	//   ....[16]....
        /*01c8*/ 	.word	0xffffffff


	//   ....[17]....
        /*01cc*/ 	.word	0xffffffff


	//   ....[18]....
        /*01d0*/ 	.word	0xffffffff


	//   ....[19]....
        /*01d4*/ 	.word	0xffffffff


	//   ....[20]....
        /*01d8*/ 	.word	0xffffffff


	//   ....[21]....
        /*01dc*/ 	.word	0xffffffff


	//   ....[22]....
        /*01e0*/ 	.word	0xffffffff


	//   ....[23]....
        /*01e4*/ 	.word	0x0500000f


	//   ....[24]....
        /*01e8*/ 	.word	0x0500000f


	//   ....[25]....
        /*01ec*/ 	.word	0x0500000f


	//   ....[26]....
        /*01f0*/ 	.word	0x0500000f


	//   ....[27]....
        /*01f4*/ 	.word	0x0500000f


	//----- nvinfo : EIATTR_COOP_GROUP_INSTR_OFFSETS
	.align		4
.L_559:
        /*01f8*/ 	.byte	0x04, 0x28
        /*01fa*/ 	.short	(.L_561 - .L_560)


	//   ....[0]....
.L_560:
        /*01fc*/ 	.word	0x00001bc0


	//   ....[1]....
        /*0200*/ 	.word	0x00001be0


	//   ....[2]....
        /*0204*/ 	.word	0x00001c00


	//   ....[3]....
        /*0208*/ 	.word	0x00001c20


	//   ....[4]....
        /*020c*/ 	.word	0x00001c40


	//   ....[5]....
        /*0210*/ 	.word	0x00006920


	//   ....[6]....
        /*0214*/ 	.word	0x00006940


	//   ....[7]....
        /*0218*/ 	.word	0x00006970


	//   ....[8]....
        /*021c*/ 	.word	0x000069a0


	//   ....[9]....
        /*0220*/ 	.word	0x000069e0


	//   ....[10]....
        /*0224*/ 	.word	0x00006a70


	//   ....[11]....
        /*0228*/ 	.word	0x00006aa0


	//   ....[12]....
        /*022c*/ 	.word	0x00006ad0


	//   ....[13]....
        /*0230*/ 	.word	0x00006af0


	//   ....[14]....
        /*0234*/ 	.word	0x00008160


	//   ....[15]....
        /*0238*/ 	.word	0x000081f0


	//   ....[16]....
        /*023c*/ 	.word	0x00008210


	//   ....[17]....
        /*0240*/ 	.word	0x00008230


	//   ....[18]....
        /*0244*/ 	.word	0x00008250


	//   ....[19]....
        /*0248*/ 	.word	0x000082b0


	//   ....[20]....
        /*024c*/ 	.word	0x000082d0


	//   ....[21]....
        /*0250*/ 	.word	0x00008300


	//   ....[22]....
        /*0254*/ 	.word	0x00008330


	//   ....[23]....
        /*0258*/ 	.word	0x0000c3f0


	//   ....[24]....
        /*025c*/ 	.word	0x0000c450


	//   ....[25]....
        /*0260*/ 	.word	0x0000c4b0


	//   ....[26]....
        /*0264*/ 	.word	0x0000c510


	//   ....[27]....
        /*0268*/ 	.word	0x0000c570


	//----- nvinfo : EIATTR_VRC_CTA_INIT_COUNT
	.align		4
.L_561:
        /*026c*/ 	.byte	0x02, 0x4a
	.zero		1
	.zero		1


	//----- nvinfo : EIATTR_SYSCALL_OFFSETS
	.align		4
        /*0270*/ 	.byte	0x04, 0x46
        /*0272*/ 	.short	(.L_563 - .L_562)


	//   ....[0]....
.L_562:
        /*0274*/ 	.word	0x000013d0


	//----- nvinfo : EIATTR_EXIT_INSTR_OFFSETS
	.align		4
.L_563:
        /*0278*/ 	.byte	0x04, 0x1c
        /*027a*/ 	.short	(.L_565 - .L_564)


	//   ....[0]....
.L_564:
        /*027c*/ 	.word	0x000000e0


	//   ....[1]....
        /*0280*/ 	.word	0x0000c130


	//   ....[2]....
        /*0284*/ 	.word	0x0000c350


	//   ....[3]....
        /*0288*/ 	.word	0x0000c3a0


	//----- nvinfo : EIATTR_CRS_STACK_SIZE
	.align		4
.L_565:
        /*028c*/ 	.byte	0x04, 0x1e
        /*028e*/ 	.short	(.L_567 - .L_566)
.L_566:
        /*0290*/ 	.word	0x00000000


	//----- nvinfo : EIATTR_CBANK_PARAM_SIZE
	.align		4
.L_567:
        /*0294*/ 	.byte	0x03, 0x19
        /*0296*/ 	.short	0x0128


	//----- nvinfo : EIATTR_PARAM_CBANK
	.align		4
        /*0298*/ 	.byte	0x04, 0x0a
        /*029a*/ 	.short	(.L_569 - .L_568)
	.align		4
.L_568:
        /*029c*/ 	.word	index@(.nv.constant0._ZN4mmha33masked_multihead_attention_kernelIfLi112ELi128ELi1ELi32ELi256ELb0ELb1EEEv26Multihead_attention_paramsIT_XT5_EE)
        /*02a0*/ 	.short	0x0380
        /*02a2*/ 	.short	0x0128


	//----- nvinfo : EIATTR_SW_WAR
	.align		4
.L_569:
        /*02a4*/ 	.byte	0x04, 0x36
        /*02a6*/ 	.short	(.L_571 - .L_570)
.L_570:
        /*02a8*/ 	.word	0x00000008
.L_571:


//--------------------- .nv.info._ZN4mmha33masked_multihead_attention_kernelIfLi112ELi128ELi2ELi32ELi128ELb0ELb1EEEv26Multihead_attention_paramsIT_XT5_EE --------------------------
	.section	.nv.info._ZN4mmha33masked_multihead_attention_kernelIfLi112ELi128ELi2ELi32ELi128ELb0ELb1EEEv26Multihead_attention_paramsIT_XT5_EE,"",@"SHT_CUDA_INFO"
	.sectionflags	@""
	.align	4


	//----- nvinfo : EIATTR_CUDA_API_VERSION
	.align		4
        /*0000*/ 	.byte	0x04, 0x37
        /*0002*/ 	.short	(.L_573 - .L_572)
.L_572:
        /*0004*/ 	.word	0x00000082


	//----- nvinfo : EIATTR_KPARAM_INFO
	.align		4
.L_573:
        /*0008*/ 	.byte	0x04, 0x17
        /*000a*/ 	.short	(.L_575 - .L_574)
.L_574:
        /*000c*/ 	.word	0x00000000
        /*0010*/ 	.short	0x0000
        /*0012*/ 	.short	0x0000
        /*0014*/ 	.byte	0x00, 0xf0, 0xa1, 0x04


	//----- nvinfo : EIATTR_SPARSE_MMA_MASK
	.align		4
.L_575:
        /*0018*/ 	.byte	0x03, 0x50
        /*001a*/ 	.short	0x0000


	//----- nvinfo : EIATTR_MAXREG_COUNT
	.align		4
        /*001c*/ 	.byte	0x03, 0x1b
        /*001e*/ 	.short	0x00ff


	//----- nvinfo : EIATTR_NUM_BARRIERS
	.align		4
        /*0020*/ 	.byte	0x02, 0x4c
        /*0022*/ 	.byte	0x01
	.zero		1


	//----- nvinfo : EIATTR_EXTERNS
	.align		4
        /*0024*/ 	.byte	0x04, 0x0f
        /*0026*/ 	.short	(.L_577 - .L_576)


	//   ....[0]....
	.align		4
.L_576:
        /*0028*/ 	.word	index@(__assertfail)


	//----- nvinfo : EIATTR_MERCURY_ISA_VERSION
	.align		4
.L_577:
        /*002c*/ 	.byte	0x03, 0x5f
        /*002e*/ 	.short	0x0101


	//----- nvinfo : EIATTR_COOP_GROUP_MASK_REGIDS
	.align		4
        /*0030*/ 	.byte	0x04, 0x29
        /*0032*/ 	.short	(.L_579 - .L_578)


	//   ....[0]....
.L_578:
        /*0034*/ 	.word	0xffffffff


	//   ....[1]....
        /*0038*/ 	.word	0xffffffff


	//   ....[2]....
        /*003c*/ 	.word	0xffffffff


	//   ....[3]....
        /*0040*/ 	.word	0xffffffff


	//   ....[4]....
        /*0044*/ 	.word	0xffffffff


	//   ....[5]....
        /*0048*/ 	.word	0xffffffff


	//   ....[6]....
        /*004c*/ 	.word	0xffffffff


	//   ....[7]....
        /*0050*/ 	.word	0xffffffff


	//   ....[8]....
        /*0054*/ 	.word	0xffffffff


	//   ....[9]....
        /*0058*/ 	.word	0xffffffff


	//   ....[10]....
        /*005c*/ 	.word	0xffffffff


	//   ....[11]....
        /*0060*/ 	.word	0xffffffff


	//   ....[12]....
        /*0064*/ 	.word	0xffffffff


	//   ....[13]....
        /*0068*/ 	.word	0xffffffff


	//   ....[14]....
        /*006c*/ 	.word	0xffffffff


	//   ....[15]....
        /*0070*/ 	.word	0xffffffff


	//   ....[16]....
        /*0074*/ 	.word	0xffffffff


	//   ....[17]....
        /*0078*/ 	.word	0xffffffff


	//   ....[18]....
        /*007c*/ 	.word	0xffffffff


	//   ....[19]....
        /*0080*/ 	.word	0xffffffff


	//   ....[20]....
        /*0084*/ 	.word	0xffffffff


	//   ....[21]....
        /*0088*/ 	.word	0x0500000f


	//   ....[22]....
        /*008c*/ 	.word	0x0500000f


	//   ....[23]....
        /*0090*/ 	.word	0x0500000f


	//   ....[24]....
        /*0094*/ 	.word	0x0500000f


	//   ....[25]....
        /*0098*/ 	.word	0x0500000f


	//   ....[26]....
        /*009c*/ 	.word	0x0500000f


	//   ....[27]....
        /*00a0*/ 	.word	0x0500000f


	//   ....[28]....
        /*00a4*/ 	.word	0x0500000f


	//   ....[29]....
        /*00a8*/ 	.word	0x0500000f


	//   ....[30]....
        /*00ac*/ 	.word	0x0500000f


	//----- nvinfo : EIATTR_COOP_GROUP_INSTR_OFFSETS
	.align		4
.L_579:
        /*00b0*/ 	.byte	0x04, 0x28
        /*00b2*/ 	.short	(.L_581 - .L_580)


	//   ....[0]....
.L_580:
        /*00b4*/ 	.word	0x000019f0


	//   ....[1]....
        /*00b8*/ 	.word	0x00001a10


	//   ....[2]....
        /*00bc*/ 	.word	0x00001a30


	//   ....[3]....
        /*00c0*/ 	.word	0x00001a50


	//   ....[4]....
        /*00c4*/ 	.word	0x00001a70


	//   ....[5]....
        /*00c8*/ 	.word	0x00005f60


	//   ....[6]....
        /*00cc*/ 	.word	0x000061d0


	//   ....[7]....
        /*00d0*/ 	.word	0x000061f0


	//   ....[8]....
        /*00d4*/ 	.word	0x00006210


	//   ....[9]....
        /*00d8*/ 	.word	0x00006230


	//   ....[10]....
        /*00dc*/ 	.word	0x00006380


	//   ....[11]....
        /*00e0*/ 	.word	0x000063c0


	//   ....[12]....
        /*00e4*/ 	.word	0x00006400


	//   ....[13]....
        /*00e8*/ 	.word	0x00007a40


	//   ....[14]....
        /*00ec*/ 	.word	0x00007ad0


	//   ....[15]....
        /*00f0*/ 	.word	0x00007af0


	//   ....[16]....
        /*00f4*/ 	.word	0x00007b10


	//   ....[17]....
        /*00f8*/ 	.word	0x00007b30


	//   ....[18]....
        /*00fc*/ 	.word	0x00007ba0


	//   ....[19]....
        /*0100*/ 	.word	0x00007bc0


	//   ....[20]....
        /*0104*/ 	.word	0x00007bf0


	//   ....[21]....
        /*0108*/ 	.word	0x0000bb20


	//   ....[22]....
        /*010c*/ 	.word	0x0000bb80


	//   ....[23]....
        /*0110*/ 	.word	0x0000bbe0


	//   ....[24]....
        /*0114*/ 	.word	0x0000bc40


	//   ....[25]....
        /*0118*/ 	.word	0x0000bca0


	//   ....[26]....
        /*011c*/ 	.word	0x0000bd20


	//   ....[27]....
        /*0120*/ 	.word	0x0000bdc0


	//   ....[28]....
        /*0124*/ 	.word	0x0000be40


	//   ....[29]....
        /*0128*/ 	.word	0x0000bea0


	//   ....[30]....
        /*012c*/ 	.word	0x0000bf00


	//----- nvinfo : EIATTR_VRC_CTA_INIT_COUNT
	.align		4
.L_581:
        /*0130*/ 	.byte	0x02, 0x4a
	.zero		1
	.zero		1


	//----- nvinfo : EIATTR_SYSCALL_OFFSETS
	.align		4
        /*0134*/ 	.byte	0x04, 0x46
        /*0136*/ 	.short	(.L_583 - .L_582)


	//   ....[0]....
.L_582:
        /*0138*/ 	.word	0x00001210


	//----- nvinfo : EIATTR_EXIT_INSTR_OFFSETS
	.align		4
.L_583:
        /*013c*/ 	.byte	0x04, 0x1c
        /*013e*/ 	.short	(.L_585 - .L_584)


	//   ....[0]....
.L_584:
        /*0140*/ 	.word	0x000000b0


	//   ....[1]....
        /*0144*/ 	.word	0x0000b860


	//   ....[2]....
        /*0148*/ 	.word	0x0000ba80


	//   ....[3]....
        /*014c*/ 	.word	0x0000bad0


	//----- nvinfo : EIATTR_CRS_STACK_SIZE
	.align		4
.L_585:
        /*0150*/ 	.byte	0x04, 0x1e
        /*0152*/ 	.short	(.L_587 - .L_586)
.L_586:
        /*0154*/ 	.word	0x00000000


	//----- nvinfo : EIATTR_CBANK_PARAM_SIZE
	.align		4
.L_587:
        /*0158*/ 	.byte	0x03, 0x19
        /*015a*/ 	.short	0x0128


	//----- nvinfo : EIATTR_PARAM_CBANK
	.align		4
        /*015c*/ 	.byte	0x04, 0x0a
        /*015e*/ 	.short	(.L_589 - .L_588)
	.align		4
.L_588:
        /*0160*/ 	.word	index@(.nv.constant0._ZN4mmha33masked_multihead_attention_kernelIfLi112ELi128ELi2ELi32ELi128ELb0ELb1EEEv26Multihead_attention_paramsIT_XT5_EE)
        /*0164*/ 	.short	0x0380
        /*0166*/ 	.short	0x0128


	//----- nvinfo : EIATTR_SW_WAR
	.align		4
.L_589:
        /*0168*/ 	.byte	0x04, 0x36
        /*016a*/ 	.short	(.L_591 - .L_590)
.L_590:
        /*016c*/ 	.word	0x00000008
.L_591:


//--------------------- .nv.info._ZN4mmha33masked_multihead_attention_kernelIfLi112ELi128ELi4ELi32ELi64ELb0ELb1EEEv26Multihead_attention_paramsIT_XT5_EE --------------------------
	.section	.nv.info._ZN4mmha33masked_multihead_attention_kernelIfLi112ELi128ELi4ELi32ELi64ELb0ELb1EEEv26Multihead_attention_paramsIT_XT5_EE,"",@"SHT_CUDA_INFO"
	.sectionflags	@""
	.align	4


	//----- nvinfo : EIATTR_CUDA_API_VERSION
	.align		4
        /*0000*/ 	.byte	0x04, 0x37
        /*0002*/ 	.short	(.L_593 - .L_592)
.L_592:
        /*0004*/ 	.word	0x00000082


	//----- nvinfo : EIATTR_KPARAM_INFO
	.align		4
.L_593:
        /*0008*/ 	.byte	0x04, 0x17
        /*000a*/ 	.short	(.L_595 - .L_594)
.L_594:
        /*000c*/ 	.word	0x00000000
        /*0010*/ 	.short	0x0000
        /*0012*/ 	.short	0x0000
        /*0014*/ 	.byte	0x00, 0xf0, 0xa1, 0x04


	//----- nvinfo : EIATTR_SPARSE_MMA_MASK
	.align		4
.L_595:
        /*0018*/ 	.byte	0x03, 0x50
        /*001a*/ 	.short	0x0000


	//----- nvinfo : EIATTR_MAXREG_COUNT
	.align		4
        /*001c*/ 	.byte	0x03, 0x1b
        /*001e*/ 	.short	0x00ff


	//----- nvinfo : EIATTR_NUM_BARRIERS
	.align		4
        /*0020*/ 	.byte	0x02, 0x4c
        /*0022*/ 	.byte	0x01
	.zero		1


	//----- nvinfo : EIATTR_EXTERNS
	.align		4
        /*0024*/ 	.byte	0x04, 0x0f
        /*0026*/ 	.short	(.L_597 - .L_596)


	//   ....[0]....
	.align		4
.L_596:
        /*0028*/ 	.word	index@(__assertfail)


	//----- nvinfo : EIATTR_MERCURY_ISA_VERSION
	.align		4
.L_597:
        /*002c*/ 	.byte	0x03, 0x5f
        /*002e*/ 	.short	0x0101


	//----- nvinfo : EIATTR_COOP_GROUP_MASK_REGIDS
	.align		4
        /*0030*/ 	.byte	0x04, 0x29
        /*0032*/ 	.short	(.L_599 - .L_598)


	//   ....[0]....
.L_598:
        /*0034*/ 	.word	0xffffffff


	//   ....[1]....
        /*0038*/ 	.word	0xffffffff


	//   ....[2]....
        /*003c*/ 	.word	0xffffffff


	//   ....[3]....
        /*0040*/ 	.word	0xffffffff


	//   ....[4]....
        /*0044*/ 	.word	0xffffffff


	//   ....[5]....
        /*0048*/ 	.word	0xffffffff


	//   ....[6]....
        /*004c*/ 	.word	0xffffffff


	//   ....[7]....
        /*0050*/ 	.word	0xffffffff


	//   ....[8]....
        /*0054*/ 	.word	0xffffffff


	//   ....[9]....
        /*0058*/ 	.word	0xffffffff


	//   ....[10]....
        /*005c*/ 	.word	0xffffffff


	//   ....[11]....
        /*0060*/ 	.word	0xffffffff


	//   ....[12]....
        /*0064*/ 	.word	0xffffffff


	//   ....[13]....
        /*0068*/ 	.word	0xffffffff


	//   ....[14]....
        /*006c*/ 	.word	0xffffffff


	//   ....[15]....
        /*0070*/ 	.word	0xffffffff


	//   ....[16]....
        /*0074*/ 	.word	0xffffffff


	//   ....[17]....
        /*0078*/ 	.word	0xffffffff


	//   ....[18]....
        /*007c*/ 	.word	0xffffffff


	//   ....[19]....
        /*0080*/ 	.word	0x0500000f


	//   ....[20]....
        /*0084*/ 	.word	0x0500000f


	//   ....[21]....
        /*0088*/ 	.word	0x0500000f


	//   ....[22]....
        /*008c*/ 	.word	0x0500000f


	//   ....[23]....
        /*0090*/ 	.word	0x0500000f


	//   ....[24]....
        /*0094*/ 	.word	0x0500000f


	//   ....[25]....
        /*0098*/ 	.word	0x0500000f


	//   ....[26]....
        /*009c*/ 	.word	0x0500000f


	//   ....[27]....
        /*00a0*/ 	.word	0x0500000f


	//   ....[28]....
        /*00a4*/ 	.word	0x0500000f


	//----- nvinfo : EIATTR_COOP_GROUP_INSTR_OFFSETS
	.align		4
.L_599:
        /*00a8*/ 	.byte	0x04, 0x28
        /*00aa*/ 	.short	(.L_601 - .L_600)


	//   ....[0]....
.L_600:
        /*00ac*/ 	.word	0x00001b70


	//   ....[1]....
        /*00b0*/ 	.word	0x00001b90


	//   ....[2]....
        /*00b4*/ 	.word	0x00001bb0


	//   ....[3]....
        /*00b8*/ 	.word	0x00001bd0


	//   ....[4]....
        /*00bc*/ 	.word	0x00001bf0


	//   ....[5]....
        /*00c0*/ 	.word	0x00005b50


	//   ....[6]....
        /*00c4*/ 	.word	0x00005b70


	//   ....[7]....
        /*00c8*/ 	.word	0x00005de0


	//   ....[8]....
        /*00cc*/ 	.word	0x00005e00


	//   ....[9]....
        /*00d0*/ 	.word	0x00005e20


	//   ....[10]....
        /*00d4*/ 	.word	0x00005fa0


	//   ....[11]....
        /*00d8*/ 	.word	0x00005fd0


	//   ....[12]....
        /*00dc*/ 	.word	0x00007650


	//   ....[13]....
        /*00e0*/ 	.word	0x000076d0


	//   ....[14]....
        /*00e4*/ 	.word	0x00007700


	//   ....[15]....
        /*00e8*/ 	.word	0x00007730


	//   ....[16]....
        /*00ec*/ 	.word	0x00007760


	//   ....[17]....
        /*00f0*/ 	.word	0x000077d0


	//   ....[18]....
        /*00f4*/ 	.word	0x000077f0


	//   ....[19]....
        /*00f8*/ 	.word	0x0000b6c0


	//   ....[20]....
        /*00fc*/ 	.word	0x0000b720


	//   ....[21]....
        /*0100*/ 	.word	0x0000b780


	//   ....[22]....
        /*0104*/ 	.word	0x0000b7e0


	//   ....[23]....
        /*0108*/ 	.word	0x0000b840


	//   ....[24]....
        /*010c*/ 	.word	0x0000b8c0


	//   ....[25]....
        /*0110*/ 	.word	0x0000b940


	//   ....[26]....
        /*0114*/ 	.word	0x0000b9d0


	//   ....[27]....
        /*0118*/ 	.word	0x0000ba50


	//   ....[28]....
        /*011c*/ 	.word	0x0000bab0


	//----- nvinfo : EIATTR_VRC_CTA_INIT_COUNT
	.align		4
.L_601:
        /*0120*/ 	.byte	0x02, 0x4a
	.zero		1
	.zero		1


	//----- nvinfo : EIATTR_SYSCALL_OFFSETS
	.align		4
        /*0124*/ 	.byte	0x04, 0x46
        /*0126*/ 	.short	(.L_603 - .L_602)


	//   ....[0]....
.L_602:
        /*0128*/ 	.word	0x00001380


	//----- nvinfo : EIATTR_EXIT_INSTR_OFFSETS
	.align		4
.L_603:
        /*012c*/ 	.byte	0x04, 0x1c
        /*012e*/ 	.short	(.L_605 - .L_604)


	//   ....[0]....
.L_604:
        /*0130*/ 	.word	0x000000d0


	//   ....[1]....
        /*0134*/ 	.word	0x0000b400


	//   ....[2]....
        /*0138*/ 	.word	0x0000b620


	//   ....[3]....
        /*013c*/ 	.word	0x0000b670


	//----- nvinfo : EIATTR_CRS_STACK_SIZE
	.align		4
.L_605:
        /*0140*/ 	.byte	0x04, 0x1e
        /*0142*/ 	.short	(.L_607 - .L_606)
.L_606:
        /*0144*/ 	.word	0x00000000


	//----- nvinfo : EIATTR_CBANK_PARAM_SIZE
	.align		4
.L_607:
        /*0148*/ 	.byte	0x03, 0x19
        /*014a*/ 	.short	0x0128


	//----- nvinfo : EIATTR_PARAM_CBANK
	.align		4
        /*014c*/ 	.byte	0x04, 0x0a
        /*014e*/ 	.short	(.L_609 - .L_608)
	.align		4
.L_608:
        /*0150*/ 	.word	index@(.nv.constant0._ZN4mmha33masked_multihead_attention_kernelIfLi112ELi128ELi4ELi32ELi64ELb0ELb1EEEv26Multihead_attention_paramsIT_XT5_EE)
        /*0154*/ 	.short	0x0380
        /*0156*/ 	.short	0x0128


	//----- nvinfo : EIATTR_SW_WAR
	.align		4
.L_609:
        /*0158*/ 	.byte	0x04, 0x36
        /*015a*/ 	.short	(.L_611 - .L_610)
.L_610:
        /*015c*/ 	.word	0x00000008
.L_611:


//--------------------- .nv.info._ZN4mmha33masked_multihead_attention_kernelIfLi112ELi128ELi1ELi32ELi256ELb0ELb0EEEv26Multihead_attention_paramsIT_XT5_EE --------------------------
	.section	.nv.info._ZN4mmha33masked_multihead_attention_kernelIfLi112ELi128ELi1ELi32ELi256ELb0ELb0EEEv26Multihead_attention_paramsIT_XT5_EE,"",@"SHT_CUDA_INFO"
	.sectionflags	@""
	.align	4


	//----- nvinfo : EIATTR_CUDA_API_VERSION
	.align		4
        /*0000*/ 	.byte	0x04, 0x37
        /*0002*/ 	.short	(.L_613 - .L_612)
.L_612:
        /*0004*/ 	.word	0x00000082


	//----- nvinfo : EIATTR_KPARAM_INFO
	.align		4
.L_613:
        /*0008*/ 	.byte	0x04, 0x17
        /*000a*/ 	.short	(.L_615 - .L_614)
.L_614:
        /*000c*/ 	.word	0x00000000
        /*0010*/ 	.short	0x0000
        /*0012*/ 	.short	0x0000
        /*0014*/ 	.byte	0x00, 0xf0, 0xa1, 0x04


	//----- nvinfo : EIATTR_SPARSE_MMA_MASK
	.align		4
.L_615:
        /*0018*/ 	.byte	0x03, 0x50
        /*001a*/ 	.short	0x0000


	//----- nvinfo : EIATTR_MAXREG_COUNT
	.align		4
        /*001c*/ 	.byte	0x03, 0x1b
        /*001e*/ 	.short	0x00ff


	//----- nvinfo : EIATTR_NUM_BARRIERS
	.align		4
        /*0020*/ 	.byte	0x02, 0x4c
        /*0022*/ 	.byte	0x01
	.zero		1


	//----- nvinfo : EIATTR_EXTERNS
	.align		4
        /*0024*/ 	.byte	0x04, 0x0f
        /*0026*/ 	.short	(.L_617 - .L_616)


	//   ....[0]....
	.align		4
.L_616:
        /*0028*/ 	.word	index@(__assertfail)


	//----- nvinfo : EIATTR_ANNOTATIONS
	.align		4
.L_617:
        /*002c*/ 	.byte	0x04, 0x55
        /*002e*/ 	.short	(.L_619 - .L_618)


	//   ....[0]....
.L_618:
        /* <DEDUP_REMOVED lines=27> */


	//----- nvinfo : EIATTR_MERCURY_ISA_VERSION
	.align		4
.L_619:
        /*01c8*/ 	.byte	0x03, 0x5f
        /*01ca*/ 	.short	0x0101


	//----- nvinfo : EIATTR_INT_WARP_WIDE_INSTR_OFFSETS
	.align		4
        /*01cc*/ 	.byte	0x04, 0x31
        /*01ce*/ 	.short	(.L_621 - .L_620)


	//   ....[0]....
.L_620:
        /*01d0*/ 	.word	0x00000ae0


	//----- nvinfo : EIATTR_COOP_GROUP_MASK_REGIDS
	.align		4
.L_621:
        /*01d4*/ 	.byte	0x04, 0x29
        /*01d6*/ 	.short	(.L_623 - .L_622)


	//   ....[0]....
.L_622:
        /*01d8*/ 	.word	0xffffffff


	//   ....[1]....
        /*01dc*/ 	.word	0xffffffff


	//   ....[2]....
        /*01e0*/ 	.word	0xffffffff


	//   ....[3]....
        /*01e4*/ 	.word	0xffffffff


	//   ....[4]....
        /*01e8*/ 	.word	0xffffffff


	//   ....[5]....
        /*01ec*/ 	.word	0xffffffff


	//   ....[6]....
        /*01f0*/ 	.word	0xffffffff


	//   ....[7]....
        /*01f4*/ 	.word	0xffffffff


	//   ....[8]....
        /*01f8*/ 	.word	0xffffffff


	//   ....[9]....
        /*01fc*/ 	.word	0xffffffff


	//   ....[10]....
        /*0200*/ 	.word	0xffffffff


	//   ....[11]....
        /*0204*/ 	.word	0xffffffff


	//   ....[12]....
        /*0208*/ 	.word	0xffffffff


	//   ....[13]....
        /*020c*/ 	.word	0xffffffff


	//   ....[14]....
        /*0210*/ 	.word	0xffffffff


	//   ....[15]....
        /*0214*/ 	.word	0xffffffff


	//   ....[16]....
        /*0218*/ 	.word	0xffffffff


	//   ....[17]....
        /*021c*/ 	.word	0xffffffff


	//   ....[18]....
        /*0220*/ 	.word	0xffffffff


	//   ....[19]....
        /*0224*/ 	.word	0xffffffff


	//   ....[20]....
        /*0228*/ 	.word	0xffffffff


	//   ....[21]....
        /*022c*/ 	.word	0xffffffff


	//   ....[22]....
        /*0230*/ 	.word	0xffffffff


	//   ....[23]....
        /*0234*/ 	.word	0x0500000f


	//   ....[24]....
        /*0238*/ 	.word	0x0500000f


	//   ....[25]....
        /*023c*/ 	.word	0x0500000f


	//   ....[26]....
        /*0240*/ 	.word	0x0500000f


	//   ....[27]....
        /*0244*/ 	.word	0x0500000f


	//----- nvinfo : EIATTR_COOP_GROUP_INSTR_OFFSETS
	.align		4
.L_623:
        /*0248*/ 	.byte	0x04, 0x28
        /*024a*/ 	.short	(.L_625 - .L_624)


	//   ....[0]....
.L_624:
        /*024c*/ 	.word	0x00001bc0


	//   ....[1]....
        /*0250*/ 	.word	0x00001be0


	//   ....[2]....
        /*0254*/ 	.word	0x00001c00


	//   ....[3]....
        /*0258*/ 	.word	0x00001c20


	//   ....[4]....
        /*025c*/ 	.word	0x00001c40


	//   ....[5]....
        /*0260*/ 	.word	0x00005650


	//   ....[6]....
        /*0264*/ 	.word	0x00005670


	//   ....[7]....
        /*0268*/ 	.word	0x000056a0


	//   ....[8]....
        /*026c*/ 	.word	0x000056d0


	//   ....[9]....
        /*0270*/ 	.word	0x00005710


	//   ....[10]....
        /*0274*/ 	.word	0x000057a0


	//   ....[11]....
        /*0278*/ 	.word	0x000057d0


	//   ....[12]....
        /*027c*/ 	.word	0x00005800


	//   ....[13]....
        /*0280*/ 	.word	0x00005820


	//   ....[14]....
        /*0284*/ 	.word	0x00006ed0


	//   ....[15]....
        /*0288*/ 	.word	0x00006f70


	//   ....[16]....
        /*028c*/ 	.word	0x00006f90


	//   ....[17]....
        /*0290*/ 	.word	0x00006fb0


	//   ....[18]....
        /*0294*/ 	.word	0x00006fd0


	//   ....[19]....
        /*0298*/ 	.word	0x00007030


	//   ....[20]....
        /*029c*/ 	.word	0x00007050


	//   ....[21]....
        /*02a0*/ 	.word	0x00007080


	//   ....[22]....
        /*02a4*/ 	.word	0x000070c0


	//   ....[23]....
        /*02a8*/ 	.word	0x0000b0f0


	//   ....[24]....
        /*02ac*/ 	.word	0x0000b150


	//   ....[25]....
        /*02b0*/ 	.word	0x0000b1b0


	//   ....[26]....
        /*02b4*/ 	.word	0x0000b210


	//   ....[27]....
        /*02b8*/ 	.word	0x0000b270


	//----- nvinfo : EIATTR_VRC_CTA_INIT_COUNT
	.align		4
.L_625:
        /*02bc*/ 	.byte	0x02, 0x4a
	.zero		1
	.zero		1


	//----- nvinfo : EIATTR_SYSCALL_OFFSETS
	.align		4
        /*02c0*/ 	.byte	0x04, 0x46
        /*02c2*/ 	.short	(.L_627 - .L_626)


	//   ....[0]....
.L_626:
        /*02c4*/ 	.word	0x000013d0


	//----- nvinfo : EIATTR_EXIT_INSTR_OFFSETS
	.align		4
.L_627:
        /*02c8*/ 	.byte	0x04, 0x1c
        /*02ca*/ 	.short	(.L_629 - .L_628)


	//   ....[0]....
.L_628:
        /*02cc*/ 	.word	0x000000e0


	//   ....[1]....
        /*02d0*/ 	.word	0x0000ae30


	//   ....[2]....
        /*02d4*/ 	.word	0x0000b050


	//   ....[3]....
        /*02d8*/ 	.word	0x0000b0a0


	//----- nvinfo : EIATTR_CRS_STACK_SIZE
	.align		4
.L_629:
        /*02dc*/ 	.byte	0x04, 0x1e
        /*02de*/ 	.short	(.L_631 - .L_630)
.L_630:
        /*02e0*/ 	.word	0x00000000


	//----- nvinfo : EIATTR_CBANK_PARAM_SIZE
	.align		4
.L_631:
        /*02e4*/ 	.byte	0x03, 0x19
        /*02e6*/ 	.short	0x0128


	//----- nvinfo : EIATTR_PARAM_CBANK
	.align		4
        /*02e8*/ 	.byte	0x04, 0x0a
        /*02ea*/ 	.short	(.L_633 - .L_632)
	.align		4
.L_632:
        /*02ec*/ 	.word	index@(.nv.constant0._ZN4mmha33masked_multihead_attention_kernelIfLi112ELi128ELi1ELi32ELi256ELb0ELb0EEEv26Multihead_attention_paramsIT_XT5_EE)
        /*02f0*/ 	.short	0x0380
        /*02f2*/ 	.short	0x0128


	//----- nvinfo : EIATTR_SW_WAR
	.align		4
.L_633:
        /*02f4*/ 	.byte	0x04, 0x36
        /*02f6*/ 	.short	(.L_635 - .L_634)
.L_634:
        /*02f8*/ 	.word	0x00000008
.L_635:


//--------------------- .nv.info._ZN4mmha33masked_multihead_attention_kernelIfLi112ELi128ELi2ELi32ELi128ELb0ELb0EEEv26Multihead_attention_paramsIT_XT5_EE --------------------------
	.section	.nv.info._ZN4mmha33masked_multihead_attention_kernelIfLi112ELi128ELi2ELi32ELi128ELb0ELb0EEEv26Multihead_attention_paramsIT_XT5_EE,"",@"SHT_CUDA_INFO"
	.sectionflags	@""
	.align	4


	//----- nvinfo : EIATTR_CUDA_API_VERSION
	.align		4
        /*0000*/ 	.byte	0x04, 0x37
        /*0002*/ 	.short	(.L_637 - .L_636)
.L_636:
        /*0004*/ 	.word	0x00000082


	//----- nvinfo : EIATTR_KPARAM_INFO
	.align		4
.L_637:
        /*0008*/ 	.byte	0x04, 0x17
        /*000a*/ 	.short	(.L_639 - .L_638)
.L_638:
        /*000c*/ 	.word	0x00000000
        /*0010*/ 	.short	0x0000
        /*0012*/ 	.short	0x0000
        /*0014*/ 	.byte	0x00, 0xf0, 0xa1, 0x04


	//----- nvinfo : EIATTR_SPARSE_MMA_MASK
	.align		4
.L_639:
        /*0018*/ 	.byte	0x03, 0x50
        /*001a*/ 	.short	0x0000


	//----- nvinfo : EIATTR_MAXREG_COUNT
	.align		4
        /*001c*/ 	.byte	0x03, 0x1b
        /*001e*/ 	.short	0x00ff


	//----- nvinfo : EIATTR_NUM_BARRIERS
	.align		4
        /*0020*/ 	.byte	0x02, 0x4c
        /*0022*/ 	.byte	0x01
	.zero		1


	//----- nvinfo : EIATTR_EXTERNS
	.align		4
        /*0024*/ 	.byte	0x04, 0x0f
        /*0026*/ 	.short	(.L_641 - .L_640)


	//   ....[0]....
	.align		4
.L_640:
        /*0028*/ 	.word	index@(__assertfail)


	//----- nvinfo : EIATTR_MERCURY_ISA_VERSION
	.align		4
.L_641:
        /*002c*/ 	.byte	0x03, 0x5f
        /*002e*/ 	.short	0x0101


	//----- nvinfo : EIATTR_COOP_GROUP_MASK_REGIDS
	.align		4
        /*0030*/ 	.byte	0x04, 0x29
        /*0032*/ 	.short	(.L_643 - .L_642)


	//   ....[0]....
.L_642:
        /*0034*/ 	.word	0xffffffff


	//   ....[1]....
        /*0038*/ 	.word	0xffffffff


	//   ....[2]....
        /*003c*/ 	.word	0xffffffff


	//   ....[3]....
        /*0040*/ 	.word	0xffffffff


	//   ....[4]....
        /*0044*/ 	.word	0xffffffff


	//   ....[5]....
        /*0048*/ 	.word	0xffffffff


	//   ....[6]....
        /*004c*/ 	.word	0xffffffff


	//   ....[7]....
        /*0050*/ 	.word	0xffffffff


	//   ....[8]....
        /*0054*/ 	.word	0xffffffff


	//   ....[9]....
        /*0058*/ 	.word	0xffffffff


	//   ....[10]....
        /*005c*/ 	.word	0xffffffff


	//   ....[11]....
        /*0060*/ 	.word	0xffffffff


	//   ....[12]....
        /*0064*/ 	.word	0xffffffff


	//   ....[13]....
        /*0068*/ 	.word	0xffffffff


	//   ....[14]....
        /*006c*/ 	.word	0xffffffff


	//   ....[15]....
        /*0070*/ 	.word	0xffffffff


	//   ....[16]....
        /*0074*/ 	.word	0xffffffff


	//   ....[17]....
        /*0078*/ 	.word	0xffffffff


	//   ....[18]....
        /*007c*/ 	.word	0xffffffff


	//   ....[19]....
        /*0080*/ 	.word	0xffffffff


	//   ....[20]....
        /*0084*/ 	.word	0xffffffff


	//   ....[21]....
        /*0088*/ 	.word	0x0500000f


	//   ....[22]....
        /*008c*/ 	.word	0x0500000f


	//   ....[23]....
        /*0090*/ 	.word	0x0500000f


	//   ....[24]....
        /*0094*/ 	.word	0x0500000f


	//   ....[25]....
        /*0098*/ 	.word	0x0500000f


	//   ....[26]....
        /*009c*/ 	.word	0x0500000f


	//   ....[27]....
        /*00a0*/ 	.word	0x0500000f


	//   ....[28]....
        /*00a4*/ 	.word	0x0500000f


	//   ....[29]....
        /*00a8*/ 	.word	0x0500000f


	//   ....[30]....
        /*00ac*/ 	.word	0x0500000f


	//----- nvinfo : EIATTR_COOP_GROUP_INSTR_OFFSETS
	.align		4
.L_643:
        /*00b0*/ 	.byte	0x04, 0x28
        /*00b2*/ 	.short	(.L_645 - .L_644)


	//   ....[0]....
.L_644:
        /*00b4*/ 	.word	0x000019f0


	//   ....[1]....
        /*00b8*/ 	.word	0x00001a10


	//   ....[2]....
        /*00bc*/ 	.word	0x00001a30


	//   ....[3]....
        /*00c0*/ 	.word	0x00001a50


	//   ....[4]....
        /*00c4*/ 	.word	0x00001a70


	//   ....[5]....
        /*00c8*/ 	.word	0x00004370


	//   ....[6]....
        /*00cc*/ 	.word	0x000045e0


	//   ....[7]....
        /*00d0*/ 	.word	0x00004600


	//   ....[8]....
        /*00d4*/ 	.word	0x00004620


	//   ....[9]....
        /*00d8*/ 	.word	0x00004640


	//   ....[10]....
        /*00dc*/ 	.word	0x00004780


	//   ....[11]....
        /*00e0*/ 	.word	0x000047a0


	//   ....[12]....
        /*00e4*/ 	.word	0x000047d0


	//   ....[13]....
        /*00e8*/ 	.word	0x00005e50


	//   ....[14]....
        /*00ec*/ 	.word	0x00005ed0


	//   ....[15]....
        /*00f0*/ 	.word	0x00005ef0


	//   ....[16]....
        /*00f4*/ 	.word	0x00005f10


	//   ....[17]....
        /*00f8*/ 	.word	0x00005f40


	//   ....[18]....
        /*00fc*/ 	.word	0x00005fb0


	//   ....[19]....
        /*0100*/ 	.word	0x00005fd0


	//   ....[20]....
        /*0104*/ 	.word	0x00006010


	//   ....[21]....
        /*0108*/ 	.word	0x00009ed0


	//   ....[22]....
        /*010c*/ 	.word	0x00009f30


	//   ....[23]....
        /*0110*/ 	.word	0x00009f90


	//   ....[24]....
        /*0114*/ 	.word	0x00009ff0


	//   ....[25]....
        /*0118*/ 	.word	0x0000a050


	//   ....[26]....
        /*011c*/ 	.word	0x0000a0d0


	//   ....[27]....
        /*0120*/ 	.word	0x0000a170


	//   ....[28]....
        /*0124*/ 	.word	0x0000a1f0


	//   ....[29]....
        /*0128*/ 	.word	0x0000a250


	//   ....[30]....
        /*012c*/ 	.word	0x0000a2b0


	//----- nvinfo : EIATTR_VRC_CTA_INIT_COUNT
	.align		4
.L_645:
        /*0130*/ 	.byte	0x02, 0x4a
	.zero		1
	.zero		1


	//----- nvinfo : EIATTR_SYSCALL_OFFSETS
	.align		4
        /*0134*/ 	.byte	0x04, 0x46
        /*0136*/ 	.short	(.L_647 - .L_646)


	//   ....[0]....
.L_646:
        /*0138*/ 	.word	0x00001210


	//----- nvinfo : EIATTR_EXIT_INSTR_OFFSETS
	.align		4
.L_647:
        /*013c*/ 	.byte	0x04, 0x1c
        /*013e*/ 	.short	(.L_649 - .L_648)


	//   ....[0]....
.L_648:
        /*0140*/ 	.word	0x000000b0


	//   ....[1]....
        /*0144*/ 	.word	0x00009c10


	//   ....[2]....
        /*0148*/ 	.word	0x00009e30


	//   ....[3]....
        /*014c*/ 	.word	0x00009e80


	//----- nvinfo : EIATTR_CRS_STACK_SIZE
	.align		4
.L_649:
        /*0150*/ 	.byte	0x04, 0x1e
        /*0152*/ 	.short	(.L_651 - .L_650)
.L_650:
        /*0154*/ 	.word	0x00000000


	//----- nvinfo : EIATTR_CBANK_PARAM_SIZE
	.align		4
.L_651:
        /*0158*/ 	.byte	0x03, 0x19
        /*015a*/ 	.short	0x0128


	//----- nvinfo : EIATTR_PARAM_CBANK
	.align		4
        /*015c*/ 	.byte	0x04, 0x0a
        /*015e*/ 	.short	(.L_653 - .L_652)
	.align		4
.L_652:
        /*0160*/ 	.word	index@(.nv.constant0._ZN4mmha33masked_multihead_attention_kernelIfLi112ELi128ELi2ELi32ELi128ELb0ELb0EEEv26Multihead_attention_paramsIT_XT5_EE)
        /*0164*/ 	.short	0x0380
        /*0166*/ 	.short	0x0128


	//----- nvinfo : EIATTR_SW_WAR
	.align		4
.L_653:
        /*0168*/ 	.byte	0x04, 0x36
        /*016a*/ 	.short	(.L_655 - .L_654)
.L_654:
        /*016c*/ 	.word	0x00000008
.L_655:


//--------------------- .nv.info._ZN4mmha33masked_multihead_attention_kernelIfLi112ELi128ELi4ELi32ELi64ELb0ELb0EEEv26Multihead_attention_paramsIT_XT5_EE --------------------------
	.section	.nv.info._ZN4mmha33masked_multihead_attention_kernelIfLi112ELi128ELi4ELi32ELi64ELb0ELb0EEEv26Multihead_attention_paramsIT_XT5_EE,"",@"SHT_CUDA_INFO"
	.sectionflags	@""
	.align	4


	//----- nvinfo : EIATTR_CUDA_API_VERSION
	.align		4
        /*0000*/ 	.byte	0x04, 0x37
        /*0002*/ 	.short	(.L_657 - .L_656)
.L_656:
        /*0004*/ 	.word	0x00000082


	//----- nvinfo : EIATTR_KPARAM_INFO
	.align		4
.L_657:
        /*0008*/ 	.byte	0x04, 0x17
        /*000a*/ 	.short	(.L_659 - .L_658)
.L_658:
        /*000c*/ 	.word	0x00000000
        /*0010*/ 	.short	0x0000
        /*0012*/ 	.short	0x0000
        /*0014*/ 	.byte	0x00, 0xf0, 0xa1, 0x04


	//----- nvinfo : EIATTR_SPARSE_MMA_MASK
	.align		4
.L_659:
        /*0018*/ 	.byte	0x03, 0x50
        /*001a*/ 	.short	0x0000


	//----- nvinfo : EIATTR_MAXREG_COUNT
	.align		4
        /*001c*/ 	.byte	0x03, 0x1b
        /*001e*/ 	.short	0x00ff


	//----- nvinfo : EIATTR_NUM_BARRIERS
	.align		4
        /*0020*/ 	.byte	0x02, 0x4c
        /*0022*/ 	.byte	0x01
	.zero		1


	//----- nvinfo : EIATTR_EXTERNS
	.align		4
        /*0024*/ 	.byte	0x04, 0x0f
        /*0026*/ 	.short	(.L_661 - .L_660)


	//   ....[0]....
	.align		4
.L_660:
        /*0028*/ 	.word	index@(__assertfail)


	//----- nvinfo : EIATTR_MERCURY_ISA_VERSION
	.align		4
.L_661:
        /*002c*/ 	.byte	0x03, 0x5f
        /*002e*/ 	.short	0x0101


	//----- nvinfo : EIATTR_COOP_GROUP_MASK_REGIDS
	.align		4
        /*0030*/ 	.byte	0x04, 0x29
        /*0032*/ 	.short	(.L_663 - .L_662)


	//   ....[0]....
.L_662:
        /*0034*/ 	.word	0xffffffff


	//   ....[1]....
        /*0038*/ 	.word	0xffffffff


	//   ....[2]....
        /*003c*/ 	.word	0xffffffff


	//   ....[3]....
        /*0040*/ 	.word	0xffffffff


	//   ....[4]....
        /*0044*/ 	.word	0xffffffff


	//   ....[5]....
        /*0048*/ 	.word	0xffffffff


	//   ....[6]....
        /*004c*/ 	.word	0xffffffff


	//   ....[7]....
        /*0050*/ 	.word	0xffffffff


	//   ....[8]....
        /*0054*/ 	.word	0xffffffff


	//   ....[9]....
        /*0058*/ 	.word	0xffffffff


	//   ....[10]....
        /*005c*/ 	.word	0xffffffff


	//   ....[11]....
        /*0060*/ 	.word	0xffffffff


	//   ....[12]....
        /*0064*/ 	.word	0xffffffff


	//   ....[13]....
        /*0068*/ 	.word	0xffffffff


	//   ....[14]....
        /*006c*/ 	.word	0xffffffff


	//   ....[15]....
        /*0070*/ 	.word	0xffffffff


	//   ....[16]....
        /*0074*/ 	.word	0xffffffff


	//   ....[17]....
        /*0078*/ 	.word	0xffffffff


	//   ....[18]....
        /*007c*/ 	.word	0xffffffff


	//   ....[19]....
        /*0080*/ 	.word	0x0500000f


	//   ....[20]....
        /*0084*/ 	.word	0x0500000f


	//   ....[21]....
        /*0088*/ 	.word	0x0500000f


	//   ....[22]....
        /*008c*/ 	.word	0x0500000f


	//   ....[23]....
        /*0090*/ 	.word	0x0500000f


	//   ....[24]....
        /*0094*/ 	.word	0x0500000f


	//   ....[25]....
        /*0098*/ 	.word	0x0500000f


	//   ....[26]....
        /*009c*/ 	.word	0x0500000f


	//   ....[27]....
        /*00a0*/ 	.word	0x0500000f


	//   ....[28]....
        /*00a4*/ 	.word	0x0500000f


	//----- nvinfo : EIATTR_COOP_GROUP_INSTR_OFFSETS
	.align		4
.L_663:
        /*00a8*/ 	.byte	0x04, 0x28
        /*00aa*/ 	.short	(.L_665 - .L_664)


	//   ....[0]....
.L_664:
        /*00ac*/ 	.word	0x000019c0


	//   ....[1]....
        /*00b0*/ 	.word	0x000019e0


	//   ....[2]....
        /*00b4*/ 	.word	0x00001a00


	//   ....[3]....
        /*00b8*/ 	.word	0x00001a20


	//   ....[4]....
        /*00bc*/ 	.word	0x00001a40


	//   ....[5]....
        /*00c0*/ 	.word	0x00003d30


	//   ....[6]....
        /*00c4*/ 	.word	0x00003d50


	//   ....[7]....
        /*00c8*/ 	.word	0x00004080


	//   ....[8]....
        /*00cc*/ 	.word	0x000040a0


	//   ....[9]....
        /*00d0*/ 	.word	0x000040c0


	//   ....[10]....
        /*00d4*/ 	.word	0x000041f0


	//   ....[11]....
        /*00d8*/ 	.word	0x00004230


	//   ....[12]....
        /*00dc*/ 	.word	0x000058c0


	//   ....[13]....
        /*00e0*/ 	.word	0x00005940


	//   ....[14]....
        /*00e4*/ 	.word	0x00005960


	//   ....[15]....
        /*00e8*/ 	.word	0x00005990


	//   ....[16]....
        /*00ec*/ 	.word	0x000059d0


	//   ....[17]....
        /*00f0*/ 	.word	0x00005a50


	//   ....[18]....
        /*00f4*/ 	.word	0x00005a70


	//   ....[19]....
        /*00f8*/ 	.word	0x000098b0


	//   ....[20]....
        /*00fc*/ 	.word	0x00009910


	//   ....[21]....
        /*0100*/ 	.word	0x00009970


	//   ....[22]....
        /*0104*/ 	.word	0x000099d0


	//   ....[23]....
        /*0108*/ 	.word	0x00009a30


	//   ....[24]....
        /*010c*/ 	.word	0x00009ab0


	//   ....[25]....
        /*0110*/ 	.word	0x00009b30


	//   ....[26]....
        /*0114*/ 	.word	0x00009bc0


	//   ....[27]....
        /*0118*/ 	.word	0x00009c40


	//   ....[28]....
        /*011c*/ 	.word	0x00009ca0


	//----- nvinfo : EIATTR_VRC_CTA_INIT_COUNT
	.align		4
.L_665:
        /*0120*/ 	.byte	0x02, 0x4a
	.zero		1
	.zero		1


	//----- nvinfo : EIATTR_SYSCALL_OFFSETS
	.align		4
        /*0124*/ 	.byte	0x04, 0x46
        /*0126*/ 	.short	(.L_667 - .L_666)


	//   ....[0]....
.L_666:
        /*0128*/ 	.word	0x000011e0


	//----- nvinfo : EIATTR_EXIT_INSTR_OFFSETS
	.align		4
.L_667:
        /*012c*/ 	.byte	0x04, 0x1c
        /*012e*/ 	.short	(.L_669 - .L_668)


	//   ....[0]....
.L_668:
        /*0130*/ 	.word	0x000000b0


	//   ....[1]....
        /*0134*/ 	.word	0x000095f0


	//   ....[2]....
        /*0138*/ 	.word	0x00009810


	//   ....[3]....
        /*013c*/ 	.word	0x00009860


	//----- nvinfo : EIATTR_CRS_STACK_SIZE
	.align		4
.L_669:
        /*0140*/ 	.byte	0x04, 0x1e
        /*0142*/ 	.short	(.L_671 - .L_670)
.L_670:
        /*0144*/ 	.word	0x00000000


	//----- nvinfo : EIATTR_CBANK_PARAM_SIZE
	.align		4
.L_671:
        /*0148*/ 	.byte	0x03, 0x19
        /*014a*/ 	.short	0x0128


	//----- nvinfo : EIATTR_PARAM_CBANK
	.align		4
        /*014c*/ 	.byte	0x04, 0x0a
        /*014e*/ 	.short	(.L_673 - .L_672)
	.align		4
.L_672:
        /*0150*/ 	.word	index@(.nv.constant0._ZN4mmha33masked_multihead_attention_kernelIfLi112ELi128ELi4ELi32ELi64ELb0ELb0EEEv26Multihead_attention_paramsIT_XT5_EE)
        /*0154*/ 	.short	0x0380
        /*0156*/ 	.short	0x0128


	//----- nvinfo : EIATTR_SW_WAR
	.align		4
.L_673:
        /*0158*/ 	.byte	0x04, 0x36
        /*015a*/ 	.short	(.L_675 - .L_674)
.L_674:
        /*015c*/ 	.word	0x00000008
.L_675:


//--------------------- .nv.callgraph             --------------------------
	.section	.nv.callgraph,"",@"SHT_CUDA_CALLGRAPH"
	.align	4
	.sectionentsize	8
	.align		4
        /*0000*/ 	.word	0x00000000
	.align		4
        /*0004*/ 	.word	0xffffffff
	.align		4
        /*0008*/ 	.word	index@(_ZN4mmha33masked_multihead_attention_kernelItLi112ELi128ELi1ELi16ELi256ELb1ELb1EEEv26Multihead_attention_paramsIT_XT5_EE)
	.align		4
        /*000c*/ 	.word	index@(__assertfail)
	.align		4
        /*0010*/ 	.word	index@(_ZN4mmha33masked_multihead_attention_kernelItLi112ELi128ELi2ELi16ELi128ELb1ELb1EEEv26Multihead_attention_paramsIT_XT5_EE)
	.align		4
        /*0014*/ 	.word	index@(__assertfail)
	.align		4
        /*0018*/ 	.word	index@(_ZN4mmha33masked_multihead_attention_kernelItLi112ELi128ELi4ELi16ELi64ELb1ELb1EEEv26Multihead_attention_paramsIT_XT5_EE)
	.align		4
        /*001c*/ 	.word	index@(__assertfail)
	.align		4
        /*0020*/ 	.word	index@(_ZN4mmha33masked_multihead_attention_kernelItLi112ELi128ELi1ELi16ELi256ELb1ELb0EEEv26Multihead_attention_paramsIT_XT5_EE)
	.align		4
        /*0024*/ 	.word	index@(__assertfail)
	.align		4
        /*0028*/ 	.word	index@(_ZN4mmha33masked_multihead_attention_kernelItLi112ELi128ELi2ELi16ELi128ELb1ELb0EEEv26Multihead_attention_paramsIT_XT5_EE)
	.align		4
        /*002c*/ 	.word	index@(__assertfail)
	.align		4
        /*0030*/ 	.word	index@(_ZN4mmha33masked_multihead_attention_kernelItLi112ELi128ELi4ELi16ELi64ELb1ELb0EEEv26Multihead_attention_paramsIT_XT5_EE)
	.align		4
        /*0034*/ 	.word	index@(__assertfail)
	.align		4
        /*0038*/ 	.word	index@(_ZN4mmha33masked_multihead_attention_kernelIfLi112ELi128ELi1ELi32ELi256ELb1ELb1EEEv26Multihead_attention_paramsIT_XT5_EE)
	.align		4
        /*003c*/ 	.word	index@(__assertfail)
	.align		4
        /*0040*/ 	.word	index@(_ZN4mmha33masked_multihead_attention_kernelIfLi112ELi128ELi2ELi32ELi128ELb1ELb1EEEv26Multihead_attention_paramsIT_XT5_EE)
	.align		4
        /*0044*/ 	.word	index@(__assertfail)
	.align		4
        /*0048*/ 	.word	index@(_ZN4mmha33masked_multihead_attention_kernelIfLi112ELi128ELi4ELi32ELi64ELb1ELb1EEEv26Multihead_attention_paramsIT_XT5_EE)
	.align		4
        /*004c*/ 	.word	index@(__assertfail)
	.align		4
        /*0050*/ 	.word	index@(_ZN4mmha33masked_multihead_attention_kernelIfLi112ELi128ELi1ELi32ELi256ELb1ELb0EEEv26Multihead_attention_paramsIT_XT5_EE)
	.align		4
        /*0054*/ 	.word	index@(__assertfail)
	.align		4
        /*0058*/ 	.word	index@(_ZN4mmha33masked_multihead_attention_kernelIfLi112ELi128ELi2ELi32ELi128ELb1ELb0EEEv26Multihead_attention_paramsIT_XT5_EE)
	.align		4
        /*005c*/ 	.word	index@(__assertfail)
	.align		4
        /*0060*/ 	.word	index@(_ZN4mmha33masked_multihead_attention_kernelIfLi112ELi128ELi4ELi32ELi64ELb1ELb0EEEv26Multihead_attention_paramsIT_XT5_EE)
	.align		4
        /*0064*/ 	.word	index@(__assertfail)
	.align		4
        /*0068*/ 	.word	index@(_ZN4mmha33masked_multihead_attention_kernelItLi112ELi128ELi1ELi16ELi256ELb0ELb1EEEv26Multihead_attention_paramsIT_XT5_EE)
	.align		4
        /*006c*/ 	.word	index@(__assertfail)
	.align		4
        /*0070*/ 	.word	index@(_ZN4mmha33masked_multihead_attention_kernelItLi112ELi128ELi2ELi16ELi128ELb0ELb1EEEv26Multihead_attention_paramsIT_XT5_EE)
	.align		4
        /*0074*/ 	.word	index@(__assertfail)
	.align		4
        /*0078*/ 	.word	index@(_ZN4mmha33masked_multihead_attention_kernelItLi112ELi128ELi4ELi16ELi64ELb0ELb1EEEv26Multihead_attention_paramsIT_XT5_EE)
	.align		4
        /*007c*/ 	.word	index@(__assertfail)
	.align		4
        /*0080*/ 	.word	index@(_ZN4mmha33masked_multihead_attention_kernelItLi112ELi128ELi1ELi16ELi256ELb0ELb0EEEv26Multihead_attention_paramsIT_XT5_EE)
	.align		4
        /*0084*/ 	.word	index@(__assertfail)
	.align		4
        /*0088*/ 	.word	index@(_ZN4mmha33masked_multihead_attention_kernelItLi112ELi128ELi2ELi16ELi128ELb0ELb0EEEv26Multihead_attention_paramsIT_XT5_EE)
	.align		4
        /*008c*/ 	.word	index@(__assertfail)
	.align		4
        /*0090*/ 	.word	index@(_ZN4mmha33masked_multihead_attention_kernelItLi112ELi128ELi4ELi16ELi64ELb0ELb0EEEv26Multihead_attention_paramsIT_XT5_EE)
	.align		4
        /*0094*/ 	.word	index@(__assertfail)
	.align		4
        /*0098*/ 	.word	index@(_ZN4mmha33masked_multihead_attention_kernelIfLi112ELi128ELi1ELi32ELi256ELb0ELb1EEEv26Multihead_attention_paramsIT_XT5_EE)
	.align		4
        /*009c*/ 	.word	index@(__assertfail)
	.align		4
        /*00a0*/ 	.word	index@(_ZN4mmha33masked_multihead_attention_kernelIfLi112ELi128ELi2ELi32ELi128ELb0ELb1EEEv26Multihead_attention_paramsIT_XT5_EE)
	.align		4
        /*00a4*/ 	.word	index@(__assertfail)
	.align		4
        /*00a8*/ 	.word	index@(_ZN4mmha33masked_multihead_attention_kernelIfLi112ELi128ELi4ELi32ELi64ELb0ELb1EEEv26Multihead_attention_paramsIT_XT5_EE)
	.align		4
        /*00ac*/ 	.word	index@(__assertfail)
	.align		4
        /*00b0*/ 	.word	index@(_ZN4mmha33masked_multihead_attention_kernelIfLi112ELi128ELi1ELi32ELi256ELb0ELb0EEEv26Multihead_attention_paramsIT_XT5_EE)
	.align		4
        /*00b4*/ 	.word	index@(__assertfail)
	.align		4
        /*00b8*/ 	.word	index@(_ZN4mmha33masked_multihead_attention_kernelIfLi112ELi128ELi2ELi32ELi128ELb0ELb0EEEv26Multihead_attention_paramsIT_XT5_EE)
	.align		4
        /*00bc*/ 	.word	index@(__assertfail)
	.align		4
        /*00c0*/ 	.word	index@(_ZN4mmha33masked_multihead_attention_kernelIfLi112ELi128ELi4ELi32ELi64ELb0ELb0EEEv26Multihead_attention_paramsIT_XT5_EE)
	.align		4
        /*00c4*/ 	.word	index@(__assertfail)
	.align		4
        /*00c8*/ 	.word	0x00000000
	.align		4
        /*00cc*/ 	.word	0xfffffffe
	.align		4
        /*00d0*/ 	.word	0x00000000
	.align		4
        /*00d4*/ 	.word	0xfffffffd
	.align		4
        /*00d8*/ 	.word	0x00000000
	.align		4
        /*00dc*/ 	.word	0xfffffffc


//--------------------- .nv.constant4             --------------------------
	.section	.nv.constant4,"a",@progbits
	.align	8
	.align		8
.nv.constant4:
        /*0000*/ 	.dword	__assertfail
	.align		8
        /*0008*/ 	.dword	__unnamed_1
	.align		8
        /*0010*/ 	.dword	__unnamed_2
	.align		8
        /*0018*/ 	.dword	__unnamed_3
	.align		8
        /*0020*/ 	.dword	__unnamed_4
	.align		8
        /*0028*/ 	.dword	__unnamed_5
	.align		8
        /*0030*/ 	.dword	__unnamed_6
	.align		8
        /*0038*/ 	.dword	__unnamed_7
	.align		8
        /*0040*/ 	.dword	__unnamed_8
	.align		8
        /*0048*/ 	.dword	__unnamed_9
	.align		8
        /*0050*/ 	.dword	__unnamed_10
	.align		8
        /*0058*/ 	.dword	__unnamed_11
	.align		8
        /*0060*/ 	.dword	__unnamed_12
	.align		8
        /*0068*/ 	.dword	__unnamed_13
	.align		8
        /*0070*/ 	.dword	__unnamed_14
	.align		8
        /*0078*/ 	.dword	__unnamed_15
	.align		8
        /*0080*/ 	.dword	__unnamed_16
	.align		8
        /*0088*/ 	.dword	__unnamed_17
	.align		8
        /*0090*/ 	.dword	__unnamed_18
	.align		8
        /*0098*/ 	.dword	__unnamed_19
	.align		8
        /*00a0*/ 	.dword	__unnamed_20
	.align		8
        /*00a8*/ 	.dword	__unnamed_21
	.align		8
        /*00b0*/ 	.dword	__unnamed_22
	.align		8
        /*00b8*/ 	.dword	__unnamed_23
	.align		8
        /*00c0*/ 	.dword	__unnamed_24
	.align		8
        /*00c8*/ 	.dword	$str
	.align		8
        /*00d0*/ 	.dword	$str$1


//--------------------- .text._ZN4mmha33masked_multihead_attention_kernelItLi112ELi128ELi1ELi16ELi256ELb1ELb1EEEv26Multihead_attention_paramsIT_XT5_EE --------------------------
	.section	.text._ZN4mmha33masked_multihead_attention_kernelItLi112ELi128ELi1ELi16ELi256ELb1ELb1EEEv26Multihead_attention_paramsIT_XT5_EE,"ax",@progbits
	.align	128
        .global         _ZN4mmha33masked_multihead_attention_kernelItLi112ELi128ELi1ELi16ELi256ELb1ELb1EEEv26Multihead_attention_paramsIT_XT5_EE
        .type           _ZN4mmha33masked_multihead_attention_kernelItLi112ELi128ELi1ELi16ELi256ELb1ELb1EEEv26Multihead_attention_paramsIT_XT5_EE,@function
        .size           _ZN4mmha33masked_multihead_attention_kernelItLi112ELi128ELi1ELi16ELi256ELb1ELb1EEEv26Multihead_attention_paramsIT_XT5_EE,(.L_x_4053 - _ZN4mmha33masked_multihead_attention_kernelItLi112ELi128ELi1ELi16ELi256ELb1ELb1EEEv26Multihead_attention_paramsIT_XT5_EE)
        .other          _ZN4mmha33masked_multihead_attention_kernelItLi112ELi128ELi1ELi16ELi256ELb1ELb1EEEv26Multihead_attention_paramsIT_XT5_EE,@"STO_CUDA_ENTRY STV_DEFAULT"
_ZN4mmha33masked_multihead_attention_kernelItLi112ELi128ELi1ELi16ELi256ELb1ELb1EEEv26Multihead_attention_paramsIT_XT5_EE:
.text._ZN4mmha33masked_multihead_attention_kernelItLi112ELi128ELi1ELi16ELi256ELb1ELb1EEEv26Multihead_attention_paramsIT_XT5_EE:
[----:B------:R-:W0:Y:S01]  /*0000*/  LDC R1, c[0x0][0x37c] ;  /* 0x0000df00ff017b82 */ /* 0x000e220000000800 */
[----:B------:R-:W1:Y:S07]  /*0010*/  LDCU.64 UR4, c[0x0][0x490] ;  /* 0x00009200ff0477ac */ /* 0x000e6e0008000a00 */
[----:B------:R-:W2:Y:S01]  /*0020*/  S2UR UR7, SR_CTAID.Y ;  /* 0x00000000000779c3 */ /* 0x000ea20000002600 */
[----:B------:R-:W3:Y:S01]  /*0030*/  LDCU.64 UR36, c[0x0][0x358] ;  /* 0x00006b00ff2477ac */ /* 0x000ee20008000a00 */
[----:B-1----:R-:W-:-:S04]  /*0040*/  UISETP.NE.U32.AND UP0, UPT, UR4, URZ, UPT ;  /* 0x000000ff0400728c */ /* 0x002fc8000bf05070 */
[----:B------:R-:W-:-:S09]  /*0050*/  UISETP.NE.AND.EX UP0, UPT, UR5, URZ, UPT, UP0 ;  /* 0x000000ff0500728c */ /* 0x000fd2000bf05300 */
[----:B--23--:R-:W-:Y:S05]  /*0060*/  BRA.U !UP0, `(.L_x_0) ;  /* 0x00000001081c7547 */ /* 0x00cfea000b800000 */
[----:B------:R-:W-:-:S04]  /*0070*/  UIADD3 UR4, UP0, UPT, UR7, UR4, URZ ;  /* 0x0000000407047290 */ /* 0x000fc8000ff1e0ff */
[----:B------:R-:W-:Y:S02]  /*0080*/  UIADD3.X UR5, UPT, UPT, URZ, UR5, URZ, UP0, !UPT ;  /* 0x00000005ff057290 */ /* 0x000fe400087fe4ff */
[----:B------:R-:W-:-:S04]  /*0090*/  MOV R2, UR4 ;  /* 0x0000000400027c02 */ /* 0x000fc80008000f00 */
[----:B------:R-:W-:-:S05]  /*00a0*/  IMAD.U32 R3, RZ, RZ, UR5 ;  /* 0x00000005ff037e24 */ /* 0x000fca000f8e00ff */
[----:B------:R-:W2:Y:S02]  /*00b0*/  LDG.E.U8 R2, desc[UR36][R2.64] ;  /* 0x0000002402027981 */ /* 0x000ea4000c1e1100 */
[----:B--2---:R-:W-:-:S13]  /*00c0*/  ISETP.NE.AND P0, PT, R2, 0x1, PT ;  /* 0x000000010200780c */ /* 0x004fda0003f05270 */
[----:B------:R-:W-:Y:S05]  /*00d0*/  @!P0 EXIT ;  /* 0x000000000000894d */ /* 0x000fea0003800000 */
.L_x_0:
[----:B------:R-:W1:Y:S01]  /*00e0*/  LDCU.64 UR4, c[0x0][0x498] ;  /* 0x00009300ff0477ac */ /* 0x000e620008000a00 */
[----:B------:R-:W2:Y:S01]  /*00f0*/  S2R R6, SR_CTAID.Y ;  /* 0x0000000000067919 */ /* 0x000ea20000002600 */
[----:B------:R-:W3:Y:S01]  /*0100*/  LDCU UR8, c[0x0][0x3f0] ;  /* 0x00007e00ff0877ac */ /* 0x000ee20008000800 */
[----:B------:R-:W4:Y:S01]  /*0110*/  LDCU UR9, c[0x0][0x40c] ;  /* 0x00008180ff0977ac */ /* 0x000f220008000800 */
[----:B-1----:R-:W-:Y:S01]  /*0120*/  UIMAD.WIDE.U32 UR4, UR7, 0x4, UR4 ;  /* 0x00000004070478a5 */ /* 0x002fe2000f8e0004 */
[----:B---3--:R-:W-:-:S05]  /*0130*/  MOV R0, UR8 ;  /* 0x0000000800007c02 */ /* 0x008fca0008000f00 */
[----:B------:R-:W-:Y:S01]  /*0140*/  MOV R2, UR4 ;  /* 0x0000000400027c02 */ /* 0x000fe20008000f00 */
[----:B------:R-:W-:Y:S01]  /*0150*/  IMAD.U32 R3, RZ, RZ, UR5 ;  /* 0x00000005ff037e24 */ /* 0x000fe2000f8e00ff */
[----:B------:R-:W-:-:S04]  /*0160*/  IABS R7, R0 ;  /* 0x0000000000077213 */ /* 0x000fc80000000000 */
[----:B------:R1:W3:Y:S01]  /*0170*/  LDG.E R10, desc[UR36][R2.64] ;  /* 0x00000024020a7981 */ /* 0x0002e2000c1e1900 */
[----:B------:R-:W0:Y:S08]  /*0180*/  I2F.RP R0, R7 ;  /* 0x0000000700007306 */ /* 0x000e300000209400 */
[----:B0-----:R-:W0:Y:S02]  /*0190*/  MUFU.RCP R0, R0 ;  /* 0x0000000000007308 */ /* 0x001e240000001000 */
[----:B0-----:R-:W-:-:S06]  /*01a0*/  VIADD R4, R0, 0xffffffe ;  /* 0x0ffffffe00047836 */ /* 0x001fcc0000000000 */
[----:B------:R0:W4:Y:S01]  /*01b0*/  F2I.FTZ.U32.TRUNC.NTZ R5, R4 ;  /* 0x0000000400057305 */ /* 0x000122000021f000 */
[----:B--2---:R-:W-:Y:S01]  /*01c0*/  IABS R0, R6 ;  /* 0x0000000600007213 */ /* 0x004fe20000000000 */
[----:B0-----:R-:W-:Y:S01]  /*01d0*/  IMAD.MOV.U32 R4, RZ, RZ, RZ ;  /* 0x000000ffff047224 */ /* 0x001fe200078e00ff */
[----:B----4-:R-:W-:-:S05]  /*01e0*/  IADD3 R8, PT, PT, RZ, -R5, RZ ;  /* 0x80000005ff087210 */ /* 0x010fca0007ffe0ff */
[----:B------:R-:W-:-:S04]  /*01f0*/  IMAD R9, R8, R7, RZ ;  /* 0x0000000708097224 */ /* 0x000fc800078e02ff */
[----:B------:R-:W-:-:S06]  /*0200*/  IMAD.HI.U32 R5, R5, R9, R4 ;  /* 0x0000000905057227 */ /* 0x000fcc00078e0004 */
[----:B------:R-:W-:-:S05]  /*0210*/  IMAD.HI.U32 R5, R5, R0, RZ ;  /* 0x0000000005057227 */ /* 0x000fca00078e00ff */
[----:B------:R-:W-:-:S13]  /*0220*/  R2UR UR6, R5 ;  /* 0x00000000050672ca */ /* 0x000fda00000e0000 */
[----:B------:R-:W-:-:S05]  /*0230*/  IADD3 R4, PT, PT, RZ, -UR6, RZ ;  /* 0x80000006ff047c10 */ /* 0x000fca000fffe0ff */
[C---:B------:R-:W-:Y:S02]  /*0240*/  IMAD R0, R7.reuse, R4, R0 ;  /* 0x0000000407007224 */ /* 0x040fe400078e0200 */
[----:B-1----:R-:W-:Y:S01]  /*0250*/  IMAD.U32 R2, RZ, RZ, UR6 ;  /* 0x00000006ff027e24 */ /* 0x002fe2000f8e00ff */
[----:B------:R-:W-:Y:S01]  /*0260*/  ULOP3.LUT UR4, UR7, UR8, URZ, 0x3c, !UPT ;  /* 0x0000000807047292 */ /* 0x000fe2000f8e3cff */
[----:B------:R-:W0:Y:S01]  /*0270*/  LDC.64 R4, c[0x0][0x460] ;  /* 0x00011800ff047b82 */ /* 0x000e220000000a00 */
[----:B------:R-:W-:-:S13]  /*0280*/  ISETP.GT.U32.AND P0, PT, R7, R0, PT ;  /* 0x000000000700720c */ /* 0x000fda0003f04070 */
[----:B------:R-:W-:Y:S01]  /*0290*/  @!P0 IADD3 R2, PT, PT, R2, 0x1, RZ ;  /* 0x0000000102028810 */ /* 0x000fe20007ffe0ff */
[----:B------:R-:W-:-:S03]  /*02a0*/  @!P0 IMAD.IADD R0, R0, 0x1, -R7 ;  /* 0x0000000100008824 */ /* 0x000fc600078e0a07 */
[----:B------:R-:W-:Y:S02]  /*02b0*/  @!P0 R2UR UR6, R2 ;  /* 0x00000000020682ca */ /* 0x000fe400000e0000 */
[----:B------:R-:W-:-:S11]  /*02c0*/  ISETP.GE.U32.AND P1, PT, R0, R7, PT ;  /* 0x000000070000720c */ /* 0x000fd60003f26070 */
[----:B------:R-:W-:-:S05]  /*02d0*/  MOV R0, UR6 ;  /* 0x0000000600007c02 */ /* 0x000fca0008000f00 */
[----:B------:R-:W-:Y:S01]  /*02e0*/  @P1 VIADD R0, R0, 0x1 ;  /* 0x0000000100001836 */ /* 0x000fe20000000000 */
[----:B------:R-:W-:-:S04]  /*02f0*/  UISETP.GE.AND UP1, UPT, UR4, URZ, UPT ;  /* 0x000000ff0400728c */ /* 0x000fc8000bf26270 */
[----:B------:R-:W-:Y:S01]  /*0300*/  @P1 R2UR UR6, R0 ;  /* 0x00000000000612ca */ /* 0x000fe200000e0000 */
[----:B------:R-:W-:-:S12]  /*0310*/  UISETP.NE.AND UP0, UPT, UR8, URZ, UPT ;  /* 0x000000ff0800728c */ /* 0x000fd8000bf05270 */
[----:B------:R-:W-:Y:S01]  /*0320*/  UMOV UR42, UR6 ;  /* 0x00000006002a7c82 */ /* 0x000fe20008000000 */
[----:B0-----:R-:W-:Y:S01]  /*0330*/  ISETP.NE.U32.AND P0, PT, R4, RZ, PT ;  /* 0x000000ff0400720c */ /* 0x001fe20003f05070 */
[----:B------:R-:W-:Y:S02]  /*0340*/  @!UP1 UIADD3 UR42, UPT, UPT, -UR42, URZ, URZ ;  /* 0x000000ff2a2a9290 */ /* 0x000fe4000fffe1ff */
[----:B------:R-:W-:Y:S01]  /*0350*/  @!UP0 ULOP3.LUT UR42, URZ, UR8, URZ, 0x33, !UPT ;  /* 0x00000008ff2a8292 */ /* 0x000fe2000f8e33ff */
[----:B------:R-:W0:Y:S01]  /*0360*/  LDCU UR8, c[0x0][0x3f4] ;  /* 0x00007e80ff0877ac */ /* 0x000e220008000800 */
[----:B------:R-:W1:Y:S01]  /*0370*/  S2UR UR46, SR_CTAID.X ;  /* 0x00000000002e79c3 */ /* 0x000e620000002500 */
[----:B------:R-:W1:Y:S01]  /*0380*/  LDCU UR6, c[0x0][0x3f8] ;  /* 0x00007f00ff0677ac */ /* 0x000e620008000800 */
[----:B0-----:R-:W-:-:S04]  /*0390*/  MOV R12, UR8 ;  /* 0x00000008000c7c02 */ /* 0x001fc80008000f00 */
[----:B------:R-:W-:-:S04]  /*03a0*/  IABS R6, R12 ;  /* 0x0000000c00067213 */ /* 0x000fc80000000000 */
[----:B------:R-:W0:Y:S08]  /*03b0*/  I2F.RP R0, R6 ;  /* 0x0000000600007306 */ /* 0x000e300000209400 */
[----:B0-----:R-:W0:Y:S01]  /*03c0*/  MUFU.RCP R0, R0 ;  /* 0x0000000000007308 */ /* 0x001e220000001000 */
[----:B------:R-:W-:-:S04]  /*03d0*/  ISETP.NE.AND.EX P0, PT, R5, RZ, PT, P0 ;  /* 0x000000ff0500720c */ /* 0x000fc80003f05300 */
[----:B------:R-:W-:Y:S01]  /*03e0*/  ISETP.EQ.AND P4, PT, RZ, UR9, P0 ;  /* 0x00000009ff007c0c */ /* 0x000fe20008782270 */
[----:B0-----:R-:W-:-:S04]  /*03f0*/  VIADD R4, R0, 0xffffffe ;  /* 0x0ffffffe00047836 */ /* 0x001fc80000000000 */
[----:B------:R0:W2:Y:S08]  /*0400*/  F2I.FTZ.U32.TRUNC.NTZ R5, R4 ;  /* 0x0000000400057305 */ /* 0x0000b0000021f000 */
[----:B------:R-:W-:-:S05]  /*0410*/  VOTEU.ANY UP2, P4 ;  /* 0x0000000000ff7886 */ /* 0x000fca0002040100 */
[----:B------:R-:W4:Y:S01]  /*0420*/  @UP2 LDCU.64 UR4, c[0x0][0x460] ;  /* 0x00008c00ff0427ac */ /* 0x000f220008000a00 */
[----:B0-----:R-:W-:Y:S01]  /*0430*/  IMAD.MOV.U32 R4, RZ, RZ, RZ ;  /* 0x000000ffff047224 */ /* 0x001fe200078e00ff */
[----:B--2---:R-:W-:-:S05]  /*0440*/  IADD3 R7, PT, PT, RZ, -R5, RZ ;  /* 0x80000005ff077210 */ /* 0x004fca0007ffe0ff */
[----:B------:R-:W-:-:S04]  /*0450*/  IMAD R7, R7, R6, RZ ;  /* 0x0000000607077224 */ /* 0x000fc800078e02ff */
[----:B------:R-:W-:Y:S01]  /*0460*/  IMAD.HI.U32 R5, R5, R7, R4 ;  /* 0x0000000705057227 */ /* 0x000fe200078e0004 */
[----:B------:R-:W-:Y:S01]  /*0470*/  PLOP3.LUT P0, PT, PT, PT, UP2, 0x80, 0x8 ;  /* 0x000000000008781c */ /* 0x000fe20003f0f028 */
[----:B----4-:R-:W-:-:S06]  /*0480*/  @UP2 UIMAD.WIDE UR4, UR42, 0x4, UR4 ;  /* 0x000000042a0428a5 */ /* 0x010fcc000f8e0204 */
[----:B------:R-:W-:Y:S01]  /*0490*/  IMAD.U32 R3, RZ, RZ, UR5 ;  /* 0x00000005ff037e24 */ /* 0x000fe2000f8e00ff */
[----:B------:R-:W-:-:S04]  /*04a0*/  MOV R2, UR4 ;  /* 0x0000000400027c02 */ /* 0x000fc80008000f00 */
[----:B------:R-:W0:Y:S01]  /*04b0*/  LDCU UR4, c[0x0][0x3e8] ;  /* 0x00007d00ff0477ac */ /* 0x000e220008000800 */
[----:B------:R2:W5:Y:S01]  /*04c0*/  @P0 LDG.E R3, desc[UR36][R2.64] ;  /* 0x0000002402030981 */ /* 0x000562000c1e1900 */
[----:B---3--:R-:W-:-:S13]  /*04d0*/  R2UR UR45, R10 ;  /* 0x000000000a2d72ca */ /* 0x008fda00000e0000 */
[----:B------:R-:W-:-:S06]  /*04e0*/  UIADD3 UR44, UPT, UPT, UR45, -0x1, URZ ;  /* 0xffffffff2d2c7890 */ /* 0x000fcc000fffe0ff */
[----:B------:R-:W-:-:S05]  /*04f0*/  IABS R0, UR44 ;  /* 0x0000002c00007c13 */ /* 0x000fca0008000000 */
[----:B------:R-:W-:-:S05]  /*0500*/  IMAD.HI.U32 R5, R5, R0, RZ ;  /* 0x0000000005057227 */ /* 0x000fca00078e00ff */
[----:B------:R-:W-:-:S05]  /*0510*/  IADD3 R5, PT, PT, -R5, RZ, RZ ;  /* 0x000000ff05057210 */ /* 0x000fca0007ffe1ff */
[----:B------:R-:W-:-:S05]  /*0520*/  IMAD R5, R6, R5, R0 ;  /* 0x0000000506057224 */ /* 0x000fca00078e0200 */
[----:B------:R-:W-:-:S13]  /*0530*/  R2UR UR41, R5 ;  /* 0x00000000052972ca */ /* 0x000fda00000e0000 */
[----:B------:R-:W-:Y:S01]  /*0540*/  ISETP.GT.U32.AND P0, PT, R6, UR41, PT ;  /* 0x0000002906007c0c */ /* 0x000fe2000bf04070 */
[----:B--2---:R-:W2:-:S12]  /*0550*/  S2R R2, SR_TID.X ;  /* 0x0000000000027919 */ /* 0x004e980000002100 */
[----:B------:R-:W-:-:S04]  /*0560*/  @!P0 IADD3 R0, PT, PT, -R6, UR41, RZ ;  /* 0x0000002906008c10 */ /* 0x000fc8000fffe1ff */
[----:B------:R-:W-:-:S13]  /*0570*/  @!P0 R2UR UR41, R0 ;  /* 0x00000000002982ca */ /* 0x000fda00000e0000 */
[----:B------:R-:W-:Y:S01]  /*0580*/  ISETP.GT.U32.AND P0, PT, R6, UR41, PT ;  /* 0x0000002906007c0c */ /* 0x000fe2000bf04070 */
[----:B0-----:R-:W-:Y:S02]  /*0590*/  UISETP.NE.AND UP1, UPT, UR4, URZ, UPT ;  /* 0x000000ff0400728c */ /* 0x001fe4000bf25270 */
[----:B------:R-:W-:Y:S01]  /*05a0*/  UP2UR UR43, UPR, URZ, 0x4 ;  /* 0x00000004ff2b7883 */ /* 0x000fe20008000000 */
[----:B--2---:R-:W-:Y:S01]  /*05b0*/  ISETP.GT.U32.AND P3, PT, R2, 0x1b, PT ;  /* 0x0000001b0200780c */ /* 0x004fe20003f64070 */
[----:B------:R-:W-:-:S08]  /*05c0*/  UISETP.GE.AND UP2, UPT, UR44, URZ, UPT ;  /* 0x000000ff2c00728c */ /* 0x000fd0000bf46270 */
[----:B------:R-:W-:Y:S01]  /*05d0*/  @!P0 IADD3 R6, PT, PT, -R6, UR41, RZ ;  /* 0x0000002906068c10 */ /* 0x000fe2000fffe1ff */
[----:B------:R-:W-:-:S03]  /*05e0*/  UISETP.NE.AND UP0, UPT, UR8, URZ, UPT ;  /* 0x000000ff0800728c */ /* 0x000fc6000bf05270 */
[----:B------:R-:W-:Y:S01]  /*05f0*/  @!P0 R2UR UR41, R6 ;  /* 0x00000000062982ca */ /* 0x000fe200000e0000 */
[----:B-1----:R-:W-:Y:S02]  /*0600*/  UIMAD UR40, UR7, UR6, UR46 ;  /* 0x00000006072872a4 */ /* 0x002fe4000f8e022e */
[----:B------:R-:W-:Y:S01]  /*0610*/  @UP1 UIMAD UR4, UR7, UR4, URZ ;  /* 0x00000004070412a4 */ /* 0x000fe2000f8e02ff */
[----:B------:R-:W-:Y:S01]  /*0620*/  BSSY.RECONVERGENT B0, `(.L_x_1) ;  /* 0x0000022000007945 */ /* 0x000fe20003800200 */
[----:B------:R-:W-:Y:S01]  /*0630*/  @!UP1 UIMAD UR5, UR40, 0x70, URZ ;  /* 0x00000070280598a4 */ /* 0x000fe2000f8e02ff */
[----:B------:R-:W-:Y:S01]  /*0640*/  UMOV UR38, URZ ;  /* 0x000000ff00267c82 */ /* 0x000fe20008000000 */
[----:B------:R-:W-:Y:S02]  /*0650*/  UIMAD UR47, UR7, UR8, URZ ;  /* 0x00000008072f72a4 */ /* 0x000fe4000f8e02ff */
[----:B------:R-:W-:Y:S02]  /*0660*/  @UP1 UIMAD UR5, UR46, 0x70, UR4 ;  /* 0x000000702e0518a4 */ /* 0x000fe4000f8e0204 */
[----:B------:R-:W-:-:S02]  /*0670*/  UIMAD UR42, UR42, UR6, URZ ;  /* 0x000000062a2a72a4 */ /* 0x000fc4000f8e02ff */
[----:B------:R-:W-:Y:S02]  /*0680*/  @!UP2 UIADD3 UR41, UPT, UPT, -UR41, URZ, URZ ;  /* 0x000000ff2929a290 */ /* 0x000fe4000fffe1ff */
[----:B------:R-:W-:Y:S01]  /*0690*/  @!UP0 ULOP3.LUT UR41, URZ, UR8, URZ, 0x33, !UPT ;  /* 0x00000008ff298292 */ /* 0x000fe2000f8e33ff */
[----:B------:R-:W-:Y:S02]  /*06a0*/  P2R R17, PR, RZ, 0x10 ;  /* 0x00000010ff117803 */ /* 0x000fe40000000000 */
[----:B------:R-:W-:Y:S01]  /*06b0*/  CS2R R26, SRZ ;  /* 0x00000000001a7805 */ /* 0x000fe2000001ff00 */
[----:B------:R-:W-:Y:S01]  /*06c0*/  IMAD.SHL.U32 R16, R2, 0x4, RZ ;  /* 0x0000000402107824 */ /* 0x000fe200078e00ff */
[----:B------:R-:W-:Y:S07]  /*06d0*/  @P3 BRA `(.L_x_2) ;  /* 0x0000000000583947 */ /* 0x000fee0003800000 */
[----:B------:R-:W0:Y:S01]  /*06e0*/  LDC R0, c[0x0][0x478] ;  /* 0x00011e00ff007b82 */ /* 0x000e220000000800 */
[----:B------:R-:W-:Y:S02]  /*06f0*/  IADD3 R21, PT, PT, R16, UR5, RZ ;  /* 0x0000000510157c10 */ /* 0x000fe4000fffe0ff */
[----:B0-----:R-:W-:-:S13]  /*0700*/  ISETP.NE.AND P0, PT, R0, 0x2, PT ;  /* 0x000000020000780c */ /* 0x001fda0003f05270 */
[----:B------:R-:W0:Y:S08]  /*0710*/  @!P0 LDC.64 R6, c[0x0][0x388] ;  /* 0x0000e200ff068b82 */ /* 0x000e300000000a00 */
[----:B------:R-:W1:Y:S08]  /*0720*/  @!P0 LDC.64 R4, c[0x0][0x468] ;  /* 0x00011a00ff048b82 */ /* 0x000e700000000a00 */
[----:B------:R-:W2:Y:S01]  /*0730*/  @P0 LDC.64 R8, c[0x0][0x388] ;  /* 0x0000e200ff080b82 */ /* 0x000ea20000000a00 */
[----:B0-----:R-:W-:-:S04]  /*0740*/  @!P0 IADD3 R6, P1, PT, R21, R6, RZ ;  /* 0x0000000615068210 */ /* 0x001fc80007f3e0ff */
[C---:B------:R-:W-:Y:S01]  /*0750*/  @!P0 LEA.HI.X.SX32 R7, R21.reuse, R7, 0x1, P1 ;  /* 0x0000000715078211 */ /* 0x040fe200008f0eff */
[----:B-1----:R-:W3:Y:S04]  /*0760*/  @!P0 LDG.E R4, desc[UR36][R4.64] ;  /* 0x0000002404048981 */ /* 0x002ee8000c1e1900 */
[----:B------:R-:W4:Y:S01]  /*0770*/  @!P0 LDG.E R0, desc[UR36][R6.64] ;  /* 0x0000002406008981 */ /* 0x000f22000c1e1900 */
[----:B--2---:R-:W-:Y:S01]  /*0780*/  @P0 IMAD.WIDE R6, R21, 0x2, R8 ;  /* 0x0000000215060825 */ /* 0x004fe200078e0208 */
[----:B----4-:R-:W3:Y:S08]  /*0790*/  @!P0 I2F.S8 R11, R0 ;  /* 0x00000000000b8306 */ /* 0x010ef00000001400 */
[----:B------:R-:W0:Y:S08]  /*07a0*/  @!P0 I2F.S8 R13, R0.B1 ;  /* 0x10000000000d8306 */ /* 0x000e300000001400 */
[----:B------:R-:W1:Y:S08]  /*07b0*/  @!P0 I2F.S8 R15, R0.B2 ;  /* 0x20000000000f8306 */ /* 0x000e700000001400 */
[----:B------:R-:W2:Y:S01]  /*07c0*/  @!P0 I2F.S8 R19, R0.B3 ;  /* 0x3000000000138306 */ /* 0x000ea20000001400 */
[C---:B---3--:R-:W-:Y:S01]  /*07d0*/  @!P0 FMUL.FTZ R11, R4.reuse, R11 ;  /* 0x0000000b040b8220 */ /* 0x048fe20000410000 */
[C---:B0-----:R-:W-:Y:S01]  /*07e0*/  @!P0 FMUL.FTZ R26, R4.reuse, R13 ;  /* 0x0000000d041a8220 */ /* 0x041fe20000410000 */
[----:B-1----:R-:W-:-:S04]  /*07f0*/  @!P0 FMUL.FTZ R15, R4, R15 ;  /* 0x0000000f040f8220 */ /* 0x002fc80000410000 */
[----:B------:R-:W-:Y:S01]  /*0800*/  @!P0 F2FP.F16.F32.PACK_AB R26, R26, R11 ;  /* 0x0000000b1a1a823e */ /* 0x000fe200000000ff */
[----:B--2---:R-:W-:-:S05]  /*0810*/  @!P0 FMUL.FTZ R10, R4, R19 ;  /* 0x00000013040a8220 */ /* 0x004fca0000410000 */
[----:B------:R-:W-:-:S06]  /*0820*/  @!P0 F2FP.F16.F32.PACK_AB R27, R10, R15 ;  /* 0x0000000f0a1b823e */ /* 0x000fcc00000000ff */
[----:B------:R0:W5:Y:S02]  /*0830*/  @P0 LDG.E.64 R26, desc[UR36][R6.64] ;  /* 0x00000024061a0981 */ /* 0x000164000c1e1b00 */
.L_x_2:
[----:B------:R-:W-:Y:S05]  /*0840*/  BSYNC.RECONVERGENT B0 ;  /* 0x0000000000007941 */ /* 0x000fea0003800200 */
.L_x_1:
[----:B------:R-:W1:Y:S01]  /*0850*/  LDCU.64 UR10, c[0x0][0x3a0] ;  /* 0x00007400ff0a77ac */ /* 0x000e620008000a00 */
[----:B------:R-:W2:Y:S01]  /*0860*/  @!P3 LDC.64 R4, c[0x0][0x3b8] ;  /* 0x0000ee00ff04bb82 */ /* 0x000ea20000000a00 */
[----:B------:R-:W-:Y:S01]  /*0870*/  LOP3.LUT R19, R16, 0x4, RZ, 0xc0, !PT ;  /* 0x0000000410137812 */ /* 0x000fe200078ec0ff */
[----:B------:R-:W-:Y:S01]  /*0880*/  IMAD.U32 R15, RZ, RZ, UR46 ;  /* 0x0000002eff0f7e24 */ /* 0x000fe2000f8e00ff */
[----:B------:R-:W3:Y:S01]  /*0890*/  LDCU.64 UR4, c[0x0][0x390] ;  /* 0x00007200ff0477ac */ /* 0x000ee20008000a00 */
[----:B------:R-:W-:Y:S02]  /*08a0*/  SHF.R.U32.HI R28, RZ, 0x1, R2 ;  /* 0x00000001ff1c7819 */ /* 0x000fe40000011602 */
[----:B------:R-:W-:Y:S02]  /*08b0*/  CS2R R24, SRZ ;  /* 0x0000000000187805 */ /* 0x000fe4000001ff00 */
[----:B------:R-:W-:Y:S01]  /*08c0*/  CS2R R22, SRZ ;  /* 0x0000000000167805 */ /* 0x000fe2000001ff00 */
[----:B------:R-:W4:Y:S01]  /*08d0*/  LDCU.64 UR12, c[0x0][0x418] ;  /* 0x00008300ff0c77ac */ /* 0x000f220008000a00 */
[----:B------:R-:W-:Y:S01]  /*08e0*/  VOTEU.ANY UP1, P4 ;  /* 0x0000000000ff7886 */ /* 0x000fe20002020100 */
[----:B------:R-:W-:Y:S01]  /*08f0*/  PLOP3.LUT P0, PT, PT, PT, UP1, 0x40, 0x4 ;  /* 0x000000000004781c */ /* 0x000fe20003f0e818 */
[----:B------:R-:W-:Y:S01]  /*0900*/  UIMAD UR48, UR40, 0x70, URZ ;  /* 0x00000070283078a4 */ /* 0x000fe2000f8e02ff */
[----:B------:R-:W-:-:S02]  /*0910*/  PLOP3.LUT P4, PT, PT, PT, UP1, 0x80, 0x8 ;  /* 0x000000000008781c */ /* 0x000fc40003f8f018 */
[----:B------:R-:W-:Y:S02]  /*0920*/  ISETP.GT.U32.OR P0, PT, R2, 0x1f, P0 ;  /* 0x0000001f0200780c */ /* 0x000fe40000704470 */
[----:B-1----:R-:W-:Y:S01]  /*0930*/  ISETP.NE.U32.AND P2, PT, RZ, UR10, PT ;  /* 0x0000000aff007c0c */ /* 0x002fe2000bf45070 */
[----:B------:R-:W-:Y:S01]  /*0940*/  @!P3 IMAD R0, R12, UR48, R19 ;  /* 0x000000300c00bc24 */ /* 0x000fe2000f8e0213 */
[----:B---3--:R-:W-:Y:S02]  /*0950*/  ISETP.NE.U32.AND P1, PT, RZ, UR4, PT ;  /* 0x00000004ff007c0c */ /* 0x008fe4000bf25070 */
[----:B------:R-:W-:Y:S02]  /*0960*/  ISETP.NE.AND.EX P2, PT, RZ, UR11, PT, P2 ;  /* 0x0000000bff007c0c */ /* 0x000fe4000bf45320 */
[----:B------:R-:W-:Y:S01]  /*0970*/  ISETP.NE.AND.EX P1, PT, RZ, UR5, PT, P1 ;  /* 0x00000005ff007c0c */ /* 0x000fe2000bf25310 */
[----:B----4-:R-:W-:Y:S01]  /*0980*/  UISETP.NE.U32.AND UP0, UPT, UR12, URZ, UPT ;  /* 0x000000ff0c00728c */ /* 0x010fe2000bf05070 */
[----:B------:R-:W-:-:S02]  /*0990*/  ISETP.GT.U32.OR P2, PT, R2, 0x1b, !P2 ;  /* 0x0000001b0200780c */ /* 0x000fc40005744470 */
[----:B------:R-:W-:Y:S01]  /*09a0*/  ISETP.GT.U32.OR P1, PT, R2, 0x1b, !P1 ;  /* 0x0000001b0200780c */ /* 0x000fe20004f24470 */
[----:B------:R-:W-:Y:S01]  /*09b0*/  UISETP.NE.AND.EX UP0, UPT, UR13, URZ, UPT, UP0 ;  /* 0x000000ff0d00728c */ /* 0x000fe2000bf05300 */
[----:B------:R-:W-:Y:S01]  /*09c0*/  ISETP.NE.OR P2, PT, RZ, UR9, P2 ;  /* 0x00000009ff007c0c */ /* 0x000fe20009745670 */
[----:B------:R-:W1:Y:S01]  /*09d0*/  @!P0 LDC.64 R10, c[0x0][0x450] ;  /* 0x00011400ff0a8b82 */ /* 0x000e620000000a00 */
[----:B-----5:R-:W-:Y:S01]  /*09e0*/  @P4 R2UR UR38, R3 ;  /* 0x00000000032642ca */ /* 0x020fe200000e0000 */
[----:B------:R-:W-:Y:S01]  /*09f0*/  VOTEU.ALL UP1, P0 ;  /* 0x0000000000ff7886 */ /* 0x000fe20000020000 */
[----:B------:R-:W-:Y:S01]  /*0a00*/  @!P3 IMAD R3, R28, R12, UR44 ;  /* 0x0000002c1c03be24 */ /* 0x000fe2000f8e020c */
[----:B------:R-:W-:-:S04]  /*0a10*/  PLOP3.LUT P4, PT, PT, PT, UP0, 0x80, 0x8 ;  /* 0x000000000008781c */ /* 0x000fc80003f8f008 */
[----:B------:R-:W-:Y:S01]  /*0a20*/  @!P3 LEA R13, R3, R0, 0x3 ;  /* 0x00000000030db211 */ /* 0x000fe200078e18ff */
[----:B------:R-:W3:Y:S01]  /*0a30*/  @UP0 LDCU.64 UR4, c[0x0][0x418] ;  /* 0x00008300ff0407ac */ /* 0x000ee20008000a00 */
[----:B0-----:R-:W0:Y:S01]  /*0a40*/  @!P1 LDC.64 R6, c[0x0][0x390] ;  /* 0x0000e400ff069b82 */ /* 0x001e220000000a00 */
[----:B------:R-:W-:Y:S01]  /*0a50*/  IMAD R3, R15, 0x70, R16 ;  /* 0x000000700f037824 */ /* 0x000fe200078e0210 */
[----:B------:R-:W-:Y:S01]  /*0a60*/  CS2R R14, SRZ ;  /* 0x00000000000e7805 */ /* 0x000fe2000001ff00 */
[----:B--2---:R-:W-:Y:S01]  /*0a70*/  @!P3 IMAD.WIDE R4, R13, 0x2, R4 ;  /* 0x000000020d04b825 */ /* 0x004fe200078e0204 */
[----:B------:R-:W-:-:S04]  /*0a80*/  @!UP1 UIMAD UR6, UR38, UR6, URZ ;  /* 0x00000006260692a4 */ /* 0x000fc8000f8e02ff */
[----:B------:R-:W2:Y:S01]  /*0a90*/  @!P2 LDC.64 R8, c[0x0][0x3a0] ;  /* 0x0000e800ff08ab82 */ /* 0x000ea20000000a00 */
[----:B------:R-:W4:Y:S01]  /*0aa0*/  @!P3 LDG.E.64 R24, desc[UR36][R4.64] ;  /* 0x000000240418b981 */ /* 0x000f22000c1e1b00 */
[----:B------:R-:W-:-:S04]  /*0ab0*/  IMAD.U32 R0, RZ, RZ, UR6 ;  /* 0x00000006ff007e24 */ /* 0x000fc8000f8e00ff */
[----:B------:R-:W-:Y:S01]  /*0ac0*/  @!P0 IMAD R21, R0, 0x70, R3 ;  /* 0x0000007000158824 */ /* 0x000fe200078e0203 */
[----:B---3--:R-:W-:-:S03]  /*0ad0*/  @UP0 UIMAD.WIDE.U32 UR4, UR7, 0x4, UR4 ;  /* 0x00000004070408a5 */ /* 0x008fc6000f8e0004 */
[----:B-1----:R-:W-:-:S03]  /*0ae0*/  @!P0 IMAD.WIDE R10, R21, 0x2, R10 ;  /* 0x00000002150a8825 */ /* 0x002fc600078e020a */
[----:B------:R-:W-:Y:S01]  /*0af0*/  MOV R12, UR4 ;  /* 0x00000004000c7c02 */ /* 0x000fe20008000f00 */
[----:B------:R-:W-:Y:S02]  /*0b00*/  IMAD.U32 R13, RZ, RZ, UR5 ;  /* 0x00000005ff0d7e24 */ /* 0x000fe4000f8e00ff */
[----:B------:R-:W3:Y:S01]  /*0b10*/  @!P0 LDG.E.64 R10, desc[UR36][R10.64] ;  /* 0x000000240a0a8981 */ /* 0x000ee2000c1e1b00 */
[C---:B0-----:R-:W-:Y:S01]  /*0b20*/  @!P1 IMAD.WIDE.U32 R6, R3.reuse, 0x2, R6 ;  /* 0x0000000203069825 */ /* 0x041fe200078e0006 */
[----:B------:R-:W0:Y:S02]  /*0b30*/  LDCU.U8 UR4, c[0x0][0x404] ;  /* 0x00008080ff0477ac */ /* 0x000e240008000000 */
[----:B------:R-:W4:Y:S01]  /*0b40*/  @P4 LDG.E R12, desc[UR36][R12.64] ;  /* 0x000000240c0c4981 */ /* 0x000f22000c1e1900 */
[----:B--2---:R-:W-:-:S03]  /*0b50*/  @!P2 IMAD.WIDE.U32 R8, R3, 0x2, R8 ;  /* 0x000000020308a825 */ /* 0x004fc600078e0008 */
[----:B------:R-:W2:Y:S01]  /*0b60*/  @!P1 LDG.E.64 R14, desc[UR36][R6.64] ;  /* 0x00000024060e9981 */ /* 0x000ea2000c1e1b00 */
[----:B------:R-:W1:Y:S03]  /*0b70*/  LDC R3, c[0x0][0x400] ;  /* 0x00010000ff037b82 */ /* 0x000e660000000800 */
[----:B------:R-:W3:Y:S01]  /*0b80*/  @!P2 LDG.E.64 R22, desc[UR36][R8.64] ;  /* 0x000000240816a981 */ /* 0x000ee2000c1e1b00 */
[----:B------:R-:W-:Y:S02]  /*0b90*/  ISETP.NE.AND P2, PT, RZ, UR9, PT ;  /* 0x00000009ff007c0c */ /* 0x000fe4000bf45270 */
[----:B0-----:R-:W-:Y:S01]  /*0ba0*/  ISETP.NE.AND P1, PT, RZ, UR4, PT ;  /* 0x00000004ff007c0c */ /* 0x001fe2000bf25270 */
[----:B------:R-:W-:-:S03]  /*0bb0*/  UMOV UR39, URZ ;  /* 0x000000ff00277c82 */ /* 0x000fc60008000000 */
[----:B-1----:R-:W-:Y:S01]  /*0bc0*/  ISETP.LT.OR P1, PT, R3, 0x1, P1 ;  /* 0x000000010300780c */ /* 0x002fe20000f21670 */
[----:B------:R-:W-:Y:S01]  /*0bd0*/  BSSY.RECONVERGENT B6, `(.L_x_3) ;  /* 0x000013b000067945 */ /* 0x000fe20003800200 */
[----:B------:R-:W-:-:S04]  /*0be0*/  MOV R18, UR47 ;  /* 0x0000002f00127c02 */ /* 0x000fc80008000f00 */
[----:B------:R-:W-:Y:S02]  /*0bf0*/  SHF.R.S32.HI R18, RZ, 0x1f, R18 ;  /* 0x0000001fff127819 */ /* 0x000fe40000011412 */
[----:B----4-:R-:W-:Y:S01]  /*0c00*/  @P4 R2UR UR39, R12 ;  /* 0x000000000c2742ca */ /* 0x010fe200000e0000 */
[----:B--2---:R-:W-:Y:S02]  /*0c10*/  HFMA2 R26, R26, 1, 1, R14 ;  /* 0x3c003c001a1a7831 */ /* 0x004fe4000000000e */
[----:B---3--:R-:W-:Y:S02]  /*0c20*/  @!P2 HFMA2 R25, R25, 1, 1, R23 ;  /* 0x3c003c001919a831 */ /* 0x008fe40000000017 */
[----:B------:R-:W-:Y:S02]  /*0c30*/  @!P2 HADD2 R24, R24, R22 ;  /* 0x000000161818a230 */ /* 0x000fe40000000000 */
[----:B------:R-:W-:Y:S02]  /*0c40*/  @!P0 HFMA2 R25, R25, R11, -RZ ;  /* 0x0000000b19198231 */ /* 0x000fe400001000ff */
[----:B------:R-:W-:-:S02]  /*0c50*/  HADD2 R27, R27, R15 ;  /* 0x0000000f1b1b7230 */ /* 0x000fc40000000000 */
[----:B------:R-:W-:Y:S01]  /*0c60*/  @!P0 HMUL2 R24, R24, R10 ;  /* 0x0000000a18188232 */ /* 0x000fe20000000000 */
[----:B------:R-:W-:Y:S06]  /*0c70*/  @P1 BRA `(.L_x_4) ;  /* 0x00000004006c1947 */ /* 0x000fec0003800000 */
[----:B------:R-:W-:Y:S05]  /*0c80*/  @P2 BRA `(.L_x_5) ;  /* 0x0000000000d02947 */ /* 0x000fea0003800000 */
[----:B------:R-:W-:-:S13]  /*0c90*/  ISETP.GE.AND P0, PT, R16, R3, PT ;  /* 0x000000031000720c */ /* 0x000fda0003f06270 */
[----:B------:R-:W-:Y:S05]  /*0ca0*/  @P0 BRA `(.L_x_6) ;  /* 0x0000001000b40947 */ /* 0x000fea0003800000 */
[----:B------:R-:W-:Y:S01]  /*0cb0*/  I2FP.F32.U32 R3, R3 ;  /* 0x0000000300037245 */ /* 0x000fe20000201000 */
[----:B------:R-:W-:Y:S01]  /*0cc0*/  VIADD R0, R16, 0x2 ;  /* 0x0000000210007836 */ /* 0x000fe20000000000 */
[----:B------:R-:W-:Y:S01]  /*0cd0*/  UIADD3 UR4, UPT, UPT, -UR39, UR9, URZ ;  /* 0x0000000927047290 */ /* 0x000fe2000fffe1ff */
[--C-:B------:R-:W-:Y:S02]  /*0ce0*/  HADD2.F32 R8, -RZ, R25.reuse.H1_H1 ;  /* 0x30000019ff087230 */ /* 0x100fe40000004100 */
[----:B------:R-:W-:Y:S01]  /*0cf0*/  HADD2.F32 R25, -RZ, R25.H0_H0 ;  /* 0x20000019ff197230 */ /* 0x000fe20000004100 */
[----:B------:R-:W0:Y:S01]  /*0d00*/  MUFU.RCP R3, R3 ;  /* 0x0000000300037308 */ /* 0x000e220000001000 */
[----:B------:R-:W-:-:S05]  /*0d10*/  I2FP.F32.U32 R0, R0 ;  /* 0x0000000000007245 */ /* 0x000fca0000201000 */
[----:B0-----:R-:W-:-:S04]  /*0d20*/  FMUL.FTZ R0, R0, R3 ;  /* 0x0000000300007220 */ /* 0x001fc80000410000 */
[----:B------:R-:W-:Y:S01]  /*0d30*/  FMUL.FTZ R5, R0, 13.28771209716796875 ;  /* 0x41549a7800057820 */ /* 0x000fe20000410000 */
[----:B------:R-:W-:-:S05]  /*0d40*/  I2FP.F32.U32 R0, R16 ;  /* 0x0000001000007245 */ /* 0x000fca0000201000 */
[----:B------:R-:W0:Y:S01]  /*0d50*/  MUFU.EX2 R5, -R5 ;  /* 0x8000000500057308 */ /* 0x000e220000000800 */
[----:B------:R-:W-:-:S04]  /*0d60*/  FMUL.FTZ R0, R0, R3 ;  /* 0x0000000300007220 */ /* 0x000fc80000410000 */
[----:B------:R-:W-:Y:S01]  /*0d70*/  FMUL.FTZ R4, R0, 13.28771209716796875 ;  /* 0x41549a7800047820 */ /* 0x000fe20000410000 */
[----:B------:R-:W-:-:S03]  /*0d80*/  I2FP.F32.S32 R0, UR4 ;  /* 0x0000000400007c45 */ /* 0x000fc60008201400 */
[----:B------:R-:W1:Y:S02]  /*0d90*/  MUFU.EX2 R9, -R4 ;  /* 0x8000000400097308 */ /* 0x000e640000000800 */
[----:B0-----:R-:W-:Y:S01]  /*0da0*/  FMUL.FTZ R3, R0, R5 ;  /* 0x0000000500037220 */ /* 0x001fe20000410000 */
[--C-:B------:R-:W-:Y:S02]  /*0db0*/  HADD2.F32 R5, -RZ, R27.reuse.H1_H1 ;  /* 0x3000001bff057230 */ /* 0x100fe40000004100 */
[----:B------:R-:W-:Y:S02]  /*0dc0*/  HADD2.F32 R27, -RZ, R27.H0_H0 ;  /* 0x2000001bff1b7230 */ /* 0x000fe40000004100 */
[----:B------:R-:W-:-:S04]  /*0dd0*/  FMUL.RZ R10, R3, 0.15915493667125701904 ;  /* 0x3e22f983030a7820 */ /* 0x000fc8000040c000 */
[----:B------:R-:W0:Y:S01]  /*0de0*/  MUFU.SIN R7, R10 ;  /* 0x0000000a00077308 */ /* 0x000e220000000400 */
[----:B-1----:R-:W-:-:S04]  /*0df0*/  FMUL.FTZ R0, R0, R9 ;  /* 0x0000000900007220 */ /* 0x002fc80000410000 */
[----:B------:R-:W-:-:S03]  /*0e00*/  FMUL.RZ R11, R0, 0.15915493667125701904 ;  /* 0x3e22f983000b7820 */ /* 0x000fc6000040c000 */
[----:B------:R1:W2:Y:S08]  /*0e10*/  MUFU.COS R6, R10 ;  /* 0x0000000a00067308 */ /* 0x0002b00000000000 */
[----:B------:R-:W3:Y:S01]  /*0e20*/  MUFU.SIN R3, R11 ;  /* 0x0000000b00037308 */ /* 0x000ee20000000400 */
[C---:B0-----:R-:W-:Y:S01]  /*0e30*/  FMUL.FTZ R9, R7.reuse, R5 ;  /* 0x0000000507097220 */ /* 0x041fe20000410000 */
[----:B-1----:R-:W-:-:S06]  /*0e40*/  FMUL.FTZ R10, R7, R8 ;  /* 0x00000008070a7220 */ /* 0x002fcc0000410000 */
[----:B------:R-:W0:Y:S01]  /*0e50*/  MUFU.COS R0, R11 ;  /* 0x0000000b00007308 */ /* 0x000e220000000000 */
[C---:B--2---:R-:W-:Y:S01]  /*0e60*/  FMUL.FTZ R4, R6.reuse, R5 ;  /* 0x0000000506047220 */ /* 0x044fe20000410000 */
[C---:B------:R-:W-:Y:S01]  /*0e70*/  FMUL.FTZ R12, R6.reuse, R8 ;  /* 0x00000008060c7220 */ /* 0x040fe20000410000 */
[C---:B------:R-:W-:Y:S01]  /*0e80*/  FFMA.FTZ R9, R6.reuse, R27, -R9 ;  /* 0x0000001b06097223 */ /* 0x040fe20000010809 */
[----:B------:R-:W-:Y:S01]  /*0e90*/  FFMA.FTZ R10, R6, R25, -R10 ;  /* 0x00000019060a7223 */ /* 0x000fe2000001080a */
[C---:B------:R-:W-:Y:S01]  /*0ea0*/  FFMA.FTZ R8, R7.reuse, R27, R4 ;  /* 0x0000001b07087223 */ /* 0x040fe20000010004 */
[----:B------:R-:W-:Y:S02]  /*0eb0*/  HADD2.F32 R4, -RZ, R26.H1_H1 ;  /* 0x3000001aff047230 */ /* 0x000fe40000004100 */
[----:B------:R-:W-:Y:S01]  /*0ec0*/  FFMA.FTZ R25, R7, R25, R12 ;  /* 0x0000001907197223 */ /* 0x000fe2000001000c */
[----:B------:R-:W-:Y:S02]  /*0ed0*/  HADD2.F32 R6, -RZ, R24.H1_H1 ;  /* 0x30000018ff067230 */ /* 0x000fe40000004100 */
[----:B------:R-:W-:-:S02]  /*0ee0*/  HADD2.F32 R26, -RZ, R26.H0_H0 ;  /* 0x2000001aff1a7230 */ /* 0x000fc40000004100 */
[C---:B---3--:R-:W-:Y:S01]  /*0ef0*/  FMUL.FTZ R5, R3.reuse, R4 ;  /* 0x0000000403057220 */ /* 0x048fe20000410000 */
[----:B------:R-:W-:Y:S02]  /*0f00*/  HADD2.F32 R24, -RZ, R24.H0_H0 ;  /* 0x20000018ff187230 */ /* 0x000fe40000004100 */
[----:B------:R-:W-:Y:S01]  /*0f10*/  FMUL.FTZ R7, R3, R6 ;  /* 0x0000000603077220 */ /* 0x000fe20000410000 */
[----:B------:R-:W-:Y:S02]  /*0f20*/  F2FP.F16.F32.PACK_AB R27, R8, R9 ;  /* 0x00000009081b723e */ /* 0x000fe400000000ff */
[----:B------:R-:W-:Y:S01]  /*0f30*/  F2FP.F16.F32.PACK_AB R25, R25, R10 ;  /* 0x0000000a1919723e */ /* 0x000fe200000000ff */
[C---:B0-----:R-:W-:Y:S01]  /*0f40*/  FMUL.FTZ R4, R0.reuse, R4 ;  /* 0x0000000400047220 */ /* 0x041fe20000410000 */
[C---:B------:R-:W-:Y:S01]  /*0f50*/  FMUL.FTZ R6, R0.reuse, R6 ;  /* 0x0000000600067220 */ /* 0x040fe20000410000 */
[C---:B------:R-:W-:Y:S01]  /*0f60*/  FFMA.FTZ R5, R0.reuse, R26, -R5 ;  /* 0x0000001a00057223 */ /* 0x040fe20000010805 */
[----:B------:R-:W-:Y:S01]  /*0f70*/  FFMA.FTZ R7, R0, R24, -R7 ;  /* 0x0000001800077223 */ /* 0x000fe20000010807 */
[C---:B------:R-:W-:Y:S01]  /*0f80*/  FFMA.FTZ R26, R3.reuse, R26, R4 ;  /* 0x0000001a031a7223 */ /* 0x040fe20000010004 */
[----:B------:R-:W-:-:S04]  /*0f90*/  FFMA.FTZ R24, R3, R24, R6 ;  /* 0x0000001803187223 */ /* 0x000fc80000010006 */
[----:B------:R-:W-:Y:S02]  /*0fa0*/  F2FP.F16.F32.PACK_AB R26, R26, R5 ;  /* 0x000000051a1a723e */ /* 0x000fe400000000ff */
[----:B------:R-:W-:Y:S01]  /*0fb0*/  F2FP.F16.F32.PACK_AB R24, R24, R7 ;  /* 0x000000071818723e */ /* 0x000fe200000000ff */
[----:B------:R-:W-:Y:S06]  /*0fc0*/  BRA `(.L_x_6) ;  /* 0x0000000c00ec7947 */ /* 0x000fec0003800000 */
.L_x_5:
[----:B------:R-:W-:-:S13]  /*0fd0*/  ISETP.GE.AND P0, PT, R16, R3, PT ;  /* 0x000000031000720c */ /* 0x000fda0003f06270 */
[----:B------:R-:W-:Y:S05]  /*0fe0*/  @P0 BRA `(.L_x_6) ;  /* 0x0000000c00e40947 */ /* 0x000fea0003800000 */
[----:B------:R-:W-:Y:S01]  /*0ff0*/  I2FP.F32.U32 R3, R3 ;  /* 0x0000000300037245 */ /* 0x000fe20000201000 */
[----:B------:R-:W-:Y:S01]  /*1000*/  UIADD3 UR4, UPT, UPT, -UR39, UR9, URZ ;  /* 0x0000000927047290 */ /* 0x000fe2000fffe1ff */
[----:B------:R-:W-:Y:S01]  /*1010*/  IADD3 R0, PT, PT, R16, 0x2, RZ ;  /* 0x0000000210007810 */ /* 0x000fe20007ffe0ff */
[--C-:B------:R-:W-:Y:S02]  /*1020*/  HADD2.F32 R7, -RZ, R27.reuse.H1_H1 ;  /* 0x3000001bff077230 */ /* 0x100fe40000004100 */
[----:B------:R-:W-:Y:S01]  /*1030*/  HADD2.F32 R27, -RZ, R27.H0_H0 ;  /* 0x2000001bff1b7230 */ /* 0x000fe20000004100 */
[----:B------:R-:W0:Y:S01]  /*1040*/  MUFU.RCP R3, R3 ;  /* 0x0000000300037308 */ /* 0x000e220000001000 */
[----:B------:R-:W-:-:S05]  /*1050*/  I2FP.F32.U32 R0, R0 ;  /* 0x0000000000007245 */ /* 0x000fca0000201000 */
[----:B0-----:R-:W-:Y:S01]  /*1060*/  FMUL.FTZ R4, R0, R3 ;  /* 0x0000000300047220 */ /* 0x001fe20000410000 */
[----:B------:R-:W-:-:S03]  /*1070*/  I2FP.F32.U32 R0, R16 ;  /* 0x0000001000007245 */ /* 0x000fc60000201000 */
[----:B------:R-:W-:Y:S02]  /*1080*/  FMUL.FTZ R5, R4, 13.28771209716796875 ;  /* 0x41549a7804057820 */ /* 0x000fe40000410000 */
[----:B------:R-:W-:-:S04]  /*1090*/  FMUL.FTZ R0, R0, R3 ;  /* 0x0000000300007220 */ /* 0x000fc80000410000 */
[----:B------:R-:W-:Y:S01]  /*10a0*/  FMUL.FTZ R4, R0, 13.28771209716796875 ;  /* 0x41549a7800047820 */ /* 0x000fe20000410000 */
[----:B------:R-:W0:Y:S01]  /*10b0*/  MUFU.EX2 R5, -R5 ;  /* 0x8000000500057308 */ /* 0x000e220000000800 */
[----:B------:R-:W-:-:S03]  /*10c0*/  I2FP.F32.S32 R0, UR4 ;  /* 0x0000000400007c45 */ /* 0x000fc60008201400 */
[----:B------:R-:W1:Y:S02]  /*10d0*/  MUFU.EX2 R3, -R4 ;  /* 0x8000000400037308 */ /* 0x000e640000000800 */
[C---:B0-----:R-:W-:Y:S01]  /*10e0*/  FMUL.FTZ R6, R0.reuse, R5 ;  /* 0x0000000500067220 */ /* 0x041fe20000410000 */
[----:B-1----:R-:W-:-:S03]  /*10f0*/  FMUL.FTZ R3, R0, R3 ;  /* 0x0000000300037220 */ /* 0x002fc60000410000 */
[----:B------:R-:W-:Y:S01]  /*1100*/  FMUL.RZ R8, R6, 0.15915493667125701904 ;  /* 0x3e22f98306087820 */ /* 0x000fe2000040c000 */
[--C-:B------:R-:W-:Y:S02]  /*1110*/  HADD2.F32 R6, -RZ, R26.reuse.H1_H1 ;  /* 0x3000001aff067230 */ /* 0x100fe40000004100 */
[----:B------:R-:W-:Y:S01]  /*1120*/  FMUL.RZ R3, R3, 0.15915493667125701904 ;  /* 0x3e22f98303037820 */ /* 0x000fe2000040c000 */
[----:B------:R-:W0:Y:S01]  /*1130*/  MUFU.COS R9, R8 ;  /* 0x0000000800097308 */ /* 0x000e220000000000 */
[----:B------:R-:W-:-:S07]  /*1140*/  HADD2.F32 R26, -RZ, R26.H0_H0 ;  /* 0x2000001aff1a7230 */ /* 0x000fce0000004100 */
[----:B------:R-:W1:Y:S08]  /*1150*/  MUFU.SIN R10, R8 ;  /* 0x00000008000a7308 */ /* 0x000e700000000400 */
[----:B------:R-:W2:Y:S01]  /*1160*/  MUFU.SIN R5, R3 ;  /* 0x0000000300057308 */ /* 0x000ea20000000400 */
[----:B0-----:R-:W-:-:S07]  /*1170*/  FMUL.FTZ R11, R9, R7 ;  /* 0x00000007090b7220 */ /* 0x001fce0000410000 */
[----:B------:R-:W0:Y:S01]  /*1180*/  MUFU.COS R0, R3 ;  /* 0x0000000300007308 */ /* 0x000e220000000000 */
[----:B-1----:R-:W-:-:S04]  /*1190*/  FMUL.FTZ R4, R10, R7 ;  /* 0x000000070a047220 */ /* 0x002fc80000410000 */
[-C--:B------:R-:W-:Y:S01]  /*11a0*/  FFMA.FTZ R4, R9, R27.reuse, -R4 ;  /* 0x0000001b09047223 */ /* 0x080fe20000010804 */
[----:B------:R-:W-:Y:S01]  /*11b0*/  FFMA.FTZ R27, R10, R27, R11 ;  /* 0x0000001b0a1b7223 */ /* 0x000fe2000001000b */
[----:B--2---:R-:W-:-:S04]  /*11c0*/  FMUL.FTZ R7, R5, R6 ;  /* 0x0000000605077220 */ /* 0x004fc80000410000 */
[----:B------:R-:W-:Y:S01]  /*11d0*/  F2FP.F16.F32.PACK_AB R27, R27, R4 ;  /* 0x000000041b1b723e */ /* 0x000fe200000000ff */
[C---:B0-----:R-:W-:Y:S01]  /*11e0*/  FMUL.FTZ R6, R0.reuse, R6 ;  /* 0x0000000600067220 */ /* 0x041fe20000410000 */
[----:B------:R-:W-:-:S03]  /*11f0*/  FFMA.FTZ R7, R0, R26, -R7 ;  /* 0x0000001a00077223 */ /* 0x000fc60000010807 */
[----:B------:R-:W-:-:S05]  /*1200*/  FFMA.FTZ R26, R5, R26, R6 ;  /* 0x0000001a051a7223 */ /* 0x000fca0000010006 */
[----:B------:R-:W-:Y:S01]  /*1210*/  F2FP.F16.F32.PACK_AB R26, R26, R7 ;  /* 0x000000071a1a723e */ /* 0x000fe200000000ff */
[----:B------:R-:W-:Y:S06]  /*1220*/  BRA `(.L_x_6) ;  /* 0x0000000c00547947 */ /* 0x000fec0003800000 */
.L_x_4:
[----:B------:R-:W-:-:S04]  /*1230*/  ISETP.NE.AND P0, PT, RZ, UR4, PT ;  /* 0x00000004ff007c0c */ /* 0x000fc8000bf05270 */
[----:B------:R-:W-:-:S13]  /*1240*/  ISETP.LT.OR P0, PT, R3, 0x1, !P0 ;  /* 0x000000010300780c */ /* 0x000fda0004701670 */
[----:B------:R-:W-:Y:S05]  /*1250*/  @P0 BRA `(.L_x_6) ;  /* 0x0000000c00480947 */ /* 0x000fea0003800000 */
[----:B------:R-:W-:Y:S02]  /*1260*/  LEA.HI R0, R3, R3, RZ, 0x1 ;  /* 0x0000000303007211 */ /* 0x000fe400078f08ff */
[----:B------:R-:W-:Y:S02]  /*1270*/  IABS R8, R16 ;  /* 0x0000001000087213 */ /* 0x000fe40000000000 */
[----:B------:R-:W-:-:S04]  /*1280*/  SHF.R.S32.HI R29, RZ, 0x1, R0 ;  /* 0x00000001ff1d7819 */ /* 0x000fc80000011400 */
[-C--:B------:R-:W-:Y:S02]  /*1290*/  IABS R7, R29.reuse ;  /* 0x0000001d00077213 */ /* 0x080fe40000000000 */
[----:B------:R-:W-:Y:S02]  /*12a0*/  IABS R10, R29 ;  /* 0x0000001d000a7213 */ /* 0x000fe40000000000 */
[----:B------:R-:W0:Y:S08]  /*12b0*/  I2F.RP R0, R7 ;  /* 0x0000000700007306 */ /* 0x000e300000209400 */
[----:B0-----:R-:W0:Y:S02]  /*12c0*/  MUFU.RCP R0, R0 ;  /* 0x0000000000007308 */ /* 0x001e240000001000 */
[----:B0-----:R-:W-:Y:S01]  /*12d0*/  VIADD R4, R0, 0xffffffe ;  /* 0x0ffffffe00047836 */ /* 0x001fe20000000000 */
[----:B------:R-:W-:-:S05]  /*12e0*/  IADD3 R0, PT, PT, RZ, -R10, RZ ;  /* 0x8000000aff007210 */ /* 0x000fca0007ffe0ff */
[----:B------:R0:W1:Y:S02]  /*12f0*/  F2I.FTZ.U32.TRUNC.NTZ R5, R4 ;  /* 0x0000000400057305 */ /* 0x000064000021f000 */
[----:B0-----:R-:W-:Y:S01]  /*1300*/  IMAD.MOV.U32 R4, RZ, RZ, RZ ;  /* 0x000000ffff047224 */ /* 0x001fe200078e00ff */
[----:B-1----:R-:W-:-:S05]  /*1310*/  IADD3 R6, PT, PT, RZ, -R5, RZ ;  /* 0x80000005ff067210 */ /* 0x002fca0007ffe0ff */
[----:B------:R-:W-:Y:S01]  /*1320*/  IMAD R9, R6, R7, RZ ;  /* 0x0000000706097224 */ /* 0x000fe200078e02ff */
[----:B------:R-:W-:-:S03]  /*1330*/  MOV R6, R8 ;  /* 0x0000000800067202 */ /* 0x000fc60000000f00 */
[----:B------:R-:W-:-:S06]  /*1340*/  IMAD.HI.U32 R5, R5, R9, R4 ;  /* 0x0000000905057227 */ /* 0x000fcc00078e0004 */
[----:B------:R-:W-:-:S04]  /*1350*/  IMAD.HI.U32 R5, R5, R6, RZ ;  /* 0x0000000605057227 */ /* 0x000fc800078e00ff */
[----:B------:R-:W-:-:S05]  /*1360*/  IMAD R0, R5, R0, R6 ;  /* 0x0000000005007224 */ /* 0x000fca00078e0206 */
[----:B------:R-:W-:-:S13]  /*1370*/  ISETP.GT.U32.AND P1, PT, R7, R0, PT ;  /* 0x000000000700720c */ /* 0x000fda0003f24070 */
[-C--:B------:R-:W-:Y:S01]  /*1380*/  @!P1 IADD3 R0, PT, PT, R0, -R7.reuse, RZ ;  /* 0x8000000700009210 */ /* 0x080fe20007ffe0ff */
[----:B------:R-:W-:Y:S01]  /*1390*/  @!P1 VIADD R5, R5, 0x1 ;  /* 0x0000000105059836 */ /* 0x000fe20000000000 */
[----:B------:R-:W-:Y:S02]  /*13a0*/  ISETP.NE.AND P1, PT, R29, RZ, PT ;  /* 0x000000ff1d00720c */ /* 0x000fe40003f25270 */
[----:B------:R-:W-:Y:S02]  /*13b0*/  ISETP.GE.U32.AND P0, PT, R0, R7, PT ;  /* 0x000000070000720c */ /* 0x000fe40003f06070 */
[----:B------:R-:W-:-:S04]  /*13c0*/  LOP3.LUT R0, R16, R29, RZ, 0x3c, !PT ;  /* 0x0000001d10007212 */ /* 0x000fc800078e3cff */
[----:B------:R-:W-:-:S07]  /*13d0*/  ISETP.GE.AND P2, PT, R0, RZ, PT ;  /* 0x000000ff0000720c */ /* 0x000fce0003f46270 */
[----:B------:R-:W-:Y:S02]  /*13e0*/  @P0 IADD3 R5, PT, PT, R5, 0x1, RZ ;  /* 0x0000000105050810 */ /* 0x000fe40007ffe0ff */
[----:B------:R-:W-:Y:S02]  /*13f0*/  ISETP.GE.AND P0, PT, R16, R3, PT ;  /* 0x000000031000720c */ /* 0x000fe40003f06270 */
[----:B------:R-:W-:-:S05]  /*1400*/  MOV R30, R5 ;  /* 0x00000005001e7202 */ /* 0x000fca0000000f00 */
[----:B------:R-:W-:Y:S01]  /*1410*/  @!P2 IMAD.MOV R30, RZ, RZ, -R30 ;  /* 0x000000ffff1ea224 */ /* 0x000fe200078e0a1e */
[----:B------:R-:W-:Y:S02]  /*1420*/  @!P1 LOP3.LUT R30, RZ, R29, RZ, 0x33, !PT ;  /* 0x0000001dff1e9212 */ /* 0x000fe400078e33ff */
[----:B------:R-:W-:Y:S02]  /*1430*/  ISETP.LT.U32.AND P1, PT, R2, 0x20, !P0 ;  /* 0x000000200200780c */ /* 0x000fe40004721070 */
[----:B------:R-:W-:Y:S02]  /*1440*/  LOP3.LUT P0, RZ, R29, 0x3, RZ, 0xc0, !PT ;  /* 0x000000031dff7812 */ /* 0x000fe4000780c0ff */
[----:B------:R-:W-:Y:S02]  /*1450*/  IADD3 R0, PT, PT, -R30, RZ, RZ ;  /* 0x000000ff1e007210 */ /* 0x000fe40007ffe1ff */
[----:B------:R-:W-:-:S03]  /*1460*/  P2R R32, PR, RZ, 0x2 ;  /* 0x00000002ff207803 */ /* 0x000fc60000000000 */
[----:B------:R-:W-:-:S06]  /*1470*/  IMAD R31, R29, R0, R16 ;  /* 0x000000001d1f7224 */ /* 0x000fcc00078e0210 */
[----:B------:R-:W-:Y:S05]  /*1480*/  @!P0 BRA `(.L_x_7) ;  /* 0x0000000000408947 */ /* 0x000fea0003800000 */
[----:B------:R-:W-:Y:S01]  /*1490*/  MOV R0, 0x0 ;  /* 0x0000000000007802 */ /* 0x000fe20000000f00 */
[----:B------:R-:W0:Y:S01]  /*14a0*/  LDCU.64 UR4, c[0x4][0xc8] ;  /* 0x01001900ff0477ac */ /* 0x000e220008000a00 */
[----:B------:R-:W-:Y:S02]  /*14b0*/  HFMA2 R8, -RZ, RZ, 0, 8.0049037933349609375e-05 ;  /* 0x0000053fff087431 */ /* 0x000fe400000001ff */
[----:B------:R-:W-:Y:S01]  /*14c0*/  IMAD.MOV.U32 R12, RZ, RZ, 0x1 ;  /* 0x00000001ff0c7424 */ /* 0x000fe200078e00ff */
[----:B------:R1:W2:Y:S01]  /*14d0*/  LDC.64 R14, c[0x4][R0] ;  /* 0x01000000000e7b82 */ /* 0x0002a20000000a00 */
[----:B------:R-:W3:Y:S01]  /*14e0*/  LDCU.64 UR6, c[0x4][0xd0] ;  /* 0x01001a00ff0677ac */ /* 0x000ee20008000a00 */
[----:B------:R-:W-:Y:S01]  /*14f0*/  MOV R13, RZ ;  /* 0x000000ff000d7202 */ /* 0x000fe20000000f00 */
[----:B------:R-:W4:Y:S01]  /*1500*/  LDCU.64 UR8, c[0x4][0xc0] ;  /* 0x01001800ff0877ac */ /* 0x000f220008000a00 */
[----:B0-----:R-:W-:Y:S01]  /*1510*/  MOV R4, UR4 ;  /* 0x0000000400047c02 */ /* 0x001fe20008000f00 */
[----:B------:R-:W-:Y:S01]  /*1520*/  IMAD.U32 R5, RZ, RZ, UR5 ;  /* 0x00000005ff057e24 */ /* 0x000fe2000f8e00ff */
[----:B---3--:R-:W-:-:S02]  /*1530*/  MOV R6, UR6 ;  /* 0x0000000600067c02 */ /* 0x008fc40008000f00 */
[----:B------:R-:W-:Y:S01]  /*1540*/  MOV R7, UR7 ;  /* 0x0000000700077c02 */ /* 0x000fe20008000f00 */
[----:B----4-:R-:W-:Y:S01]  /*1550*/  IMAD.U32 R10, RZ, RZ, UR8 ;  /* 0x00000008ff0a7e24 */ /* 0x010fe2000f8e00ff */
[----:B-1----:R-:W-:-:S07]  /*1560*/  MOV R11, UR9 ;  /* 0x00000009000b7c02 */ /* 0x002fce0008000f00 */
[----:B------:R-:W-:-:S07]  /*1570*/  LEPC R20, `(.L_x_7) ;  /* 0x000000001014794e */ /* 0x000fce0000000000 */
[----:B--2---:R-:W-:Y:S05]  /*1580*/  CALL.ABS.NOINC R14 ;  /* 0x000000000e007343 */ /* 0x004fea0003c00000 */
.L_x_7:
[----:B------:R-:W0:Y:S01]  /*1590*/  S2R R3, SR_CgaCtaId ;  /* 0x0000000000037919 */ /* 0x000e220000008800 */
[----:B------:R-:W1:Y:S01]  /*15a0*/  LDC R9, c[0x0][0x400] ;  /* 0x00010000ff097b82 */ /* 0x000e620000000800 */
[----:B------:R-:W-:Y:S02]  /*15b0*/  ISETP.NE.AND P6, PT, R32, RZ, PT ;  /* 0x000000ff2000720c */ /* 0x000fe40003fc5270 */
[----:B------:R-:W-:-:S04]  /*15c0*/  MOV R0, 0x400 ;  /* 0x0000040000007802 */ /* 0x000fc80000000f00 */
[----:B------:R-:W-:-:S04]  /*15d0*/  IADD3 R0, PT, PT, R0, 0x240, RZ ;  /* 0x0000024000007810 */ /* 0x000fc80007ffe0ff */
[----:B0-----:R-:W-:-:S05]  /*15e0*/  LEA R0, R3, R0, 0x18 ;  /* 0x0000000003007211 */ /* 0x001fca00078ec0ff */
[----:B-1----:R-:W-:Y:S01]  /*15f0*/  IMAD R3, R9, 0x2, R0 ;  /* 0x0000000209037824 */ /* 0x002fe200078e0200 */
[----:B------:R-:W-:Y:S06]  /*1600*/  @!P6 BRA `(.L_x_8) ;  /* 0x00000000001ce947 */ /* 0x000fec0003800000 */
[----:B------:R-:W0:Y:S01]  /*1610*/  LDCU UR4, c[0x0][0x40c] ;  /* 0x00008180ff0477ac */ /* 0x000e220008000800 */
[----:B------:R-:W-:-:S05]  /*1620*/  IMAD R5, R29, R30, R31 ;  /* 0x0000001e1d057224 */ /* 0x000fca00078e021f */
[----:B------:R-:W-:-:S05]  /*1630*/  LEA R4, R5, R0, 0x1 ;  /* 0x0000000005047211 */ /* 0x000fca00078e08ff */
[----:B------:R1:W-:Y:S01]  /*1640*/  STS.64 [R4], R26 ;  /* 0x0000001a04007388 */ /* 0x0003e20000000a00 */
[----:B0-----:R-:W-:-:S13]  /*1650*/  ISETP.NE.AND P0, PT, RZ, UR4, PT ;  /* 0x00000004ff007c0c */ /* 0x001fda000bf05270 */
[----:B------:R-:W-:-:S05]  /*1660*/  @!P0 LEA R5, R5, R3, 0x1 ;  /* 0x0000000305058211 */ /* 0x000fca00078e08ff */
[----:B------:R1:W-:Y:S02]  /*1670*/  @!P0 STS.64 [R5], R24 ;  /* 0x0000001805008388 */ /* 0x0003e40000000a00 */
.L_x_8:
[----:B------:R-:W-:Y:S05]  /*1680*/  WARPSYNC.ALL ;  /* 0x0000000000007948 */ /* 0x000fea0003800000 */
[----:B------:R-:W-:Y:S06]  /*1690*/  BAR.SYNC.DEFER_BLOCKING 0x0 ;  /* 0x0000000000007b1d */ /* 0x000fec0000010000 */
[----:B------:R-:W-:Y:S05]  /*16a0*/  @!P6 BRA.U `(.L_x_9) ;  /* 0x000000090004e947 */ /* 0x000fea0003800000 */
[----:B-1----:R-:W-:Y:S01]  /*16b0*/  SHF.R.S32.HI R4, RZ, 0x1f, R9 ;  /* 0x0000001fff047819 */ /* 0x002fe20000011409 */
[----:B------:R-:W-:Y:S01]  /*16c0*/  BSSY.RECONVERGENT B0, `(.L_x_9) ;  /* 0x000007f000007945 */ /* 0x000fe20003800200 */
[----:B------:R-:W-:Y:S02]  /*16d0*/  SHF.R.U32.HI R5, RZ, 0x1, R31 ;  /* 0x00000001ff057819 */ /* 0x000fe4000001161f */
[----:B------:R-:W-:-:S04]  /*16e0*/  LEA.HI R4, R4, R9, RZ, 0x2 ;  /* 0x0000000904047211 */ /* 0x000fc800078f10ff */
[----:B------:R-:W-:-:S05]  /*16f0*/  SHF.R.S32.HI R4, RZ, 0x2, R4 ;  /* 0x00000002ff047819 */ /* 0x000fca0000011404 */
[----:B------:R-:W-:Y:S01]  /*1700*/  IMAD R5, R30, R4, R5 ;  /* 0x000000041e057224 */ /* 0x000fe200078e0205 */
[----:B------:R-:W-:Y:S06]  /*1710*/  @!P6 BRA `(.L_x_10) ;  /* 0x0000000400e4e947 */ /* 0x000fec0003800000 */
[----:B------:R-:W-:Y:S01]  /*1720*/  IMAD R14, R5, 0x2, R0 ;  /* 0x00000002050e7824 */ /* 0x000fe200078e0200 */
[----:B------:R-:W0:Y:S01]  /*1730*/  LDC R8, c[0x0][0x40c] ;  /* 0x00010300ff087b82 */ /* 0x000e220000000800 */
[----:B------:R-:W-:Y:S03]  /*1740*/  BSSY.RECONVERGENT B1, `(.L_x_11) ;  /* 0x0000072000017945 */ /* 0x000fe60003800200 */
[----:B------:R-:W-:Y:S01]  /*1750*/  LEA R20, R29, R14, 0x1 ;  /* 0x0000000e1d147211 */ /* 0x000fe200078e08ff */
[----:B------:R-:W-:Y:S04]  /*1760*/  LDS R27, [R14] ;  /* 0x000000000e1b7984 */ /* 0x000fe80000000800 */
[----:B------:R-:W1:Y:S01]  /*1770*/  LDS R4, [R20] ;  /* 0x0000000014047984 */ /* 0x000e620000000800 */
[----:B0-----:R-:W-:-:S02]  /*1780*/  ISETP.NE.AND P0, PT, R8, RZ, PT ;  /* 0x000000ff0800720c */ /* 0x001fc40003f05270 */
[C-C-:B-1----:R-:W-:Y:S02]  /*1790*/  PRMT R26, R27.reuse, 0x5410, R4.reuse ;  /* 0x000054101b1a7816 */ /* 0x142fe40000000004 */
[----:B------:R-:W-:-:S09]  /*17a0*/  PRMT R27, R27, 0x7632, R4 ;  /* 0x000076321b1b7816 */ /* 0x000fd20000000004 */
[----:B------:R-:W-:Y:S05]  /*17b0*/  @P0 BRA `(.L_x_12) ;  /* 0x00000004000c0947 */ /* 0x000fea0003800000 */
[C---:B------:R-:W-:Y:S01]  /*17c0*/  LEA R15, R5.reuse, R3, 0x1 ;  /* 0x00000003050f7211 */ /* 0x040fe200078e08ff */
[----:B------:R-:W-:Y:S01]  /*17d0*/  BSSY.RECONVERGENT B2, `(.L_x_13) ;  /* 0x000003c000027945 */ /* 0x000fe20003800200 */
[----:B------:R-:W-:-:S03]  /*17e0*/  LEA.HI R5, R5, R5, RZ, 0x1 ;  /* 0x0000000505057211 */ /* 0x000fc600078f08ff */
[----:B------:R-:W-:Y:S01]  /*17f0*/  IMAD R32, R29, 0x2, R15 ;  /* 0x000000021d207824 */ /* 0x000fe200078e020f */
[----:B------:R-:W-:Y:S01]  /*1800*/  LDS R25, [R15] ;  /* 0x000000000f197984 */ /* 0x000fe20000000800 */
[----:B------:R-:W-:-:S03]  /*1810*/  SHF.L.U32 R5, R5, 0x1, RZ ;  /* 0x0000000105057819 */ /* 0x000fc600000006ff */
[----:B------:R-:W0:Y:S01]  /*1820*/  LDS R4, [R32] ;  /* 0x0000000020047984 */ /* 0x000e220000000800 */
[----:B------:R-:W-:-:S04]  /*1830*/  LOP3.LUT R7, R5, 0xfffffffc, RZ, 0xc0, !PT ;  /* 0xfffffffc05077812 */ /* 0x000fc800078ec0ff */
[----:B------:R-:W-:Y:S02]  /*1840*/  ISETP.GE.AND P0, PT, R7, R9, PT ;  /* 0x000000090700720c */ /* 0x000fe40003f06270 */
[C-C-:B0-----:R-:W-:Y:S02]  /*1850*/  PRMT R24, R25.reuse, 0x5410, R4.reuse ;  /* 0x0000541019187816 */ /* 0x141fe40000000004 */
[----:B------:R-:W-:-:S09]  /*1860*/  PRMT R25, R25, 0x7632, R4 ;  /* 0x0000763219197816 */ /* 0x000fd20000000004 */
[----:B------:R-:W-:Y:S05]  /*1870*/  @P0 BRA `(.L_x_14) ;  /* 0x0000000000c40947 */ /* 0x000fea0003800000 */
[----:B------:R-:W-:Y:S01]  /*1880*/  I2FP.F32.S32 R5, R9 ;  /* 0x0000000900057245 */ /* 0x000fe20000201400 */
[----:B------:R-:W-:Y:S01]  /*1890*/  VIADD R8, R8, -UR39 ;  /* 0x8000002708087c36 */ /* 0x000fe20008000000 */
[----:B------:R-:W-:Y:S01]  /*18a0*/  IADD3 R4, PT, PT, R7, 0x2, RZ ;  /* 0x0000000207047810 */ /* 0x000fe20007ffe0ff */
[----:B------:R-:W-:Y:S02]  /*18b0*/  HADD2.F32 R11, -RZ, R25.H1_H1 ;  /* 0x30000019ff0b7230 */ /* 0x000fe40000004100 */
[----:B------:R-:W-:Y:S01]  /*18c0*/  HADD2.F32 R21, -RZ, R27.H0_H0 ;  /* 0x2000001bff157230 */ /* 0x000fe20000004100 */
[----:B------:R-:W0:Y:S01]  /*18d0*/  MUFU.RCP R5, R5 ;  /* 0x0000000500057308 */ /* 0x000e220000001000 */
[----:B------:R-:W-:Y:S01]  /*18e0*/  I2FP.F32.S32 R4, R4 ;  /* 0x0000000400047245 */ /* 0x000fe20000201400 */
[----:B------:R-:W-:Y:S01]  /*18f0*/  HADD2.F32 R25, -RZ, R25.H0_H0 ;  /* 0x20000019ff197230 */ /* 0x000fe20000004100 */
[----:B------:R-:W-:-:S03]  /*1900*/  I2FP.F32.S32 R9, R8 ;  /* 0x0000000800097245 */ /* 0x000fc60000201400 */
[----:B0-----:R-:W-:-:S04]  /*1910*/  FMUL.FTZ R4, R4, R5 ;  /* 0x0000000504047220 */ /* 0x001fc80000410000 */
[----:B------:R-:W-:Y:S01]  /*1920*/  FMUL.FTZ R6, R4, 13.28771209716796875 ;  /* 0x41549a7804067820 */ /* 0x000fe20000410000 */
[----:B------:R-:W-:-:S05]  /*1930*/  I2FP.F32.S32 R4, R7 ;  /* 0x0000000700047245 */ /* 0x000fca0000201400 */
[----:B------:R-:W0:Y:S01]  /*1940*/  MUFU.EX2 R6, -R6 ;  /* 0x8000000600067308 */ /* 0x000e220000000800 */
[----:B------:R-:W-:-:S04]  /*1950*/  FMUL.FTZ R4, R4, R5 ;  /* 0x0000000504047220 */ /* 0x000fc80000410000 */
[----:B------:R-:W-:-:S06]  /*1960*/  FMUL.FTZ R4, R4, 13.28771209716796875 ;  /* 0x41549a7804047820 */ /* 0x000fcc0000410000 */
[----:B------:R-:W1:Y:S01]  /*1970*/  MUFU.EX2 R4, -R4 ;  /* 0x8000000400047308 */ /* 0x000e620000000800 */
[----:B0-----:R-:W-:-:S04]  /*1980*/  FMUL.FTZ R5, R9, R6 ;  /* 0x0000000609057220 */ /* 0x001fc80000410000 */
[----:B------:R-:W-:-:S04]  /*1990*/  FMUL.RZ R10, R5, 0.15915493667125701904 ;  /* 0x3e22f983050a7820 */ /* 0x000fc8000040c000 */
[----:B------:R-:W0:Y:S01]  /*19a0*/  MUFU.SIN R8, R10 ;  /* 0x0000000a00087308 */ /* 0x000e220000000400 */
[----:B-1----:R-:W-:Y:S01]  /*19b0*/  FMUL.FTZ R5, R9, R4 ;  /* 0x0000000409057220 */ /* 0x002fe20000410000 */
[----:B------:R-:W-:-:S03]  /*19c0*/  HADD2.F32 R9, -RZ, R27.H1_H1 ;  /* 0x3000001bff097230 */ /* 0x000fc60000004100 */
[----:B------:R-:W-:-:S03]  /*19d0*/  FMUL.RZ R13, R5, 0.15915493667125701904 ;  /* 0x3e22f983050d7820 */ /* 0x000fc6000040c000 */
[----:B------:R-:W1:Y:S08]  /*19e0*/  MUFU.COS R7, R10 ;  /* 0x0000000a00077308 */ /* 0x000e700000000000 */
[----:B------:R-:W2:Y:S01]  /*19f0*/  MUFU.SIN R6, R13 ;  /* 0x0000000d00067308 */ /* 0x000ea20000000400 */
[-C--:B0-----:R-:W-:Y:S01]  /*1a00*/  FMUL.FTZ R4, R9, R8.reuse ;  /* 0x0000000809047220 */ /* 0x081fe20000410000 */
[----:B------:R-:W-:-:S06]  /*1a10*/  FMUL.FTZ R12, R11, R8 ;  /* 0x000000080b0c7220 */ /* 0x000fcc0000410000 */
[----:B------:R0:W3:Y:S01]  /*1a20*/  MUFU.COS R5, R13 ;  /* 0x0000000d00057308 */ /* 0x0000e20000000000 */
[-C--:B-1----:R-:W-:Y:S01]  /*1a30*/  FMUL.FTZ R9, R9, R7.reuse ;  /* 0x0000000709097220 */ /* 0x082fe20000410000 */
[-C--:B------:R-:W-:Y:S01]  /*1a40*/  FMUL.FTZ R11, R11, R7.reuse ;  /* 0x000000070b0b7220 */ /* 0x080fe20000410000 */
[-C--:B------:R-:W-:Y:S01]  /*1a50*/  FFMA.FTZ R27, R21, R7.reuse, -R4 ;  /* 0x00000007151b7223 */ /* 0x080fe20000010804 */
[----:B------:R-:W-:Y:S01]  /*1a60*/  FFMA.FTZ R12, R25, R7, -R12 ;  /* 0x00000007190c7223 */ /* 0x000fe2000001080c */
[-C--:B------:R-:W-:Y:S01]  /*1a70*/  FFMA.FTZ R10, R21, R8.reuse, R9 ;  /* 0x00000008150a7223 */ /* 0x080fe20000010009 */
[----:B------:R-:W-:Y:S02]  /*1a80*/  HADD2.F32 R7, -RZ, R26.H1_H1 ;  /* 0x3000001aff077230 */ /* 0x000fe40000004100 */
[----:B------:R-:W-:Y:S01]  /*1a90*/  FFMA.FTZ R11, R25, R8, R11 ;  /* 0x00000008190b7223 */ /* 0x000fe2000001000b */
[----:B------:R-:W-:Y:S02]  /*1aa0*/  HADD2.F32 R9, -RZ, R24.H1_H1 ;  /* 0x30000018ff097230 */ /* 0x000fe40000004100 */
[----:B0-----:R-:W-:-:S02]  /*1ab0*/  HADD2.F32 R13, -RZ, R26.H0_H0 ;  /* 0x2000001aff0d7230 */ /* 0x001fc40000004100 */
[-C--:B--2---:R-:W-:Y:S01]  /*1ac0*/  FMUL.FTZ R4, R7, R6.reuse ;  /* 0x0000000607047220 */ /* 0x084fe20000410000 */
[----:B------:R-:W-:Y:S02]  /*1ad0*/  HADD2.F32 R21, -RZ, R24.H0_H0 ;  /* 0x20000018ff157230 */ /* 0x000fe40000004100 */
[----:B------:R-:W-:Y:S01]  /*1ae0*/  FMUL.FTZ R8, R9, R6 ;  /* 0x0000000609087220 */ /* 0x000fe20000410000 */
[----:B------:R-:W-:Y:S02]  /*1af0*/  F2FP.F16.F32.PACK_AB R27, R10, R27 ;  /* 0x0000001b0a1b723e */ /* 0x000fe400000000ff */
[----:B------:R-:W-:Y:S01]  /*1b00*/  F2FP.F16.F32.PACK_AB R25, R11, R12 ;  /* 0x0000000c0b19723e */ /* 0x000fe200000000ff */
[-C--:B---3--:R-:W-:Y:S01]  /*1b10*/  FMUL.FTZ R7, R7, R5.reuse ;  /* 0x0000000507077220 */ /* 0x088fe20000410000 */
[-C--:B------:R-:W-:Y:S01]  /*1b20*/  FMUL.FTZ R9, R9, R5.reuse ;  /* 0x0000000509097220 */ /* 0x080fe20000410000 */
[-C--:B------:R-:W-:Y:S01]  /*1b30*/  FFMA.FTZ R4, R13, R5.reuse, -R4 ;  /* 0x000000050d047223 */ /* 0x080fe20000010804 */
[----:B------:R-:W-:Y:S01]  /*1b40*/  FFMA.FTZ R8, R21, R5, -R8 ;  /* 0x0000000515087223 */ /* 0x000fe20000010808 */
[-C--:B------:R-:W-:Y:S01]  /*1b50*/  FFMA.FTZ R7, R13, R6.reuse, R7 ;  /* 0x000000060d077223 */ /* 0x080fe20000010007 */
[----:B------:R-:W-:-:S04]  /*1b60*/  FFMA.FTZ R9, R21, R6, R9 ;  /* 0x0000000615097223 */ /* 0x000fc80000010009 */
[----:B------:R-:W-:Y:S02]  /*1b70*/  F2FP.F16.F32.PACK_AB R26, R7, R4 ;  /* 0x00000004071a723e */ /* 0x000fe400000000ff */
[----:B------:R-:W-:-:S07]  /*1b80*/  F2FP.F16.F32.PACK_AB R24, R9, R8 ;  /* 0x000000080918723e */ /* 0x000fce00000000ff */
.L_x_14:
[----:B------:R-:W-:Y:S05]  /*1b90*/  BSYNC.RECONVERGENT B2 ;  /* 0x0000000000027941 */ /* 0x000fea0003800200 */
.L_x_13:
[C-C-:B------:R-:W-:Y:S02]  /*1ba0*/  PRMT R4, R24.reuse, 0x5410, R25.reuse ;  /* 0x0000541018047816 */ /* 0x140fe40000000019 */
[----:B------:R-:W-:-:S03]  /*1bb0*/  PRMT R5, R24, 0x7632, R25 ;  /* 0x0000763218057816 */ /* 0x000fc60000000019 */
[----:B------:R0:W-:Y:S04]  /*1bc0*/  STS [R15], R4 ;  /* 0x000000040f007388 */ /* 0x0001e80000000800 */
[----:B------:R0:W-:Y:S01]  /*1bd0*/  STS [R32], R5 ;  /* 0x0000000520007388 */ /* 0x0001e20000000800 */
[----:B------:R-:W-:Y:S05]  /*1be0*/  BRA `(.L_x_15) ;  /* 0x00000000009c7947 */ /* 0x000fea0003800000 */
.L_x_12:
[----:B------:R-:W-:-:S04]  /*1bf0*/  LEA.HI R5, R5, R5, RZ, 0x1 ;  /* 0x0000000505057211 */ /* 0x000fc800078f08ff */
[----:B------:R-:W-:-:S04]  /*1c00*/  SHF.L.U32 R5, R5, 0x1, RZ ;  /* 0x0000000105057819 */ /* 0x000fc800000006ff */
[----:B------:R-:W-:-:S04]  /*1c10*/  LOP3.LUT R6, R5, 0xfffffffc, RZ, 0xc0, !PT ;  /* 0xfffffffc05067812 */ /* 0x000fc800078ec0ff */
[----:B------:R-:W-:-:S13]  /*1c20*/  ISETP.GE.AND P0, PT, R6, R9, PT ;  /* 0x000000090600720c */ /* 0x000fda0003f06270 */
[----:B------:R-:W-:Y:S05]  /*1c30*/  @P0 BRA `(.L_x_15) ;  /* 0x0000000000880947 */ /* 0x000fea0003800000 */
[----:B------:R-:W-:Y:S01]  /*1c40*/  I2FP.F32.S32 R9, R9 ;  /* 0x0000000900097245 */ /* 0x000fe20000201400 */
[--C-:B------:R-:W-:Y:S01]  /*1c50*/  HADD2.F32 R10, -RZ, R27.reuse.H1_H1 ;  /* 0x3000001bff0a7230 */ /* 0x100fe20000004100 */
[----:B------:R-:W-:Y:S01]  /*1c60*/  IADD3 R4, PT, PT, R6, 0x2, RZ ;  /* 0x0000000206047810 */ /* 0x000fe20007ffe0ff */
[--C-:B------:R-:W-:Y:S02]  /*1c70*/  HADD2.F32 R13, -RZ, R26.reuse.H1_H1 ;  /* 0x3000001aff0d7230 */ /* 0x100fe40000004100 */
[----:B------:R-:W-:Y:S01]  /*1c80*/  HADD2.F32 R26, -RZ, R26.H0_H0 ;  /* 0x2000001aff1a7230 */ /* 0x000fe20000004100 */
[----:B------:R-:W0:Y:S01]  /*1c90*/  MUFU.RCP R9, R9 ;  /* 0x0000000900097308 */ /* 0x000e220000001000 */
[----:B------:R-:W-:Y:S01]  /*1ca0*/  I2FP.F32.S32 R4, R4 ;  /* 0x0000000400047245 */ /* 0x000fe20000201400 */
[----:B------:R-:W-:-:S04]  /*1cb0*/  HADD2.F32 R32, -RZ, R27.H0_H0 ;  /* 0x2000001bff207230 */ /* 0x000fc80000004100 */
[----:B0-----:R-:W-:Y:S01]  /*1cc0*/  FMUL.FTZ R5, R4, R9 ;  /* 0x0000000904057220 */ /* 0x001fe20000410000 */
[----:B------:R-:W-:-:S03]  /*1cd0*/  I2FP.F32.S32 R4, R6 ;  /* 0x0000000600047245 */ /* 0x000fc60000201400 */
[----:B------:R-:W-:Y:S02]  /*1ce0*/  FMUL.FTZ R6, R5, 13.28771209716796875 ;  /* 0x41549a7805067820 */ /* 0x000fe40000410000 */
[----:B------:R-:W-:Y:S02]  /*1cf0*/  FMUL.FTZ R4, R4, R9 ;  /* 0x0000000904047220 */ /* 0x000fe40000410000 */
[----:B------:R-:W0:Y:S02]  /*1d00*/  MUFU.EX2 R7, -R6 ;  /* 0x8000000600077308 */ /* 0x000e240000000800 */
[----:B------:R-:W-:Y:S01]  /*1d10*/  FMUL.FTZ R5, R4, 13.28771209716796875 ;  /* 0x41549a7804057820 */ /* 0x000fe20000410000 */
[----:B------:R-:W-:-:S05]  /*1d20*/  I2FP.F32.S32 R4, R8 ;  /* 0x0000000800047245 */ /* 0x000fca0000201400 */
[----:B------:R-:W1:Y:S01]  /*1d30*/  MUFU.EX2 R5, -R5 ;  /* 0x8000000500057308 */ /* 0x000e620000000800 */
[----:B0-----:R-:W-:-:S04]  /*1d40*/  FMUL.FTZ R7, R4, R7 ;  /* 0x0000000704077220 */ /* 0x001fc80000410000 */
[----:B------:R-:W-:Y:S01]  /*1d50*/  FMUL.RZ R7, R7, 0.15915493667125701904 ;  /* 0x3e22f98307077820 */ /* 0x000fe2000040c000 */
[----:B-1----:R-:W-:-:S03]  /*1d60*/  FMUL.FTZ R4, R4, R5 ;  /* 0x0000000504047220 */ /* 0x002fc60000410000 */
[----:B------:R-:W0:Y:S01]  /*1d70*/  MUFU.SIN R9, R7 ;  /* 0x0000000700097308 */ /* 0x000e220000000400 */
[----:B------:R-:W-:-:S07]  /*1d80*/  FMUL.RZ R12, R4, 0.15915493667125701904 ;  /* 0x3e22f983040c7820 */ /* 0x000fce000040c000 */
[----:B------:R-:W1:Y:S08]  /*1d90*/  MUFU.SIN R6, R12 ;  /* 0x0000000c00067308 */ /* 0x000e700000000400 */
[----:B------:R-:W2:Y:S01]  /*1da0*/  MUFU.COS R8, R7 ;  /* 0x0000000700087308 */ /* 0x000ea20000000000 */
[----:B0-----:R-:W-:-:S07]  /*1db0*/  FMUL.FTZ R11, R10, R9 ;  /* 0x000000090a0b7220 */ /* 0x001fce0000410000 */
[----:B------:R-:W0:Y:S01]  /*1dc0*/  MUFU.COS R4, R12 ;  /* 0x0000000c00047308 */ /* 0x000e220000000000 */
[----:B-1----:R-:W-:Y:S01]  /*1dd0*/  FMUL.FTZ R5, R13, R6 ;  /* 0x000000060d057220 */ /* 0x002fe20000410000 */
[-C--:B--2---:R-:W-:Y:S01]  /*1de0*/  FMUL.FTZ R10, R10, R8.reuse ;  /* 0x000000080a0a7220 */ /* 0x084fe20000410000 */
[----:B------:R-:W-:-:S03]  /*1df0*/  FFMA.FTZ R11, R32, R8, -R11 ;  /* 0x00000008200b7223 */ /* 0x000fc6000001080b */
[----:B------:R-:W-:Y:S01]  /*1e00*/  FFMA.FTZ R10, R32, R9, R10 ;  /* 0x00000009200a7223 */ /* 0x000fe2000001000a */
[-C--:B0-----:R-:W-:Y:S01]  /*1e10*/  FMUL.FTZ R7, R13, R4.reuse ;  /* 0x000000040d077220 */ /* 0x081fe20000410000 */
[----:B------:R-:W-:-:S03]  /*1e20*/  FFMA.FTZ R5, R26, R4, -R5 ;  /* 0x000000041a057223 */ /* 0x000fc60000010805 */
[----:B------:R-:W-:Y:S01]  /*1e30*/  F2FP.F16.F32.PACK_AB R27, R10, R11 ;  /* 0x0000000b0a1b723e */ /* 0x000fe200000000ff */
[----:B------:R-:W-:-:S05]  /*1e40*/  FFMA.FTZ R26, R26, R6, R7 ;  /* 0x000000061a1a7223 */ /* 0x000fca0000010007 */
[----:B------:R-:W-:-:S07]  /*1e50*/  F2FP.F16.F32.PACK_AB R26, R26, R5 ;  /* 0x000000051a1a723e */ /* 0x000fce00000000ff */
.L_x_15:
[----:B------:R-:W-:Y:S05]  /*1e60*/  BSYNC.RECONVERGENT B1 ;  /* 0x0000000000017941 */ /* 0x000fea0003800200 */
.L_x_11:
[C-C-:B0-----:R-:W-:Y:S02]  /*1e70*/  PRMT R4, R26.reuse, 0x5410, R27.reuse ;  /* 0x000054101a047816 */ /* 0x141fe4000000001b */
[----:B------:R-:W-:-:S03]  /*1e80*/  PRMT R5, R26, 0x7632, R27 ;  /* 0x000076321a057816 */ /* 0x000fc6000000001b */
[----:B------:R0:W-:Y:S04]  /*1e90*/  STS [R14], R4 ;  /* 0x000000040e007388 */ /* 0x0001e80000000800 */
[----:B------:R0:W-:Y:S02]  /*1ea0*/  STS [R20], R5 ;  /* 0x0000000514007388 */ /* 0x0001e40000000800 */
.L_x_10:
[----:B------:R-:W-:Y:S05]  /*1eb0*/  BSYNC.RECONVERGENT B0 ;  /* 0x0000000000007941 */ /* 0x000fea0003800200 */
.L_x_9:
[----:B------:R-:W-:Y:S06]  /*1ec0*/  BAR.SYNC.DEFER_BLOCKING 0x0 ;  /* 0x0000000000007b1d */ /* 0x000fec0000010000 */
[----:B------:R-:W-:Y:S04]  /*1ed0*/  BSSY.RECONVERGENT B0, `(.L_x_16) ;  /* 0x0000009000007945 */ /* 0x000fe80003800200 */
[----:B------:R-:W-:Y:S05]  /*1ee0*/  @!P6 BRA `(.L_x_17) ;  /* 0x00000000001ce947 */ /* 0x000fea0003800000 */
[----:B------:R-:W2:Y:S01]  /*1ef0*/  LDCU UR4, c[0x0][0x40c] ;  /* 0x00008180ff0477ac */ /* 0x000ea20008000800 */
[----:B------:R-:W-:-:S04]  /*1f00*/  IMAD R29, R29, R30, R31 ;  /* 0x0000001e1d1d7224 */ /* 0x000fc800078e021f */
[----:B------:R-:W-:-:S05]  /*1f10*/  IMAD R0, R29, 0x2, R0 ;  /* 0x000000021d007824 */ /* 0x000fca00078e0200 */
[----:B-1----:R3:W4:Y:S01]  /*1f20*/  LDS.64 R26, [R0] ;  /* 0x00000000001a7984 */ /* 0x0027220000000a00 */
[----:B--2---:R-:W-:-:S13]  /*1f30*/  ISETP.NE.AND P0, PT, RZ, UR4, PT ;  /* 0x00000004ff007c0c */ /* 0x004fda000bf05270 */
[----:B------:R-:W-:-:S05]  /*1f40*/  @!P0 LEA R3, R29, R3, 0x1 ;  /* 0x000000031d038211 */ /* 0x000fca00078e08ff */
[----:B------:R3:W2:Y:S02]  /*1f50*/  @!P0 LDS.64 R24, [R3] ;  /* 0x0000000003188984 */ /* 0x0006a40000000a00 */
.L_x_17:
[----:B------:R-:W-:Y:S05]  /*1f60*/  BSYNC.RECONVERGENT B0 ;  /* 0x0000000000007941 */ /* 0x000fea0003800200 */
.L_x_16:
[----:B------:R-:W-:Y:S06]  /*1f70*/  BAR.SYNC.DEFER_BLOCKING 0x0 ;  /* 0x0000000000007b1d */ /* 0x000fec0000010000 */
.L_x_6:
[----:B------:R-:W-:Y:S05]  /*1f80*/  BSYNC.RECONVERGENT B6 ;  /* 0x0000000000067941 */ /* 0x000fea0003800200 */
.L_x_3:
[----:B------:R-:W3:Y:S01]  /*1f90*/  LDC R216, c[0x0][0x3f4] ;  /* 0x0000fd00ffd87b82 */ /* 0x000ee20000000800 */
[----:B------:R-:W-:Y:S02]  /*1fa0*/  ISETP.GT.U32.AND P0, PT, R2, 0x1f, PT ;  /* 0x0000001f0200780c */ /* 0x000fe40003f04070 */
[----:B---3--:R-:W-:-:S04]  /*1fb0*/  IADD3 R0, PT, PT, RZ, -R216, RZ ;  /* 0x800000d8ff007210 */ /* 0x008fc80007ffe0ff */
[----:B------:R-:W-:-:S04]  /*1fc0*/  VIADDMNMX R0, R0, UR45, RZ, !PT ;  /* 0x0000002d00007c46 */ /* 0x000fc8000f8001ff */
[----:B------:R-:W-:Y:S01]  /*1fd0*/  R2UR UR10, R0 ;  /* 0x00000000000a72ca */ /* 0x000fe200000e0000 */
[----:B------:R-:W-:Y:S02]  /*1fe0*/  IMAD.MOV.U32 R0, RZ, RZ, -0x800001 ;  /* 0xff7fffffff007424 */ /* 0x000fe400078e00ff */
[----:B------:R-:W-:-:S12]  /*1ff0*/  @P0 BRA `(.L_x_18) ;  /* 0x0000000000f40947 */ /* 0x000fd80003800000 */
[----:B------:R-:W3:Y:S01]  /*2000*/  LDCU UR4, c[0x0][0x40c] ;  /* 0x00008180ff0477ac */ /* 0x000ee20008000800 */
[----:B------:R-:W5:Y:S01]  /*2010*/  S2R R10, SR_CgaCtaId ;  /* 0x00000000000a7919 */ /* 0x000f620000008800 */
[----:B------:R-:W-:Y:S01]  /*2020*/  MOV R8, 0x400 ;  /* 0x0000040000087802 */ /* 0x000fe20000000f00 */
[----:B------:R-:W-:Y:S02]  /*2030*/  IMAD R28, R28, R216, UR41 ;  /* 0x000000291c1c7e24 */ /* 0x000fe4000f8e02d8 */
[----:B--2-4-:R-:W-:Y:S02]  /*2040*/  HMUL2 R12, R27, R25 ;  /* 0x000000191b0c7232 */ /* 0x014fe40000000000 */
[----:B------:R-:W-:Y:S01]  /*2050*/  IMAD R9, R216, UR48, R19 ;  /* 0x00000030d8097c24 */ /* 0x000fe2000f8e0213 */
[----:B------:R-:W-:Y:S01]  /*2060*/  IADD3 R3, PT, PT, R8, 0x40, RZ ;  /* 0x0000004008037810 */ /* 0x000fe20007ffe0ff */
[----:B------:R-:W-:Y:S02]  /*2070*/  HFMA2 R12, R26, R24, R12 ;  /* 0x000000181a0c7231 */ /* 0x000fe4000000000c */
[----:B------:R-:W-:-:S03]  /*2080*/  IMAD R9, R28, 0x8, R9 ;  /* 0x000000081c097824 */ /* 0x000fc600078e0209 */
[--C-:B------:R-:W-:Y:S02]  /*2090*/  HADD2.F32 R13, -RZ, R12.reuse.H0_H0 ;  /* 0x2000000cff0d7230 */ /* 0x100fe40000004100 */
[----:B------:R-:W-:Y:S01]  /*20a0*/  HADD2.F32 R12, -RZ, R12.H1_H1 ;  /* 0x3000000cff0c7230 */ /* 0x000fe20000004100 */
[----:B---3--:R-:W-:Y:S01]  /*20b0*/  ISETP.NE.AND P1, PT, RZ, UR4, PT ;  /* 0x00000004ff007c0c */ /* 0x008fe2000bf25270 */
[----:B------:R-:W-:-:S03]  /*20c0*/  UMOV UR4, 0xffffffff ;  /* 0xffffffff00047882 */ /* 0x000fc60000000000 */
[----:B------:R-:W-:Y:S01]  /*20d0*/  FADD.FTZ R13, R13, R12 ;  /* 0x0000000c0d0d7221 */ /* 0x000fe20000010000 */
[----:B------:R-:W-:-:S08]  /*20e0*/  ISETP.GT.U32.OR P0, PT, R2, 0x1b, P1 ;  /* 0x0000001b0200780c */ /* 0x000fd00000f04470 */
[----:B------:R-:W-:Y:S02]  /*20f0*/  @!P1 IADD3 R6, PT, PT, R8, 0x140, RZ ;  /* 0x0000014008069810 */ /* 0x000fe40007ffe0ff */
[----:B-----5:R-:W-:-:S03]  /*2100*/  LEA R3, R10, R3, 0x18 ;  /* 0x000000030a037211 */ /* 0x020fc600078ec0ff */
[----:B01----:R-:W0:Y:S01]  /*2110*/  @!P0 LDC.64 R4, c[0x0][0x3b8] ;  /* 0x0000ee00ff048b82 */ /* 0x003e220000000a00 */
[----:B------:R-:W-:Y:S02]  /*2120*/  @!P1 LEA R7, R10, R6, 0x18 ;  /* 0x000000060a079211 */ /* 0x000fe400078ec0ff */
[C---:B------:R-:W-:Y:S02]  /*2130*/  LEA R3, R2.reuse, R3, 0x3 ;  /* 0x0000000302037211 */ /* 0x040fe400078e18ff */
[----:B------:R-:W-:-:S03]  /*2140*/  @!P1 LEA R7, R2, R7, 0x3 ;  /* 0x0000000702079211 */ /* 0x000fc600078e18ff */
[----:B------:R1:W-:Y:S04]  /*2150*/  STS.64 [R3], R26 ;  /* 0x0000001a03007388 */ /* 0x0003e80000000a00 */
[----:B------:R1:W-:Y:S01]  /*2160*/  @!P1 STS.64 [R7], R22 ;  /* 0x0000001607009388 */ /* 0x0003e20000000a00 */
[----:B0-----:R-:W-:-:S05]  /*2170*/  @!P0 IMAD.WIDE R4, R9, 0x2, R4 ;  /* 0x0000000209048825 */ /* 0x001fca00078e0204 */
[----:B------:R1:W-:Y:S01]  /*2180*/  @!P0 STG.E.64 desc[UR36][R4.64], R24 ;  /* 0x0000001804008986 */ /* 0x0003e2000c101b24 */
[----:B------:R-:W-:Y:S05]  /*2190*/  BRA.DIV UR4, `(.L_x_19) ;  /* 0x0000008a04287947 */ /* 0x000fea000b800000 */
[----:B------:R-:W1:Y:S02]  /*21a0*/  SHFL.BFLY PT, R14, R13, 0x10, 0x1f ;  /* 0x0e001f000d0e7f89 */ /* 0x000e6400000e0000 */
[----:B-1----:R-:W-:-:S05]  /*21b0*/  FADD.FTZ R3, R13, R14 ;  /* 0x0000000e0d037221 */ /* 0x002fca0000010000 */
[----:B------:R-:W0:Y:S02]  /*21c0*/  SHFL.BFLY PT, R14, R3, 0x8, 0x1f ;  /* 0x0d001f00030e7f89 */ /* 0x000e2400000e0000 */
[----:B0-----:R-:W-:-:S05]  /*21d0*/  FADD.FTZ R4, R3, R14 ;  /* 0x0000000e03047221 */ /* 0x001fca0000010000 */
[----:B------:R-:W0:Y:S02]  /*21e0*/  SHFL.BFLY PT, R14, R4, 0x4, 0x1f ;  /* 0x0c801f00040e7f89 */ /* 0x000e2400000e0000 */
[----:B0-----:R-:W-:-:S05]  /*21f0*/  FADD.FTZ R5, R4, R14 ;  /* 0x0000000e04057221 */ /* 0x001fca0000010000 */
[----:B------:R-:W0:Y:S02]  /*2200*/  SHFL.BFLY PT, R14, R5, 0x2, 0x1f ;  /* 0x0c401f00050e7f89 */ /* 0x000e2400000e0000 */
[----:B0-----:R-:W-:-:S05]  /*2210*/  FADD.FTZ R6, R5, R14 ;  /* 0x0000000e05067221 */ /* 0x001fca0000010000 */
[----:B------:R0:W1:Y:S02]  /*2220*/  SHFL.BFLY PT, R14, R6, 0x1, 0x1f ;  /* 0x0c201f00060e7f89 */ /* 0x00006400000e0000 */
.L_x_130:
[----:B------:R-:W-:Y:S01]  /*2230*/  ISETP.NE.AND P0, PT, R2, RZ, PT ;  /* 0x000000ff0200720c */ /* 0x000fe20003f05270 */
[----:B-1----:R-:W-:-:S12]  /*2240*/  FADD.FTZ R14, R6, R14 ;  /* 0x0000000e060e7221 */ /* 0x002fd80000010000 */
[----:B------:R-:W-:Y:S05]  /*2250*/  @P0 BRA `(.L_x_18) ;  /* 0x00000000005c0947 */ /* 0x000fea0003800000 */
[----:B------:R-:W1:Y:S02]  /*2260*/  LDCU.64 UR4, c[0x0][0x438] ;  /* 0x00008700ff0477ac */ /* 0x000e640008000a00 */
[----:B-1----:R-:W-:-:S04]  /*2270*/  UISETP.NE.U32.AND UP0, UPT, UR4, URZ, UPT ;  /* 0x000000ff0400728c */ /* 0x002fc8000bf05070 */
[----:B------:R-:W-:-:S06]  /*2280*/  UISETP.NE.AND.EX UP0, UPT, UR5, URZ, UPT, UP0 ;  /* 0x000000ff0500728c */ /* 0x000fcc000bf05300 */
[----:B------:R-:W-:-:S05]  /*2290*/  PLOP3.LUT P0, PT, PT, PT, UP0, 0x80, 0x8 ;  /* 0x000000000008781c */ /* 0x000fca0003f0f008 */
[----:B------:R-:W1:Y:S01]  /*22a0*/  @UP0 LDCU UR8, c[0x0][0x440] ;  /* 0x00008800ff0807ac */ /* 0x000e620008000800 */
[----:B------:R-:W2:Y:S01]  /*22b0*/  @UP0 LDCU.64 UR4, c[0x0][0x438] ;  /* 0x00008700ff0407ac */ /* 0x000ea20008000a00 */
[----:B------:R-:W-:-:S04]  /*22c0*/  @UP0 UIADD3 UR6, UPT, UPT, UR44, -UR39, URZ ;  /* 0x800000272c060290 */ /* 0x000fc8000fffe0ff */
[----:B-1----:R-:W-:-:S04]  /*22d0*/  @UP0 UIMAD UR7, UR46, UR8, UR6 ;  /* 0x000000082e0702a4 */ /* 0x002fc8000f8e0206 */
[----:B------:R-:W-:-:S04]  /*22e0*/  @UP0 UIMAD UR7, UR7, UR8, UR6 ;  /* 0x00000008070702a4 */ /* 0x000fc8000f8e0206 */
[----:B--2---:R-:W-:-:S06]  /*22f0*/  @UP0 UIMAD.WIDE UR4, UR7, 0x2, UR4 ;  /* 0x00000002070408a5 */ /* 0x004fcc000f8e0204 */
[----:B------:R-:W-:Y:S01]  /*2300*/  IMAD.U32 R4, RZ, RZ, UR4 ;  /* 0x00000004ff047e24 */ /* 0x000fe2000f8e00ff */
[----:B------:R-:W-:-:S04]  /*2310*/  MOV R5, UR5 ;  /* 0x0000000500057c02 */ /* 0x000fc80008000f00 */
[----:B------:R-:W1:Y:S01]  /*2320*/  LDCU UR5, c[0x0][0x410] ;  /* 0x00008200ff0577ac */ /* 0x000e620008000800 */
[----:B------:R-:W2:Y:S01]  /*2330*/  @P0 LDG.E.U16 R4, desc[UR36][R4.64] ;  /* 0x0000002404040981 */ /* 0x000ea2000c1e1500 */
[----:B------:R-:W-:Y:S01]  /*2340*/  IADD3 R3, PT, PT, R8, 0x240, RZ ;  /* 0x0000024008037810 */ /* 0x000fe20007ffe0ff */
[----:B------:R-:W-:-:S03]  /*2350*/  UIADD3 UR4, UPT, UPT, UR45, -UR10, URZ ;  /* 0x8000000a2d047290 */ /* 0x000fc6000fffe0ff */
[----:B------:R-:W-:-:S03]  /*2360*/  LEA R7, R10, R3, 0x18 ;  /* 0x000000030a077211 */ /* 0x000fc600078ec0ff */
[----:B0-----:R-:W-:-:S05]  /*2370*/  IMAD.U32 R6, RZ, RZ, UR4 ;  /* 0x00000004ff067e24 */ /* 0x001fca000f8e00ff */
[----:B------:R-:W-:Y:S01]  /*2380*/  LEA R7, R6, R7, 0x2 ;  /* 0x0000000706077211 */ /* 0x000fe200078e10ff */
[----:B-1----:R-:W-:Y:S01]  /*2390*/  FMUL.FTZ R0, R14, UR5 ;  /* 0x000000050e007c20 */ /* 0x002fe20008410000 */
[----:B--2---:R-:W-:-:S05]  /*23a0*/  @P0 HADD2.F32 R3, -RZ, R4.H0_H0 ;  /* 0x20000004ff030230 */ /* 0x004fca0000004100 */
[----:B------:R-:W-:-:S05]  /*23b0*/  @P0 FADD.FTZ R0, R0, R3 ;  /* 0x0000000300000221 */ /* 0x000fca0000010000 */
[----:B------:R3:W-:Y:S02]  /*23c0*/  STS [R7+-0x4], R0 ;  /* 0xfffffc0007007388 */ /* 0x0007e40000000800 */
.L_x_18:
[----:B------:R-:W-:Y:S05]  /*23d0*/  WARPSYNC.ALL ;  /* 0x0000000000007948 */ /* 0x000fea0003800000 */
[----:B------:R-:W5:Y:S08]  /*23e0*/  S2UR UR16, SR_CgaCtaId ;  /* 0x00000000001079c3 */ /* 0x000f700000008800 */
[----:B------:R-:W-:Y:S01]  /*23f0*/  BAR.SYNC.DEFER_BLOCKING 0x0 ;  /* 0x0000000000007b1d */ /* 0x000fe20000010000 */
[----:B------:R-:W-:-:S04]  /*2400*/  UIADD3 UR4, UPT, UPT, UR44, 0x1f, -UR10 ;  /* 0x0000001f2c047890 */ /* 0x000fc8000fffe80a */
[----:B------:R-:W-:Y:S01]  /*2410*/  USHF.R.S32.HI UR5, URZ, 0x1f, UR4 ;  /* 0x0000001fff057899 */ /* 0x000fe20008011404 */
[----:B------:R-:W-:Y:S01]  /*2420*/  UMOV UR11, 0x400 ;  /* 0x00000400000b7882 */ /* 0x000fe20000000000 */
[----:B------:R-:W0:Y:S04]  /*2430*/  LDCU UR12, c[0x0][0x40c] ;  /* 0x00008180ff0c77ac */ /* 0x000e280008000800 */
[----:B------:R-:W-:Y:S01]  /*2440*/  MOV R3, UR5 ;  /* 0x0000000500037c02 */ /* 0x000fe20008000f00 */
[----:B------:R-:W1:Y:S03]  /*2450*/  LDCU UR6, c[0x0][0x3f0] ;  /* 0x00007e00ff0677ac */ /* 0x000e660008000800 */
[----:B------:R-:W-:Y:S01]  /*2460*/  LEA.HI R3, R3, UR4, RZ, 0x5 ;  /* 0x0000000403037c11 */ /* 0x000fe2000f8f28ff */
[----:B------:R-:W2:Y:S03]  /*2470*/  LDCU UR19, c[0x0][0x40c] ;  /* 0x00008180ff1377ac */ /* 0x000ea60008000800 */
[----:B------:R-:W-:Y:S01]  /*2480*/  LOP3.LUT R213, R3, 0xffffffe0, RZ, 0xc0, !PT ;  /* 0xffffffe003d57812 */ /* 0x000fe200078ec0ff */
[----:B------:R-:W3:Y:S03]  /*2490*/  LDCU UR20, c[0x0][0x410] ;  /* 0x00008200ff1477ac */ /* 0x000ee60008000800 */
[----:B------:R-:W-:Y:S01]  /*24a0*/  ISETP.GE.AND P0, PT, R2, R213, PT ;  /* 0x000000d50200720c */ /* 0x000fe20003f06270 */
[----:B-----5:R-:W-:-:S02]  /*24b0*/  ULEA UR7, UR16, UR11, 0x18 ;  /* 0x0000000b10077291 */ /* 0x020fc4000f8ec0ff */
[----:B0-----:R-:W-:Y:S01]  /*24c0*/  UISETP.NE.AND UP0, UPT, UR12, URZ, UPT ;  /* 0x000000ff0c00728c */ /* 0x001fe2000bf05270 */
[----:B------:R-:W0:Y:S01]  /*24d0*/  LDCU.64 UR8, c[0x0][0x3c8] ;  /* 0x00007900ff0877ac */ /* 0x000e220008000a00 */
[----:B-1----:R-:W-:-:S05]  /*24e0*/  UIMAD UR6, UR42, UR6, UR46 ;  /* 0x000000062a0672a4 */ /* 0x002fca000f8e022e */
[----:B------:R-:W1:Y:S01]  /*24f0*/  LDS.128 R20, [UR7+0x40] ;  /* 0x00004007ff147984 */ /* 0x000e620008000c00 */
[----:B------:R-:W0:Y:S03]  /*2500*/  LDCU.64 UR22, c[0x0][0x438] ;  /* 0x00008700ff1677ac */ /* 0x000e260008000a00 */
[----:B--2-4-:R-:W2:Y:S01]  /*2510*/  LDS.128 R24, [UR7+0x50] ;  /* 0x00005007ff187984 */ /* 0x014ea20008000c00 */
[----:B------:R-:W4:Y:S03]  /*2520*/  LDCU.64 UR14, c[0x0][0x448] ;  /* 0x00008900ff0e77ac */ /* 0x000f260008000a00 */
[----:B------:R-:W0:Y:S01]  /*2530*/  LDS.128 R28, [UR7+0x60] ;  /* 0x00006007ff1c7984 */ /* 0x000e220008000c00 */
[----:B------:R-:W-:-:S03]  /*2540*/  UIMAD UR6, UR6, 0x70, URZ ;  /* 0x00000070060678a4 */ /* 0x000fc6000f8e02ff */
[----:B------:R-:W0:Y:S04]  /*2550*/  LDS.128 R32, [UR7+0x70] ;  /* 0x00007007ff207984 */ /* 0x000e280008000c00 */
        /* <DEDUP_REMOVED lines=11> */
[----:B------:R-:W0:Y:S01]  /*2610*/  LDS.128 R80, [UR7+0x130] ;  /* 0x00013007ff507984 */ /* 0x000e220008000c00 */
[----:B-1234-:R-:W-:Y:S05]  /*2620*/  BRA.U UP0, `(.L_x_20) ;  /* 0x0000000100407547 */ /* 0x01efea000b800000 */
[----:B------:R-:W1:Y:S04]  /*2630*/  LDS.128 R84, [UR7+0x140] ;  /* 0x00014007ff547984 */ /* 0x000e680008000c00 */
[----:B------:R-:W2:Y:S04]  /*2640*/  LDS.128 R88, [UR7+0x150] ;  /* 0x00015007ff587984 */ /* 0x000ea80008000c00 */
[----:B------:R-:W3:Y:S04]  /*2650*/  LDS.128 R92, [UR7+0x160] ;  /* 0x00016007ff5c7984 */ /* 0x000ee80008000c00 */
[----:B------:R-:W4:Y:S04]  /*2660*/  LDS.128 R96, [UR7+0x170] ;  /* 0x00017007ff607984 */ /* 0x000f280008000c00 */
        /* <DEDUP_REMOVED lines=11> */
[----:B-1234-:R-:W0:Y:S02]  /*2720*/  LDS.128 R144, [UR7+0x230] ;  /* 0x00023007ff907984 */ /* 0x01ee240008000c00 */
.L_x_20:
[----:B------:R-:W-:Y:S01]  /*2730*/  BSSY.RECONVERGENT B0, `(.L_x_21) ;  /* 0x0000326000007945 */ /* 0x000fe20003800200 */
[----:B------:R-:W-:-:S03]  /*2740*/  VIADD R217, R2, UR10 ;  /* 0x0000000a02d97c36 */ /* 0x000fc60008000000 */
[----:B------:R-:W-:Y:S05]  /*2750*/  @P0 BRA `(.L_x_22) ;  /* 0x00000030008c0947 */ /* 0x000fea0003800000 */
[----:B------:R-:W-:Y:S01]  /*2760*/  IABS R3, R216 ;  /* 0x000000d800037213 */ /* 0x000fe20000000000 */
[----:B------:R-:W1:Y:S01]  /*2770*/  LDCU UR17, c[0x0][0x3f8] ;  /* 0x00007f00ff1177ac */ /* 0x000e620008000800 */
[----:B------:R-:W2:Y:S01]  /*2780*/  LDC.64 R236, c[0x0][0x450] ;  /* 0x00011400ffec7b82 */ /* 0x000ea20000000a00 */
[----:B------:R-:W-:Y:S01]  /*2790*/  IMAD R218, R216, UR48, RZ ;  /* 0x00000030d8da7c24 */ /* 0x000fe2000f8e02ff */
[----:B------:R-:W3:Y:S01]  /*27a0*/  I2F.RP R4, R3 ;  /* 0x0000000300047306 */ /* 0x000ee20000209400 */
[----:B------:R-:W4:Y:S01]  /*27b0*/  LDCU.64 UR12, c[0x0][0x420] ;  /* 0x00008400ff0c77ac */ /* 0x000f220008000a00 */
[----:B------:R-:W-:Y:S01]  /*27c0*/  VIADD R213, R213, UR10 ;  /* 0x0000000ad5d57c36 */ /* 0x000fe20008000000 */
[----:B------:R-:W-:Y:S01]  /*27d0*/  IADD3 R212, PT, PT, R217, 0x1, RZ ;  /* 0x00000001d9d47810 */ /* 0x000fe20007ffe0ff */
[----:B------:R-:W5:Y:S02]  /*27e0*/  LDCU UR18, c[0x0][0x440] ;  /* 0x00008800ff1277ac */ /* 0x000f640008000800 */
[----:B------:R-:W0:Y:S01]  /*27f0*/  LDC R215, c[0x0][0x430] ;  /* 0x00010c00ffd77b82 */ /* 0x000e220000000800 */
[----:B------:R-:W0:Y:S01]  /*2800*/  LDCU UR7, c[0x0][0x408] ;  /* 0x00008100ff0777ac */ /* 0x000e220008000800 */
[----:B---3--:R-:W3:Y:S01]  /*2810*/  MUFU.RCP R4, R4 ;  /* 0x0000000400047308 */ /* 0x008ee20000001000 */
[----:B-1----:R-:W-:Y:S01]  /*2820*/  UIMAD UR4, UR38, UR17, UR46 ;  /* 0x00000011260472a4 */ /* 0x002fe2000f8e022e */
[----:B----4-:R-:W-:-:S03]  /*2830*/  ISETP.NE.U32.AND P0, PT, RZ, UR12, PT ;  /* 0x0000000cff007c0c */ /* 0x010fc6000bf05070 */
[----:B------:R-:W-:Y:S02]  /*2840*/  UIMAD UR4, UR4, 0x70, URZ ;  /* 0x00000070040478a4 */ /* 0x000fe4000f8e02ff */
[----:B-----5:R-:W-:Y:S02]  /*2850*/  UIMAD UR5, UR46, UR18, UR44 ;  /* 0x000000122e0572a4 */ /* 0x020fe4000f8e022c */
[----:B------:R-:W-:Y:S02]  /*2860*/  MOV R10, UR18 ;  /* 0x00000012000a7c02 */ /* 0x000fe40008000f00 */
[----:B------:R-:W-:Y:S01]  /*2870*/  MOV R9, UR4 ;  /* 0x0000000400097c02 */ /* 0x000fe20008000f00 */
[----:B------:R-:W-:Y:S01]  /*2880*/  UIADD3 UR4, UPT, UPT, UR11, 0x240, URZ ;  /* 0x000002400b047890 */ /* 0x000fe2000fffe0ff */
[----:B------:R-:W-:Y:S01]  /*2890*/  ISETP.NE.AND.EX P0, PT, RZ, UR13, PT, P0 ;  /* 0x0000000dff007c0c */ /* 0x000fe2000bf05300 */
[----:B------:R-:W-:Y:S02]  /*28a0*/  IMAD R11, R10, UR5, R217 ;  /* 0x000000050a0b7c24 */ /* 0x000fe4000f8e02d9 */
[----:B------:R-:W-:Y:S01]  /*28b0*/  ULEA UR4, UR16, UR4, 0x18 ;  /* 0x0000000410047291 */ /* 0x000fe2000f8ec0ff */
[----:B--2---:R-:W-:Y:S01]  /*28c0*/  IMAD.WIDE R236, R9, 0x2, R236 ;  /* 0x0000000209ec7825 */ /* 0x004fe200078e02ec */
[----:B---3--:R-:W-:-:S03]  /*28d0*/  IADD3 R6, PT, PT, R4, 0xffffffe, RZ ;  /* 0x0ffffffe04067810 */ /* 0x008fc60007ffe0ff */
[----:B------:R-:W-:Y:S01]  /*28e0*/  IMAD.U32 R4, RZ, RZ, UR12 ;  /* 0x0000000cff047e24 */ /* 0x000fe2000f8e00ff */
[----:B------:R1:W2:Y:S01]  /*28f0*/  F2I.FTZ.U32.TRUNC.NTZ R7, R6 ;  /* 0x0000000600077305 */ /* 0x0002a2000021f000 */
[----:B0-----:R-:W-:Y:S01]  /*2900*/  VIADD R215, R215, UR7 ;  /* 0x00000007d7d77c36 */ /* 0x001fe20008000000 */
[----:B------:R-:W-:Y:S02]  /*2910*/  IADD3 R19, PT, PT, R16, UR4, RZ ;  /* 0x0000000410137c10 */ /* 0x000fe4000fffe0ff */
[----:B------:R-:W-:Y:S01]  /*2920*/  IADD3 R4, P1, P2, R4, UR47, R217 ;  /* 0x0000002f04047c10 */ /* 0x000fe2000fa3e0d9 */
[----:B-1----:R-:W-:Y:S01]  /*2930*/  HFMA2 R6, -RZ, RZ, 0, 0 ;  /* 0x00000000ff067431 */ /* 0x002fe200000001ff */
[----:B--2---:R-:W-:-:S05]  /*2940*/  IADD3 R8, PT, PT, RZ, -R7, RZ ;  /* 0x80000007ff087210 */ /* 0x004fca0007ffe0ff */
[----:B------:R-:W-:Y:S01]  /*2950*/  IMAD R5, R8, R3, RZ ;  /* 0x0000000308057224 */ /* 0x000fe200078e02ff */
[----:B------:R-:W-:-:S03]  /*2960*/  SHF.R.S32.HI R8, RZ, 0x1f, R218 ;  /* 0x0000001fff087819 */ /* 0x000fc600000114da */
[----:B------:R-:W-:Y:S01]  /*2970*/  IMAD.HI.U32 R5, R7, R5, R6 ;  /* 0x0000000507057227 */ /* 0x000fe200078e0006 */
[----:B------:R-:W-:-:S03]  /*2980*/  IADD3.X R7, PT, PT, R18, UR13, RZ, P1, P2 ;  /* 0x0000000d12077c10 */ /* 0x000fc60008fe44ff */
[C---:B------:R-:W-:Y:S02]  /*2990*/  IMAD R6, R216.reuse, UR6, RZ ;  /* 0x00000006d8067c24 */ /* 0x040fe4000f8e02ff */
[----:B------:R-:W-:-:S03]  /*29a0*/  IMAD R216, R216, 0x70, RZ ;  /* 0x00000070d8d87824 */ /* 0x000fc600078e02ff */
[----:B------:R-:W-:Y:S01]  /*29b0*/  SHF.R.S32.HI R9, RZ, 0x1f, R6 ;  /* 0x0000001fff097819 */ /* 0x000fe20000011406 */
[----:B------:R-:W-:-:S07]  /*29c0*/  IMAD R214, R216, UR17, RZ ;  /* 0x00000011d8d67c24 */ /* 0x000fce000f8e02ff */
.L_x_57:
[----:B------:R-:W-:Y:S01]  /*29d0*/  @P0 MOV R208, R4 ;  /* 0x0000000400d00202 */ /* 0x000fe20000000f00 */
[----:B------:R-:W-:Y:S01]  /*29e0*/  @P0 IMAD.MOV.U32 R209, RZ, RZ, R7 ;  /* 0x000000ffffd10224 */ /* 0x000fe200078e0007 */
[----:B------:R-:W0:Y:S04]  /*29f0*/  LDC R233, c[0x0][0x3f4] ;  /* 0x0000fd00ffe97b82 */ /* 0x000e280000000800 */
[----:B-12---:R1:W2:Y:S01]  /*2a00*/  @P0 LDG.E.U8 R221, desc[UR36][R208.64] ;  /* 0x00000024d0dd0981 */ /* 0x0062a2000c1e1100 */
[----:B------:R-:W-:Y:S01]  /*2a10*/  IADD3 R10, PT, PT, R212, -0x1, RZ ;  /* 0xffffffffd40a7810 */ /* 0x000fe20007ffe0ff */
[----:B------:R-:W-:Y:S03]  /*2a20*/  BSSY.RECONVERGENT B1, `(.L_x_23) ;  /* 0x0000047000017945 */ /* 0x000fe60003800200 */
[----:B------:R-:W-:-:S02]  /*2a30*/  IABS R220, R10 ;  /* 0x0000000a00dc7213 */ /* 0x000fc40000000000 */
[----:B------:R-:W-:-:S03]  /*2a40*/  ISETP.GE.AND P2, PT, R10, RZ, PT ;  /* 0x000000ff0a00720c */ /* 0x000fc60003f46270 */
[----:B------:R-:W-:-:S05]  /*2a50*/  IMAD.HI.U32 R210, R5, R220, RZ ;  /* 0x000000dc05d27227 */ /* 0x000fca00078e00ff */
[----:B------:R-:W-:Y:S02]  /*2a60*/  IADD3 R211, PT, PT, -R210, RZ, RZ ;  /* 0x000000ffd2d37210 */ /* 0x000fe40007ffe1ff */
[----:B0-----:R-:W-:Y:S02]  /*2a70*/  IABS R219, R233 ;  /* 0x000000e900db7213 */ /* 0x001fe40000000000 */
[----:B------:R-:W-:-:S03]  /*2a80*/  ISETP.NE.AND P3, PT, R233, RZ, PT ;  /* 0x000000ffe900720c */ /* 0x000fc60003f65270 */
[----:B------:R-:W-:-:S05]  /*2a90*/  IMAD R210, R219, R211, R220 ;  /* 0x000000d3dbd27224 */ /* 0x000fca00078e02dc */
[----:B------:R-:W-:-:S13]  /*2aa0*/  ISETP.GT.U32.AND P1, PT, R3, R210, PT ;  /* 0x000000d20300720c */ /* 0x000fda0003f24070 */
[----:B------:R-:W-:-:S05]  /*2ab0*/  @!P1 IMAD.IADD R210, R210, 0x1, -R219 ;  /* 0x00000001d2d29824 */ /* 0x000fca00078e0adb */
[----:B------:R-:W-:-:S13]  /*2ac0*/  ISETP.GT.U32.AND P1, PT, R3, R210, PT ;  /* 0x000000d20300720c */ /* 0x000fda0003f24070 */
[----:B------:R-:W-:-:S04]  /*2ad0*/  @!P1 IADD3 R210, PT, PT, R210, -R219, RZ ;  /* 0x800000dbd2d29210 */ /* 0x000fc80007ffe0ff */
[----:B------:R-:W-:Y:S02]  /*2ae0*/  @!P2 IADD3 R210, PT, PT, -R210, RZ, RZ ;  /* 0x000000ffd2d2a210 */ /* 0x000fe40007ffe1ff */
[----:B------:R-:W-:-:S04]  /*2af0*/  @!P3 LOP3.LUT R210, RZ, R233, RZ, 0x33, !PT ;  /* 0x000000e9ffd2b212 */ /* 0x000fc800078e33ff */
[C---:B-1----:R-:W-:Y:S01]  /*2b00*/  IADD3 R208, P1, PT, R210.reuse, UR47, RZ ;  /* 0x0000002fd2d07c10 */ /* 0x042fe2000ff3e0ff */
[C---:B------:R-:W-:Y:S01]  /*2b10*/  IMAD.IADD R220, R210.reuse, 0x1, R233 ;  /* 0x00000001d2dc7824 */ /* 0x040fe200078e02e9 */
[----:B------:R-:W-:Y:S02]  /*2b20*/  SHF.L.U32 R232, R210, 0x3, RZ ;  /* 0x00000003d2e87819 */ /* 0x000fe400000006ff */
[----:B------:R-:W-:Y:S02]  /*2b30*/  IADD3.X R209, PT, PT, RZ, R18, RZ, P1, !PT ;  /* 0x00000012ffd17210 */ /* 0x000fe40000ffe4ff */
[----:B------:R-:W-:Y:S02]  /*2b40*/  LEA R231, R233, R220, 0x2 ;  /* 0x000000dce9e77211 */ /* 0x000fe400078e10ff */
[----:B------:R-:W-:Y:S02]  /*2b50*/  LEA R238, P1, R208, UR8, 0x2 ;  /* 0x00000008d0ee7c11 */ /* 0x000fe4000f8210ff */
[----:B------:R-:W-:-:S02]  /*2b60*/  IADD3 R230, PT, PT, R231, R233, RZ ;  /* 0x000000e9e7e67210 */ /* 0x000fc40007ffe0ff */
[----:B------:R-:W-:Y:S02]  /*2b70*/  LEA.HI.X R239, R208, UR9, R209, 0x2, P1 ;  /* 0x00000009d0ef7c11 */ /* 0x000fe400088f14d1 */
[----:B------:R-:W-:Y:S01]  /*2b80*/  ISETP.GE.AND P1, PT, R10, UR44, PT ;  /* 0x0000002c0a007c0c */ /* 0x000fe2000bf26270 */
[----:B------:R-:W-:Y:S01]  /*2b90*/  IMAD.IADD R228, R230, 0x1, R233 ;  /* 0x00000001e6e47824 */ /* 0x000fe200078e02e9 */
[----:B------:R-:W-:Y:S02]  /*2ba0*/  SHF.L.U32 R241, R220, 0x3, RZ ;  /* 0x00000003dcf17819 */ /* 0x000fe400000006ff */
[C---:B------:R-:W-:Y:S02]  /*2bb0*/  LEA R229, R233.reuse, R232, 0x6 ;  /* 0x000000e8e9e57211 */ /* 0x040fe400078e30ff */
[C---:B------:R-:W-:Y:S02]  /*2bc0*/  LEA R227, R233.reuse, R228, 0x1 ;  /* 0x000000e4e9e37211 */ /* 0x040fe400078e08ff */
[----:B------:R-:W-:-:S02]  /*2bd0*/  LEA R235, R233, R241, 0x4 ;  /* 0x000000f1e9eb7211 */ /* 0x000fc400078e20ff */
[----:B------:R-:W-:-:S05]  /*2be0*/  IADD3 R226, PT, PT, R227, R233, RZ ;  /* 0x000000e9e3e27210 */ /* 0x000fca0007ffe0ff */
[----:B------:R-:W-:-:S05]  /*2bf0*/  IMAD.IADD R223, R226, 0x1, R233 ;  /* 0x00000001e2df7824 */ /* 0x000fca00078e02e9 */
[----:B------:R-:W-:Y:S02]  /*2c00*/  IADD3 R222, PT, PT, R223, R233, RZ ;  /* 0x000000e9dfde7210 */ /* 0x000fe40007ffe0ff */
[----:B--2---:R-:W-:-:S03]  /*2c10*/  ISETP.NE.AND P6, PT, R221, RZ, P0 ;  /* 0x000000ffdd00720c */ /* 0x004fc600007c5270 */
[----:B------:R-:W-:-:S04]  /*2c20*/  IMAD.IADD R221, R222, 0x1, R233 ;  /* 0x00000001dedd7824 */ /* 0x000fc800078e02e9 */
[----:B------:R-:W-:-:S04]  /*2c30*/  IMAD.IADD R220, R221, 0x1, R233 ;  /* 0x00000001dddc7824 */ /* 0x000fc800078e02e9 */
[----:B------:R-:W-:Y:S01]  /*2c40*/  IMAD.IADD R219, R220, 0x1, R233 ;  /* 0x00000001dcdb7824 */ /* 0x000fe200078e02e9 */
[----:B---345:R-:W-:Y:S06]  /*2c50*/  @P1 BRA `(.L_x_24) ;  /* 0x00000000008c1947 */ /* 0x038fec0003800000 */
[----:B------:R-:W-:-:S13]  /*2c60*/  ISETP.GE.AND P2, PT, R232, R216, PT ;  /* 0x000000d8e800720c */ /* 0x000fda0003f46270 */
[----:B------:R-:W2:Y:S01]  /*2c70*/  @!P2 LDG.E R151, desc[UR36][R238.64] ;  /* 0x00000024ee97a981 */ /* 0x000ea2000c1e1900 */
[----:B------:R-:W0:Y:S01]  /*2c80*/  @!P2 LDC.64 R148, c[0x0][0x3b8] ;  /* 0x0000ee00ff94ab82 */ /* 0x000e220000000a00 */
[----:B--2---:R-:W-:-:S05]  /*2c90*/  @!P2 IMAD R151, R214, R151, R232 ;  /* 0x00000097d697a224 */ /* 0x004fca00078e02e8 */
[----:B------:R-:W-:-:S04]  /*2ca0*/  @!P2 IADD3 R150, P3, PT, R6, R151, RZ ;  /* 0x000000970696a210 */ /* 0x000fc80007f7e0ff */
[----:B------:R-:W-:Y:S02]  /*2cb0*/  @!P2 LEA.HI.X.SX32 R209, R151, R9, 0x1, P3 ;  /* 0x0000000997d1a211 */ /* 0x000fe400018f0eff */
[----:B0-----:R-:W-:-:S04]  /*2cc0*/  @!P2 LEA R208, P3, R150, R148, 0x1 ;  /* 0x0000009496d0a211 */ /* 0x001fc800078608ff */
[----:B------:R-:W-:Y:S02]  /*2cd0*/  @!P2 LEA.HI.X R209, R150, R149, R209, 0x1, P3 ;  /* 0x0000009596d1a211 */ /* 0x000fe400018f0cd1 */
[----:B------:R-:W-:Y:S02]  /*2ce0*/  CS2R R150, SRZ ;  /* 0x0000000000967805 */ /* 0x000fe4000001ff00 */
[----:B------:R-:W-:-:S06]  /*2cf0*/  CS2R R148, SRZ ;  /* 0x0000000000947805 */ /* 0x000fcc000001ff00 */
[----:B------:R0:W5:Y:S01]  /*2d00*/  @!P2 LDG.E.128 R148, desc[UR36][R208.64] ;  /* 0x00000024d094a981 */ /* 0x000162000c1e1d00 */
[----:B------:R-:W-:-:S09]  /*2d10*/  UISETP.NE.AND UP0, UPT, UR19, URZ, UPT ;  /* 0x000000ff1300728c */ /* 0x000fd2000bf05270 */
[----:B0-----:R-:W-:Y:S05]  /*2d20*/  BRA.U UP0, `(.L_x_24) ;  /* 0x0000000100587547 */ /* 0x001fea000b800000 */
[----:B------:R-:W-:Y:S01]  /*2d30*/  ISETP.NE.AND P4, PT, R17, RZ, PT ;  /* 0x000000ff1100720c */ /* 0x000fe20003f85270 */
[----:B------:R-:W0:-:S12]  /*2d40*/  @!P2 LDC.64 R224, c[0x0][0x3b8] ;  /* 0x0000ee00ffe0ab82 */ /* 0x000e180000000a00 */
[----:B------:R-:W-:Y:S01]  /*2d50*/  VOTEU.ANY UP0, P4 ;  /* 0x0000000000ff7886 */ /* 0x000fe20002000100 */
[----:B------:R-:W-:-:S13]  /*2d60*/  PLOP3.LUT P3, PT, PT, PT, UP0, 0x80, 0x8 ;  /* 0x000000000008781c */ /* 0x000fda0003f6f008 */
[----:B------:R-:W2:Y:S01]  /*2d70*/  @P3 LDG.E.128 R208, desc[UR36][R236.64] ;  /* 0x00000024ecd03981 */ /* 0x000ea2000c1e1d00 */
[----:B------:R-:W-:Y:S01]  /*2d80*/  PLOP3.LUT P3, PT, PT, PT, UP0, 0x80, 0x8 ;  /* 0x000000000008781c */ /* 0x000fe20003f6f008 */
[----:B-----5:R-:W-:Y:S01]  /*2d90*/  HFMA2 R148, R148, 1, 1, R84 ;  /* 0x3c003c0094947831 */ /* 0x020fe20000000054 */
[----:B------:R-:W-:Y:S01]  /*2da0*/  PLOP3.LUT P4, PT, PT, PT, UP0, 0x80, 0x8 ;  /* 0x000000000008781c */ /* 0x000fe20003f8f008 */
[----:B------:R-:W-:Y:S02]  /*2db0*/  HADD2 R149, R149, R85 ;  /* 0x0000005595957230 */ /* 0x000fe40000000000 */
[----:B------:R-:W-:Y:S02]  /*2dc0*/  HFMA2 R151, R151, 1, 1, R87 ;  /* 0x3c003c0097977831 */ /* 0x000fe40000000057 */
[----:B------:R-:W-:-:S06]  /*2dd0*/  HADD2 R150, R150, R86 ;  /* 0x0000005696967230 */ /* 0x000fcc0000000000 */
[----:B--2---:R-:W-:Y:S02]  /*2de0*/  @P3 HMUL2 R148, R148, R208 ;  /* 0x000000d094943232 */ /* 0x004fe40000000000 */
[----:B------:R-:W-:Y:S01]  /*2df0*/  @P4 HFMA2 R149, R149, R209, -RZ ;  /* 0x000000d195954231 */ /* 0x000fe200001000ff */
[----:B------:R-:W-:Y:S02]  /*2e00*/  PLOP3.LUT P4, PT, PT, PT, UP0, 0x80, 0x8 ;  /* 0x000000000008781c */ /* 0x000fe40003f8f008 */
[----:B------:R-:W-:Y:S02]  /*2e10*/  PLOP3.LUT P3, PT, PT, PT, UP0, 0x80, 0x8 ;  /* 0x000000000008781c */ /* 0x000fe40003f6f008 */
[----:B------:R-:W-:-:S04]  /*2e20*/  @!P2 IADD3 R208, P5, PT, R218, R232, RZ ;  /* 0x000000e8dad0a210 */ /* 0x000fc80007fbe0ff */
[----:B------:R-:W-:Y:S02]  /*2e30*/  @!P2 IADD3.X R209, PT, PT, RZ, R8, RZ, P5, !PT ;  /* 0x00000008ffd1a210 */ /* 0x000fe40002ffe4ff */
[----:B0-----:R-:W-:-:S03]  /*2e40*/  @!P2 LEA R224, P5, R208, R224, 0x1 ;  /* 0x000000e0d0e0a211 */ /* 0x001fc600078a08ff */
[----:B------:R-:W-:Y:S01]  /*2e50*/  @P4 HMUL2 R150, R150, R210 ;  /* 0x000000d296964232 */ /* 0x000fe20000000000 */
[----:B------:R-:W-:Y:S01]  /*2e60*/  @!P2 LEA.HI.X R225, R208, R225, R209, 0x1, P5 ;  /* 0x000000e1d0e1a211 */ /* 0x000fe200028f0cd1 */
[----:B------:R-:W-:-:S05]  /*2e70*/  @P3 HFMA2 R151, R151, R211, -RZ ;  /* 0x000000d397973231 */ /* 0x000fca00001000ff */
[----:B------:R0:W-:Y:S03]  /*2e80*/  @!P2 STG.E.128 desc[UR36][R224.64], R148 ;  /* 0x00000094e000a986 */ /* 0x0001e6000c101d24 */
.L_x_24:
[----:B------:R-:W-:Y:S05]  /*2e90*/  BSYNC.RECONVERGENT B1 ;  /* 0x0000000000017941 */ /* 0x000fea0003800200 */
.L_x_23:
[----:B------:R-:W-:Y:S04]  /*2ea0*/  BSSY.RECONVERGENT B1, `(.L_x_25) ;  /* 0x0000025000017945 */ /* 0x000fe80003800200 */
[----:B------:R-:W-:Y:S05]  /*2eb0*/  @P1 BRA `(.L_x_26) ;  /* 0x00000000008c1947 */ /* 0x000fea0003800000 */
[----:B------:R-:W-:-:S13]  /*2ec0*/  ISETP.GE.AND P2, PT, R241, R216, PT ;  /* 0x000000d8f100720c */ /* 0x000fda0003f46270 */
[----:B------:R-:W2:Y:S01]  /*2ed0*/  @!P2 LDG.E R14, desc[UR36][R238.64] ;  /* 0x00000024ee0ea981 */ /* 0x000ea2000c1e1900 */
[----:B------:R-:W1:Y:S01]  /*2ee0*/  @!P2 LDC.64 R12, c[0x0][0x3b8] ;  /* 0x0000ee00ff0cab82 */ /* 0x000e620000000a00 */
[----:B--2---:R-:W-:-:S05]  /*2ef0*/  @!P2 IMAD R14, R214, R14, R241 ;  /* 0x0000000ed60ea224 */ /* 0x004fca00078e02f1 */
[----:B------:R-:W-:-:S04]  /*2f00*/  @!P2 IADD3 R209, P3, PT, R6, R14, RZ ;  /* 0x0000000e06d1a210 */ /* 0x000fc80007f7e0ff */
[----:B------:R-:W-:Y:S02]  /*2f10*/  @!P2 LEA.HI.X.SX32 R14, R14, R9, 0x1, P3 ;  /* 0x000000090e0ea211 */ /* 0x000fe400018f0eff */
[----:B-1----:R-:W-:-:S04]  /*2f20*/  @!P2 LEA R208, P3, R209, R12, 0x1 ;  /* 0x0000000cd1d0a211 */ /* 0x002fc800078608ff */
[----:B------:R-:W-:Y:S02]  /*2f30*/  @!P2 LEA.HI.X R209, R209, R13, R14, 0x1, P3 ;  /* 0x0000000dd1d1a211 */ /* 0x000fe400018f0c0e */
[----:B------:R-:W-:Y:S02]  /*2f40*/  CS2R R14, SRZ ;  /* 0x00000000000e7805 */ /* 0x000fe4000001ff00 */
[----:B------:R-:W-:-:S06]  /*2f50*/  CS2R R12, SRZ ;  /* 0x00000000000c7805 */ /* 0x000fcc000001ff00 */
[----:B------:R1:W5:Y:S01]  /*2f60*/  @!P2 LDG.E.128 R12, desc[UR36][R208.64] ;  /* 0x00000024d00ca981 */ /* 0x000362000c1e1d00 */
[----:B------:R-:W-:-:S09]  /*2f70*/  UISETP.NE.AND UP0, UPT, UR19, URZ, UPT ;  /* 0x000000ff1300728c */ /* 0x000fd2000bf05270 */
[----:B-1----:R-:W-:Y:S05]  /*2f80*/  BRA.U UP0, `(.L_x_26) ;  /* 0x0000000100587547 */ /* 0x002fea000b800000 */
[----:B------:R-:W-:Y:S01]  /*2f90*/  ISETP.NE.AND P4, PT, R17, RZ, PT ;  /* 0x000000ff1100720c */ /* 0x000fe20003f85270 */
[----:B0-----:R-:W0:-:S12]  /*2fa0*/  @!P2 LDC.64 R224, c[0x0][0x3b8] ;  /* 0x0000ee00ffe0ab82 */ /* 0x001e180000000a00 */
[----:B------:R-:W-:Y:S01]  /*2fb0*/  VOTEU.ANY UP0, P4 ;  /* 0x0000000000ff7886 */ /* 0x000fe20002000100 */
[----:B------:R-:W-:-:S13]  /*2fc0*/  PLOP3.LUT P3, PT, PT, PT, UP0, 0x80, 0x8 ;  /* 0x000000000008781c */ /* 0x000fda0003f6f008 */
[----:B------:R-:W2:Y:S01]  /*2fd0*/  @P3 LDG.E.128 R208, desc[UR36][R236.64+0x10] ;  /* 0x00001024ecd03981 */ /* 0x000ea2000c1e1d00 */
[----:B------:R-:W-:Y:S01]  /*2fe0*/  PLOP3.LUT P3, PT, PT, PT, UP0, 0x80, 0x8 ;  /* 0x000000000008781c */ /* 0x000fe20003f6f008 */
[----:B-----5:R-:W-:Y:S01]  /*2ff0*/  HADD2 R12, R12, R88 ;  /* 0x000000580c0c7230 */ /* 0x020fe20000000000 */
[----:B------:R-:W-:Y:S01]  /*3000*/  PLOP3.LUT P4, PT, PT, PT, UP0, 0x80, 0x8 ;  /* 0x000000000008781c */ /* 0x000fe20003f8f008 */
[----:B------:R-:W-:Y:S02]  /*3010*/  HFMA2 R13, R13, 1, 1, R89 ;  /* 0x3c003c000d0d7831 */ /* 0x000fe40000000059 */
[----:B------:R-:W-:Y:S02]  /*3020*/  HADD2 R14, R14, R90 ;  /* 0x0000005a0e0e7230 */ /* 0x000fe40000000000 */
[----:B------:R-:W-:-:S06]  /*3030*/  HFMA2 R15, R15, 1, 1, R91 ;  /* 0x3c003c000f0f7831 */ /* 0x000fcc000000005b */
[----:B--2---:R-:W-:Y:S02]  /*3040*/  @P3 HMUL2 R12, R12, R208 ;  /* 0x000000d00c0c3232 */ /* 0x004fe40000000000 */
[----:B------:R-:W-:Y:S01]  /*3050*/  @P4 HFMA2 R13, R13, R209, -RZ ;  /* 0x000000d10d0d4231 */ /* 0x000fe200001000ff */
[----:B------:R-:W-:Y:S02]  /*3060*/  PLOP3.LUT P4, PT, PT, PT, UP0, 0x80, 0x8 ;  /* 0x000000000008781c */ /* 0x000fe40003f8f008 */
[----:B------:R-:W-:Y:S02]  /*3070*/  PLOP3.LUT P3, PT, PT, PT, UP0, 0x80, 0x8 ;  /* 0x000000000008781c */ /* 0x000fe40003f6f008 */
[----:B------:R-:W-:-:S04]  /*3080*/  @!P2 IADD3 R208, P5, PT, R218, R241, RZ ;  /* 0x000000f1dad0a210 */ /* 0x000fc80007fbe0ff */
[----:B------:R-:W-:Y:S02]  /*3090*/  @!P2 LEA.HI.X.SX32 R241, R241, R8, 0x1, P5 ;  /* 0x00000008f1f1a211 */ /* 0x000fe400028f0eff */
[----:B0-----:R-:W-:-:S03]  /*30a0*/  @!P2 LEA R224, P5, R208, R224, 0x1 ;  /* 0x000000e0d0e0a211 */ /* 0x001fc600078a08ff */
[----:B------:R-:W-:Y:S01]  /*30b0*/  @P4 HMUL2 R14, R14, R210 ;  /* 0x000000d20e0e4232 */ /* 0x000fe20000000000 */
[----:B------:R-:W-:Y:S01]  /*30c0*/  @!P2 LEA.HI.X R225, R208, R225, R241, 0x1, P5 ;  /* 0x000000e1d0e1a211 */ /* 0x000fe200028f0cf1 */
[----:B------:R-:W-:-:S05]  /*30d0*/  @P3 HFMA2 R15, R15, R211, -RZ ;  /* 0x000000d30f0f3231 */ /* 0x000fca00001000ff */
[----:B------:R1:W-:Y:S03]  /*30e0*/  @!P2 STG.E.128 desc[UR36][R224.64], R12 ;  /* 0x0000000ce000a986 */ /* 0x0003e6000c101d24 */
.L_x_26:
[----:B------:R-:W-:Y:S05]  /*30f0*/  BSYNC.RECONVERGENT B1 ;  /* 0x0000000000017941 */ /* 0x000fea0003800200 */
.L_x_25:
[----:B------:R-:W-:Y:S04]  /*3100*/  BSSY.RECONVERGENT B1, `(.L_x_27) ;  /* 0x0000026000017945 */ /* 0x000fe80003800200 */
[----:B------:R-:W-:Y:S05]  /*3110*/  @P1 BRA `(.L_x_28) ;  /* 0x0000000000901947 */ /* 0x000fea0003800000 */
[----:B------:R-:W-:-:S04]  /*3120*/  LEA R241, R233, R232, 0x4 ;  /* 0x000000e8e9f17211 */ /* 0x000fc800078e20ff */
[----:B------:R-:W-:-:S13]  /*3130*/  ISETP.GE.AND P2, PT, R241, R216, PT ;  /* 0x000000d8f100720c */ /* 0x000fda0003f46270 */
[----:B------:R-:W2:Y:S01]  /*3140*/  @!P2 LDG.E R155, desc[UR36][R238.64] ;  /* 0x00000024ee9ba981 */ /* 0x000ea2000c1e1900 */
[----:B------:R-:W3:Y:S01]  /*3150*/  @!P2 LDC.64 R152, c[0x0][0x3b8] ;  /* 0x0000ee00ff98ab82 */ /* 0x000ee20000000a00 */
[----:B--2---:R-:W-:-:S05]  /*3160*/  @!P2 IMAD R155, R214, R155, R241 ;  /* 0x0000009bd69ba224 */ /* 0x004fca00078e02f1 */
[----:B------:R-:W-:-:S04]  /*3170*/  @!P2 IADD3 R154, P3, PT, R6, R155, RZ ;  /* 0x0000009b069aa210 */ /* 0x000fc80007f7e0ff */
[----:B------:R-:W-:Y:S02]  /*3180*/  @!P2 LEA.HI.X.SX32 R209, R155, R9, 0x1, P3 ;  /* 0x000000099bd1a211 */ /* 0x000fe400018f0eff */
[----:B---3--:R-:W-:-:S04]  /*3190*/  @!P2 LEA R208, P3, R154, R152, 0x1 ;  /* 0x000000989ad0a211 */ /* 0x008fc800078608ff */
[----:B------:R-:W-:Y:S02]  /*31a0*/  @!P2 LEA.HI.X R209, R154, R153, R209, 0x1, P3 ;  /* 0x000000999ad1a211 */ /* 0x000fe400018f0cd1 */
[----:B------:R-:W-:Y:S02]  /*31b0*/  CS2R R154, SRZ ;  /* 0x00000000009a7805 */ /* 0x000fe4000001ff00 */
[----:B------:R-:W-:-:S06]  /*31c0*/  CS2R R152, SRZ ;  /* 0x0000000000987805 */ /* 0x000fcc000001ff00 */
[----:B------:R2:W5:Y:S01]  /*31d0*/  @!P2 LDG.E.128 R152, desc[UR36][R208.64] ;  /* 0x00000024d098a981 */ /* 0x000562000c1e1d00 */
[----:B------:R-:W-:-:S09]  /*31e0*/  UISETP.NE.AND UP0, UPT, UR19, URZ, UPT ;  /* 0x000000ff1300728c */ /* 0x000fd2000bf05270 */
[----:B--2---:R-:W-:Y:S05]  /*31f0*/  BRA.U UP0, `(.L_x_28) ;  /* 0x0000000100587547 */ /* 0x004fea000b800000 */
[----:B------:R-:W-:Y:S01]  /*3200*/  ISETP.NE.AND P4, PT, R17, RZ, PT ;  /* 0x000000ff1100720c */ /* 0x000fe20003f85270 */
[----:B01----:R-:W0:-:S12]  /*3210*/  @!P2 LDC.64 R224, c[0x0][0x3b8] ;  /* 0x0000ee00ffe0ab82 */ /* 0x003e180000000a00 */
        /* <DEDUP_REMOVED lines=20> */
.L_x_28:
[----:B------:R-:W-:Y:S05]  /*3360*/  BSYNC.RECONVERGENT B1 ;  /* 0x0000000000017941 */ /* 0x000fea0003800200 */
.L_x_27:
[----:B------:R-:W-:Y:S04]  /*3370*/  BSSY.RECONVERGENT B1, `(.L_x_29) ;  /* 0x0000025000017945 */ /* 0x000fe80003800200 */
[----:B------:R-:W-:Y:S05]  /*3380*/  @P1 BRA `(.L_x_30) ;  /* 0x00000000008c1947 */ /* 0x000fea0003800000 */
[----:B------:R-:W-:-:S13]  /*3390*/  ISETP.GE.AND P2, PT, R235, R216, PT ;  /* 0x000000d8eb00720c */ /* 0x000fda0003f46270 */
[----:B------:R-:W3:Y:S01]  /*33a0*/  @!P2 LDG.E R158, desc[UR36][R238.64] ;  /* 0x00000024ee9ea981 */ /* 0x000ee2000c1e1900 */
[----:B------:R-:W4:Y:S01]  /*33b0*/  @!P2 LDC.64 R156, c[0x0][0x3b8] ;  /* 0x0000ee00ff9cab82 */ /* 0x000f220000000a00 */
[----:B---3--:R-:W-:-:S05]  /*33c0*/  @!P2 IMAD R158, R214, R158, R235 ;  /* 0x0000009ed69ea224 */ /* 0x008fca00078e02eb */
[----:B------:R-:W-:-:S04]  /*33d0*/  @!P2 IADD3 R209, P3, PT, R6, R158, RZ ;  /* 0x0000009e06d1a210 */ /* 0x000fc80007f7e0ff */
[----:B------:R-:W-:Y:S02]  /*33e0*/  @!P2 LEA.HI.X.SX32 R210, R158, R9, 0x1, P3 ;  /* 0x000000099ed2a211 */ /* 0x000fe400018f0eff */
[----:B------:R-:W-:Y:S02]  /*33f0*/  CS2R R158, SRZ ;  /* 0x00000000009e7805 */ /* 0x000fe4000001ff00 */
[----:B----4-:R-:W-:-:S04]  /*3400*/  @!P2 LEA R208, P3, R209, R156, 0x1 ;  /* 0x0000009cd1d0a211 */ /* 0x010fc800078608ff */
[----:B------:R-:W-:Y:S02]  /*3410*/  @!P2 LEA.HI.X R209, R209, R157, R210, 0x1, P3 ;  /* 0x0000009dd1d1a211 */ /* 0x000fe400018f0cd2 */
[----:B------:R-:W-:-:S06]  /*3420*/  CS2R R156, SRZ ;  /* 0x00000000009c7805 */ /* 0x000fcc000001ff00 */
[----:B------:R3:W5:Y:S01]  /*3430*/  @!P2 LDG.E.128 R156, desc[UR36][R208.64] ;  /* 0x00000024d09ca981 */ /* 0x000762000c1e1d00 */
[----:B------:R-:W-:-:S09]  /*3440*/  UISETP.NE.AND UP0, UPT, UR19, URZ, UPT ;  /* 0x000000ff1300728c */ /* 0x000fd2000bf05270 */
[----:B---3--:R-:W-:Y:S05]  /*3450*/  BRA.U UP0, `(.L_x_30) ;  /* 0x0000000100587547 */ /* 0x008fea000b800000 */
[----:B------:R-:W-:Y:S01]  /*3460*/  ISETP.NE.AND P4, PT, R17, RZ, PT ;  /* 0x000000ff1100720c */ /* 0x000fe20003f85270 */
[----:B012---:R-:W0:-:S12]  /*3470*/  @!P2 LDC.64 R224, c[0x0][0x3b8] ;  /* 0x0000ee00ffe0ab82 */ /* 0x007e180000000a00 */
        /* <DEDUP_REMOVED lines=20> */
.L_x_30:
[----:B------:R-:W-:Y:S05]  /*35c0*/  BSYNC.RECONVERGENT B1 ;  /* 0x0000000000017941 */ /* 0x000fea0003800200 */
.L_x_29:
[----:B------:R-:W-:Y:S04]  /*35d0*/  BSSY.RECONVERGENT B1, `(.L_x_31) ;  /* 0x0000026000017945 */ /* 0x000fe80003800200 */
[----:B------:R-:W-:Y:S05]  /*35e0*/  @P1 BRA `(.L_x_32) ;  /* 0x0000000000901947 */ /* 0x000fea0003800000 */
[----:B------:R-:W-:-:S05]  /*35f0*/  IMAD R233, R233, 0x20, R232 ;  /* 0x00000020e9e97824 */ /* 0x000fca00078e02e8 */
[----:B------:R-:W-:-:S13]  /*3600*/  ISETP.GE.AND P2, PT, R233, R216, PT ;  /* 0x000000d8e900720c */ /* 0x000fda0003f46270 */
[----:B------:R-:W4:Y:S01]  /*3610*/  @!P2 LDG.E R163, desc[UR36][R238.64] ;  /* 0x00000024eea3a981 */ /* 0x000f22000c1e1900 */
[----:B------:R-:W0:Y:S01]  /*3620*/  @!P2 LDC.64 R160, c[0x0][0x3b8] ;  /* 0x0000ee00ffa0ab82 */ /* 0x000e220000000a00 */
[----:B----4-:R-:W-:-:S05]  /*3630*/  @!P2 IMAD R163, R214, R163, R233 ;  /* 0x000000a3d6a3a224 */ /* 0x010fca00078e02e9 */
[----:B------:R-:W-:-:S04]  /*3640*/  @!P2 IADD3 R209, P3, PT, R6, R163, RZ ;  /* 0x000000a306d1a210 */ /* 0x000fc80007f7e0ff */
[----:B------:R-:W-:Y:S02]  /*3650*/  @!P2 LEA.HI.X.SX32 R210, R163, R9, 0x1, P3 ;  /* 0x00000009a3d2a211 */ /* 0x000fe400018f0eff */
[----:B------:R-:W-:Y:S02]  /*3660*/  CS2R R162, SRZ ;  /* 0x0000000000a27805 */ /* 0x000fe4000001ff00 */
[----:B0-----:R-:W-:-:S04]  /*3670*/  @!P2 LEA R208, P3, R209, R160, 0x1 ;  /* 0x000000a0d1d0a211 */ /* 0x001fc800078608ff */
[----:B------:R-:W-:Y:S02]  /*3680*/  @!P2 LEA.HI.X R209, R209, R161, R210, 0x1, P3 ;  /* 0x000000a1d1d1a211 */ /* 0x000fe400018f0cd2 */
[----:B------:R-:W-:-:S06]  /*3690*/  CS2R R160, SRZ ;  /* 0x0000000000a07805 */ /* 0x000fcc000001ff00 */
[----:B------:R4:W5:Y:S01]  /*36a0*/  @!P2 LDG.E.128 R160, desc[UR36][R208.64] ;  /* 0x00000024d0a0a981 */ /* 0x000962000c1e1d00 */
[----:B------:R-:W-:-:S09]  /*36b0*/  UISETP.NE.AND UP0, UPT, UR19, URZ, UPT ;  /* 0x000000ff1300728c */ /* 0x000fd2000bf05270 */
[----:B----4-:R-:W-:Y:S05]  /*36c0*/  BRA.U UP0, `(.L_x_32) ;  /* 0x0000000100587547 */ /* 0x010fea000b800000 */
[----:B------:R-:W-:Y:S01]  /*36d0*/  ISETP.NE.AND P4, PT, R17, RZ, PT ;  /* 0x000000ff1100720c */ /* 0x000fe20003f85270 */
[----:B-123--:R-:W0:-:S12]  /*36e0*/  @!P2 LDC.64 R224, c[0x0][0x3b8] ;  /* 0x0000ee00ffe0ab82 */ /* 0x00ee180000000a00 */
        /* <DEDUP_REMOVED lines=20> */
.L_x_32:
[----:B------:R-:W-:Y:S05]  /*3830*/  BSYNC.RECONVERGENT B1 ;  /* 0x0000000000017941 */ /* 0x000fea0003800200 */
.L_x_31:
[----:B------:R-:W-:Y:S04]  /*3840*/  BSSY.RECONVERGENT B1, `(.L_x_33) ;  /* 0x0000026000017945 */ /* 0x000fe80003800200 */
[----:B------:R-:W-:Y:S05]  /*3850*/  @P1 BRA `(.L_x_34) ;  /* 0x0000000000901947 */ /* 0x000fea0003800000 */
[----:B------:R-:W-:-:S04]  /*3860*/  SHF.L.U32 R231, R231, 0x3, RZ ;  /* 0x00000003e7e77819 */ /* 0x000fc800000006ff */
[----:B------:R-:W-:-:S13]  /*3870*/  ISETP.GE.AND P2, PT, R231, R216, PT ;  /* 0x000000d8e700720c */ /* 0x000fda0003f46270 */
[----:B------:R-:W2:Y:S01]  /*3880*/  @!P2 LDG.E R167, desc[UR36][R238.64] ;  /* 0x00000024eea7a981 */ /* 0x000ea2000c1e1900 */
[----:B------:R-:W0:Y:S01]  /*3890*/  @!P2 LDC.64 R164, c[0x0][0x3b8] ;  /* 0x0000ee00ffa4ab82 */ /* 0x000e220000000a00 */
[----:B--2---:R-:W-:-:S05]  /*38a0*/  @!P2 IMAD R167, R214, R167, R231 ;  /* 0x000000a7d6a7a224 */ /* 0x004fca00078e02e7 */
        /* <DEDUP_REMOVED lines=8> */
[----:B0-----:R-:W-:Y:S05]  /*3930*/  BRA.U UP0, `(.L_x_34) ;  /* 0x0000000100587547 */ /* 0x001fea000b800000 */
[----:B------:R-:W-:Y:S01]  /*3940*/  ISETP.NE.AND P4, PT, R17, RZ, PT ;  /* 0x000000ff1100720c */ /* 0x000fe20003f85270 */
[----:B-1-34-:R-:W0:-:S12]  /*3950*/  @!P2 LDC.64 R224, c[0x0][0x3b8] ;  /* 0x0000ee00ffe0ab82 */ /* 0x01ae180000000a00 */
[----:B------:R-:W-:Y:S01]  /*3960*/  VOTEU.ANY UP0, P4 ;  /* 0x0000000000ff7886 */ /* 0x000fe20002000100 */
[----:B------:R-:W-:-:S13]  /*3970*/  PLOP3.LUT P3, PT, PT, PT, UP0, 0x80, 0x8 ;  /* 0x000000000008781c */ /* 0x000fda0003f6f008 */
[----:B------:R-:W2:Y:S01]  /*3980*/  @P3 LDG.E.128 R208, desc[UR36][R236.64+0x50] ;  /* 0x00005024ecd03981 */ /* 0x000ea2000c1e1d00 */
[----:B------:R-:W-:Y:S01]  /*3990*/  PLOP3.LUT P3, PT, PT, PT, UP0, 0x80, 0x8 ;  /* 0x000000000008781c */ /* 0x000fe20003f6f008 */
[----:B-----5:R-:W-:Y:S01]  /*39a0*/  HADD2 R164, R164, R104 ;  /* 0x00000068a4a47230 */ /* 0x020fe20000000000 */
[----:B------:R-:W-:Y:S01]  /*39b0*/  PLOP3.LUT P5, PT, PT, PT, UP0, 0x80, 0x8 ;  /* 0x000000000008781c */ /* 0x000fe20003faf008 */
[----:B------:R-:W-:Y:S01]  /*39c0*/  HFMA2 R165, R165, 1, 1, R105 ;  /* 0x3c003c00a5a57831 */ /* 0x000fe20000000069 */
[----:B------:R-:W-:Y:S01]  /*39d0*/  PLOP3.LUT P4, PT, PT, PT, UP0, 0x80, 0x8 ;  /* 0x000000000008781c */ /* 0x000fe20003f8f008 */
[----:B------:R-:W-:Y:S02]  /*39e0*/  HADD2 R166, R166, R106 ;  /* 0x0000006aa6a67230 */ /* 0x000fe40000000000 */
[----:B------:R-:W-:-:S06]  /*39f0*/  HFMA2 R167, R167, 1, 1, R107 ;  /* 0x3c003c00a7a77831 */ /* 0x000fcc000000006b */
[----:B--2---:R-:W-:Y:S01]  /*3a00*/  @P3 HMUL2 R164, R164, R208 ;  /* 0x000000d0a4a43232 */ /* 0x004fe20000000000 */
[----:B------:R-:W-:Y:S01]  /*3a10*/  PLOP3.LUT P3, PT, PT, PT, UP0, 0x80, 0x8 ;  /* 0x000000000008781c */ /* 0x000fe20003f6f008 */
[----:B------:R-:W-:Y:S01]  /*3a20*/  @P5 HFMA2 R165, R165, R209, -RZ ;  /* 0x000000d1a5a55231 */ /* 0x000fe200001000ff */
[----:B------:R-:W-:Y:S01]  /*3a30*/  @!P2 IADD3 R208, P5, PT, R218, R231, RZ ;  /* 0x000000e7dad0a210 */ /* 0x000fe20007fbe0ff */
[----:B------:R-:W-:-:S03]  /*3a40*/  @P4 HMUL2 R166, R166, R210 ;  /* 0x000000d2a6a64232 */ /* 0x000fc60000000000 */
[----:B------:R-:W-:Y:S02]  /*3a50*/  @!P2 LEA.HI.X.SX32 R209, R231, R8, 0x1, P5 ;  /* 0x00000008e7d1a211 */ /* 0x000fe400028f0eff */
[----:B0-----:R-:W-:-:S04]  /*3a60*/  @!P2 LEA R224, P5, R208, R224, 0x1 ;  /* 0x000000e0d0e0a211 */ /* 0x001fc800078a08ff */
[----:B------:R-:W-:Y:S01]  /*3a70*/  @!P2 LEA.HI.X R225, R208, R225, R209, 0x1, P5 ;  /* 0x000000e1d0e1a211 */ /* 0x000fe200028f0cd1 */
[----:B------:R-:W-:-:S05]  /*3a80*/  @P3 HFMA2 R167, R167, R211, -RZ ;  /* 0x000000d3a7a73231 */ /* 0x000fca00001000ff */
[----:B------:R0:W-:Y:S03]  /*3a90*/  @!P2 STG.E.128 desc[UR36][R224.64], R164 ;  /* 0x000000a4e000a986 */ /* 0x0001e6000c101d24 */
.L_x_34:
[----:B------:R-:W-:Y:S05]  /*3aa0*/  BSYNC.RECONVERGENT B1 ;  /* 0x0000000000017941 */ /* 0x000fea0003800200 */
.L_x_33:
[----:B------:R-:W-:Y:S04]  /*3ab0*/  BSSY.RECONVERGENT B1, `(.L_x_35) ;  /* 0x0000026000017945 */ /* 0x000fe80003800200 */
[----:B------:R-:W-:Y:S05]  /*3ac0*/  @P1 BRA `(.L_x_36) ;  /* 0x0000000000901947 */ /* 0x000fea0003800000 */
[----:B------:R-:W-:-:S04]  /*3ad0*/  SHF.L.U32 R231, R230, 0x3, RZ ;  /* 0x00000003e6e77819 */ /* 0x000fc800000006ff */
[----:B------:R-:W-:-:S13]  /*3ae0*/  ISETP.GE.AND P2, PT, R231, R216, PT ;  /* 0x000000d8e700720c */ /* 0x000fda0003f46270 */
[----:B------:R-:W2:Y:S01]  /*3af0*/  @!P2 LDG.E R171, desc[UR36][R238.64] ;  /* 0x00000024eeaba981 */ /* 0x000ea2000c1e1900 */
[----:B------:R-:W1:Y:S01]  /*3b00*/  @!P2 LDC.64 R168, c[0x0][0x3b8] ;  /* 0x0000ee00ffa8ab82 */ /* 0x000e620000000a00 */
[----:B--2---:R-:W-:-:S05]  /*3b10*/  @!P2 IMAD R171, R214, R171, R231 ;  /* 0x000000abd6aba224 */ /* 0x004fca00078e02e7 */
[----:B------:R-:W-:-:S04]  /*3b20*/  @!P2 IADD3 R209, P3, PT, R6, R171, RZ ;  /* 0x000000ab06d1a210 */ /* 0x000fc80007f7e0ff */
[----:B------:R-:W-:Y:S02]  /*3b30*/  @!P2 LEA.HI.X.SX32 R210, R171, R9, 0x1, P3 ;  /* 0x00000009abd2a211 */ /* 0x000fe400018f0eff */
[----:B------:R-:W-:Y:S02]  /*3b40*/  CS2R R170, SRZ ;  /* 0x0000000000aa7805 */ /* 0x000fe4000001ff00 */
[----:B-1----:R-:W-:-:S04]  /*3b50*/  @!P2 LEA R208, P3, R209, R168, 0x1 ;  /* 0x000000a8d1d0a211 */ /* 0x002fc800078608ff */
[----:B------:R-:W-:Y:S02]  /*3b60*/  @!P2 LEA.HI.X R209, R209, R169, R210, 0x1, P3 ;  /* 0x000000a9d1d1a211 */ /* 0x000fe400018f0cd2 */
[----:B------:R-:W-:-:S06]  /*3b70*/  CS2R R168, SRZ ;  /* 0x0000000000a87805 */ /* 0x000fcc000001ff00 */
[----:B------:R1:W5:Y:S01]  /*3b80*/  @!P2 LDG.E.128 R168, desc[UR36][R208.64] ;  /* 0x00000024d0a8a981 */ /* 0x000362000c1e1d00 */
[----:B------:R-:W-:-:S09]  /*3b90*/  UISETP.NE.AND UP0, UPT, UR19, URZ, UPT ;  /* 0x000000ff1300728c */ /* 0x000fd2000bf05270 */
[----:B-1----:R-:W-:Y:S05]  /*3ba0*/  BRA.U UP0, `(.L_x_36) ;  /* 0x0000000100587547 */ /* 0x002fea000b800000 */
[----:B------:R-:W-:Y:S01]  /*3bb0*/  ISETP.NE.AND P4, PT, R17, RZ, PT ;  /* 0x000000ff1100720c */ /* 0x000fe20003f85270 */
[----:B0--34-:R-:W0:-:S12]  /*3bc0*/  @!P2 LDC.64 R224, c[0x0][0x3b8] ;  /* 0x0000ee00ffe0ab82 */ /* 0x019e180000000a00 */
        /* <DEDUP_REMOVED lines=20> */
.L_x_36:
[----:B------:R-:W-:Y:S05]  /*3d10*/  BSYNC.RECONVERGENT B1 ;  /* 0x0000000000017941 */ /* 0x000fea0003800200 */
.L_x_35:
[----:B------:R-:W-:Y:S04]  /*3d20*/  BSSY.RECONVERGENT B1, `(.L_x_37) ;  /* 0x0000026000017945 */ /* 0x000fe80003800200 */
[----:B------:R-:W-:Y:S05]  /*3d30*/  @P1 BRA `(.L_x_38) ;  /* 0x0000000000901947 */ /* 0x000fea0003800000 */
[----:B------:R-:W-:-:S05]  /*3d40*/  IMAD.SHL.U32 R231, R228, 0x8, RZ ;  /* 0x00000008e4e77824 */ /* 0x000fca00078e00ff */
        /* <DEDUP_REMOVED lines=35> */
.L_x_38:
[----:B------:R-:W-:Y:S05]  /*3f80*/  BSYNC.RECONVERGENT B1 ;  /* 0x0000000000017941 */ /* 0x000fea0003800200 */
.L_x_37:
        /* <DEDUP_REMOVED lines=37> */
.L_x_40:
[----:B------:R-:W-:Y:S05]  /*41e0*/  BSYNC.RECONVERGENT B1 ;  /* 0x0000000000017941 */ /* 0x000fea0003800200 */
.L_x_39:
        /* <DEDUP_REMOVED lines=38> */
.L_x_42:
[----:B------:R-:W-:Y:S05]  /*4450*/  BSYNC.RECONVERGENT B1 ;  /* 0x0000000000017941 */ /* 0x000fea0003800200 */
.L_x_41:
        /* <DEDUP_REMOVED lines=38> */
.L_x_44:
[----:B------:R-:W-:Y:S05]  /*46c0*/  BSYNC.RECONVERGENT B1 ;  /* 0x0000000000017941 */ /* 0x000fea0003800200 */
.L_x_43:
[----:B------:R-:W-:Y:S04]  /*46d0*/  BSSY.RECONVERGENT B1, `(.L_x_45) ;  /* 0x0000026000017945 */ /* 0x000fe80003800200 */
[----:B------:R-:W-:Y:S05]  /*46e0*/  @P1 BRA `(.L_x_46) ;  /* 0x0000000000901947 */ /* 0x000fea0003800000 */
[----:B------:R-:W-:-:S05]  /*46f0*/  IMAD.SHL.U32 R223, R223, 0x8, RZ ;  /* 0x00000008dfdf7824 */ /* 0x000fca00078e00ff */
[----:B------:R-:W-:-:S13]  /*4700*/  ISETP.GE.AND P2, PT, R223, R216, PT ;  /* 0x000000d8df00720c */ /* 0x000fda0003f46270 */
[----:B------:R-:W2:Y:S01]  /*4710*/  @!P2 LDG.E R189, desc[UR36][R238.64] ;  /* 0x00000024eebda981 */ /* 0x000ea2000c1e1900 */
[----:B------:R-:W1:Y:S01]  /*4720*/  @!P2 LDC.64 R208, c[0x0][0x3b8] ;  /* 0x0000ee00ffd0ab82 */ /* 0x000e620000000a00 */
[----:B------:R-:W-:Y:S01]  /*4730*/  CS2R R190, SRZ ;  /* 0x0000000000be7805 */ /* 0x000fe2000001ff00 */
[----:B--2---:R-:W-:-:S05]  /*4740*/  @!P2 IMAD R189, R214, R189, R223 ;  /* 0x000000bdd6bda224 */ /* 0x004fca00078e02df */
[----:B------:R-:W-:-:S04]  /*4750*/  @!P2 IADD3 R188, P3, PT, R6, R189, RZ ;  /* 0x000000bd06bca210 */ /* 0x000fc80007f7e0ff */
[----:B------:R-:W-:Y:S02]  /*4760*/  @!P2 LEA.HI.X.SX32 R189, R189, R9, 0x1, P3 ;  /* 0x00000009bdbda211 */ /* 0x000fe400018f0eff */
        /* <DEDUP_REMOVED lines=28> */
.L_x_46:
[----:B------:R-:W-:Y:S05]  /*4930*/  BSYNC.RECONVERGENT B1 ;  /* 0x0000000000017941 */ /* 0x000fea0003800200 */
.L_x_45:
[----:B------:R-:W-:Y:S04]  /*4940*/  BSSY.RECONVERGENT B1, `(.L_x_47) ;  /* 0x0000026000017945 */ /* 0x000fe80003800200 */
[----:B------:R-:W-:Y:S05]  /*4950*/  @P1 BRA `(.L_x_48) ;  /* 0x0000000000901947 */ /* 0x000fea0003800000 */
[----:B01234-:R-:W-:-:S04]  /*4960*/  SHF.L.U32 R225, R222, 0x3, RZ ;  /* 0x00000003dee17819 */ /* 0x01ffc800000006ff */
        /* <DEDUP_REMOVED lines=35> */
.L_x_48:
[----:B------:R-:W-:Y:S05]  /*4ba0*/  BSYNC.RECONVERGENT B1 ;  /* 0x0000000000017941 */ /* 0x000fea0003800200 */
.L_x_47:
        /* <DEDUP_REMOVED lines=38> */
.L_x_50:
[----:B------:R-:W-:Y:S05]  /*4e10*/  BSYNC.RECONVERGENT B1 ;  /* 0x0000000000017941 */ /* 0x000fea0003800200 */
.L_x_49:
[----:B------:R-:W-:Y:S04]  /*4e20*/  BSSY.RECONVERGENT B1, `(.L_x_51) ;  /* 0x0000026000017945 */ /* 0x000fe80003800200 */
[----:B------:R-:W-:Y:S05]  /*4e30*/  @P1 BRA `(.L_x_52) ;  /* 0x0000000000901947 */ /* 0x000fea0003800000 */
[----:B0-----:R-:W-:-:S05]  /*4e40*/  IMAD.SHL.U32 R223, R220, 0x8, RZ ;  /* 0x00000008dcdf7824 */ /* 0x001fca00078e00ff */
        /* <DEDUP_REMOVED lines=35> */
.L_x_52:
[----:B------:R-:W-:Y:S05]  /*5080*/  BSYNC.RECONVERGENT B1 ;  /* 0x0000000000017941 */ /* 0x000fea0003800200 */
.L_x_51:
[----:B------:R-:W-:Y:S04]  /*5090*/  BSSY.RECONVERGENT B1, `(.L_x_53) ;  /* 0x0000026000017945 */ /* 0x000fe80003800200 */
[----:B------:R-:W-:Y:S05]  /*50a0*/  @P1 BRA `(.L_x_54) ;  /* 0x0000000000901947 */ /* 0x000fea0003800000 */
[----:B------:R-:W-:-:S04]  /*50b0*/  SHF.L.U32 R219, R219, 0x3, RZ ;  /* 0x00000003dbdb7819 */ /* 0x000fc800000006ff */
        /* <DEDUP_REMOVED lines=35> */
.L_x_54:
[----:B------:R-:W-:Y:S05]  /*52f0*/  BSYNC.RECONVERGENT B1 ;  /* 0x0000000000017941 */ /* 0x000fea0003800200 */
.L_x_53:
[----:B------:R-:W-:Y:S04]  /*5300*/  BSSY.RECONVERGENT B1, `(.L_x_55) ;  /* 0x0000060000017945 */ /* 0x000fe80003800200 */
[----:B------:R-:W-:Y:S05]  /*5310*/  @P1 BRA `(.L_x_56) ;  /* 0x0000000400781947 */ /* 0x000fea0003800000 */
[----:B------:R-:W-:Y:S01]  /*5320*/  ISETP.NE.U32.AND P1, PT, RZ, UR22, PT ;  /* 0x00000016ff007c0c */ /* 0x000fe2000bf25070 */
[----:B------:R-:W-:-:S03]  /*5330*/  UISETP.NE.U32.AND UP0, UPT, UR14, URZ, UPT ;  /* 0x000000ff0e00728c */ /* 0x000fc6000bf05070 */
[----:B------:R-:W-:Y:S01]  /*5340*/  ISETP.NE.AND.EX P1, PT, RZ, UR23, PT, P1 ;  /* 0x00000017ff007c0c */ /* 0x000fe2000bf25310 */
[----:B------:R-:W-:-:S06]  /*5350*/  UISETP.NE.AND.EX UP0, UPT, UR15, URZ, UPT, UP0 ;  /* 0x000000ff0f00728c */ /* 0x000fcc000bf05300 */
[----:B------:R-:W-:-:S05]  /*5360*/  PLOP3.LUT P3, PT, PT, PT, UP0, 0x80, 0x8 ;  /* 0x000000000008781c */ /* 0x000fca0003f6f008 */
[----:B------:R-:W1:Y:S01]  /*5370*/  @UP0 LDCU.64 UR4, c[0x0][0x448] ;  /* 0x00008900ff0407ac */ /* 0x000e620008000a00 */
[----:B------:R-:W2:Y:S01]  /*5380*/  @P1 LDC.64 R210, c[0x0][0x438] ;  /* 0x00010e00ffd21b82 */ /* 0x000ea20000000a00 */
[----:B-1----:R-:W-:-:S06]  /*5390*/  @UP0 UIMAD.WIDE.U32 UR4, UR46, 0x2, UR4 ;  /* 0x000000022e0408a5 */ /* 0x002fcc000f8e0004 */
[----:B0-----:R-:W-:Y:S01]  /*53a0*/  MOV R220, UR4 ;  /* 0x0000000400dc7c02 */ /* 0x001fe20008000f00 */
[----:B--2---:R-:W-:-:S04]  /*53b0*/  @P1 IMAD.WIDE R210, R11, 0x2, R210 ;  /* 0x000000020bd21825 */ /* 0x004fc800078e02d2 */
[----:B------:R-:W-:Y:S01]  /*53c0*/  IMAD.U32 R221, RZ, RZ, UR5 ;  /* 0x00000005ffdd7e24 */ /* 0x000fe2000f8e00ff */
[----:B------:R0:W2:Y:S04]  /*53d0*/  @P1 LDG.E.U16 R208, desc[UR36][R210.64] ;  /* 0x00000024d2d01981 */ /* 0x0000a8000c1e1500 */
[----:B------:R1:W3:Y:S01]  /*53e0*/  @P3 LDG.E.U16 R209, desc[UR36][R220.64] ;  /* 0x00000024dcd13981 */ /* 0x0002e2000c1e1500 */
[----:B-----5:R-:W-:Y:S01]  /*53f0*/  HFMA2 R219, R21, R149, -RZ ;  /* 0x0000009515db7231 */ /* 0x020fe200001000ff */
[----:B------:R-:W-:-:S03]  /*5400*/  @P3 ISETP.GE.AND P2, PT, R10, R215, PT ;  /* 0x000000d70a00320c */ /* 0x000fc60003f46270 */
[----:B------:R-:W-:Y:S02]  /*5410*/  HFMA2 R219, R25, R13, R219 ;  /* 0x0000000d19db7231 */ /* 0x000fe400000000db */
[----:B0-----:R-:W-:Y:S02]  /*5420*/  HMUL2 R211, R20, R148 ;  /* 0x0000009414d37232 */ /* 0x001fe40000000000 */
[----:B------:R-:W-:Y:S02]  /*5430*/  HFMA2 R222, R29, R153, R219 ;  /* 0x000000991dde7231 */ /* 0x000fe400000000db */
[----:B-1----:R-:W-:Y:S02]  /*5440*/  HFMA2 R221, R24, R12, R211 ;  /* 0x0000000c18dd7231 */ /* 0x002fe400000000d3 */
[----:B------:R-:W-:Y:S02]  /*5450*/  HMUL2 R211, R22, R150 ;  /* 0x0000009616d37232 */ /* 0x000fe40000000000 */
[----:B------:R-:W-:-:S02]  /*5460*/  HFMA2 R222, R33, R157, R222 ;  /* 0x0000009d21de7231 */ /* 0x000fc400000000de */
[----:B------:R-:W-:Y:S02]  /*5470*/  HFMA2 R221, R28, R152, R221 ;  /* 0x000000981cdd7231 */ /* 0x000fe400000000dd */
[----:B------:R-:W-:Y:S02]  /*5480*/  HFMA2 R219, R26, R14, R211 ;  /* 0x0000000e1adb7231 */ /* 0x000fe400000000d3 */
[----:B------:R-:W-:Y:S02]  /*5490*/  HMUL2 R211, R23, R151 ;  /* 0x0000009717d37232 */ /* 0x000fe40000000000 */
[----:B------:R-:W-:Y:S02]  /*54a0*/  HFMA2 R222, R37, R161, R222 ;  /* 0x000000a125de7231 */ /* 0x000fe400000000de */
[----:B------:R-:W-:Y:S02]  /*54b0*/  HFMA2 R221, R32, R156, R221 ;  /* 0x0000009c20dd7231 */ /* 0x000fe400000000dd */
[----:B------:R-:W-:-:S02]  /*54c0*/  HFMA2 R219, R30, R154, R219 ;  /* 0x0000009a1edb7231 */ /* 0x000fc400000000db */
[----:B------:R-:W-:Y:S02]  /*54d0*/  HFMA2 R211, R27, R15, R211 ;  /* 0x0000000f1bd37231 */ /* 0x000fe400000000d3 */
[----:B------:R-:W-:Y:S02]  /*54e0*/  HFMA2 R221, R36, R160, R221 ;  /* 0x000000a024dd7231 */ /* 0x000fe400000000dd */
[----:B------:R-:W-:Y:S02]  /*54f0*/  HFMA2 R222, R41, R165, R222 ;  /* 0x000000a529de7231 */ /* 0x000fe400000000de */
        /* <DEDUP_REMOVED lines=45> */
[----:B------:R-:W-:Y:S02]  /*57d0*/  HADD2 R221, R221, R222 ;  /* 0x000000dedddd7230 */ /* 0x000fe40000000000 */
[----:B------:R-:W-:Y:S02]  /*57e0*/  HFMA2 R219, R82, R206, R219 ;  /* 0x000000ce52db7231 */ /* 0x000fe400000000db */
[----:B------:R-:W-:Y:S02]  /*57f0*/  HFMA2 R211, R79, R203, R211 ;  /* 0x000000cb4fd37231 */ /* 0x000fe400000000d3 */
[----:B------:R-:W-:Y:S02]  /*5800*/  HADD2 R219, R221, R219 ;  /* 0x000000dbdddb7230 */ /* 0x000fe40000000000 */
[----:B------:R-:W-:-:S04]  /*5810*/  HFMA2 R211, R83, R207, R211 ;  /* 0x000000cf53d37231 */ /* 0x000fc800000000d3 */
[----:B------:R-:W-:Y:S01]  /*5820*/  HFMA2 R211, R219, 1, 1, R211 ;  /* 0x3c003c00dbd37831 */ /* 0x000fe200000000d3 */
[----:B------:R-:W-:-:S04]  /*5830*/  @P3 SEL R219, RZ, UR39, P2 ;  /* 0x00000027ffdb3c07 */ /* 0x000fc80009000000 */
[--C-:B------:R-:W-:Y:S01]  /*5840*/  HADD2.F32 R10, -RZ, R211.reuse.H0_H0 ;  /* 0x200000d3ff0a7230 */ /* 0x100fe20000004100 */
[----:B------:R-:W-:Y:S01]  /*5850*/  @P3 IADD3 R219, PT, PT, R212, -UR45, R219 ;  /* 0x8000002dd4db3c10 */ /* 0x000fe2000fffe0db */
[----:B------:R-:W-:-:S03]  /*5860*/  HADD2.F32 R211, -RZ, R211.H1_H1 ;  /* 0x300000d3ffd37230 */ /* 0x000fc60000004100 */
[----:B------:R-:W-:Y:S02]  /*5870*/  @P3 I2FP.F32.S32 R219, R219 ;  /* 0x000000db00db3245 */ /* 0x000fe40000201400 */
[----:B------:R-:W-:-:S04]  /*5880*/  FADD.FTZ R10, R10, R211 ;  /* 0x000000d30a0a7221 */ /* 0x000fc80000010000 */
[----:B------:R-:W-:Y:S01]  /*5890*/  FMUL.FTZ R10, R10, UR20 ;  /* 0x000000140a0a7c20 */ /* 0x000fe20008410000 */
[----:B--2---:R-:W-:Y:S02]  /*58a0*/  @P1 HADD2.F32 R211, -RZ, R208.H0_H0 ;  /* 0x200000d0ffd31230 */ /* 0x004fe40000004100 */
[----:B---3--:R-:W-:-:S03]  /*58b0*/  @P3 HADD2.F32 R209, -RZ, R209.H0_H0 ;  /* 0x200000d1ffd13230 */ /* 0x008fc60000004100 */
[----:B------:R-:W-:-:S04]  /*58c0*/  @P1 FADD.FTZ R10, R10, R211 ;  /* 0x000000d30a0a1221 */ /* 0x000fc80000010000 */
[----:B------:R-:W-:-:S05]  /*58d0*/  @P3 FFMA.FTZ R10, R219, R209, R10 ;  /* 0x000000d1db0a3223 */ /* 0x000fca000001000a */
[----:B------:R0:W-:Y:S01]  /*58e0*/  STS [R19], R10 ;  /* 0x0000000a13007388 */ /* 0x0001e20000000800 */
[----:B------:R-:W-:-:S07]  /*58f0*/  @!P6 FMNMX.FTZ R0, R0, R10, !PT ;  /* 0x0000000a0000e209 */ /* 0x000fce0007810000 */
.L_x_56:
[----:B------:R-:W-:Y:S05]  /*5900*/  BSYNC.RECONVERGENT B1 ;  /* 0x0000000000017941 */ /* 0x000fea0003800200 */
.L_x_55:
[----:B0-----:R-:W-:Y:S01]  /*5910*/  IADD3 R10, PT, PT, R212, 0xff, RZ ;  /* 0x000000ffd40a7810 */ /* 0x001fe20007ffe0ff */
[----:B------:R-:W-:Y:S01]  /*5920*/  VIADD R19, R19, 0x400 ;  /* 0x0000040013137836 */ /* 0x000fe20000000000 */
[----:B------:R-:W-:Y:S02]  /*5930*/  IADD3 R4, P2, PT, R4, 0x100, RZ ;  /* 0x0000010004047810 */ /* 0x000fe40007f5e0ff */
[----:B------:R-:W-:Y:S02]  /*5940*/  ISETP.GE.AND P1, PT, R10, R213, PT ;  /* 0x000000d50a00720c */ /* 0x000fe40003f26270 */
[----:B------:R-:W-:Y:S02]  /*5950*/  IADD3 R212, PT, PT, R212, 0x100, RZ ;  /* 0x00000100d4d47810 */ /* 0x000fe40007ffe0ff */
[----:B------:R-:W-:Y:S02]  /*5960*/  IADD3 R11, PT, PT, R11, 0x100, RZ ;  /* 0x000001000b0b7810 */ /* 0x000fe40007ffe0ff */
[----:B------:R-:W-:-:S07]  /*5970*/  IADD3.X R7, PT, PT, RZ, R7, RZ, P2, !PT ;  /* 0x00000007ff077210 */ /* 0x000fce00017fe4ff */
[----:B------:R-:W-:Y:S05]  /*5980*/  @!P1 BRA `(.L_x_57) ;  /* 0xffffffd000109947 */ /* 0x000fea000383ffff */
.L_x_22:
[----:B0-----:R-:W-:Y:S05]  /*5990*/  BSYNC.RECONVERGENT B0 ;  /* 0x0000000000007941 */ /* 0x001fea0003800200 */
.L_x_21:
[----:B------:R-:W0:Y:S01]  /*59a0*/  SHFL.BFLY PT, R3, R0, 0x10, 0x1f ;  /* 0x0e001f0000037f89 */ /* 0x000e2200000e0000 */
[----:B------:R-:W-:Y:S01]  /*59b0*/  LOP3.LUT P0, R8, R2, 0x1f, RZ, 0xc0, !PT ;  /* 0x0000001f02087812 */ /* 0x000fe2000780c0ff */
[----:B------:R-:W-:Y:S01]  /*59c0*/  BSSY.RECONVERGENT B0, `(.L_x_58) ;  /* 0x0000167000007945 */ /* 0x000fe20003800200 */
[----:B------:R-:W-:Y:S01]  /*59d0*/  MOV R10, 0x400 ;  /* 0x00000400000a7802 */ /* 0x000fe20000000f00 */
[----:B------:R-:W1:Y:S01]  /*59e0*/  S2R R11, SR_CgaCtaId ;  /* 0x00000000000b7919 */ /* 0x000e620000008800 */
[----:B------:R-:W-:Y:S02]  /*59f0*/  ISETP.GT.U32.AND P1, PT, R8, 0x7, PT ;  /* 0x000000070800780c */ /* 0x000fe40003f24070 */
[----:B0-----:R-:W-:-:S05]  /*5a00*/  FMNMX.FTZ R3, R3, R0, !PT ;  /* 0x0000000003037209 */ /* 0x001fca0007810000 */
[----:B------:R-:W0:Y:S02]  /*5a10*/  SHFL.BFLY PT, R4, R3, 0x8, 0x1f ;  /* 0x0d001f0003047f89 */ /* 0x000e2400000e0000 */
[----:B0-----:R-:W-:Y:S02]  /*5a20*/  FMNMX.FTZ R4, R3, R4, !PT ;  /* 0x0000000403047209 */ /* 0x001fe40007810000 */
[----:B-1----:R-:W-:-:S03]  /*5a30*/  LEA R3, R11, R10, 0x18 ;  /* 0x0000000a0b037211 */ /* 0x002fc600078ec0ff */
[----:B------:R-:W0:Y:S01]  /*5a40*/  SHFL.BFLY PT, R5, R4, 0x4, 0x1f ;  /* 0x0c801f0004057f89 */ /* 0x000e2200000e0000 */
[-C--:B------:R-:W-:Y:S02]  /*5a50*/  LEA.HI R0, R2, R3.reuse, RZ, 0x1d ;  /* 0x0000000302007211 */ /* 0x080fe400078fe8ff */
[----:B------:R-:W-:Y:S02]  /*5a60*/  LEA R3, R8, R3, 0x2 ;  /* 0x0000000308037211 */ /* 0x000fe400078e10ff */
[----:B0-----:R-:W-:Y:S01]  /*5a70*/  FMNMX.FTZ R5, R4, R5, !PT ;  /* 0x0000000504057209 */ /* 0x001fe20007810000 */
[----:B------:R-:W-:-:S04]  /*5a80*/  IMAD.MOV.U32 R4, RZ, RZ, -0x800001 ;  /* 0xff7fffffff047424 */ /* 0x000fc800078e00ff */
[----:B------:R-:W0:Y:S02]  /*5a90*/  SHFL.BFLY PT, R6, R5, 0x2, 0x1f ;  /* 0x0c401f0005067f89 */ /* 0x000e2400000e0000 */
[----:B0-----:R-:W-:-:S05]  /*5aa0*/  FMNMX.FTZ R6, R5, R6, !PT ;  /* 0x0000000605067209 */ /* 0x001fca0007810000 */
[----:B------:R-:W0:Y:S02]  /*5ab0*/  SHFL.BFLY PT, R7, R6, 0x1, 0x1f ;  /* 0x0c201f0006077f89 */ /* 0x000e2400000e0000 */
[----:B0-----:R-:W-:-:S05]  /*5ac0*/  FMNMX.FTZ R9, R6, R7, !PT ;  /* 0x0000000706097209 */ /* 0x001fca0007810000 */
[----:B------:R0:W-:Y:S01]  /*5ad0*/  @!P0 STS [R0], R9 ;  /* 0x0000000900008388 */ /* 0x0001e20000000800 */
[----:B------:R-:W-:Y:S01]  /*5ae0*/  BAR.SYNC.DEFER_BLOCKING 0x0 ;  /* 0x0000000000007b1d */ /* 0x000fe20000010000 */
[----:B------:R-:W-:Y:S02]  /*5af0*/  ISETP.GE.AND P0, PT, R217, UR45, PT ;  /* 0x0000002dd9007c0c */ /* 0x000fe4000bf06270 */
[----:B0-----:R-:W-:-:S03]  /*5b00*/  MOV R9, RZ ;  /* 0x000000ff00097202 */ /* 0x001fc60000000f00 */
[----:B------:R-:W0:Y:S04]  /*5b10*/  @!P1 LDS R4, [R3] ;  /* 0x0000000003049984 */ /* 0x000e280000000800 */
[----:B0-----:R-:W0:Y:S02]  /*5b20*/  SHFL.BFLY PT, R5, R4, 0x4, 0x1f ;  /* 0x0c801f0004057f89 */ /* 0x001e2400000e0000 */
[----:B0-----:R-:W-:-:S05]  /*5b30*/  FMNMX.FTZ R5, R5, R4, !PT ;  /* 0x0000000405057209 */ /* 0x001fca0007810000 */
[----:B------:R-:W0:Y:S02]  /*5b40*/  SHFL.BFLY PT, R6, R5, 0x2, 0x1f ;  /* 0x0c401f0005067f89 */ /* 0x000e2400000e0000 */
[----:B0-----:R-:W-:-:S05]  /*5b50*/  FMNMX.FTZ R6, R5, R6, !PT ;  /* 0x0000000605067209 */ /* 0x001fca0007810000 */
[----:B------:R-:W0:Y:S02]  /*5b60*/  SHFL.BFLY PT, R7, R6, 0x1, 0x1f ;  /* 0x0c201f0006077f89 */ /* 0x000e2400000e0000 */
[----:B0-----:R-:W-:-:S05]  /*5b70*/  FMNMX.FTZ R7, R6, R7, !PT ;  /* 0x0000000706077209 */ /* 0x001fca0007810000 */
[----:B------:R0:W1:Y:S01]  /*5b80*/  SHFL.IDX PT, R40, R7, RZ, 0x1f ;  /* 0x00001fff07287589 */ /* 0x00006200000e0000 */
[----:B------:R-:W-:Y:S05]  /*5b90*/  @P0 BRA `(.L_x_59) ;  /* 0x0000001400240947 */ /* 0x000fea0003800000 */
[----:B------:R-:W2:Y:S02]  /*5ba0*/  LDC.64 R4, c[0x0][0x420] ;  /* 0x00010800ff047b82 */ /* 0x000ea40000000a00 */
[----:B--2---:R-:W-:-:S04]  /*5bb0*/  ISETP.NE.U32.AND P0, PT, R4, RZ, PT ;  /* 0x000000ff0400720c */ /* 0x004fc80003f05070 */
[----:B------:R-:W-:-:S13]  /*5bc0*/  ISETP.NE.AND.EX P0, PT, R5, RZ, PT, P0 ;  /* 0x000000ff0500720c */ /* 0x000fda0003f05300 */
[----:B------:R-:W-:Y:S05]  /*5bd0*/  @P0 BRA `(.L_x_60) ;  /* 0x0000000c00940947 */ /* 0x000fea0003800000 */
[----:B------:R-:W-:Y:S01]  /*5be0*/  IMAD.MOV.U32 R4, RZ, RZ, 0x100 ;  /* 0x00000100ff047424 */ /* 0x000fe200078e00ff */
[----:B------:R-:W-:Y:S01]  /*5bf0*/  LOP3.LUT R5, RZ, R2, RZ, 0x33, !PT ;  /* 0x00000002ff057212 */ /* 0x000fe200078e33ff */
[----:B------:R-:W-:Y:S01]  /*5c00*/  BSSY.RECONVERGENT B1, `(.L_x_61) ;  /* 0x000001c000017945 */ /* 0x000fe20003800200 */
[----:B------:R-:W-:Y:S02]  /*5c10*/  HFMA2 R9, -RZ, RZ, 0, 0 ;  /* 0x00000000ff097431 */ /* 0x000fe400000001ff */
[----:B------:R-:W-:-:S04]  /*5c20*/  VIADDMNMX R4, R217, R4, UR45, !PT ;  /* 0x0000002dd9047e46 */ /* 0x000fc8000f800104 */
[----:B------:R-:W-:-:S04]  /*5c30*/  IADD3 R5, PT, PT, R4, -UR10, R5 ;  /* 0x8000000a04057c10 */ /* 0x000fc8000fffe005 */
[C---:B------:R-:W-:Y:S02]  /*5c40*/  LOP3.LUT R4, R5.reuse, 0x300, RZ, 0xc0, !PT ;  /* 0x0000030005047812 */ /* 0x040fe400078ec0ff */
[----:B------:R-:W-:Y:S02]  /*5c50*/  ISETP.GE.U32.AND P1, PT, R5, 0x300, PT ;  /* 0x000003000500780c */ /* 0x000fe40003f26070 */
[----:B------:R-:W-:Y:S02]  /*5c60*/  ISETP.NE.AND P0, PT, R4, 0x300, PT ;  /* 0x000003000400780c */ /* 0x000fe40003f05270 */
[----:B------:R-:W-:-:S11]  /*5c70*/  MOV R4, R217 ;  /* 0x000000d900047202 */ /* 0x000fd60000000f00 */
[----:B------:R-:W-:Y:S05]  /*5c80*/  @!P0 BRA `(.L_x_62) ;  /* 0x00000000004c8947 */ /* 0x000fea0003800000 */
[----:B------:R-:W-:Y:S01]  /*5c90*/  VIADD R6, R10, 0x240 ;  /* 0x000002400a067836 */ /* 0x000fe20000000000 */
[----:B------:R-:W-:Y:S02]  /*5ca0*/  LEA.HI R4, R5, 0x1, RZ, 0x18 ;  /* 0x0000000105047811 */ /* 0x000fe400078fc0ff */
[----:B------:R-:W-:Y:S02]  /*5cb0*/  MOV R9, RZ ;  /* 0x000000ff00097202 */ /* 0x000fe40000000f00 */
[----:B0-----:R-:W-:Y:S02]  /*5cc0*/  LEA R7, R11, R6, 0x18 ;  /* 0x000000060b077211 */ /* 0x001fe400078ec0ff */
[----:B------:R-:W-:Y:S02]  /*5cd0*/  LOP3.LUT R5, R4, 0x3, RZ, 0xc0, !PT ;  /* 0x0000000304057812 */ /* 0x000fe400078ec0ff */
[----:B------:R-:W-:Y:S01]  /*5ce0*/  MOV R4, R217 ;  /* 0x000000d900047202 */ /* 0x000fe20000000f00 */
[----:B------:R-:W-:Y:S01]  /*5cf0*/  IMAD.IADD R6, R16, 0x1, R7 ;  /* 0x0000000110067824 */ /* 0x000fe200078e0207 */
[----:B------:R-:W-:-:S07]  /*5d00*/  IADD3 R5, PT, PT, -R5, RZ, RZ ;  /* 0x000000ff05057210 */ /* 0x000fce0007ffe1ff */
.L_x_63:
[----:B------:R-:W1:Y:S01]  /*5d10*/  LDS R7, [R6] ;  /* 0x0000000006077984 */ /* 0x000e620000000800 */
[----:B------:R-:W-:Y:S01]  /*5d20*/  IADD3 R5, PT, PT, R5, 0x1, RZ ;  /* 0x0000000105057810 */ /* 0x000fe20007ffe0ff */
[----:B------:R-:W-:-:S03]  /*5d30*/  VIADD R4, R4, 0x100 ;  /* 0x0000010004047836 */ /* 0x000fc60000000000 */
[----:B------:R-:W-:Y:S01]  /*5d40*/  ISETP.NE.AND P0, PT, R5, RZ, PT ;  /* 0x000000ff0500720c */ /* 0x000fe20003f05270 */
[----:B-1----:R-:W-:-:S04]  /*5d50*/  FADD.FTZ R7, -R40, R7 ;  /* 0x0000000728077221 */ /* 0x002fc80000010100 */
[----:B------:R-:W-:-:S06]  /*5d60*/  FMUL.FTZ R7, R7, 1.4426950216293334961 ;  /* 0x3fb8aa3b07077820 */ /* 0x000fcc0000410000 */
[----:B------:R-:W0:Y:S02]  /*5d70*/  MUFU.EX2 R7, R7 ;  /* 0x0000000700077308 */ /* 0x000e240000000800 */
[----:B0-----:R0:W-:Y:S01]  /*5d80*/  STS [R6], R7 ;  /* 0x0000000706007388 */ /* 0x0011e20000000800 */
[----:B------:R-:W-:Y:S01]  /*5d90*/  FADD.FTZ R9, R7, R9 ;  /* 0x0000000907097221 */ /* 0x000fe20000010000 */
[----:B0-----:R-:W-:Y:S01]  /*5da0*/  IADD3 R6, PT, PT, R6, 0x400, RZ ;  /* 0x0000040006067810 */ /* 0x001fe20007ffe0ff */
[----:B------:R-:W-:Y:S06]  /*5db0*/  @P0 BRA `(.L_x_63) ;  /* 0xfffffffc00d40947 */ /* 0x000fec000383ffff */
.L_x_62:
[----:B------:R-:W-:Y:S05]  /*5dc0*/  BSYNC.RECONVERGENT B1 ;  /* 0x0000000000017941 */ /* 0x000fea0003800200 */
.L_x_61:
[----:B------:R-:W-:Y:S05]  /*5dd0*/  @!P1 BRA `(.L_x_59) ;  /* 0x0000001000949947 */ /* 0x000fea0003800000 */
[----:B------:R-:W-:Y:S01]  /*5de0*/  IADD3 R5, PT, PT, -R4, UR45, RZ ;  /* 0x0000002d04057c10 */ /* 0x000fe2000fffe1ff */
[----:B------:R-:W-:Y:S01]  /*5df0*/  USHF.L.U32 UR4, UR10, 0x2, URZ ;  /* 0x000000020a047899 */ /* 0x000fe200080006ff */
[----:B------:R-:W-:Y:S01]  /*5e00*/  IADD3 R10, PT, PT, R10, 0x240, RZ ;  /* 0x000002400a0a7810 */ /* 0x000fe20007ffe0ff */
[----:B------:R-:W-:Y:S01]  /*5e10*/  BSSY.RECONVERGENT B1, `(.L_x_64) ;  /* 0x000006e000017945 */ /* 0x000fe20003800200 */
[----:B------:R-:W-:Y:S02]  /*5e20*/  ISETP.GT.AND P1, PT, R5, 0xc00, PT ;  /* 0x00000c000500780c */ /* 0x000fe40003f24270 */
[----:B------:R-:W-:Y:S02]  /*5e30*/  LEA R10, R11, R10, 0x18 ;  /* 0x0000000a0b0a7211 */ /* 0x000fe400078ec0ff */
[----:B------:R-:W-:Y:S02]  /*5e40*/  LEA R5, R4, -UR4, 0x2 ;  /* 0x8000000404057c11 */ /* 0x000fe4000f8e10ff */
[----:B------:R-:W-:-:S02]  /*5e50*/  PLOP3.LUT P0, PT, PT, PT, PT, 0x80, 0x8 ;  /* 0x000000000008781c */ /* 0x000fc40003f0f070 */
[----:B------:R-:W-:-:S05]  /*5e60*/  IADD3 R5, PT, PT, R5, 0x800, R10 ;  /* 0x0000080005057810 */ /* 0x000fca0007ffe00a */
[----:B------:R-:W-:Y:S06]  /*5e70*/  @!P1 BRA `(.L_x_65) ;  /* 0x00000004009c9947 */ /* 0x000fec0003800000 */
[----:B------:R-:W-:Y:S01]  /*5e80*/  IMAD.U32 R35, RZ, RZ, UR45 ;  /* 0x0000002dff237e24 */ /* 0x000fe2000f8e00ff */
[----:B------:R-:W-:-:S04]  /*5e90*/  PLOP3.LUT P0, PT, PT, PT, PT, 0x8, 0x80 ;  /* 0x000000000080781c */ /* 0x000fc80003f0e170 */
[----:B------:R-:W-:-:S09]  /*5ea0*/  IADD3 R35, PT, PT, R35, -0xc00, RZ ;  /* 0xfffff40023237810 */ /* 0x000fd20007ffe0ff */
.L_x_66:
[----:B------:R-:W1:Y:S01]  /*5eb0*/  LDS R6, [R5+-0x800] ;  /* 0xfff8000005067984 */ /* 0x000e620000000800 */
[----:B------:R-:W-:-:S03]  /*5ec0*/  IADD3 R4, PT, PT, R4, 0x1000, RZ ;  /* 0x0000100004047810 */ /* 0x000fc60007ffe0ff */
[----:B0-----:R-:W0:Y:S01]  /*5ed0*/  LDS R7, [R5+-0x400] ;  /* 0xfffc000005077984 */ /* 0x001e220000000800 */
[----:B------:R-:W-:-:S03]  /*5ee0*/  ISETP.GE.AND P1, PT, R4, R35, PT ;  /* 0x000000230400720c */ /* 0x000fc60003f26270 */
[----:B------:R-:W2:Y:S04]  /*5ef0*/  LDS R10, [R5] ;  /* 0x00000000050a7984 */ /* 0x000ea80000000800 */
[----:B------:R-:W3:Y:S04]  /*5f00*/  LDS R11, [R5+0x400] ;  /* 0x00040000050b7984 */ /* 0x000ee80000000800 */
[----:B-----5:R-:W4:Y:S04]  /*5f10*/  LDS R13, [R5+0x800] ;  /* 0x00080000050d7984 */ /* 0x020f280000000800 */
[----:B------:R-:W4:Y:S04]  /*5f20*/  LDS R15, [R5+0xc00] ;  /* 0x000c0000050f7984 */ /* 0x000f280000000800 */
[----:B------:R-:W4:Y:S04]  /*5f30*/  LDS R20, [R5+0x1000] ;  /* 0x0010000005147984 */ /* 0x000f280000000800 */
[----:B------:R-:W4:Y:S04]  /*5f40*/  LDS R22, [R5+0x1400] ;  /* 0x0014000005167984 */ /* 0x000f280000000800 */
[----:B------:R-:W4:Y:S04]  /*5f50*/  LDS R23, [R5+0x1800] ;  /* 0x0018000005177984 */ /* 0x000f280000000800 */
[----:B------:R-:W4:Y:S01]  /*5f60*/  LDS R25, [R5+0x1c00] ;  /* 0x001c000005197984 */ /* 0x000f220000000800 */
[----:B-1----:R-:W-:-:S03]  /*5f70*/  FADD.FTZ R6, -R40, R6 ;  /* 0x0000000628067221 */ /* 0x002fc60000010100 */
[----:B------:R-:W1:Y:S01]  /*5f80*/  LDS R27, [R5+0x2000] ;  /* 0x00200000051b7984 */ /* 0x000e620000000800 */
[----:B------:R-:W-:-:S03]  /*5f90*/  FMUL.FTZ R6, R6, 1.4426950216293334961 ;  /* 0x3fb8aa3b06067820 */ /* 0x000fc60000410000 */
[----:B------:R-:W1:Y:S01]  /*5fa0*/  LDS R29, [R5+0x2400] ;  /* 0x00240000051d7984 */ /* 0x000e620000000800 */
[C---:B0-----:R-:W-:Y:S01]  /*5fb0*/  FADD.FTZ R7, -R40.reuse, R7 ;  /* 0x0000000728077221 */ /* 0x041fe20000010100 */
[C---:B--2---:R-:W-:Y:S02]  /*5fc0*/  FADD.FTZ R10, -R40.reuse, R10 ;  /* 0x0000000a280a7221 */ /* 0x044fe40000010100 */
[----:B------:R-:W0:Y:S01]  /*5fd0*/  LDS R31, [R5+0x2800] ;  /* 0x00280000051f7984 */ /* 0x000e220000000800 */
[----:B------:R-:W-:Y:S01]  /*5fe0*/  FMUL.FTZ R7, R7, 1.4426950216293334961 ;  /* 0x3fb8aa3b07077820 */ /* 0x000fe20000410000 */
[----:B------:R-:W2:Y:S01]  /*5ff0*/  MUFU.EX2 R6, R6 ;  /* 0x0000000600067308 */ /* 0x000ea20000000800 */
[----:B---3--:R-:W-:Y:S01]  /*6000*/  FADD.FTZ R12, -R40, R11 ;  /* 0x0000000b280c7221 */ /* 0x008fe20000010100 */
[----:B------:R-:W3:Y:S01]  /*6010*/  LDS R32, [R5+0x2c00] ;  /* 0x002c000005207984 */ /* 0x000ee20000000800 */
[----:B------:R-:W-:Y:S02]  /*6020*/  FMUL.FTZ R11, R10, 1.4426950216293334961 ;  /* 0x3fb8aa3b0a0b7820 */ /* 0x000fe40000410000 */
[----:B------:R2:W2:Y:S01]  /*6030*/  MUFU.EX2 R10, R7 ;  /* 0x00000007000a7308 */ /* 0x0004a20000000800 */
[----:B----4-:R-:W-:Y:S01]  /*6040*/  FADD.FTZ R14, -R40, R13 ;  /* 0x0000000d280e7221 */ /* 0x010fe20000010100 */
[----:B------:R-:W-:Y:S01]  /*6050*/  FMUL.FTZ R13, R12, 1.4426950216293334961 ;  /* 0x3fb8aa3b0c0d7820 */ /* 0x000fe20000410000 */
[----:B------:R-:W4:Y:S01]  /*6060*/  LDS R33, [R5+0x3000] ;  /* 0x0030000005217984 */ /* 0x000f220000000800 */
[----:B------:R-:W1:Y:S01]  /*6070*/  MUFU.EX2 R12, R11 ;  /* 0x0000000b000c7308 */ /* 0x000e620000000800 */
[----:B------:R-:W-:Y:S01]  /*6080*/  FADD.FTZ R19, -R40, R15 ;  /* 0x0000000f28137221 */ /* 0x000fe20000010100 */
[----:B------:R-:W-:Y:S01]  /*6090*/  FMUL.FTZ R15, R14, 1.4426950216293334961 ;  /* 0x3fb8aa3b0e0f7820 */ /* 0x000fe20000410000 */
[----:B------:R-:W4:Y:S01]  /*60a0*/  LDS R34, [R5+0x3400] ;  /* 0x0034000005227984 */ /* 0x000f220000000800 */
[----:B------:R-:W1:Y:S01]  /*60b0*/  MUFU.EX2 R14, R13 ;  /* 0x0000000d000e7308 */ /* 0x000e620000000800 */
[----:B--2---:R-:W-:Y:S01]  /*60c0*/  FADD.FTZ R9, R6, R9 ;  /* 0x0000000906097221 */ /* 0x004fe20000010000 */
[C---:B------:R-:W-:Y:S01]  /*60d0*/  FADD.FTZ R21, -R40.reuse, R20 ;  /* 0x0000001428157221 */ /* 0x040fe20000010100 */
[----:B------:R-:W-:Y:S01]  /*60e0*/  FMUL.FTZ R19, R19, 1.4426950216293334961 ;  /* 0x3fb8aa3b13137820 */ /* 0x000fe20000410000 */
[----:B------:R-:W2:Y:S01]  /*60f0*/  MUFU.EX2 R20, R15 ;  /* 0x0000000f00147308 */ /* 0x000ea20000000800 */
[C---:B------:R-:W-:Y:S01]  /*6100*/  FADD.FTZ R7, -R40.reuse, R22 ;  /* 0x0000001628077221 */ /* 0x040fe20000010100 */
[----:B------:R-:W-:Y:S01]  /*6110*/  FADD.FTZ R9, R9, R10 ;  /* 0x0000000a09097221 */ /* 0x000fe20000010000 */
[----:B------:R-:W-:Y:S01]  /*6120*/  FMUL.FTZ R21, R21, 1.4426950216293334961 ;  /* 0x3fb8aa3b15157820 */ /* 0x000fe20000410000 */
[----:B------:R-:W0:Y:S01]  /*6130*/  MUFU.EX2 R22, R19 ;  /* 0x0000001300167308 */ /* 0x000e220000000800 */
[C---:B------:R-:W-:Y:S01]  /*6140*/  FADD.FTZ R23, -R40.reuse, R23 ;  /* 0x0000001728177221 */ /* 0x040fe20000010100 */
[----:B-1----:R-:W-:Y:S01]  /*6150*/  FADD.FTZ R9, R9, R12 ;  /* 0x0000000c09097221 */ /* 0x002fe20000010000 */
[----:B------:R-:W-:Y:S01]  /*6160*/  FMUL.FTZ R7, R7, 1.4426950216293334961 ;  /* 0x3fb8aa3b07077820 */ /* 0x000fe20000410000 */
[----:B------:R-:W1:Y:S01]  /*6170*/  MUFU.EX2 R24, R21 ;  /* 0x0000001500187308 */ /* 0x000e620000000800 */
[C---:B------:R-:W-:Y:S01]  /*6180*/  FADD.FTZ R25, -R40.reuse, R25 ;  /* 0x0000001928197221 */ /* 0x040fe20000010100 */
[----:B------:R-:W-:Y:S01]  /*6190*/  FADD.FTZ R9, R9, R14 ;  /* 0x0000000e09097221 */ /* 0x000fe20000010000 */
[----:B------:R-:W-:Y:S01]  /*61a0*/  FMUL.FTZ R23, R23, 1.4426950216293334961 ;  /* 0x3fb8aa3b17177820 */ /* 0x000fe20000410000 */
[----:B------:R-:W3:Y:S01]  /*61b0*/  MUFU.EX2 R26, R7 ;  /* 0x00000007001a7308 */ /* 0x000ee20000000800 */
[C---:B------:R-:W-:Y:S01]  /*61c0*/  FADD.FTZ R27, -R40.reuse, R27 ;  /* 0x0000001b281b7221 */ /* 0x040fe20000010100 */
[----:B--2---:R-:W-:Y:S01]  /*61d0*/  FADD.FTZ R9, R9, R20 ;  /* 0x0000001409097221 */ /* 0x004fe20000010000 */
[----:B------:R-:W-:Y:S01]  /*61e0*/  FMUL.FTZ R25, R25, 1.4426950216293334961 ;  /* 0x3fb8aa3b19197820 */ /* 0x000fe20000410000 */
[----:B------:R-:W2:Y:S01]  /*61f0*/  MUFU.EX2 R28, R23 ;  /* 0x00000017001c7308 */ /* 0x000ea20000000800 */
[C---:B------:R-:W-:Y:S01]  /*6200*/  FADD.FTZ R29, -R40.reuse, R29 ;  /* 0x0000001d281d7221 */ /* 0x040fe20000010100 */
[----:B0-----:R-:W-:Y:S01]  /*6210*/  FADD.FTZ R9, R9, R22 ;  /* 0x0000001609097221 */ /* 0x001fe20000010000 */
[----:B------:R-:W-:Y:S01]  /*6220*/  FMUL.FTZ R27, R27, 1.4426950216293334961 ;  /* 0x3fb8aa3b1b1b7820 */ /* 0x000fe20000410000 */
[----:B------:R-:W0:Y:S01]  /*6230*/  MUFU.EX2 R30, R25 ;  /* 0x00000019001e7308 */ /* 0x000e220000000800 */
[----:B------:R2:W-:Y:S01]  /*6240*/  STS [R5+-0x800], R6 ;  /* 0xfff8000605007388 */ /* 0x0005e20000000800 */
[----:B-1----:R-:W-:Y:S01]  /*6250*/  FADD.FTZ R9, R9, R24 ;  /* 0x0000001809097221 */ /* 0x002fe20000010000 */
[C---:B------:R-:W-:Y:S01]  /*6260*/  FADD.FTZ R31, -R40.reuse, R31 ;  /* 0x0000001f281f7221 */ /* 0x040fe20000010100 */
[----:B------:R-:W-:Y:S01]  /*6270*/  FMUL.FTZ R29, R29, 1.4426950216293334961 ;  /* 0x3fb8aa3b1d1d7820 */ /* 0x000fe20000410000 */
[----:B---3--:R-:W-:Y:S01]  /*6280*/  FADD.FTZ R32, -R40, R32 ;  /* 0x0000002028207221 */ /* 0x008fe20000010100 */
[----:B------:R-:W-:Y:S01]  /*6290*/  FADD.FTZ R9, R9, R26 ;  /* 0x0000001a09097221 */ /* 0x000fe20000010000 */
[----:B------:R1:W-:Y:S01]  /*62a0*/  STS [R5+-0x400], R10 ;  /* 0xfffc000a05007388 */ /* 0x0003e20000000800 */
[----:B------:R-:W-:Y:S01]  /*62b0*/  FMUL.FTZ R31, R31, 1.4426950216293334961 ;  /* 0x3fb8aa3b1f1f7820 */ /* 0x000fe20000410000 */
[----:B------:R-:W-:Y:S01]  /*62c0*/  FMUL.FTZ R7, R32, 1.4426950216293334961 ;  /* 0x3fb8aa3b20077820 */ /* 0x000fe20000410000 */
[----:B--2---:R-:W-:Y:S01]  /*62d0*/  FADD.FTZ R9, R9, R28 ;  /* 0x0000001c09097221 */ /* 0x004fe20000010000 */
[----:B------:R-:W2:Y:S01]  /*62e0*/  MUFU.EX2 R6, R27 ;  /* 0x0000001b00067308 */ /* 0x000ea20000000800 */
[C---:B----4-:R-:W-:Y:S01]  /*62f0*/  FADD.FTZ R33, -R40.reuse, R33 ;  /* 0x0000002128217221 */ /* 0x050fe20000010100 */
[----:B------:R-:W-:Y:S01]  /*6300*/  STS [R5], R12 ;  /* 0x0000000c05007388 */ /* 0x000fe20000000800 */
[----:B0-----:R-:W-:Y:S01]  /*6310*/  FADD.FTZ R9, R9, R30 ;  /* 0x0000001e09097221 */ /* 0x001fe20000010000 */
[----:B------:R-:W-:Y:S01]  /*6320*/  MUFU.EX2 R32, R31 ;  /* 0x0000001f00207308 */ /* 0x000fe20000000800 */
[----:B------:R-:W-:Y:S01]  /*6330*/  FADD.FTZ R11, -R40, R34 ;  /* 0x00000022280b7221 */ /* 0x000fe20000010100 */
[----:B------:R-:W-:Y:S01]  /*6340*/  FMUL.FTZ R33, R33, 1.4426950216293334961 ;  /* 0x3fb8aa3b21217820 */ /* 0x000fe20000410000 */
[----:B------:R-:W-:Y:S01]  /*6350*/  STS [R5+0x400], R14 ;  /* 0x0004000e05007388 */ /* 0x000fe20000000800 */
[----:B-1----:R-:W0:Y:S01]  /*6360*/  MUFU.EX2 R10, R29 ;  /* 0x0000001d000a7308 */ /* 0x002e220000000800 */
[----:B------:R-:W-:-:S02]  /*6370*/  FMUL.FTZ R11, R11, 1.4426950216293334961 ;  /* 0x3fb8aa3b0b0b7820 */ /* 0x000fc40000410000 */
[----:B------:R-:W-:Y:S01]  /*6380*/  STS [R5+0x800], R20 ;  /* 0x0008001405007388 */ /* 0x000fe20000000800 */
[----:B------:R-:W1:Y:S01]  /*6390*/  MUFU.EX2 R34, R7 ;  /* 0x0000000700227308 */ /* 0x000e620000000800 */
[----:B--2---:R-:W-:Y:S02]  /*63a0*/  FADD.FTZ R9, R9, R6 ;  /* 0x0000000609097221 */ /* 0x004fe40000010000 */
[----:B------:R-:W-:Y:S01]  /*63b0*/  STS [R5+0xc00], R22 ;  /* 0x000c001605007388 */ /* 0x000fe20000000800 */
[----:B------:R-:W2:Y:S03]  /*63c0*/  MUFU.EX2 R36, R33 ;  /* 0x0000002100247308 */ /* 0x000ea60000000800 */
[----:B------:R-:W-:Y:S01]  /*63d0*/  STS [R5+0x1000], R24 ;  /* 0x0010001805007388 */ /* 0x000fe20000000800 */
[----:B------:R-:W3:Y:S01]  /*63e0*/  MUFU.EX2 R38, R11 ;  /* 0x0000000b00267308 */ /* 0x000ee20000000800 */
[----:B0-----:R-:W-:-:S02]  /*63f0*/  FADD.FTZ R9, R9, R10 ;  /* 0x0000000a09097221 */ /* 0x001fc40000010000 */
[----:B------:R-:W-:Y:S02]  /*6400*/  STS [R5+0x1400], R26 ;  /* 0x0014001a05007388 */ /* 0x000fe40000000800 */
[----:B------:R-:W-:Y:S02]  /*6410*/  FADD.FTZ R9, R9, R32 ;  /* 0x0000002009097221 */ /* 0x000fe40000010000 */
[----:B------:R-:W-:Y:S02]  /*6420*/  STS [R5+0x1800], R28 ;  /* 0x0018001c05007388 */ /* 0x000fe40000000800 */
[----:B-1----:R-:W-:Y:S02]  /*6430*/  FADD.FTZ R9, R9, R34 ;  /* 0x0000002209097221 */ /* 0x002fe40000010000 */
[----:B------:R-:W-:Y:S02]  /*6440*/  STS [R5+0x1c00], R30 ;  /* 0x001c001e05007388 */ /* 0x000fe40000000800 */
[----:B--2---:R-:W-:-:S02]  /*6450*/  FADD.FTZ R9, R9, R36 ;  /* 0x0000002409097221 */ /* 0x004fc40000010000 */
[----:B------:R-:W-:Y:S02]  /*6460*/  STS [R5+0x2000], R6 ;  /* 0x0020000605007388 */ /* 0x000fe40000000800 */
[----:B---3--:R-:W-:Y:S02]  /*6470*/  FADD.FTZ R9, R9, R38 ;  /* 0x0000002609097221 */ /* 0x008fe40000010000 */
[----:B------:R-:W-:Y:S04]  /*6480*/  STS [R5+0x2400], R10 ;  /* 0x0024000a05007388 */ /* 0x000fe80000000800 */
[----:B------:R-:W-:Y:S04]  /*6490*/  STS [R5+0x2800], R32 ;  /* 0x0028002005007388 */ /* 0x000fe80000000800 */
[----:B------:R-:W-:Y:S04]  /*64a0*/  STS [R5+0x2c00], R34 ;  /* 0x002c002205007388 */ /* 0x000fe80000000800 */
[----:B------:R-:W-:Y:S04]  /*64b0*/  STS [R5+0x3000], R36 ;  /* 0x0030002405007388 */ /* 0x000fe80000000800 */
[----:B------:R0:W-:Y:S02]  /*64c0*/  STS [R5+0x3400], R38 ;  /* 0x0034002605007388 */ /* 0x0001e40000000800 */
[----:B0-----:R-:W-:Y:S01]  /*64d0*/  VIADD R5, R5, 0x4000 ;  /* 0x0000400005057836 */ /* 0x001fe20000000000 */
[----:B------:R-:W-:Y:S06]  /*64e0*/  @!P1 BRA `(.L_x_66) ;  /* 0xfffffff800709947 */ /* 0x000fec000383ffff */
.L_x_65:
[----:B------:R-:W-:Y:S05]  /*64f0*/  BSYNC.RECONVERGENT B1 ;  /* 0x0000000000017941 */ /* 0x000fea0003800200 */
.L_x_64:
[----:B------:R-:W-:Y:S01]  /*6500*/  IADD3 R6, PT, PT, -R4, UR45, RZ ;  /* 0x0000002d04067c10 */ /* 0x000fe2000fffe1ff */
[----:B------:R-:W-:Y:S03]  /*6510*/  BSSY.RECONVERGENT B1, `(.L_x_67) ;  /* 0x0000036000017945 */ /* 0x000fe60003800200 */
[----:B------:R-:W-:-:S13]  /*6520*/  ISETP.GT.AND P1, PT, R6, 0x400, PT ;  /* 0x000004000600780c */ /* 0x000fda0003f24270 */
[----:B------:R-:W-:Y:S05]  /*6530*/  @!P1 BRA `(.L_x_68) ;  /* 0x0000000000cc9947 */ /* 0x000fea0003800000 */
[----:B------:R-:W1:Y:S01]  /*6540*/  LDS R6, [R5+-0x800] ;  /* 0xfff8000005067984 */ /* 0x000e620000000800 */
[----:B------:R-:W-:Y:S02]  /*6550*/  PLOP3.LUT P0, PT, PT, PT, PT, 0x8, 0x80 ;  /* 0x000000000080781c */ /* 0x000fe40003f0e170 */
[----:B------:R-:W-:Y:S01]  /*6560*/  IADD3 R4, PT, PT, R4, 0x800, RZ ;  /* 0x0000080004047810 */ /* 0x000fe20007ffe0ff */
[----:B0-----:R-:W0:Y:S04]  /*6570*/  LDS R7, [R5+-0x400] ;  /* 0xfffc000005077984 */ /* 0x001e280000000800 */
[----:B------:R-:W2:Y:S04]  /*6580*/  LDS R10, [R5] ;  /* 0x00000000050a7984 */ /* 0x000ea80000000800 */
[----:B------:R-:W3:Y:S04]  /*6590*/  LDS R11, [R5+0x400] ;  /* 0x00040000050b7984 */ /* 0x000ee80000000800 */
[----:B-----5:R-:W4:Y:S04]  /*65a0*/  LDS R13, [R5+0x800] ;  /* 0x00080000050d7984 */ /* 0x020f280000000800 */
[----:B------:R-:W4:Y:S04]  /*65b0*/  LDS R15, [R5+0xc00] ;  /* 0x000c0000050f7984 */ /* 0x000f280000000800 */
[----:B------:R-:W4:Y:S04]  /*65c0*/  LDS R20, [R5+0x1000] ;  /* 0x0010000005147984 */ /* 0x000f280000000800 */
[----:B------:R-:W4:Y:S01]  /*65d0*/  LDS R22, [R5+0x1400] ;  /* 0x0014000005167984 */ /* 0x000f220000000800 */
[----:B-1----:R-:W-:-:S04]  /*65e0*/  FADD.FTZ R6, -R40, R6 ;  /* 0x0000000628067221 */ /* 0x002fc80000010100 */
[----:B------:R-:W-:Y:S01]  /*65f0*/  FMUL.FTZ R6, R6, 1.4426950216293334961 ;  /* 0x3fb8aa3b06067820 */ /* 0x000fe20000410000 */
[C---:B0-----:R-:W-:Y:S01]  /*6600*/  FADD.FTZ R7, -R40.reuse, R7 ;  /* 0x0000000728077221 */ /* 0x041fe20000010100 */
[----:B--2---:R-:W-:-:S03]  /*6610*/  FADD.FTZ R10, -R40, R10 ;  /* 0x0000000a280a7221 */ /* 0x004fc60000010100 */
[----:B------:R-:W-:Y:S01]  /*6620*/  FMUL.FTZ R7, R7, 1.4426950216293334961 ;  /* 0x3fb8aa3b07077820 */ /* 0x000fe20000410000 */
[----:B------:R-:W0:Y:S01]  /*6630*/  MUFU.EX2 R6, R6 ;  /* 0x0000000600067308 */ /* 0x000e220000000800 */
[----:B---3--:R-:W-:Y:S01]  /*6640*/  FADD.FTZ R12, -R40, R11 ;  /* 0x0000000b280c7221 */ /* 0x008fe20000010100 */
[----:B------:R-:W-:Y:S02]  /*6650*/  FMUL.FTZ R11, R10, 1.4426950216293334961 ;  /* 0x3fb8aa3b0a0b7820 */ /* 0x000fe40000410000 */
[----:B------:R-:W1:Y:S01]  /*6660*/  MUFU.EX2 R10, R7 ;  /* 0x00000007000a7308 */ /* 0x000e620000000800 */
[----:B----4-:R-:W-:Y:S01]  /*6670*/  FADD.FTZ R14, -R40, R13 ;  /* 0x0000000d280e7221 */ /* 0x010fe20000010100 */
[----:B------:R-:W-:Y:S02]  /*6680*/  FMUL.FTZ R13, R12, 1.4426950216293334961 ;  /* 0x3fb8aa3b0c0d7820 */ /* 0x000fe40000410000 */
[----:B------:R-:W2:Y:S01]  /*6690*/  MUFU.EX2 R12, R11 ;  /* 0x0000000b000c7308 */ /* 0x000ea20000000800 */
[----:B------:R-:W-:Y:S01]  /*66a0*/  FADD.FTZ R19, -R40, R15 ;  /* 0x0000000f28137221 */ /* 0x000fe20000010100 */
[----:B------:R-:W-:-:S02]  /*66b0*/  FMUL.FTZ R15, R14, 1.4426950216293334961 ;  /* 0x3fb8aa3b0e0f7820 */ /* 0x000fc40000410000 */
[----:B------:R-:W3:Y:S01]  /*66c0*/  MUFU.EX2 R14, R13 ;  /* 0x0000000d000e7308 */ /* 0x000ee20000000800 */
[----:B0-----:R-:W-:Y:S01]  /*66d0*/  FADD.FTZ R9, R9, R6 ;  /* 0x0000000609097221 */ /* 0x001fe20000010000 */
[C---:B------:R-:W-:Y:S01]  /*66e0*/  FADD.FTZ R21, -R40.reuse, R20 ;  /* 0x0000001428157221 */ /* 0x040fe20000010100 */
[----:B------:R-:W-:Y:S01]  /*66f0*/  FMUL.FTZ R19, R19, 1.4426950216293334961 ;  /* 0x3fb8aa3b13137820 */ /* 0x000fe20000410000 */
[----:B------:R-:W0:Y:S01]  /*6700*/  MUFU.EX2 R20, R15 ;  /* 0x0000000f00147308 */ /* 0x000e220000000800 */
[----:B------:R-:W-:Y:S01]  /*6710*/  FADD.FTZ R23, -R40, R22 ;  /* 0x0000001628177221 */ /* 0x000fe20000010100 */
[----:B-1----:R-:W-:Y:S01]  /*6720*/  FADD.FTZ R9, R9, R10 ;  /* 0x0000000a09097221 */ /* 0x002fe20000010000 */
[----:B------:R-:W-:Y:S01]  /*6730*/  FMUL.FTZ R21, R21, 1.4426950216293334961 ;  /* 0x3fb8aa3b15157820 */ /* 0x000fe20000410000 */
[----:B------:R-:W1:Y:S01]  /*6740*/  MUFU.EX2 R22, R19 ;  /* 0x0000001300167308 */ /* 0x000e620000000800 */
[----:B------:R-:W-:Y:S01]  /*6750*/  FMUL.FTZ R23, R23, 1.4426950216293334961 ;  /* 0x3fb8aa3b17177820 */ /* 0x000fe20000410000 */
[----:B--2---:R-:W-:Y:S01]  /*6760*/  FADD.FTZ R9, R9, R12 ;  /* 0x0000000c09097221 */ /* 0x004fe20000010000 */
[----:B------:R-:W-:Y:S01]  /*6770*/  STS [R5+-0x800], R6 ;  /* 0xfff8000605007388 */ /* 0x000fe20000000800 */
[----:B------:R-:W2:Y:S02]  /*6780*/  MUFU.EX2 R24, R21 ;  /* 0x0000001500187308 */ /* 0x000ea40000000800 */
[----:B---3--:R-:W-:Y:S01]  /*6790*/  FADD.FTZ R9, R9, R14 ;  /* 0x0000000e09097221 */ /* 0x008fe20000010000 */
[----:B------:R-:W-:Y:S01]  /*67a0*/  STS [R5+-0x400], R10 ;  /* 0xfffc000a05007388 */ /* 0x000fe20000000800 */
[----:B------:R-:W3:Y:S02]  /*67b0*/  MUFU.EX2 R26, R23 ;  /* 0x00000017001a7308 */ /* 0x000ee40000000800 */
[----:B0-----:R-:W-:Y:S01]  /*67c0*/  FADD.FTZ R9, R9, R20 ;  /* 0x0000001409097221 */ /* 0x001fe20000010000 */
[----:B------:R-:W-:Y:S03]  /*67d0*/  STS [R5], R12 ;  /* 0x0000000c05007388 */ /* 0x000fe60000000800 */
[----:B-1----:R-:W-:Y:S01]  /*67e0*/  FADD.FTZ R9, R9, R22 ;  /* 0x0000001609097221 */ /* 0x002fe20000010000 */
[----:B------:R-:W-:Y:S03]  /*67f0*/  STS [R5+0x400], R14 ;  /* 0x0004000e05007388 */ /* 0x000fe60000000800 */
[----:B--2---:R-:W-:Y:S01]  /*6800*/  FADD.FTZ R9, R9, R24 ;  /* 0x0000001809097221 */ /* 0x004fe20000010000 */
[----:B------:R-:W-:Y:S03]  /*6810*/  STS [R5+0x800], R20 ;  /* 0x0008001405007388 */ /* 0x000fe60000000800 */
[----:B---3--:R-:W-:Y:S01]  /*6820*/  FADD.FTZ R9, R9, R26 ;  /* 0x0000001a09097221 */ /* 0x008fe20000010000 */
[----:B------:R-:W-:Y:S04]  /*6830*/  STS [R5+0xc00], R22 ;  /* 0x000c001605007388 */ /* 0x000fe80000000800 */
[----:B------:R-:W-:Y:S04]  /*6840*/  STS [R5+0x1000], R24 ;  /* 0x0010001805007388 */ /* 0x000fe80000000800 */
[----:B------:R0:W-:Y:S02]  /*6850*/  STS [R5+0x1400], R26 ;  /* 0x0014001a05007388 */ /* 0x0001e40000000800 */
[----:B0-----:R-:W-:-:S07]  /*6860*/  IADD3 R5, PT, PT, R5, 0x2000, RZ ;  /* 0x0000200005057810 */ /* 0x001fce0007ffe0ff */
.L_x_68:
[----:B------:R-:W-:Y:S05]  /*6870*/  BSYNC.RECONVERGENT B1 ;  /* 0x0000000000017941 */ /* 0x000fea0003800200 */
.L_x_67:
[----:B------:R-:W-:-:S13]  /*6880*/  ISETP.LT.OR P0, PT, R4, UR45, P0 ;  /* 0x0000002d04007c0c */ /* 0x000fda0008701670 */
[----:B------:R-:W-:Y:S05]  /*6890*/  @!P0 BRA `(.L_x_59) ;  /* 0x0000000400e48947 */ /* 0x000fea0003800000 */
[----:B------:R-:W1:Y:S04]  /*68a0*/  LDS R4, [R5+-0x800] ;  /* 0xfff8000005047984 */ /* 0x000e680000000800 */
[----:B------:R-:W2:Y:S04]  /*68b0*/  LDS R6, [R5+-0x400] ;  /* 0xfffc000005067984 */ /* 0x000ea80000000800 */
[----:B0-----:R-:W0:Y:S04]  /*68c0*/  LDS R7, [R5] ;  /* 0x0000000005077984 */ /* 0x001e280000000800 */
[----:B------:R-:W3:Y:S01]  /*68d0*/  LDS R10, [R5+0x400] ;  /* 0x00040000050a7984 */ /* 0x000ee20000000800 */
[C---:B-1----:R-:W-:Y:S01]  /*68e0*/  FADD.FTZ R4, -R40.reuse, R4 ;  /* 0x0000000428047221 */ /* 0x042fe20000010100 */
[----:B--2---:R-:W-:-:S03]  /*68f0*/  FADD.FTZ R6, -R40, R6 ;  /* 0x0000000628067221 */ /* 0x004fc60000010100 */
[----:B------:R-:W-:Y:S01]  /*6900*/  FMUL.FTZ R4, R4, 1.4426950216293334961 ;  /* 0x3fb8aa3b04047820 */ /* 0x000fe20000410000 */
[----:B0-----:R-:W-:Y:S01]  /*6910*/  FADD.FTZ R7, -R40, R7 ;  /* 0x0000000728077221 */ /* 0x001fe20000010100 */
[----:B------:R-:W-:-:S04]  /*6920*/  FMUL.FTZ R6, R6, 1.4426950216293334961 ;  /* 0x3fb8aa3b06067820 */ /* 0x000fc80000410000 */
[----:B------:R-:W0:Y:S01]  /*6930*/  MUFU.EX2 R4, R4 ;  /* 0x0000000400047308 */ /* 0x000e220000000800 */
[----:B---3--:R-:W-:Y:S01]  /*6940*/  FADD.FTZ R10, -R40, R10 ;  /* 0x0000000a280a7221 */ /* 0x008fe20000010100 */
[----:B------:R-:W-:Y:S02]  /*6950*/  FMUL.FTZ R7, R7, 1.4426950216293334961 ;  /* 0x3fb8aa3b07077820 */ /* 0x000fe40000410000 */
[----:B------:R-:W1:Y:S01]  /*6960*/  MUFU.EX2 R6, R6 ;  /* 0x0000000600067308 */ /* 0x000e620000000800 */
[----:B------:R-:W-:-:S03]  /*6970*/  FMUL.FTZ R11, R10, 1.4426950216293334961 ;  /* 0x3fb8aa3b0a0b7820 */ /* 0x000fc60000410000 */
[----:B------:R-:W2:Y:S04]  /*6980*/  MUFU.EX2 R10, R7 ;  /* 0x00000007000a7308 */ /* 0x000ea80000000800 */
[----:B-----5:R-:W3:Y:S01]  /*6990*/  MUFU.EX2 R12, R11 ;  /* 0x0000000b000c7308 */ /* 0x020ee20000000800 */
[----:B0-----:R0:W-:Y:S01]  /*69a0*/  STS [R5+-0x800], R4 ;  /* 0xfff8000405007388 */ /* 0x0011e20000000800 */
[----:B------:R-:W-:-:S03]  /*69b0*/  FADD.FTZ R9, R9, R4 ;  /* 0x0000000409097221 */ /* 0x000fc60000010000 */
[----:B-1----:R0:W-:Y:S01]  /*69c0*/  STS [R5+-0x400], R6 ;  /* 0xfffc000605007388 */ /* 0x0021e20000000800 */
[----:B------:R-:W-:-:S03]  /*69d0*/  FADD.FTZ R9, R9, R6 ;  /* 0x0000000609097221 */ /* 0x000fc60000010000 */
[----:B--2---:R0:W-:Y:S01]  /*69e0*/  STS [R5], R10 ;  /* 0x0000000a05007388 */ /* 0x0041e20000000800 */
[----:B------:R-:W-:-:S03]  /*69f0*/  FADD.FTZ R9, R9, R10 ;  /* 0x0000000a09097221 */ /* 0x000fc60000010000 */
[----:B---3--:R0:W-:Y:S01]  /*6a00*/  STS [R5+0x400], R12 ;  /* 0x0004000c05007388 */ /* 0x0081e20000000800 */
[----:B------:R-:W-:Y:S01]  /*6a10*/  FADD.FTZ R9, R9, R12 ;  /* 0x0000000c09097221 */ /* 0x000fe20000010000 */
[----:B------:R-:W-:Y:S06]  /*6a20*/  BRA `(.L_x_59) ;  /* 0x0000000400807947 */ /* 0x000fec0003800000 */
.L_x_60:
[----:B------:R-:W-:Y:S01]  /*6a30*/  IMAD.MOV.U32 R6, RZ, RZ, 0x100 ;  /* 0x00000100ff067424 */ /* 0x000fe200078e00ff */
[----:B0-----:R-:W-:Y:S01]  /*6a40*/  LOP3.LUT R7, RZ, R2, RZ, 0x33, !PT ;  /* 0x00000002ff077212 */ /* 0x001fe200078e33ff */
        /* <DEDUP_REMOVED lines=10> */
[----:B-----5:R-:W-:Y:S02]  /*6af0*/  IADD3 R13, P1, P2, R4, UR47, R217 ;  /* 0x0000002f040d7c10 */ /* 0x020fe4000fa3e0d9 */
[----:B------:R-:W-:Y:S02]  /*6b00*/  LEA.HI R4, R7, 0x1, RZ, 0x18 ;  /* 0x0000000107047811 */ /* 0x000fe400078fc0ff */
[----:B------:R-:W-:Y:S02]  /*6b10*/  LEA R7, R11, R10, 0x18 ;  /* 0x0000000a0b077211 */ /* 0x000fe400078ec0ff */
[----:B------:R-:W-:Y:S02]  /*6b20*/  LOP3.LUT R4, R4, 0x3, RZ, 0xc0, !PT ;  /* 0x0000000304047812 */ /* 0x000fe400078ec0ff */
[----:B------:R-:W-:Y:S01]  /*6b30*/  IADD3.X R5, PT, PT, R18, R5, RZ, P1, P2 ;  /* 0x0000000512057210 */ /* 0x000fe20000fe44ff */
[----:B------:R-:W-:Y:S01]  /*6b40*/  IMAD.IADD R7, R16, 0x1, R7 ;  /* 0x0000000110077824 */ /* 0x000fe200078e0207 */
[----:B------:R-:W-:-:S02]  /*6b50*/  MOV R9, RZ ;  /* 0x000000ff00097202 */ /* 0x000fc40000000f00 */
[----:B------:R-:W-:Y:S02]  /*6b60*/  MOV R6, R217 ;  /* 0x000000d900067202 */ /* 0x000fe40000000f00 */
[----:B------:R-:W-:-:S07]  /*6b70*/  IADD3 R10, PT, PT, -R4, RZ, RZ ;  /* 0x000000ff040a7210 */ /* 0x000fce0007ffe1ff */
.L_x_71:
[----:B------:R-:W-:-:S06]  /*6b80*/  MOV R4, R13 ;  /* 0x0000000d00047202 */ /* 0x000fcc0000000f00 */
[----:B------:R0:W2:Y:S01]  /*6b90*/  LDG.E.U8 R4, desc[UR36][R4.64] ;  /* 0x0000002404047981 */ /* 0x0000a2000c1e1100 */
[----:B------:R-:W-:Y:S01]  /*6ba0*/  IMAD.MOV.U32 R12, RZ, RZ, RZ ;  /* 0x000000ffff0c7224 */ /* 0x000fe200078e00ff */
[----:B------:R-:W-:Y:S02]  /*6bb0*/  IADD3 R10, PT, PT, R10, 0x1, RZ ;  /* 0x000000010a0a7810 */ /* 0x000fe40007ffe0ff */
[----:B------:R-:W-:Y:S02]  /*6bc0*/  IADD3 R13, P2, PT, R13, 0x100, RZ ;  /* 0x000001000d0d7810 */ /* 0x000fe40007f5e0ff */
[----:B------:R-:W-:-:S03]  /*6bd0*/  IADD3 R6, PT, PT, R6, 0x100, RZ ;  /* 0x0000010006067810 */ /* 0x000fc60007ffe0ff */
[----:B0-----:R-:W-:Y:S01]  /*6be0*/  IMAD.X R5, RZ, RZ, R5, P2 ;  /* 0x000000ffff057224 */ /* 0x001fe200010e0605 */
[----:B--2---:R-:W-:-:S13]  /*6bf0*/  ISETP.NE.AND P1, PT, R4, RZ, PT ;  /* 0x000000ff0400720c */ /* 0x004fda0003f25270 */
[----:B------:R-:W1:Y:S02]  /*6c00*/  @!P1 LDS R11, [R7] ;  /* 0x00000000070b9984 */ /* 0x000e640000000800 */
[----:B-1----:R-:W-:-:S04]  /*6c10*/  @!P1 FADD.FTZ R11, -R40, R11 ;  /* 0x0000000b280b9221 */ /* 0x002fc80000010100 */
[----:B------:R-:W-:-:S04]  /*6c20*/  @!P1 FMUL.FTZ R11, R11, 1.4426950216293334961 ;  /* 0x3fb8aa3b0b0b9820 */ /* 0x000fc80000410000 */
[----:B------:R-:W0:Y:S01]  /*6c30*/  @!P1 MUFU.EX2 R12, R11 ;  /* 0x0000000b000c9308 */ /* 0x000e220000000800 */
[----:B------:R-:W-:Y:S01]  /*6c40*/  ISETP.NE.AND P1, PT, R10, RZ, PT ;  /* 0x000000ff0a00720c */ /* 0x000fe20003f25270 */
[----:B0-----:R0:W-:Y:S01]  /*6c50*/  STS [R7], R12 ;  /* 0x0000000c07007388 */ /* 0x0011e20000000800 */
[----:B------:R-:W-:Y:S01]  /*6c60*/  FADD.FTZ R9, R12, R9 ;  /* 0x000000090c097221 */ /* 0x000fe20000010000 */
[----:B0-----:R-:W-:-:S10]  /*6c70*/  IADD3 R7, PT, PT, R7, 0x400, RZ ;  /* 0x0000040007077810 */ /* 0x001fd40007ffe0ff */
[----:B------:R-:W-:Y:S05]  /*6c80*/  @P1 BRA `(.L_x_71) ;  /* 0xfffffffc00bc1947 */ /* 0x000fea000383ffff */
.L_x_70:
[----:B------:R-:W-:Y:S05]  /*6c90*/  BSYNC.RECONVERGENT B1 ;  /* 0x0000000000017941 */ /* 0x000fea0003800200 */
.L_x_69:
[----:B------:R-:W-:Y:S05]  /*6ca0*/  @!P0 BRA `(.L_x_59) ;  /* 0x0000000000e08947 */ /* 0x000fea0003800000 */
[----:B------:R-:W0:Y:S01]  /*6cb0*/  S2R R10, SR_CgaCtaId ;  /* 0x00000000000a7919 */ /* 0x000e220000008800 */
[----:B------:R-:W2:Y:S01]  /*6cc0*/  LDCU.64 UR8, c[0x0][0x420] ;  /* 0x00008400ff0877ac */ /* 0x000ea20008000a00 */
[----:B------:R-:W-:Y:S01]  /*6cd0*/  MOV R4, 0x400 ;  /* 0x0000040000047802 */ /* 0x000fe20000000f00 */
[----:B------:R-:W-:-:S04]  /*6ce0*/  USHF.L.U32 UR4, UR10, 0x2, URZ ;  /* 0x000000020a047899 */ /* 0x000fc800080006ff */
[----:B------:R-:W-:Y:S02]  /*6cf0*/  VIADD R5, R4, 0x240 ;  /* 0x0000024004057836 */ /* 0x000fe40000000000 */
[----:B------:R-:W-:Y:S02]  /*6d00*/  LEA R4, R6, -UR4, 0x2 ;  /* 0x8000000406047c11 */ /* 0x000fe4000f8e10ff */
[----:B--2---:R-:W-:-:S04]  /*6d10*/  MOV R11, UR8 ;  /* 0x00000008000b7c02 */ /* 0x004fc80008000f00 */
[----:B------:R-:W-:-:S04]  /*6d20*/  IADD3 R11, P0, P1, R11, UR47, R6 ;  /* 0x0000002f0b0b7c10 */ /* 0x000fc8000f91e006 */
[----:B------:R-:W-:Y:S02]  /*6d30*/  IADD3 R11, P2, PT, R11, 0x200, RZ ;  /* 0x000002000b0b7810 */ /* 0x000fe40007f5e0ff */
[----:B0-----:R-:W-:Y:S02]  /*6d40*/  LEA R7, R10, R5, 0x18 ;  /* 0x000000050a077211 */ /* 0x001fe400078ec0ff */
[----:B------:R-:W-:Y:S02]  /*6d50*/  IADD3.X R5, PT, PT, R18, UR9, RZ, P0, P1 ;  /* 0x0000000912057c10 */ /* 0x000fe400087e24ff */
[----:B------:R-:W-:Y:S02]  /*6d60*/  IADD3 R7, PT, PT, R4, 0x800, R7 ;  /* 0x0000080004077810 */ /* 0x000fe40007ffe007 */
[----:B------:R-:W-:-:S07]  /*6d70*/  IADD3.X R5, PT, PT, RZ, R5, RZ, P2, !PT ;  /* 0x00000005ff057210 */ /* 0x000fce00017fe4ff */
.L_x_72:
[----:B------:R-:W-:-:S05]  /*6d80*/  MOV R4, R11 ;  /* 0x0000000b00047202 */ /* 0x000fca0000000f00 */
[----:B-----5:R-:W2:Y:S04]  /*6d90*/  LDG.E.U8 R13, desc[UR36][R4.64+-0x200] ;  /* 0xfffe0024040d7981 */ /* 0x020ea8000c1e1100 */
[----:B------:R-:W3:Y:S04]  /*6da0*/  LDG.E.U8 R10, desc[UR36][R4.64+-0x100] ;  /* 0xffff0024040a7981 */ /* 0x000ee8000c1e1100 */
[----:B------:R-:W4:Y:S04]  /*6db0*/  LDG.E.U8 R11, desc[UR36][R4.64] ;  /* 0x00000024040b7981 */ /* 0x000f28000c1e1100 */
[----:B------:R-:W4:Y:S01]  /*6dc0*/  LDG.E.U8 R12, desc[UR36][R4.64+0x100] ;  /* 0x00010024040c7981 */ /* 0x000f22000c1e1100 */
[----:B------:R-:W-:Y:S01]  /*6dd0*/  IMAD.MOV.U32 R20, RZ, RZ, RZ ;  /* 0x000000ffff147224 */ /* 0x000fe200078e00ff */
[----:B------:R-:W-:-:S02]  /*6de0*/  IADD3 R6, PT, PT, R6, 0x400, RZ ;  /* 0x0000040006067810 */ /* 0x000fc40007ffe0ff */
[----:B--2---:R-:W-:Y:S02]  /*6df0*/  ISETP.NE.AND P0, PT, R13, RZ, PT ;  /* 0x000000ff0d00720c */ /* 0x004fe40003f05270 */
[----:B---3--:R-:W-:Y:S02]  /*6e00*/  ISETP.NE.AND P1, PT, R10, RZ, PT ;  /* 0x000000ff0a00720c */ /* 0x008fe40003f25270 */
[----:B----4-:R-:W-:Y:S02]  /*6e10*/  ISETP.NE.AND P2, PT, R11, RZ, PT ;  /* 0x000000ff0b00720c */ /* 0x010fe40003f45270 */
[----:B------:R-:W-:-:S07]  /*6e20*/  ISETP.NE.AND P3, PT, R12, RZ, PT ;  /* 0x000000ff0c00720c */ /* 0x000fce0003f65270 */
[----:B------:R-:W1:Y:S04]  /*6e30*/  @!P0 LDS R10, [R7+-0x800] ;  /* 0xfff80000070a8984 */ /* 0x000e680000000800 */
[----:B------:R-:W0:Y:S04]  /*6e40*/  @!P1 LDS R12, [R7+-0x400] ;  /* 0xfffc0000070c9984 */ /* 0x000e280000000800 */
[----:B------:R-:W2:Y:S04]  /*6e50*/  @!P2 LDS R14, [R7] ;  /* 0x00000000070ea984 */ /* 0x000ea80000000800 */
[----:B------:R-:W3:Y:S01]  /*6e60*/  @!P3 LDS R19, [R7+0x400] ;  /* 0x000400000713b984 */ /* 0x000ee20000000800 */
[----:B-1----:R-:W-:Y:S01]  /*6e70*/  @!P0 FADD.FTZ R11, -R40, R10 ;  /* 0x0000000a280b8221 */ /* 0x002fe20000010100 */
[----:B------:R-:W-:-:S03]  /*6e80*/  IMAD.MOV.U32 R10, RZ, RZ, RZ ;  /* 0x000000ffff0a7224 */ /* 0x000fc600078e00ff */
[----:B------:R-:W-:Y:S01]  /*6e90*/  @!P0 FMUL.FTZ R11, R11, 1.4426950216293334961 ;  /* 0x3fb8aa3b0b0b8820 */ /* 0x000fe20000410000 */
[C---:B0-----:R-:W-:Y:S01]  /*6ea0*/  @!P1 FADD.FTZ R13, -R40.reuse, R12 ;  /* 0x0000000c280d9221 */ /* 0x041fe20000010100 */
[----:B------:R-:W-:Y:S02]  /*6eb0*/  HFMA2 R12, -RZ, RZ, 0, 0 ;  /* 0x00000000ff0c7431 */ /* 0x000fe400000001ff */
[----:B------:R0:W1:Y:S01]  /*6ec0*/  @!P0 MUFU.EX2 R10, R11 ;  /* 0x0000000b000a8308 */ /* 0x0000620000000800 */
[----:B------:R-:W-:Y:S01]  /*6ed0*/  @!P1 FMUL.FTZ R13, R13, 1.4426950216293334961 ;  /* 0x3fb8aa3b0d0d9820 */ /* 0x000fe20000410000 */
[C---:B--2---:R-:W-:Y:S01]  /*6ee0*/  @!P2 FADD.FTZ R15, -R40.reuse, R14 ;  /* 0x0000000e280fa221 */ /* 0x044fe20000010100 */
[----:B------:R-:W-:Y:S01]  /*6ef0*/  MOV R14, RZ ;  /* 0x000000ff000e7202 */ /* 0x000fe20000000f00 */
[----:B---3--:R-:W-:Y:S01]  /*6f00*/  @!P3 FADD.FTZ R19, -R40, R19 ;  /* 0x000000132813b221 */ /* 0x008fe20000010100 */
[----:B------:R-:W2:Y:S01]  /*6f10*/  @!P1 MUFU.EX2 R12, R13 ;  /* 0x0000000d000c9308 */ /* 0x000ea20000000800 */
[----:B------:R-:W-:Y:S01]  /*6f20*/  @!P2 FMUL.FTZ R15, R15, 1.4426950216293334961 ;  /* 0x3fb8aa3b0f0fa820 */ /* 0x000fe20000410000 */
[----:B------:R-:W-:Y:S01]  /*6f30*/  ISETP.GE.AND P0, PT, R6, UR45, PT ;  /* 0x0000002d06007c0c */ /* 0x000fe2000bf06270 */
[----:B------:R-:W-:Y:S01]  /*6f40*/  @!P3 FMUL.FTZ R19, R19, 1.4426950216293334961 ;  /* 0x3fb8aa3b1313b820 */ /* 0x000fe20000410000 */
[----:B0-----:R-:W-:Y:S01]  /*6f50*/  IADD3 R11, P1, PT, R4, 0x400, RZ ;  /* 0x00000400040b7810 */ /* 0x001fe20007f3e0ff */
[----:B------:R-:W0:Y:S03]  /*6f60*/  @!P2 MUFU.EX2 R14, R15 ;  /* 0x0000000f000ea308 */ /* 0x000e260000000800 */
[----:B------:R-:W-:Y:S01]  /*6f70*/  IADD3.X R5, PT, PT, RZ, R5, RZ, P1, !PT ;  /* 0x00000005ff057210 */ /* 0x000fe20000ffe4ff */
[----:B------:R-:W3:Y:S01]  /*6f80*/  @!P3 MUFU.EX2 R20, R19 ;  /* 0x000000130014b308 */ /* 0x000ee20000000800 */
[----:B-1----:R-:W-:Y:S01]  /*6f90*/  FADD.FTZ R9, R10, R9 ;  /* 0x000000090a097221 */ /* 0x002fe20000010000 */
[----:B------:R-:W-:Y:S03]  /*6fa0*/  STS [R7+-0x800], R10 ;  /* 0xfff8000a07007388 */ /* 0x000fe60000000800 */
[----:B--2---:R-:W-:Y:S01]  /*6fb0*/  FADD.FTZ R9, R9, R12 ;  /* 0x0000000c09097221 */ /* 0x004fe20000010000 */
[----:B------:R-:W-:Y:S03]  /*6fc0*/  STS [R7+-0x400], R12 ;  /* 0xfffc000c07007388 */ /* 0x000fe60000000800 */
[----:B0-----:R-:W-:Y:S01]  /*6fd0*/  FADD.FTZ R9, R9, R14 ;  /* 0x0000000e09097221 */ /* 0x001fe20000010000 */
[----:B------:R-:W-:Y:S03]  /*6fe0*/  STS [R7], R14 ;  /* 0x0000000e07007388 */ /* 0x000fe60000000800 */
[----:B---3--:R-:W-:Y:S01]  /*6ff0*/  FADD.FTZ R9, R9, R20 ;  /* 0x0000001409097221 */ /* 0x008fe20000010000 */
[----:B------:R0:W-:Y:S02]  /*7000*/  STS [R7+0x400], R20 ;  /* 0x0004001407007388 */ /* 0x0001e40000000800 */
[----:B0-----:R-:W-:Y:S01]  /*7010*/  VIADD R7, R7, 0x1000 ;  /* 0x0000100007077836 */ /* 0x001fe20000000000 */
[----:B------:R-:W-:Y:S06]  /*7020*/  @!P0 BRA `(.L_x_72) ;  /* 0xfffffffc00548947 */ /* 0x000fec000383ffff */
.L_x_59:
[----:B------:R-:W-:Y:S05]  /*7030*/  BSYNC.RECONVERGENT B0 ;  /* 0x0000000000007941 */ /* 0x000fea0003800200 */
.L_x_58:
[----:B0-----:R-:W0:Y:S01]  /*7040*/  SHFL.BFLY PT, R4, R9, 0x10, 0x1f ;  /* 0x0e001f0009047f89 */ /* 0x001e2200000e0000 */
[C---:B------:R-:W-:Y:S01]  /*7050*/  ISETP.NE.AND P0, PT, R8.reuse, RZ, PT ;  /* 0x000000ff0800720c */ /* 0x040fe20003f05270 */
[----:B------:R-:W2:Y:S01]  /*7060*/  LDCU UR4, c[0x0][0x3f4] ;  /* 0x00007e80ff0477ac */ /* 0x000ea20008000800 */
[----:B------:R-:W-:Y:S01]  /*7070*/  ISETP.GT.U32.AND P1, PT, R8, 0x7, PT ;  /* 0x000000070800780c */ /* 0x000fe20003f24070 */
[----:B------:R-:W3:Y:S01]  /*7080*/  LDCU.U8 UR11, c[0x0][0x48c] ;  /* 0x00009180ff0b77ac */ /* 0x000ee20008000000 */
[----:B--2---:R-:W-:Y:S01]  /*7090*/  UIADD3 UR4, UPT, UPT, UR4, 0x4, URZ ;  /* 0x0000000404047890 */ /* 0x004fe2000fffe0ff */
[----:B0-----:R-:W-:-:S03]  /*70a0*/  FADD.FTZ R4, R4, R9 ;  /* 0x0000000904047221 */ /* 0x001fc60000010000 */
[----:B------:R-:W-:Y:S02]  /*70b0*/  USHF.R.S32.HI UR5, URZ, 0x1f, UR4 ;  /* 0x0000001fff057899 */ /* 0x000fe40008011404 */
[----:B------:R-:W0:Y:S02]  /*70c0*/  SHFL.BFLY PT, R5, R4, 0x8, 0x1f ;  /* 0x0d001f0004057f89 */ /* 0x000e2400000e0000 */
[----:B------:R-:W-:-:S03]  /*70d0*/  ULEA.HI UR5, UR5, UR4, URZ, 0x2 ;  /* 0x0000000405057291 */ /* 0x000fc6000f8f10ff */
[----:B------:R-:W-:Y:S01]  /*70e0*/  UMOV UR4, URZ ;  /* 0x000000ff00047c82 */ /* 0x000fe20008000000 */
[----:B------:R-:W-:-:S04]  /*70f0*/  USHF.L.U32 UR5, UR5, 0x2, URZ ;  /* 0x0000000205057899 */ /* 0x000fc800080006ff */
[----:B------:R-:W-:-:S03]  /*7100*/  ULOP3.LUT UR7, UR5, 0xfffffff0, URZ, 0xc0, !UPT ;  /* 0xfffffff005077892 */ /* 0x000fc6000f8ec0ff */
[----:B------:R-:W-:Y:S01]  /*7110*/  UMOV UR5, URZ ;  /* 0x000000ff00057c82 */ /* 0x000fe20008000000 */
[----:B0-----:R-:W-:-:S05]  /*7120*/  FADD.FTZ R5, R4, R5 ;  /* 0x0000000504057221 */ /* 0x001fca0000010000 */
[----:B------:R-:W0:Y:S02]  /*7130*/  SHFL.BFLY PT, R6, R5, 0x4, 0x1f ;  /* 0x0c801f0005067f89 */ /* 0x000e2400000e0000 */
[----:B0-----:R-:W-:-:S05]  /*7140*/  FADD.FTZ R6, R5, R6 ;  /* 0x0000000605067221 */ /* 0x001fca0000010000 */
[----:B------:R-:W0:Y:S02]  /*7150*/  SHFL.BFLY PT, R7, R6, 0x2, 0x1f ;  /* 0x0c401f0006077f89 */ /* 0x000e2400000e0000 */
[----:B0-----:R-:W-:-:S05]  /*7160*/  FADD.FTZ R7, R6, R7 ;  /* 0x0000000706077221 */ /* 0x001fca0000010000 */
[----:B------:R-:W0:Y:S02]  /*7170*/  SHFL.BFLY PT, R10, R7, 0x1, 0x1f ;  /* 0x0c201f00070a7f89 */ /* 0x000e2400000e0000 */
[----:B0-----:R-:W-:-:S05]  /*7180*/  FADD.FTZ R9, R7, R10 ;  /* 0x0000000a07097221 */ /* 0x001fca0000010000 */
[----:B------:R-:W-:Y:S01]  /*7190*/  @!P0 STS [R0+0x20], R9 ;  /* 0x0000200900008388 */ /* 0x000fe20000000800 */
[----:B------:R-:W-:Y:S01]  /*71a0*/  BAR.SYNC.DEFER_BLOCKING 0x0 ;  /* 0x0000000000007b1d */ /* 0x000fe20000010000 */
[----:B---3--:R-:W-:-:S05]  /*71b0*/  ISETP.NE.AND P0, PT, RZ, UR11, PT ;  /* 0x0000000bff007c0c */ /* 0x008fca000bf05270 */
[----:B------:R-:W0:Y:S01]  /*71c0*/  @!P1 LDS R9, [R3+0x20] ;  /* 0x0000200003099984 */ /* 0x000e220000000800 */
[----:B------:R-:W-:-:S03]  /*71d0*/  ISETP.GE.AND P1, PT, R217, UR45, PT ;  /* 0x0000002dd9007c0c */ /* 0x000fc6000bf26270 */
[----:B0-----:R-:W0:Y:S02]  /*71e0*/  SHFL.BFLY PT, R4, R9, 0x4, 0x1f ;  /* 0x0c801f0009047f89 */ /* 0x001e2400000e0000 */
[----:B0-----:R-:W-:-:S05]  /*71f0*/  FADD.FTZ R4, R4, R9 ;  /* 0x0000000904047221 */ /* 0x001fca0000010000 */
[----:B------:R-:W0:Y:S02]  /*7200*/  SHFL.BFLY PT, R5, R4, 0x2, 0x1f ;  /* 0x0c401f0004057f89 */ /* 0x000e2400000e0000 */
[----:B0-----:R-:W-:-:S05]  /*7210*/  FADD.FTZ R5, R4, R5 ;  /* 0x0000000504057221 */ /* 0x001fca0000010000 */
[----:B------:R-:W0:Y:S02]  /*7220*/  SHFL.BFLY PT, R6, R5, 0x1, 0x1f ;  /* 0x0c201f0005067f89 */ /* 0x000e2400000e0000 */
[----:B0-----:R-:W-:-:S06]  /*7230*/  FADD.FTZ R6, R5, R6 ;  /* 0x0000000605067221 */ /* 0x001fcc0000010000 */
[----:B------:R-:W0:Y:S02]  /*7240*/  SHFL.IDX PT, R6, R6, RZ, 0x1f ;  /* 0x00001fff06067589 */ /* 0x000e2400000e0000 */
[----:B0-----:R-:W-:-:S04]  /*7250*/  FADD.FTZ R0, R6, 9.9999999747524270788e-07 ;  /* 0x358637bd06007421 */ /* 0x001fc80000010000 */
[----:B------:R0:W2:Y:S01]  /*7260*/  MUFU.RCP R9, R0 ;  /* 0x0000000000097308 */ /* 0x0000a20000001000 */
[----:B------:R-:W-:Y:S05]  /*7270*/  @!P0 BRA `(.L_x_73) ;  /* 0x0000000000188947 */ /* 0x000fea0003800000 */
[----:B------:R-:W3:Y:S01]  /*7280*/  LDCU UR4, c[0x0][0x488] ;  /* 0x00009100ff0477ac */ /* 0x000ee20008000800 */
[----:B------:R-:W3:Y:S01]  /*7290*/  LDCU UR5, c[0x0][0x40c] ;  /* 0x00008180ff0577ac */ /* 0x000ee20008000800 */
[----:B------:R-:W1:Y:S01]  /*72a0*/  LDCU UR8, c[0x0][0x3f4] ;  /* 0x00007e80ff0877ac */ /* 0x000e620008000800 */
[----:B---3--:R-:W-:-:S04]  /*72b0*/  UIMAD UR40, UR40, UR4, UR5 ;  /* 0x00000004282872a4 */ /* 0x008fc8000f8e0205 */
[----:B-1----:R-:W-:-:S04]  /*72c0*/  UIMAD UR4, UR40, UR8, URZ ;  /* 0x00000008280472a4 */ /* 0x002fc8000f8e02ff */
[----:B------:R-:W-:-:S12]  /*72d0*/  USHF.R.S32.HI UR5, URZ, 0x1f, UR4 ;  /* 0x0000001fff057899 */ /* 0x000fd80008011404 */
.L_x_73:
[----:B------:R-:W-:Y:S04]  /*72e0*/  BSSY.RECONVERGENT B0, `(.L_x_74) ;  /* 0x0000063000007945 */ /* 0x000fe80003800200 */
[----:B------:R-:W-:Y:S05]  /*72f0*/  @P1 BRA `(.L_x_75) ;  /* 0x0000000400841947 */ /* 0x000fea0003800000 */
[----:B0-----:R-:W-:Y:S01]  /*7300*/  HFMA2 R0, -RZ, RZ, 0, 1.52587890625e-05 ;  /* 0x00000100ff007431 */ /* 0x001fe200000001ff */
[----:B------:R-:W-:Y:S01]  /*7310*/  LOP3.LUT R3, RZ, R2, RZ, 0x33, !PT ;  /* 0x00000002ff037212 */ /* 0x000fe200078e33ff */
[----:B------:R-:W-:Y:S03]  /*7320*/  BSSY.RECONVERGENT B1, `(.L_x_76) ;  /* 0x0000028000017945 */ /* 0x000fe60003800200 */
[----:B------:R-:W-:-:S04]  /*7330*/  VIADDMNMX R0, R217, R0, UR45, !PT ;  /* 0x0000002dd9007e46 */ /* 0x000fc8000f800100 */
[----:B------:R-:W-:-:S04]  /*7340*/  IADD3 R0, PT, PT, R0, -UR10, R3 ;  /* 0x8000000a00007c10 */ /* 0x000fc8000fffe003 */
[C---:B------:R-:W-:Y:S02]  /*7350*/  LOP3.LUT R3, R0.reuse, 0x300, RZ, 0xc0, !PT ;  /* 0x0000030000037812 */ /* 0x040fe400078ec0ff */
[----:B------:R-:W-:Y:S02]  /*7360*/  ISETP.GE.U32.AND P1, PT, R0, 0x300, PT ;  /* 0x000003000000780c */ /* 0x000fe40003f26070 */
[----:B------:R-:W-:-:S13]  /*7370*/  ISETP.NE.AND P2, PT, R3, 0x300, PT ;  /* 0x000003000300780c */ /* 0x000fda0003f45270 */
[----:B------:R-:W-:Y:S05]  /*7380*/  @!P2 BRA `(.L_x_77) ;  /* 0x000000000084a947 */ /* 0x000fea0003800000 */
[----:B------:R-:W0:Y:S01]  /*7390*/  S2UR UR9, SR_CgaCtaId ;  /* 0x00000000000979c3 */ /* 0x000e220000008800 */
[----:B------:R-:W3:Y:S01]  /*73a0*/  LDCU.64 UR12, c[0x0][0x480] ;  /* 0x00009000ff0c77ac */ /* 0x000ee20008000a00 */
[----:B------:R-:W-:Y:S02]  /*73b0*/  LEA.HI R0, R0, 0x1, RZ, 0x18 ;  /* 0x0000000100007811 */ /* 0x000fe400078fc0ff */
[----:B------:R-:W-:Y:S01]  /*73c0*/  IADD3 R7, P2, PT, R217, UR4, RZ ;  /* 0x00000004d9077c10 */ /* 0x000fe2000ff5e0ff */
[----:B------:R-:W-:Y:S01]  /*73d0*/  UMOV UR8, 0x400 ;  /* 0x0000040000087882 */ /* 0x000fe20000000000 */
[C---:B------:R-:W-:Y:S01]  /*73e0*/  SHF.L.U32 R3, R0.reuse, 0x8, RZ ;  /* 0x0000000800037819 */ /* 0x040fe200000006ff */
[----:B------:R-:W-:Y:S01]  /*73f0*/  UIADD3 UR8, UPT, UPT, UR8, 0x240, URZ ;  /* 0x0000024008087890 */ /* 0x000fe2000fffe0ff */
[----:B------:R-:W-:Y:S01]  /*7400*/  LOP3.LUT R0, R0, 0x3, RZ, 0xc0, !PT ;  /* 0x0000000300007812 */ /* 0x000fe200078ec0ff */
[----:B------:R-:W-:Y:S01]  /*7410*/  IMAD.X R8, RZ, RZ, UR5, P2 ;  /* 0x00000005ff087e24 */ /* 0x000fe200090e06ff */
[----:B------:R-:W-:-:S02]  /*7420*/  LOP3.LUT R4, R3, 0x300, RZ, 0xc0, !PT ;  /* 0x0000030003047812 */ /* 0x000fc400078ec0ff */
[----:B------:R-:W-:Y:S02]  /*7430*/  LEA R3, R2, UR7, 0x1 ;  /* 0x0000000702037c11 */ /* 0x000fe4000f8e08ff */
[----:B------:R-:W-:Y:S02]  /*7440*/  IADD3 R217, PT, PT, R217, R4, RZ ;  /* 0x00000004d9d97210 */ /* 0x000fe40007ffe0ff */
[----:B------:R-:W-:Y:S02]  /*7450*/  IADD3 R0, PT, PT, -R0, RZ, RZ ;  /* 0x000000ff00007210 */ /* 0x000fe40007ffe1ff */
[----:B---3--:R-:W-:-:S04]  /*7460*/  LEA R6, P2, R7, UR12, 0x2 ;  /* 0x0000000c07067c11 */ /* 0x008fc8000f8410ff */
[----:B------:R-:W-:Y:S01]  /*7470*/  LEA.HI.X R7, R7, UR13, R8, 0x2, P2 ;  /* 0x0000000d07077c11 */ /* 0x000fe200090f1408 */
[----:B0-----:R-:W-:-:S06]  /*7480*/  ULEA UR8, UR9, UR8, 0x18 ;  /* 0x0000000809087291 */ /* 0x001fcc000f8ec0ff */
[----:B------:R-:W-:Y:S01]  /*7490*/  VIADD R16, R16, UR8 ;  /* 0x0000000810107c36 */ /* 0x000fe20008000000 */
[----:B------:R-:W-:-:S07]  /*74a0*/  IADD3 R3, PT, PT, R3, UR8, RZ ;  /* 0x0000000803037c10 */ /* 0x000fce000fffe0ff */
.L_x_78:
[----:B---3--:R0:W2:Y:S01]  /*74b0*/  LDS R4, [R16] ;  /* 0x0000000010047984 */ /* 0x0080a20000000800 */
[----:B------:R-:W-:Y:S01]  /*74c0*/  @P0 IMAD.MOV.U32 R5, RZ, RZ, R7 ;  /* 0x000000ffff050224 */ /* 0x000fe200078e0007 */
[----:B------:R-:W-:-:S04]  /*74d0*/  IADD3 R0, PT, PT, R0, 0x1, RZ ;  /* 0x0000000100007810 */ /* 0x000fc80007ffe0ff */
[----:B------:R-:W-:Y:S02]  /*74e0*/  ISETP.NE.AND P3, PT, R0, RZ, PT ;  /* 0x000000ff0000720c */ /* 0x000fe40003f65270 */
[----:B0-----:R-:W-:Y:S01]  /*74f0*/  IADD3 R16, PT, PT, R16, 0x400, RZ ;  /* 0x0000040010107810 */ /* 0x001fe20007ffe0ff */
[----:B--2---:R-:W-:-:S05]  /*7500*/  FMUL.FTZ R11, R4, R9 ;  /* 0x00000009040b7220 */ /* 0x004fca0000410000 */
[----:B------:R-:W-:-:S04]  /*7510*/  F2FP.F16.F32.PACK_AB R4, RZ, R11 ;  /* 0x0000000bff04723e */ /* 0x000fc800000000ff */
[----:B------:R-:W-:Y:S02]  /*7520*/  PRMT R8, R4, 0x7610, R8 ;  /* 0x0000761004087816 */ /* 0x000fe40000000008 */
[----:B------:R-:W-:Y:S02]  /*7530*/  @P0 MOV R4, R6 ;  /* 0x0000000600040202 */ /* 0x000fe40000000f00 */
[----:B------:R-:W-:Y:S01]  /*7540*/  IADD3 R6, P2, PT, R6, 0x400, RZ ;  /* 0x0000040006067810 */ /* 0x000fe20007f5e0ff */
[----:B------:R0:W-:Y:S04]  /*7550*/  STS.U16 [R3], R8 ;  /* 0x0000000803007388 */ /* 0x0001e80000000400 */
[----:B------:R3:W-:Y:S01]  /*7560*/  @P0 STG.E desc[UR36][R4.64], R11 ;  /* 0x0000000b04000986 */ /* 0x0007e2000c101924 */
[----:B------:R-:W-:Y:S01]  /*7570*/  IMAD.X R7, RZ, RZ, R7, P2 ;  /* 0x000000ffff077224 */ /* 0x000fe200010e0607 */
[----:B0-----:R-:W-:Y:S01]  /*7580*/  IADD3 R3, PT, PT, R3, 0x200, RZ ;  /* 0x0000020003037810 */ /* 0x001fe20007ffe0ff */
[----:B------:R-:W-:Y:S06]  /*7590*/  @P3 BRA `(.L_x_78) ;  /* 0xfffffffc00c43947 */ /* 0x000fec000383ffff */
.L_x_77:
[----:B------:R-:W-:Y:S05]  /*75a0*/  BSYNC.RECONVERGENT B1 ;  /* 0x0000000000017941 */ /* 0x000fea0003800200 */
.L_x_76:
[----:B------:R-:W-:Y:S05]  /*75b0*/  @!P1 BRA `(.L_x_75) ;  /* 0x0000000000d49947 */ /* 0x000fea0003800000 */
[----:B---3--:R-:W0:Y:S01]  /*75c0*/  S2R R5, SR_CgaCtaId ;  /* 0x0000000000057919 */ /* 0x008e220000008800 */
[----:B------:R-:W3:Y:S01]  /*75d0*/  LDCU.64 UR12, c[0x0][0x480] ;  /* 0x00009000ff0c77ac */ /* 0x000ee20008000a00 */
[----:B------:R-:W-:Y:S02]  /*75e0*/  MOV R4, 0x400 ;  /* 0x0000040000047802 */ /* 0x000fe40000000f00 */
[C---:B------:R-:W-:Y:S01]  /*75f0*/  IADD3 R6, P2, PT, R217.reuse, UR4, RZ ;  /* 0x00000004d9067c10 */ /* 0x040fe2000ff5e0ff */
[----:B------:R-:W-:Y:S01]  /*7600*/  USHF.L.U32 UR8, UR10, 0x2, URZ ;  /* 0x000000020a087899 */ /* 0x000fe200080006ff */
[----:B------:R-:W-:Y:S01]  /*7610*/  LEA R0, R217, UR7, 0x1 ;  /* 0x00000007d9007c11 */ /* 0x000fe2000f8e08ff */
[----:B------:R-:W-:Y:S01]  /*7620*/  VIADD R4, R4, 0x240 ;  /* 0x0000024004047836 */ /* 0x000fe20000000000 */
[----:B------:R-:W-:Y:S01]  /*7630*/  MOV R3, UR10 ;  /* 0x0000000a00037c02 */ /* 0x000fe20008000f00 */
[----:B------:R-:W-:Y:S02]  /*7640*/  UISETP.NE.AND UP0, UPT, UR11, URZ, UPT ;  /* 0x000000ff0b00728c */ /* 0x000fe4000bf05270 */
[----:B------:R-:W-:-:S02]  /*7650*/  ISETP.NE.AND P1, PT, RZ, UR11, PT ;  /* 0x0000000bff007c0c */ /* 0x000fc4000bf25270 */
[----:B------:R-:W-:Y:S01]  /*7660*/  IMAD R3, R3, -0x2, R0 ;  /* 0xfffffffe03037824 */ /* 0x000fe200078e0200 */
[----:B------:R-:W-:Y:S02]  /*7670*/  LEA R0, R217, -UR8, 0x2 ;  /* 0x80000008d9007c11 */ /* 0x000fe4000f8e10ff */
[----:B------:R-:W-:Y:S02]  /*7680*/  PLOP3.LUT P0, PT, PT, PT, UP0, 0x80, 0x8 ;  /* 0x000000000008781c */ /* 0x000fe40003f0f008 */
[----:B---3--:R-:W-:Y:S02]  /*7690*/  LEA R7, P3, R6, UR12, 0x2 ;  /* 0x0000000c06077c11 */ /* 0x008fe4000f8610ff */
[----:B0-----:R-:W-:Y:S02]  /*76a0*/  LEA R4, R5, R4, 0x18 ;  /* 0x0000000405047211 */ /* 0x001fe400078ec0ff */
[----:B------:R-:W-:Y:S02]  /*76b0*/  IADD3.X R5, PT, PT, RZ, UR5, RZ, P2, !PT ;  /* 0x00000005ff057c10 */ /* 0x000fe400097fe4ff */
[----:B------:R-:W-:-:S02]  /*76c0*/  IADD3 R7, P2, PT, R7, 0x800, RZ ;  /* 0x0000080007077810 */ /* 0x000fc40007f5e0ff */
[----:B------:R-:W-:Y:S02]  /*76d0*/  LEA.HI.X R5, R6, UR13, R5, 0x2, P3 ;  /* 0x0000000d06057c11 */ /* 0x000fe400098f1405 */
[--C-:B------:R-:W-:Y:S02]  /*76e0*/  IADD3 R0, PT, PT, R0, 0x800, R4.reuse ;  /* 0x0000080000007810 */ /* 0x100fe40007ffe004 */
[----:B------:R-:W-:Y:S02]  /*76f0*/  IADD3 R3, PT, PT, R3, 0x400, R4 ;  /* 0x0000040003037810 */ /* 0x000fe40007ffe004 */
[----:B------:R-:W-:-:S07]  /*7700*/  IADD3.X R8, PT, PT, RZ, R5, RZ, P2, !PT ;  /* 0x00000005ff087210 */ /* 0x000fce00017fe4ff */
.L_x_79:
[----:B------:R-:W2:Y:S01]  /*7710*/  LDS R4, [R0+-0x800] ;  /* 0xfff8000000047984 */ /* 0x000ea20000000800 */
[----:B------:R-:W-:-:S04]  /*7720*/  IADD3 R217, PT, PT, R217, 0x400, RZ ;  /* 0x00000400d9d97810 */ /* 0x000fc80007ffe0ff */
[----:B------:R-:W-:Y:S01]  /*7730*/  ISETP.GE.AND P2, PT, R217, UR45, PT ;  /* 0x0000002dd9007c0c */ /* 0x000fe2000bf46270 */
[----:B--2---:R-:W-:-:S05]  /*7740*/  FMUL.FTZ R11, R4, R9 ;  /* 0x00000009040b7220 */ /* 0x004fca0000410000 */
[----:B------:R-:W-:-:S04]  /*7750*/  F2FP.F16.F32.PACK_AB R4, RZ, R11 ;  /* 0x0000000bff04723e */ /* 0x000fc800000000ff */
[----:B------:R-:W-:-:S05]  /*7760*/  PRMT R5, R4, 0x7610, R5 ;  /* 0x0000761004057816 */ /* 0x000fca0000000005 */
[----:B------:R0:W-:Y:S04]  /*7770*/  STS.U16 [R3+-0x400], R5 ;  /* 0xfffc000503007388 */ /* 0x0001e80000000400 */
[----:B------:R-:W2:Y:S01]  /*7780*/  LDS R4, [R0+-0x400] ;  /* 0xfffc000000047984 */ /* 0x000ea20000000800 */
[----:B0-----:R-:W-:Y:S01]  /*7790*/  MOV R5, R8 ;  /* 0x0000000800057202 */ /* 0x001fe20000000f00 */
[----:B--2--5:R-:W-:-:S05]  /*77a0*/  FMUL.FTZ R13, R4, R9 ;  /* 0x00000009040d7220 */ /* 0x024fca0000410000 */
[----:B------:R-:W-:-:S04]  /*77b0*/  F2FP.F16.F32.PACK_AB R4, RZ, R13 ;  /* 0x0000000dff04723e */ /* 0x000fc800000000ff */
[----:B------:R-:W-:-:S05]  /*77c0*/  PRMT R10, R4, 0x7610, R10 ;  /* 0x00007610040a7816 */ /* 0x000fca000000000a */
[----:B------:R-:W-:Y:S04]  /*77d0*/  STS.U16 [R3+-0x200], R10 ;  /* 0xfffe000a03007388 */ /* 0x000fe80000000400 */
[----:B------:R-:W0:Y:S02]  /*77e0*/  LDS R4, [R0] ;  /* 0x0000000000047984 */ /* 0x000e240000000800 */
[----:B0-----:R-:W-:-:S05]  /*77f0*/  FMUL.FTZ R15, R4, R9 ;  /* 0x00000009040f7220 */ /* 0x001fca0000410000 */
[----:B------:R-:W-:-:S05]  /*7800*/  F2FP.F16.F32.PACK_AB R4, RZ, R15 ;  /* 0x0000000fff04723e */ /* 0x000fca00000000ff */
[----:B------:R0:W-:Y:S04]  /*7810*/  STS.U16 [R3], R4 ;  /* 0x0000000403007388 */ /* 0x0001e80000000400 */
[----:B------:R2:W3:Y:S01]  /*7820*/  LDS R6, [R0+0x400] ;  /* 0x0004000000067984 */ /* 0x0004e20000000800 */
[----:B0-----:R-:W-:Y:S01]  /*7830*/  IMAD.MOV.U32 R4, RZ, RZ, R7 ;  /* 0x000000ffff047224 */ /* 0x001fe200078e0007 */
[----:B--2---:R-:W-:-:S04]  /*7840*/  IADD3 R0, PT, PT, R0, 0x1000, RZ ;  /* 0x0000100000007810 */ /* 0x004fc80007ffe0ff */
[----:B------:R-:W-:Y:S01]  /*7850*/  @P0 STG.E desc[UR36][R4.64+-0x800], R11 ;  /* 0xfff8000b04000986 */ /* 0x000fe2000c101924 */
[----:B------:R-:W-:Y:S02]  /*7860*/  PLOP3.LUT P0, PT, P1, PT, PT, 0x80, 0x8 ;  /* 0x000000000008781c */ /* 0x000fe40000f0f070 */
[----:B------:R-:W-:-:S05]  /*7870*/  IADD3 R7, P3, PT, R4, 0x1000, RZ ;  /* 0x0000100004077810 */ /* 0x000fca0007f7e0ff */
[----:B------:R-:W-:-:S06]  /*7880*/  IMAD.X R8, RZ, RZ, R5, P3 ;  /* 0x000000ffff087224 */ /* 0x000fcc00018e0605 */
[----:B------:R-:W-:Y:S04]  /*7890*/  @P0 STG.E desc[UR36][R4.64+-0x400], R13 ;  /* 0xfffc000d04000986 */ /* 0x000fe8000c101924 */
[----:B------:R-:W-:Y:S01]  /*78a0*/  @P0 STG.E desc[UR36][R4.64], R15 ;  /* 0x0000000f04000986 */ /* 0x000fe2000c101924 */
[----:B---3--:R-:W-:-:S05]  /*78b0*/  FMUL.FTZ R19, R6, R9 ;  /* 0x0000000906137220 */ /* 0x008fca0000410000 */
[----:B------:R-:W-:Y:S01]  /*78c0*/  @P0 STG.E desc[UR36][R4.64+0x400], R19 ;  /* 0x0004001304000986 */ /* 0x000fe2000c101924 */
[----:B------:R-:W-:-:S05]  /*78d0*/  F2FP.F16.F32.PACK_AB R6, RZ, R19 ;  /* 0x00000013ff06723e */ /* 0x000fca00000000ff */
[----:B------:R0:W-:Y:S02]  /*78e0*/  STS.U16 [R3+0x200], R6 ;  /* 0x0002000603007388 */ /* 0x0001e40000000400 */
[----:B0-----:R-:W-:Y:S01]  /*78f0*/  IADD3 R3, PT, PT, R3, 0x800, RZ ;  /* 0x0000080003037810 */ /* 0x001fe20007ffe0ff */
[----:B------:R-:W-:Y:S06]  /*7900*/  @!P2 BRA `(.L_x_79) ;  /* 0xfffffffc0080a947 */ /* 0x000fec000383ffff */
.L_x_75:
[----:B------:R-:W-:Y:S05]  /*7910*/  BSYNC.RECONVERGENT B0 ;  /* 0x0000000000007941 */ /* 0x000fea0003800200 */
.L_x_74:
[----:B------:R-:W-:Y:S01]  /*7920*/  USHF.R.S32.HI UR4, URZ, 0x1f, UR44 ;  /* 0x0000001fff047899 */ /* 0x000fe2000801142c */
[----:B------:R-:W1:Y:S01]  /*7930*/  S2R R8, SR_CgaCtaId ;  /* 0x0000000000087919 */ /* 0x000e620000008800 */
[----:B------:R-:W2:Y:S01]  /*7940*/  LDCU UR5, c[0x0][0x40c] ;  /* 0x00008180ff0577ac */ /* 0x000ea20008000800 */
[----:B------:R-:W-:Y:S01]  /*7950*/  SHF.R.U32.HI R19, RZ, 0x4, R2 ;  /* 0x00000004ff137819 */ /* 0x000fe20000011602 */
[C---:B0-----:R-:W-:Y:S01]  /*7960*/  IMAD.SHL.U32 R0, R2.reuse, 0x10, RZ ;  /* 0x0000001002007824 */ /* 0x041fe200078e00ff */
[----:B---3--:R-:W-:Y:S01]  /*7970*/  SHF.L.U32 R4, R2, 0x3, RZ ;  /* 0x0000000302047819 */ /* 0x008fe200000006ff */
[----:B------:R-:W-:Y:S01]  /*7980*/  ULEA.HI UR4, UR4, UR44, URZ, 0x4 ;  /* 0x0000002c04047291 */ /* 0x000fe2000f8f20ff */
[----:B------:R-:W-:Y:S01]  /*7990*/  MOV R7, 0x400 ;  /* 0x0000040000077802 */ /* 0x000fe20000000f00 */
[----:B------:R-:W-:Y:S01]  /*79a0*/  BSSY.RECONVERGENT B0, `(.L_x_80) ;  /* 0x000001b000007945 */ /* 0x000fe20003800200 */
[----:B------:R-:W-:Y:S02]  /*79b0*/  LOP3.LUT R4, R4, 0x78, RZ, 0xc0, !PT ;  /* 0x0000007804047812 */ /* 0x000fe400078ec0ff */
[----:B------:R-:W-:-:S02]  /*79c0*/  CS2R R22, SRZ ;  /* 0x0000000000167805 */ /* 0x000fc4000001ff00 */
[----:B------:R-:W-:Y:S01]  /*79d0*/  IADD3 R3, PT, PT, R7, 0x140, RZ ;  /* 0x0000014007037810 */ /* 0x000fe20007ffe0ff */
[----:B------:R-:W-:Y:S01]  /*79e0*/  IMAD.U32 R6, RZ, RZ, UR4 ;  /* 0x00000004ff067e24 */ /* 0x000fe2000f8e00ff */
[----:B------:R-:W-:Y:S02]  /*79f0*/  LOP3.LUT R0, R0, 0xf0, RZ, 0xc0, !PT ;  /* 0x000000f000007812 */ /* 0x000fe400078ec0ff */
[----:B------:R-:W-:Y:S02]  /*7a00*/  CS2R R20, SRZ ;  /* 0x0000000000147805 */ /* 0x000fe4000001ff00 */
[----:B------:R-:W-:Y:S02]  /*7a10*/  LOP3.LUT R6, R6, 0xfffffff0, RZ, 0xc0, !PT ;  /* 0xfffffff006067812 */ /* 0x000fe400078ec0ff */
[----:B--2---:R-:W-:Y:S02]  /*7a20*/  MOV R53, UR5 ;  /* 0x0000000500357c02 */ /* 0x004fe40008000f00 */
[----:B------:R-:W-:-:S04]  /*7a30*/  IADD3 R6, PT, PT, -R6, UR44, RZ ;  /* 0x0000002c06067c10 */ /* 0x000fc8000fffe1ff */
[----:B------:R-:W-:-:S04]  /*7a40*/  ISETP.NE.AND P0, PT, R19, R6, PT ;  /* 0x000000061300720c */ /* 0x000fc80003f05270 */
[----:B------:R-:W-:Y:S02]  /*7a50*/  ISETP.NE.OR P0, PT, R53, RZ, P0 ;  /* 0x000000ff3500720c */ /* 0x000fe40000705670 */
[----:B-1----:R-:W-:Y:S02]  /*7a60*/  LEA R3, R8, R3, 0x18 ;  /* 0x0000000308037211 */ /* 0x002fe400078ec0ff */
[----:B------:R-:W-:Y:S02]  /*7a70*/  ISETP.GT.U32.OR P0, PT, R4, 0x6f, P0 ;  /* 0x0000006f0400780c */ /* 0x000fe40000704470 */
[----:B------:R-:W-:-:S11]  /*7a80*/  IADD3 R16, PT, PT, R3, R0, RZ ;  /* 0x0000000003107210 */ /* 0x000fd60007ffe0ff */
[----:B------:R-:W-:Y:S05]  /*7a90*/  @P0 BRA `(.L_x_81) ;  /* 0x00000000002c0947 */ /* 0x000fea0003800000 */
[----:B------:R-:W0:Y:S01]  /*7aa0*/  LDCU.64 UR4, c[0x0][0x3b0] ;  /* 0x00007600ff0477ac */ /* 0x000e220008000a00 */
[----:B------:R-:W-:Y:S01]  /*7ab0*/  IMAD.MOV.U32 R23, RZ, RZ, RZ ;  /* 0x000000ffff177224 */ /* 0x000fe200078e00ff */
[----:B0-----:R-:W-:-:S04]  /*7ac0*/  UISETP.NE.U32.AND UP0, UPT, UR4, URZ, UPT ;  /* 0x000000ff0400728c */ /* 0x001fc8000bf05070 */
[----:B------:R-:W-:-:S09]  /*7ad0*/  UISETP.NE.AND.EX UP0, UPT, UR5, URZ, UPT, UP0 ;  /* 0x000000ff0500728c */ /* 0x000fd2000bf05300 */
[----:B------:R-:W-:Y:S05]  /*7ae0*/  BRA.U !UP0, `(.L_x_82) ;  /* 0x0000000108147547 */ /* 0x000fea000b800000 */
[----:B------:R-:W0:Y:S01]  /*7af0*/  LDC.64 R20, c[0x0][0x3b0] ;  /* 0x0000ec00ff147b82 */ /* 0x000e220000000a00 */
[----:B------:R-:W-:-:S05]  /*7b00*/  MOV R3, UR46 ;  /* 0x0000002e00037c02 */ /* 0x000fca0008000f00 */
[----:B------:R-:W-:-:S04]  /*7b10*/  IMAD R3, R3, 0x70, R4 ;  /* 0x0000007003037824 */ /* 0x000fc800078e0204 */
[----:B0-----:R-:W-:-:S06]  /*7b20*/  IMAD.WIDE.U32 R20, R3, 0x2, R20 ;  /* 0x0000000203147825 */ /* 0x001fcc00078e0014 */
[----:B------:R-:W5:Y:S02]  /*7b30*/  LDG.E.128 R20, desc[UR36][R20.64] ;  /* 0x0000002414147981 */ /* 0x000f64000c1e1d00 */
.L_x_82:
[----:B-----5:R0:W-:Y:S02]  /*7b40*/  STS.128 [R16], R20 ;  /* 0x0000001410007388 */ /* 0x0201e40000000c00 */
.L_x_81:
[----:B------:R-:W-:Y:S05]  /*7b50*/  BSYNC.RECONVERGENT B0 ;  /* 0x0000000000007941 */ /* 0x000fea0003800200 */
.L_x_80:
[----:B------:R-:W-:Y:S01]  /*7b60*/  ISETP.GT.U32.AND P0, PT, R4, 0x6f, PT ;  /* 0x0000006f0400780c */ /* 0x000fe20003f04070 */
[----:B------:R-:W-:Y:S01]  /*7b70*/  BAR.SYNC.DEFER_BLOCKING 0x0 ;  /* 0x0000000000007b1d */ /* 0x000fe20000010000 */
[----:B------:R-:W-:Y:S01]  /*7b80*/  HFMA2 R0, -RZ, RZ, 0, 0 ;  /* 0x00000000ff007431 */ /* 0x000fe200000001ff */
[----:B-----5:R-:W-:Y:S01]  /*7b90*/  CS2R R12, SRZ ;  /* 0x00000000000c7805 */ /* 0x020fe2000001ff00 */
[----:B------:R-:W-:Y:S02]  /*7ba0*/  HFMA2 R5, -RZ, RZ, 0, 0 ;  /* 0x00000000ff057431 */ /* 0x000fe400000001ff */
[----:B------:R-:W-:Y:S01]  /*7bb0*/  IMAD.MOV.U32 R14, RZ, RZ, RZ ;  /* 0x000000ffff0e7224 */ /* 0x000fe200078e00ff */
[----:B------:R-:W-:Y:S01]  /*7bc0*/  MOV R9, RZ ;  /* 0x000000ff00097202 */ /* 0x000fe20000000f00 */
[----:B------:R-:W1:Y:S01]  /*7bd0*/  LDCU UR14, c[0x0][0x40c] ;  /* 0x00008180ff0e77ac */ /* 0x000e620008000800 */
[----:B------:R-:W-:Y:S01]  /*7be0*/  BSSY.RECONVERGENT B0, `(.L_x_83) ;  /* 0x000020e000007945 */ /* 0x000fe20003800200 */
[----:B------:R-:W-:Y:S01]  /*7bf0*/  IMAD.MOV.U32 R3, RZ, RZ, RZ ;  /* 0x000000ffff037224 */ /* 0x000fe200078e00ff */
[----:B------:R-:W-:Y:S01]  /*7c00*/  MOV R10, RZ ;  /* 0x000000ff000a7202 */ /* 0x000fe20000000f00 */
[----:B------:R-:W2:Y:S01]  /*7c10*/  LDCU.64 UR8, c[0x0][0x3c8] ;  /* 0x00007900ff0877ac */ /* 0x000ea20008000a00 */
[----:B------:R-:W-:Y:S05]  /*7c20*/  @P0 BRA `(.L_x_84) ;  /* 0x0000002000240947 */ /* 0x000fea0003800000 */
[----:B------:R-:W3:Y:S01]  /*7c30*/  LDC R15, c[0x0][0x3f4] ;  /* 0x0000fd00ff0f7b82 */ /* 0x000ee20000000800 */
[----:B------:R-:W-:Y:S01]  /*7c40*/  VIADD R35, R19, UR10 ;  /* 0x0000000a13237c36 */ /* 0x000fe20008000000 */
[----:B------:R-:W-:Y:S01]  /*7c50*/  IADD3 R7, PT, PT, R7, 0x240, RZ ;  /* 0x0000024007077810 */ /* 0x000fe20007ffe0ff */
[----:B------:R-:W-:Y:S01]  /*7c60*/  BSSY.RECONVERGENT B1, `(.L_x_85) ;  /* 0x00000c2000017945 */ /* 0x000fe20003800200 */
[----:B------:R-:W-:Y:S02]  /*7c70*/  MOV R0, RZ ;  /* 0x000000ff00007202 */ /* 0x000fe40000000f00 */
[----:B------:R-:W-:Y:S02]  /*7c80*/  LEA R54, R8, R7, 0x18 ;  /* 0x0000000708367211 */ /* 0x000fe400078ec0ff */
[----:B------:R-:W5:Y:S02]  /*7c90*/  LDC.64 R26, c[0x0][0x3c0] ;  /* 0x0000f000ff1a7b82 */ /* 0x000f640000000a00 */
[----:B------:R-:W-:-:S05]  /*7ca0*/  IADD3 R8, PT, PT, R54, UR7, RZ ;  /* 0x0000000736087c10 */ /* 0x000fca000fffe0ff */
[----:B------:R-:W-:Y:S01]  /*7cb0*/  IMAD R36, R19, 0x2, R8 ;  /* 0x0000000213247824 */ /* 0x000fe200078e0208 */
[C---:B---3--:R-:W-:Y:S01]  /*7cc0*/  VIMNMX R34, PT, PT, R15.reuse, UR44, PT ;  /* 0x0000002c0f227c48 */ /* 0x048fe2000bfe0100 */
[C-C-:B------:R-:W-:Y:S02]  /*7cd0*/  IMAD R25, R15.reuse, UR48, R4.reuse ;  /* 0x000000300f197c24 */ /* 0x140fe4000f8e0204 */
[----:B------:R-:W-:Y:S01]  /*7ce0*/  IMAD R7, R15, UR6, R4 ;  /* 0x000000060f077c24 */ /* 0x000fe2000f8e0204 */
[----:B------:R-:W-:Y:S01]  /*7cf0*/  ISETP.GE.AND P0, PT, R35, R34, PT ;  /* 0x000000222300720c */ /* 0x000fe20003f06270 */
[----:B-----5:R-:W-:-:S04]  /*7d00*/  IMAD.WIDE R24, R25, 0x2, R26 ;  /* 0x0000000219187825 */ /* 0x020fc800078e021a */
[----:B------:R-:W-:-:S08]  /*7d10*/  IMAD.WIDE R26, R7, 0x2, R26 ;  /* 0x00000002071a7825 */ /* 0x000fd000078e021a */
[----:B------:R-:W-:Y:S05]  /*7d20*/  @P0 BRA `(.L_x_86) ;  /* 0x0000000800d40947 */ /* 0x000fea0003800000 */
[----:B------:R-:W3:Y:S01]  /*7d30*/  LDCU UR5, c[0x0][0x3f8] ;  /* 0x00007f00ff0577ac */ /* 0x000ee20008000800 */
[----:B------:R-:W-:Y:S01]  /*7d40*/  IADD3 R29, PT, PT, R35, 0x10, RZ ;  /* 0x00000010231d7810 */ /* 0x000fe20007ffe0ff */
[----:B------:R-:W5:Y:S01]  /*7d50*/  LDC.64 R10, c[0x0][0x458] ;  /* 0x00011600ff0a7b82 */ /* 0x000f620000000a00 */
[----:B------:R-:W-:Y:S01]  /*7d60*/  BSSY.RECONVERGENT B2, `(.L_x_87) ;  /* 0x0000047000027945 */ /* 0x000fe20003800200 */
[----:B------:R-:W-:Y:S01]  /*7d70*/  HFMA2 R3, -RZ, RZ, 0, 0 ;  /* 0x00000000ff037431 */ /* 0x000fe200000001ff */
[----:B------:R-:W-:Y:S01]  /*7d80*/  VIMNMX R0, PT, PT, R34, R29, !PT ;  /* 0x0000001d22007248 */ /* 0x000fe20007fe0100 */
[----:B------:R-:W-:Y:S01]  /*7d90*/  HFMA2 R14, -RZ, RZ, 0, 0 ;  /* 0x00000000ff0e7431 */ /* 0x000fe200000001ff */
[----:B------:R-:W-:Y:S01]  /*7da0*/  MOV R7, R35 ;  /* 0x0000002300077202 */ /* 0x000fe20000000f00 */
[----:B------:R-:W-:Y:S01]  /*7db0*/  IMAD.MOV.U32 R5, RZ, RZ, RZ ;  /* 0x000000ffff057224 */ /* 0x000fe200078e00ff */
[----:B------:R-:W-:Y:S02]  /*7dc0*/  CS2R R12, SRZ ;  /* 0x00000000000c7805 */ /* 0x000fe4000001ff00 */
[----:B------:R-:W-:Y:S01]  /*7dd0*/  MOV R9, RZ ;  /* 0x000000ff00097202 */ /* 0x000fe20000000f00 */
[----:B---3--:R-:W-:-:S02]  /*7de0*/  UIMAD UR4, UR38, UR5, UR46 ;  /* 0x00000005260472a4 */ /* 0x008fc4000f8e022e */
[----:B------:R-:W-:-:S04]  /*7df0*/  IMAD R28, R15, UR5, RZ ;  /* 0x000000050f1c7c24 */ /* 0x000fc8000f8e02ff */
[----:B------:R-:W-:Y:S01]  /*7e00*/  IMAD R37, R28, 0x70, RZ ;  /* 0x000000701c257824 */ /* 0x000fe200078e02ff */
[----:B------:R-:W-:Y:S01]  /*7e10*/  MOV R31, UR4 ;  /* 0x00000004001f7c02 */ /* 0x000fe20008000f00 */
[----:B------:R-:W-:-:S04]  /*7e20*/  ULOP3.LUT UR4, URZ, UR10, URZ, 0x33, !UPT ;  /* 0x0000000aff047292 */ /* 0x000fc8000f8e33ff */
[----:B------:R-:W-:Y:S02]  /*7e30*/  IMAD R31, R31, 0x70, R4 ;  /* 0x000000701f1f7824 */ /* 0x000fe400078e0204 */
[----:B------:R-:W-:Y:S01]  /*7e40*/  IADD3 R32, PT, PT, -R19, UR4, R0 ;  /* 0x0000000413207c10 */ /* 0x000fe2000fffe100 */
[----:B------:R-:W-:Y:S02]  /*7e50*/  IMAD.MOV.U32 R0, RZ, RZ, RZ ;  /* 0x000000ffff007224 */ /* 0x000fe400078e00ff */
[----:B-----5:R-:W-:Y:S01]  /*7e60*/  IMAD.WIDE R30, R31, 0x2, R10 ;  /* 0x000000021f1e7825 */ /* 0x020fe200078e020a */
[----:B------:R-:W-:-:S03]  /*7e70*/  LOP3.LUT P0, RZ, R32, 0x10, RZ, 0xc0, !PT ;  /* 0x0000001020ff7812 */ /* 0x000fc6000780c0ff */
[----:B------:R-:W-:-:S10]  /*7e80*/  IMAD.MOV.U32 R10, RZ, RZ, RZ ;  /* 0x000000ffff0a7224 */ /* 0x000fd400078e00ff */
[----:B------:R-:W-:Y:S05]  /*7e90*/  @P0 BRA `(.L_x_88) ;  /* 0x0000000000cc0947 */ /* 0x000fea0003800000 */
[----:B------:R-:W3:Y:S01]  /*7ea0*/  LDCU.64 UR4, c[0x0][0x3c8] ;  /* 0x00007900ff0477ac */ /* 0x000ee20008000a00 */
[----:B------:R-:W-:-:S04]  /*7eb0*/  IADD3 R0, P0, PT, R35, UR47, RZ ;  /* 0x0000002f23007c10 */ /* 0x000fc8000ff1e0ff */
[----:B------:R-:W-:Y:S02]  /*7ec0*/  IADD3.X R3, PT, PT, RZ, R18, RZ, P0, !PT ;  /* 0x00000012ff037210 */ /* 0x000fe400007fe4ff */
[----:B---3--:R-:W-:-:S04]  /*7ed0*/  LEA R12, P0, R0, UR4, 0x2 ;  /* 0x00000004000c7c11 */ /* 0x008fc8000f8010ff */
[----:B------:R-:W-:Y:S02]  /*7ee0*/  LEA.HI.X R13, R0, UR5, R3, 0x2, P0 ;  /* 0x00000005000d7c11 */ /* 0x000fe400080f1403 */
[----:B------:R-:W3:Y:S04]  /*7ef0*/  LDS.U16 R0, [R36] ;  /* 0x0000000024007984 */ /* 0x000ee80000000400 */
[----:B------:R-:W2:Y:S01]  /*7f00*/  LDG.E R12, desc[UR36][R12.64] ;  /* 0x000000240c0c7981 */ /* 0x000ea2000c1e1900 */
[----:B------:R-:W-:Y:S01]  /*7f10*/  ISETP.NE.AND P0, PT, R53, RZ, PT ;  /* 0x000000ff3500720c */ /* 0x000fe20003f05270 */
[----:B--2---:R-:W-:-:S04]  /*7f20*/  IMAD R11, R28, R12, R35 ;  /* 0x0000000c1c0b7224 */ /* 0x004fc800078e0223 */
[----:B------:R-:W-:-:S04]  /*7f30*/  IMAD R11, R11, 0x70, RZ ;  /* 0x000000700b0b7824 */ /* 0x000fc800078e02ff */
[----:B------:R-:W-:-:S05]  /*7f40*/  IMAD.WIDE R10, R11, 0x2, R26 ;  /* 0x000000020b0a7825 */ /* 0x000fca00078e021a */
[----:B------:R2:W5:Y:S01]  /*7f50*/  LDG.E.128 R40, desc[UR36][R10.64] ;  /* 0x000000240a287981 */ /* 0x000562000c1e1d00 */
[----:B---3--:R-:W-:Y:S01]  /*7f60*/  HADD2.F32 R0, -RZ, R0.H0_H0 ;  /* 0x20000000ff007230 */ /* 0x008fe20000004100 */
[----:B------:R-:W-:Y:S06]  /*7f70*/  @P0 BRA `(.L_x_89) ;  /* 0x0000000000500947 */ /* 0x000fec0003800000 */
[----:B------:R-:W-:Y:S01]  /*7f80*/  ISETP.NE.AND P1, PT, R17, RZ, PT ;  /* 0x000000ff1100720c */ /* 0x000fe20003f25270 */
[----:B------:R-:W3:-:S12]  /*7f90*/  LDS.128 R12, [R16] ;  /* 0x00000000100c7984 */ /* 0x000ed80000000c00 */
[----:B------:R-:W-:Y:S01]  /*7fa0*/  VOTEU.ANY UP0, P1 ;  /* 0x0000000000ff7886 */ /* 0x000fe20000800100 */
[----:B------:R-:W-:-:S13]  /*7fb0*/  PLOP3.LUT P0, PT, PT, PT, UP0, 0x80, 0x8 ;  /* 0x000000000008781c */ /* 0x000fda0003f0f008 */
[----:B------:R-:W4:Y:S01]  /*7fc0*/  @P0 LDG.E.128 R44, desc[UR36][R30.64] ;  /* 0x000000241e2c0981 */ /* 0x000f22000c1e1d00 */
[----:B------:R-:W-:Y:S01]  /*7fd0*/  PLOP3.LUT P0, PT, PT, PT, UP0, 0x80, 0x8 ;  /* 0x000000000008781c */ /* 0x000fe20003f0f008 */
[----:B--2---:R-:W-:Y:S01]  /*7fe0*/  IMAD R11, R35, 0x70, RZ ;  /* 0x00000070230b7824 */ /* 0x004fe200078e02ff */
[----:B------:R-:W-:Y:S02]  /*7ff0*/  PLOP3.LUT P1, PT, PT, PT, UP0, 0x80, 0x8 ;  /* 0x000000000008781c */ /* 0x000fe40003f2f008 */
[----:B------:R-:W-:Y:S01]  /*8000*/  PLOP3.LUT P2, PT, PT, PT, UP0, 0x80, 0x8 ;  /* 0x000000000008781c */ /* 0x000fe20003f4f008 */
[----:B------:R-:W-:Y:S01]  /*8010*/  IMAD.WIDE.U32 R10, R11, 0x2, R24 ;  /* 0x000000020b0a7825 */ /* 0x000fe200078e0018 */
[----:B------:R-:W-:-:S03]  /*8020*/  PLOP3.LUT P3, PT, PT, PT, UP0, 0x80, 0x8 ;  /* 0x000000000008781c */ /* 0x000fc60003f6f008 */
[----:B---3-5:R-:W-:Y:S02]  /*8030*/  HFMA2 R40, R40, 1, 1, R12 ;  /* 0x3c003c0028287831 */ /* 0x028fe4000000000c */
[----:B------:R-:W-:Y:S02]  /*8040*/  HADD2 R41, R41, R13 ;  /* 0x0000000d29297230 */ /* 0x000fe40000000000 */
[----:B------:R-:W-:Y:S02]  /*8050*/  HFMA2 R42, R42, 1, 1, R14 ;  /* 0x3c003c002a2a7831 */ /* 0x000fe4000000000e */
[----:B------:R-:W-:Y:S02]  /*8060*/  HADD2 R43, R43, R15 ;  /* 0x0000000f2b2b7230 */ /* 0x000fe40000000000 */
[----:B----4-:R-:W-:Y:S02]  /*8070*/  @P0 HMUL2 R40, R40, R44 ;  /* 0x0000002c28280232 */ /* 0x010fe40000000000 */
[----:B------:R-:W-:-:S02]  /*8080*/  @P1 HFMA2 R41, R41, R45, -RZ ;  /* 0x0000002d29291231 */ /* 0x000fc400001000ff */
[----:B------:R-:W-:Y:S02]  /*8090*/  @P2 HMUL2 R42, R42, R46 ;  /* 0x0000002e2a2a2232 */ /* 0x000fe40000000000 */
[----:B------:R-:W-:-:S05]  /*80a0*/  @P3 HFMA2 R43, R43, R47, -RZ ;  /* 0x0000002f2b2b3231 */ /* 0x000fca00001000ff */
[----:B------:R3:W-:Y:S02]  /*80b0*/  STG.E.128 desc[UR36][R10.64], R40 ;  /* 0x000000280a007986 */ /* 0x0007e4000c101d24 */
.L_x_89:
[--C-:B-----5:R-:W-:Y:S02]  /*80c0*/  HADD2.F32 R33, -RZ, R40.reuse.H0_H0 ;  /* 0x20000028ff217230 */ /* 0x120fe40000004100 */
[----:B------:R-:W-:Y:S02]  /*80d0*/  HADD2.F32 R3, -RZ, R40.H1_H1 ;  /* 0x30000028ff037230 */ /* 0x000fe40000004100 */
[--C-:B------:R-:W-:Y:S02]  /*80e0*/  HADD2.F32 R5, -RZ, R41.reuse.H0_H0 ;  /* 0x20000029ff057230 */ /* 0x100fe40000004100 */
[C---:B--23--:R-:W-:Y:S01]  /*80f0*/  FFMA.FTZ R10, R0.reuse, R33, RZ ;  /* 0x00000021000a7223 */ /* 0x04cfe200000100ff */
[----:B------:R-:W-:Y:S02]  /*8100*/  HADD2.F32 R7, -RZ, R41.H1_H1 ;  /* 0x30000029ff077230 */ /* 0x000fe40000004100 */
[----:B------:R-:W-:Y:S01]  /*8110*/  FFMA.FTZ R3, R0, R3, RZ ;  /* 0x0000000300037223 */ /* 0x000fe200000100ff */
[----:B------:R-:W-:-:S02]  /*8120*/  HADD2.F32 R9, -RZ, R42.H0_H0 ;  /* 0x2000002aff097230 */ /* 0x000fc40000004100 */
[C---:B------:R-:W-:Y:S01]  /*8130*/  FFMA.FTZ R5, R0.reuse, R5, RZ ;  /* 0x0000000500057223 */ /* 0x040fe200000100ff */
[----:B------:R-:W-:Y:S02]  /*8140*/  HADD2.F32 R11, -RZ, R42.H1_H1 ;  /* 0x3000002aff0b7230 */ /* 0x000fe40000004100 */
[C---:B------:R-:W-:Y:S01]  /*8150*/  FFMA.FTZ R12, R0.reuse, R7, RZ ;  /* 0x00000007000c7223 */ /* 0x040fe200000100ff */
[--C-:B------:R-:W-:Y:S02]  /*8160*/  HADD2.F32 R13, -RZ, R43.reuse.H0_H0 ;  /* 0x2000002bff0d7230 */ /* 0x100fe40000004100 */
[C---:B------:R-:W-:Y:S01]  /*8170*/  FFMA.FTZ R9, R0.reuse, R9, RZ ;  /* 0x0000000900097223 */ /* 0x040fe200000100ff */
[----:B------:R-:W-:Y:S02]  /*8180*/  HADD2.F32 R15, -RZ, R43.H1_H1 ;  /* 0x3000002bff0f7230 */ /* 0x000fe40000004100 */
[C---:B------:R-:W-:Y:S01]  /*8190*/  FFMA.FTZ R14, R0.reuse, R11, RZ ;  /* 0x0000000b000e7223 */ /* 0x040fe200000100ff */
[----:B------:R-:W-:Y:S01]  /*81a0*/  MOV R7, R29 ;  /* 0x0000001d00077202 */ /* 0x000fe20000000f00 */
[C---:B------:R-:W-:Y:S01]  /*81b0*/  FFMA.FTZ R13, R0.reuse, R13, RZ ;  /* 0x0000000d000d7223 */ /* 0x040fe200000100ff */
[----:B------:R-:W-:-:S07]  /*81c0*/  FFMA.FTZ R0, R0, R15, RZ ;  /* 0x0000000f00007223 */ /* 0x000fce00000100ff */
.L_x_88:
[----:B-12---:R-:W-:Y:S05]  /*81d0*/  BSYNC.RECONVERGENT B2 ;  /* 0x0000000000027941 */ /* 0x006fea0003800200 */
.L_x_87:
[----:B------:R-:W-:-:S13]  /*81e0*/  ISETP.GE.U32.AND P0, PT, R32, 0x10, PT ;  /* 0x000000102000780c */ /* 0x000fda0003f06070 */
[----:B------:R-:W-:Y:S05]  /*81f0*/  @!P0 BRA `(.L_x_86) ;  /* 0x0000000400a08947 */ /* 0x000fea0003800000 */
[----:B------:R-:W-:Y:S01]  /*8200*/  LEA R11, R7, UR7, 0x1 ;  /* 0x00000007070b7c11 */ /* 0x000fe2000f8e08ff */
[----:B------:R-:W-:Y:S01]  /*8210*/  IMAD.U32 R28, RZ, RZ, UR10 ;  /* 0x0000000aff1c7e24 */ /* 0x000fe2000f8e00ff */
[----:B------:R-:W-:Y:S01]  /*8220*/  ISETP.NE.AND P0, PT, R53, RZ, PT ;  /* 0x000000ff3500720c */ /* 0x000fe20003f05270 */
[----:B------:R-:W-:Y:S02]  /*8230*/  IMAD R38, R7, 0x70, RZ ;  /* 0x0000007007267824 */ /* 0x000fe400078e02ff */
[----:B------:R-:W-:-:S05]  /*8240*/  IMAD R11, R28, -0x2, R11 ;  /* 0xfffffffe1c0b7824 */ /* 0x000fca00078e020b */
[----:B------:R-:W-:-:S07]  /*8250*/  IADD3 R15, PT, PT, R11, 0x20, R54 ;  /* 0x000000200b0f7810 */ /* 0x000fce0007ffe036 */
.L_x_93:
[----:B------:R-:W-:Y:S02]  /*8260*/  IADD3 R11, P1, PT, R7, UR47, RZ ;  /* 0x0000002f070b7c10 */ /* 0x000fe4000ff3e0ff */
[----:B------:R-:W-:Y:S02]  /*8270*/  ISETP.NE.AND P4, PT, R17, RZ, PT ;  /* 0x000000ff1100720c */ /* 0x000fe40003f85270 */
[----:B------:R-:W-:Y:S02]  /*8280*/  IADD3.X R28, PT, PT, RZ, R18, RZ, P1, !PT ;  /* 0x00000012ff1c7210 */ /* 0x000fe40000ffe4ff */
[----:B------:R-:W-:-:S04]  /*8290*/  LEA R32, P1, R11, UR8, 0x2 ;  /* 0x000000080b207c11 */ /* 0x000fc8000f8210ff */
[----:B------:R-:W-:-:S05]  /*82a0*/  LEA.HI.X R33, R11, UR9, R28, 0x2, P1 ;  /* 0x000000090b217c11 */ /* 0x000fca00088f141c */
[----:B------:R-:W2:Y:S02]  /*82b0*/  LDG.E R11, desc[UR36][R32.64] ;  /* 0x00000024200b7981 */ /* 0x000ea4000c1e1900 */
[----:B--2---:R-:W-:-:S04]  /*82c0*/  IMAD R11, R37, R11, R38 ;  /* 0x0000000b250b7224 */ /* 0x004fc800078e0226 */
[----:B------:R-:W-:-:S05]  /*82d0*/  IMAD.WIDE R28, R11, 0x2, R26 ;  /* 0x000000020b1c7825 */ /* 0x000fca00078e021a */
[----:B------:R1:W5:Y:S01]  /*82e0*/  LDG.E.128 R40, desc[UR36][R28.64] ;  /* 0x000000241c287981 */ /* 0x000362000c1e1d00 */
[----:B------:R-:W-:Y:S04]  /*82f0*/  BSSY.RECONVERGENT B2, `(.L_x_90) ;  /* 0x0000014000027945 */ /* 0x000fe80003800200 */
[----:B------:R-:W-:Y:S05]  /*8300*/  @P0 BRA `(.L_x_91) ;  /* 0x0000000000480947 */ /* 0x000fea0003800000 */
[----:B------:R-:W-:Y:S01]  /*8310*/  VOTEU.ANY UP0, P4 ;  /* 0x0000000000ff7886 */ /* 0x000fe20002000100 */
[----:B------:R-:W-:Y:S01]  /*8320*/  PLOP3.LUT P0, PT, PT, PT, UP0, 0x80, 0x8 ;  /* 0x000000000008781c */ /* 0x000fe20003f0f008 */
[----:B------:R-:W2:-:S12]  /*8330*/  LDS.128 R44, [R16] ;  /* 0x00000000102c7984 */ /* 0x000e980000000c00 */
[----:B------:R-:W3:Y:S01]  /*8340*/  @P0 LDG.E.128 R48, desc[UR36][R30.64] ;  /* 0x000000241e300981 */ /* 0x000ee2000c1e1d00 */
[----:B------:R-:W-:Y:S01]  /*8350*/  PLOP3.LUT P0, PT, PT, PT, UP0, 0x80, 0x8 ;  /* 0x000000000008781c */ /* 0x000fe20003f0f008 */
[----:B-1----:R-:W-:Y:S01]  /*8360*/  IMAD.WIDE.U32 R28, R38, 0x2, R24 ;  /* 0x00000002261c7825 */ /* 0x002fe200078e0018 */
[----:B------:R-:W-:Y:S02]  /*8370*/  PLOP3.LUT P1, PT, PT, PT, UP0, 0x80, 0x8 ;  /* 0x000000000008781c */ /* 0x000fe40003f2f008 */
[----:B------:R-:W-:Y:S02]  /*8380*/  PLOP3.LUT P2, PT, PT, PT, UP0, 0x80, 0x8 ;  /* 0x000000000008781c */ /* 0x000fe40003f4f008 */
[----:B------:R-:W-:Y:S01]  /*8390*/  PLOP3.LUT P3, PT, PT, PT, UP0, 0x80, 0x8 ;  /* 0x000000000008781c */ /* 0x000fe20003f6f008 */
[----:B--2--5:R-:W-:Y:S02]  /*83a0*/  HFMA2 R40, R40, 1, 1, R44 ;  /* 0x3c003c0028287831 */ /* 0x024fe4000000002c */
[----:B------:R-:W-:-:S02]  /*83b0*/  HADD2 R41, R41, R45 ;  /* 0x0000002d29297230 */ /* 0x000fc40000000000 */
[----:B------:R-:W-:Y:S02]  /*83c0*/  HFMA2 R42, R42, 1, 1, R46 ;  /* 0x3c003c002a2a7831 */ /* 0x000fe4000000002e */
[----:B------:R-:W-:Y:S02]  /*83d0*/  HADD2 R43, R43, R47 ;  /* 0x0000002f2b2b7230 */ /* 0x000fe40000000000 */
[----:B---3--:R-:W-:Y:S02]  /*83e0*/  @P0 HMUL2 R40, R40, R48 ;  /* 0x0000003028280232 */ /* 0x008fe40000000000 */
[----:B------:R-:W-:Y:S02]  /*83f0*/  @P1 HFMA2 R41, R41, R49, -RZ ;  /* 0x0000003129291231 */ /* 0x000fe400001000ff */
[----:B------:R-:W-:Y:S02]  /*8400*/  @P2 HMUL2 R42, R42, R50 ;  /* 0x000000322a2a2232 */ /* 0x000fe40000000000 */
[----:B------:R-:W-:-:S05]  /*8410*/  @P3 HFMA2 R43, R43, R51, -RZ ;  /* 0x000000332b2b3231 */ /* 0x000fca00001000ff */
[----:B------:R2:W-:Y:S02]  /*8420*/  STG.E.128 desc[UR36][R28.64], R40 ;  /* 0x000000281c007986 */ /* 0x0005e4000c101d24 */
.L_x_91:
[----:B------:R-:W-:Y:S05]  /*8430*/  BSYNC.RECONVERGENT B2 ;  /* 0x0000000000027941 */ /* 0x000fea0003800200 */
.L_x_90:
[----:B------:R3:W4:Y:S01]  /*8440*/  LDG.E R32, desc[UR36][R32.64+0x40] ;  /* 0x0000402420207981 */ /* 0x000722000c1e1900 */
[----:B------:R-:W-:-:S05]  /*8450*/  IMAD.U32 R53, RZ, RZ, UR14 ;  /* 0x0000000eff357e24 */ /* 0x000fca000f8e00ff */
[----:B------:R-:W-:Y:S01]  /*8460*/  ISETP.NE.AND P0, PT, R53, RZ, PT ;  /* 0x000000ff3500720c */ /* 0x000fe20003f05270 */
[----:B-----5:R-:W-:Y:S02]  /*8470*/  HADD2.F32 R39, -RZ, R40.H0_H0 ;  /* 0x20000028ff277230 */ /* 0x020fe40000004100 */
[--C-:B------:R-:W-:Y:S02]  /*8480*/  HADD2.F32 R44, -RZ, R41.reuse.H0_H0 ;  /* 0x20000029ff2c7230 */ /* 0x100fe40000004100 */
[----:B---3--:R-:W-:Y:S02]  /*8490*/  HADD2.F32 R33, -RZ, R42.H1_H1 ;  /* 0x3000002aff217230 */ /* 0x008fe40000004100 */
[----:B--2---:R-:W-:Y:S02]  /*84a0*/  HADD2.F32 R40, -RZ, R40.H1_H1 ;  /* 0x30000028ff287230 */ /* 0x004fe40000004100 */
[----:B------:R-:W-:Y:S02]  /*84b0*/  HADD2.F32 R41, -RZ, R41.H1_H1 ;  /* 0x30000029ff297230 */ /* 0x000fe40000004100 */
[----:B----4-:R-:W-:-:S05]  /*84c0*/  IMAD R11, R37, R32, R38 ;  /* 0x00000020250b7224 */ /* 0x010fca00078e0226 */
[----:B------:R-:W-:-:S05]  /*84d0*/  IADD3 R11, PT, PT, R11, 0x700, RZ ;  /* 0x000007000b0b7810 */ /* 0x000fca0007ffe0ff */
[----:B-1----:R-:W-:Y:S02]  /*84e0*/  IMAD.WIDE R28, R11, 0x2, R26 ;  /* 0x000000020b1c7825 */ /* 0x002fe400078e021a */
[----:B------:R-:W1:Y:S02]  /*84f0*/  LDS.U16 R11, [R15+-0x20] ;  /* 0xffffe0000f0b7984 */ /* 0x000e640000000400 */
[----:B------:R-:W-:Y:S02]  /*8500*/  HADD2.F32 R32, -RZ, R42.H0_H0 ;  /* 0x2000002aff207230 */ /* 0x000fe40000004100 */
[--C-:B------:R-:W-:Y:S01]  /*8510*/  HADD2.F32 R42, -RZ, R43.reuse.H0_H0 ;  /* 0x2000002bff2a7230 */ /* 0x100fe20000004100 */
[----:B------:R2:W5:Y:S01]  /*8520*/  LDG.E.128 R48, desc[UR36][R28.64] ;  /* 0x000000241c307981 */ /* 0x000562000c1e1d00 */
[----:B------:R-:W-:Y:S02]  /*8530*/  HADD2.F32 R43, -RZ, R43.H1_H1 ;  /* 0x3000002bff2b7230 */ /* 0x000fe40000004100 */
[----:B-1----:R-:W-:-:S05]  /*8540*/  HADD2.F32 R11, -RZ, R11.H0_H0 ;  /* 0x2000000bff0b7230 */ /* 0x002fca0000004100 */
[C---:B------:R-:W-:Y:S01]  /*8550*/  FFMA.FTZ R39, R11.reuse, R39, R10 ;  /* 0x000000270b277223 */ /* 0x040fe2000001000a */
[C---:B--2---:R-:W-:Y:S01]  /*8560*/  FFMA.FTZ R28, R11.reuse, R40, R3 ;  /* 0x000000280b1c7223 */ /* 0x044fe20000010003 */
[C---:B------:R-:W-:Y:S01]  /*8570*/  FFMA.FTZ R44, R11.reuse, R44, R5 ;  /* 0x0000002c0b2c7223 */ /* 0x040fe20000010005 */
[C---:B------:R-:W-:Y:S01]  /*8580*/  FFMA.FTZ R12, R11.reuse, R41, R12 ;  /* 0x000000290b0c7223 */ /* 0x040fe2000001000c */
[C---:B------:R-:W-:Y:S01]  /*8590*/  FFMA.FTZ R32, R11.reuse, R32, R9 ;  /* 0x000000200b207223 */ /* 0x040fe20000010009 */
[C---:B------:R-:W-:Y:S01]  /*85a0*/  FFMA.FTZ R14, R11.reuse, R33, R14 ;  /* 0x000000210b0e7223 */ /* 0x040fe2000001000e */
[C---:B------:R-:W-:Y:S01]  /*85b0*/  FFMA.FTZ R46, R11.reuse, R42, R13 ;  /* 0x0000002a0b2e7223 */ /* 0x040fe2000001000d */
[----:B------:R-:W-:Y:S01]  /*85c0*/  FFMA.FTZ R52, R11, R43, R0 ;  /* 0x0000002b0b347223 */ /* 0x000fe20000010000 */
[----:B------:R-:W-:Y:S06]  /*85d0*/  @P0 BRA `(.L_x_92) ;  /* 0x00000000004c0947 */ /* 0x000fec0003800000 */
[----:B------:R-:W-:Y:S01]  /*85e0*/  VOTEU.ANY UP0, P4 ;  /* 0x0000000000ff7886 */ /* 0x000fe20002000100 */
[----:B------:R-:W-:Y:S01]  /*85f0*/  PLOP3.LUT P1, PT, PT, PT, UP0, 0x80, 0x8 ;  /* 0x000000000008781c */ /* 0x000fe20003f2f008 */
[----:B------:R-:W1:-:S12]  /*8600*/  LDS.128 R56, [R16] ;  /* 0x0000000010387984 */ /* 0x000e580000000c00 */
[----:B------:R-:W2:Y:S01]  /*8610*/  @P1 LDG.E.128 R40, desc[UR36][R30.64] ;  /* 0x000000241e281981 */ /* 0x000ea2000c1e1d00 */
[----:B------:R-:W-:Y:S02]  /*8620*/  PLOP3.LUT P1, PT, PT, PT, UP0, 0x80, 0x8 ;  /* 0x000000000008781c */ /* 0x000fe40003f2f008 */
[----:B------:R-:W-:Y:S02]  /*8630*/  PLOP3.LUT P2, PT, PT, PT, UP0, 0x80, 0x8 ;  /* 0x000000000008781c */ /* 0x000fe40003f4f008 */
[----:B------:R-:W-:Y:S02]  /*8640*/  PLOP3.LUT P3, PT, PT, PT, UP0, 0x80, 0x8 ;  /* 0x000000000008781c */ /* 0x000fe40003f6f008 */
[----:B------:R-:W-:Y:S02]  /*8650*/  PLOP3.LUT P4, PT, PT, PT, UP0, 0x80, 0x8 ;  /* 0x000000000008781c */ /* 0x000fe40003f8f008 */
[----:B------:R-:W-:-:S05]  /*8660*/  IADD3 R11, PT, PT, R38, 0x700, RZ ;  /* 0x00000700260b7810 */ /* 0x000fca0007ffe0ff */
[----:B------:R-:W-:-:S04]  /*8670*/  IMAD.WIDE.U32 R10, R11, 0x2, R24 ;  /* 0x000000020b0a7825 */ /* 0x000fc800078e0018 */
[----:B-1---5:R-:W-:Y:S02]  /*8680*/  HFMA2 R48, R48, 1, 1, R56 ;  /* 0x3c003c0030307831 */ /* 0x022fe40000000038 */
[----:B------:R-:W-:Y:S02]  /*8690*/  HADD2 R49, R49, R57 ;  /* 0x0000003931317230 */ /* 0x000fe40000000000 */
[----:B------:R-:W-:Y:S02]  /*86a0*/  HFMA2 R50, R50, 1, 1, R58 ;  /* 0x3c003c0032327831 */ /* 0x000fe4000000003a */
[----:B------:R-:W-:Y:S02]  /*86b0*/  HADD2 R51, R51, R59 ;  /* 0x0000003b33337230 */ /* 0x000fe40000000000 */
[----:B--2---:R-:W-:Y:S02]  /*86c0*/  @P1 HMUL2 R48, R48, R40 ;  /* 0x0000002830301232 */ /* 0x004fe40000000000 */
[----:B------:R-:W-:-:S02]  /*86d0*/  @P2 HFMA2 R49, R49, R41, -RZ ;  /* 0x0000002931312231 */ /* 0x000fc400001000ff */
[----:B------:R-:W-:Y:S02]  /*86e0*/  @P3 HMUL2 R50, R50, R42 ;  /* 0x0000002a32323232 */ /* 0x000fe40000000000 */
[----:B------:R-:W-:-:S05]  /*86f0*/  @P4 HFMA2 R51, R51, R43, -RZ ;  /* 0x0000002b33334231 */ /* 0x000fca00001000ff */
[----:B------:R1:W-:Y:S02]  /*8700*/  STG.E.128 desc[UR36][R10.64], R48 ;  /* 0x000000300a007986 */ /* 0x0003e4000c101d24 */
.L_x_92:
[----:B------:R2:W3:Y:S01]  /*8710*/  LDS.U16 R0, [R15] ;  /* 0x000000000f007984 */ /* 0x0004e20000000400 */
[----:B------:R-:W-:Y:S01]  /*8720*/  IADD3 R7, PT, PT, R7, 0x20, RZ ;  /* 0x0000002007077810 */ /* 0x000fe20007ffe0ff */
[--C-:B-----5:R-:W-:Y:S02]  /*8730*/  HADD2.F32 R3, -RZ, R48.reuse.H0_H0 ;  /* 0x20000030ff037230 */ /* 0x120fe40000004100 */
[----:B------:R-:W-:Y:S01]  /*8740*/  HADD2.F32 R5, -RZ, R48.H1_H1 ;  /* 0x30000030ff057230 */ /* 0x000fe20000004100 */
[----:B------:R-:W-:Y:S01]  /*8750*/  ISETP.GE.AND P1, PT, R7, R34, PT ;  /* 0x000000220700720c */ /* 0x000fe20003f26270 */
[--C-:B------:R-:W-:Y:S02]  /*8760*/  HADD2.F32 R9, -RZ, R49.reuse.H0_H0 ;  /* 0x20000031ff097230 */ /* 0x100fe40000004100 */
[----:B------:R-:W-:Y:S01]  /*8770*/  HADD2.F32 R13, -RZ, R50.H1_H1 ;  /* 0x30000032ff0d7230 */ /* 0x000fe20000004100 */
[----:B--2---:R-:W-:Y:S01]  /*8780*/  IADD3 R15, PT, PT, R15, 0x40, RZ ;  /* 0x000000400f0f7810 */ /* 0x004fe20007ffe0ff */
[----:B-1----:R-:W-:-:S02]  /*8790*/  HADD2.F32 R49, -RZ, R49.H1_H1 ;  /* 0x30000031ff317230 */ /* 0x002fc40000004100 */
[----:B------:R-:W-:Y:S02]  /*87a0*/  HADD2.F32 R11, -RZ, R50.H0_H0 ;  /* 0x20000032ff0b7230 */ /* 0x000fe40000004100 */
[--C-:B------:R-:W-:Y:S02]  /*87b0*/  HADD2.F32 R29, -RZ, R51.reuse.H0_H0 ;  /* 0x20000033ff1d7230 */ /* 0x100fe40000004100 */
[----:B------:R-:W-:Y:S02]  /*87c0*/  HADD2.F32 R51, -RZ, R51.H1_H1 ;  /* 0x30000033ff337230 */ /* 0x000fe40000004100 */
[----:B------:R-:W-:Y:S02]  /*87d0*/  VIADD R38, R38, 0xe00 ;  /* 0x00000e0026267836 */ /* 0x000fe40000000000 */
[----:B---3--:R-:W-:-:S05]  /*87e0*/  HADD2.F32 R0, -RZ, R0.H0_H0 ;  /* 0x20000000ff007230 */ /* 0x008fca0000004100 */
[C---:B------:R-:W-:Y:S01]  /*87f0*/  FFMA.FTZ R10, R0.reuse, R3, R39 ;  /* 0x00000003000a7223 */ /* 0x040fe20000010027 */
[C---:B------:R-:W-:Y:S01]  /*8800*/  FFMA.FTZ R3, R0.reuse, R5, R28 ;  /* 0x0000000500037223 */ /* 0x040fe2000001001c */
[C---:B------:R-:W-:Y:S01]  /*8810*/  FFMA.FTZ R5, R0.reuse, R9, R44 ;  /* 0x0000000900057223 */ /* 0x040fe2000001002c */
[C---:B------:R-:W-:Y:S01]  /*8820*/  FFMA.FTZ R14, R0.reuse, R13, R14 ;  /* 0x0000000d000e7223 */ /* 0x040fe2000001000e */
[C---:B------:R-:W-:Y:S01]  /*8830*/  FFMA.FTZ R12, R0.reuse, R49, R12 ;  /* 0x00000031000c7223 */ /* 0x040fe2000001000c */
[C---:B------:R-:W-:Y:S01]  /*8840*/  FFMA.FTZ R9, R0.reuse, R11, R32 ;  /* 0x0000000b00097223 */ /* 0x040fe20000010020 */
[C---:B------:R-:W-:Y:S01]  /*8850*/  FFMA.FTZ R13, R0.reuse, R29, R46 ;  /* 0x0000001d000d7223 */ /* 0x040fe2000001002e */
[----:B------:R-:W-:Y:S01]  /*8860*/  FFMA.FTZ R0, R0, R51, R52 ;  /* 0x0000003300007223 */ /* 0x000fe20000010034 */
[----:B------:R-:W-:Y:S06]  /*8870*/  @!P1 BRA `(.L_x_93) ;  /* 0xfffffff800789947 */ /* 0x000fec000383ffff */
.L_x_86:
[----:B-12---:R-:W-:Y:S05]  /*8880*/  BSYNC.RECONVERGENT B1 ;  /* 0x0000000000017941 */ /* 0x006fea0003800200 */
.L_x_85:
[----:B------:R-:W-:Y:S01]  /*8890*/  ISETP.GE.AND P0, PT, R35, UR44, PT ;  /* 0x0000002c23007c0c */ /* 0x000fe2000bf06270 */
[----:B------:R-:W-:-:S12]  /*88a0*/  BSSY.RECONVERGENT B1, `(.L_x_94) ;  /* 0x0000109000017945 */ /* 0x000fd80003800200 */
[----:B------:R-:W-:Y:S05]  /*88b0*/  @P0 BRA `(.L_x_95) ;  /* 0x00000010001c0947 */ /* 0x000fea0003800000 */
[----:B------:R-:W1:Y:S01]  /*88c0*/  LDCU UR4, c[0x0][0x3f8] ;  /* 0x00007f00ff0477ac */ /* 0x000e620008000800 */
[----:B------:R-:W2:Y:S01]  /*88d0*/  LDC R32, c[0x0][0x3f4] ;  /* 0x0000fd00ff207b82 */ /* 0x000ea20000000800 */
[----:B------:R-:W-:Y:S01]  /*88e0*/  IADD3 R45, PT, PT, R35, 0x10, RZ ;  /* 0x00000010232d7810 */ /* 0x000fe20007ffe0ff */
[----:B------:R-:W-:Y:S01]  /*88f0*/  BSSY.RECONVERGENT B2, `(.L_x_96) ;  /* 0x000005a000027945 */ /* 0x000fe20003800200 */
[----:B------:R-:W-:Y:S02]  /*8900*/  ULOP3.LUT UR11, URZ, UR10, URZ, 0x33, !UPT ;  /* 0x0000000aff0b7292 */ /* 0x000fe4000f8e33ff */
[----:B------:R-:W-:-:S03]  /*8910*/  VIMNMX R30, PT, PT, R45, UR44, !PT ;  /* 0x0000002c2d1e7c48 */ /* 0x000fc6000ffe0100 */
[----:B------:R-:W3:Y:S01]  /*8920*/  LDC.64 R28, c[0x0][0x458] ;  /* 0x00011600ff1c7b82 */ /* 0x000ee20000000a00 */
[----:B------:R-:W-:-:S04]  /*8930*/  IADD3 R7, PT, PT, -R19, UR11, R30 ;  /* 0x0000000b13077c10 */ /* 0x000fc8000fffe11e */
[----:B------:R-:W-:Y:S01]  /*8940*/  LOP3.LUT P0, RZ, R7, 0x10, RZ, 0xc0, !PT ;  /* 0x0000001007ff7812 */ /* 0x000fe2000780c0ff */
[----:B-1----:R-:W-:-:S06]  /*8950*/  UIMAD UR5, UR38, UR4, UR46 ;  /* 0x00000004260572a4 */ /* 0x002fcc000f8e022e */
[----:B------:R-:W-:Y:S02]  /*8960*/  IMAD.U32 R11, RZ, RZ, UR5 ;  /* 0x00000005ff0b7e24 */ /* 0x000fe4000f8e00ff */
[----:B--2---:R-:W-:Y:S02]  /*8970*/  IMAD R44, R32, UR4, RZ ;  /* 0x00000004202c7c24 */ /* 0x004fe4000f8e02ff */
[----:B------:R-:W-:-:S04]  /*8980*/  IMAD R11, R11, 0x70, R4 ;  /* 0x000000700b0b7824 */ /* 0x000fc800078e0204 */
[----:B---3--:R-:W-:Y:S01]  /*8990*/  IMAD.WIDE R28, R11, 0x2, R28 ;  /* 0x000000020b1c7825 */ /* 0x008fe200078e021c */
[----:B------:R-:W-:Y:S01]  /*89a0*/  MOV R11, R35 ;  /* 0x00000023000b7202 */ /* 0x000fe20000000f00 */
[----:B------:R-:W-:Y:S06]  /*89b0*/  @P0 BRA `(.L_x_97) ;  /* 0x0000000400340947 */ /* 0x000fec0003800000 */
[----:B------:R-:W-:Y:S02]  /*89c0*/  ISETP.GE.AND P0, PT, R35, R32, PT ;  /* 0x000000202300720c */ /* 0x000fe40003f06270 */
[----:B------:R-:W-:-:S11]  /*89d0*/  MOV R11, R45 ;  /* 0x0000002d000b7202 */ /* 0x000fd60000000f00 */
[----:B------:R-:W-:Y:S05]  /*89e0*/  @!P0 BRA `(.L_x_97) ;  /* 0x0000000400288947 */ /* 0x000fea0003800000 */
[----:B------:R-:W-:Y:S01]  /*89f0*/  IABS R34, R32 ;  /* 0x0000002000227213 */ /* 0x000fe20000000000 */
[----:B------:R-:W-:Y:S01]  /*8a00*/  HFMA2 R30, -RZ, RZ, 0, 0 ;  /* 0x00000000ff1e7431 */ /* 0x000fe200000001ff */
[----:B------:R-:W-:Y:S01]  /*8a10*/  IABS R15, R35 ;  /* 0x00000023000f7213 */ /* 0x000fe20000000000 */
[----:B------:R-:W1:Y:S01]  /*8a20*/  LDCU.64 UR4, c[0x0][0x3c8] ;  /* 0x00007900ff0477ac */ /* 0x000e620008000a00 */
[----:B------:R-:W2:Y:S01]  /*8a30*/  I2F.RP R33, R34 ;  /* 0x0000002200217306 */ /* 0x000ea20000209400 */
[----:B------:R-:W-:Y:S01]  /*8a40*/  ISETP.GE.AND P1, PT, R35, RZ, PT ;  /* 0x000000ff2300720c */ /* 0x000fe20003f26270 */
[----:B------:R-:W3:Y:S01]  /*8a50*/  LDS.U16 R36, [R36] ;  /* 0x0000000024247984 */ /* 0x000ee20000000400 */
[----:B------:R-:W-:-:S05]  /*8a60*/  ISETP.NE.AND P2, PT, R32, RZ, PT ;  /* 0x000000ff2000720c */ /* 0x000fca0003f45270 */
[----:B--2---:R-:W2:Y:S02]  /*8a70*/  MUFU.RCP R33, R33 ;  /* 0x0000002100217308 */ /* 0x004ea40000001000 */
[----:B--2---:R-:W-:-:S06]  /*8a80*/  VIADD R31, R33, 0xffffffe ;  /* 0x0ffffffe211f7836 */ /* 0x004fcc0000000000 */
[----:B------:R-:W2:Y:S02]  /*8a90*/  F2I.FTZ.U32.TRUNC.NTZ R31, R31 ;  /* 0x0000001f001f7305 */ /* 0x000ea4000021f000 */
[----:B--2---:R-:W-:-:S05]  /*8aa0*/  IADD3 R11, PT, PT, RZ, -R31, RZ ;  /* 0x8000001fff0b7210 */ /* 0x004fca0007ffe0ff */
[----:B------:R-:W-:-:S04]  /*8ab0*/  IMAD R11, R11, R34, RZ ;  /* 0x000000220b0b7224 */ /* 0x000fc800078e02ff */
[----:B------:R-:W-:-:S06]  /*8ac0*/  IMAD.HI.U32 R30, R31, R11, R30 ;  /* 0x0000000b1f1e7227 */ /* 0x000fcc00078e001e */
[----:B------:R-:W-:-:S04]  /*8ad0*/  IMAD.HI.U32 R11, R30, R15, RZ ;  /* 0x0000000f1e0b7227 */ /* 0x000fc800078e00ff */
[----:B------:R-:W-:-:S04]  /*8ae0*/  IMAD.MOV R30, RZ, RZ, -R11 ;  /* 0x000000ffff1e7224 */ /* 0x000fc800078e0a0b */
[----:B------:R-:W-:-:S05]  /*8af0*/  IMAD R11, R34, R30, R15 ;  /* 0x0000001e220b7224 */ /* 0x000fca00078e020f */
[----:B------:R-:W-:-:S13]  /*8b00*/  ISETP.GT.U32.AND P0, PT, R34, R11, PT ;  /* 0x0000000b2200720c */ /* 0x000fda0003f04070 */
[----:B------:R-:W-:-:S04]  /*8b10*/  @!P0 IADD3 R11, PT, PT, R11, -R34, RZ ;  /* 0x800000220b0b8210 */ /* 0x000fc80007ffe0ff */
[----:B------:R-:W-:-:S13]  /*8b20*/  ISETP.GT.U32.AND P0, PT, R34, R11, PT ;  /* 0x0000000b2200720c */ /* 0x000fda0003f04070 */
[----:B------:R-:W-:-:S05]  /*8b30*/  @!P0 IADD3 R11, PT, PT, R11, -R34, RZ ;  /* 0x800000220b0b8210 */ /* 0x000fca0007ffe0ff */
[----:B------:R-:W-:Y:S01]  /*8b40*/  @!P1 IMAD.MOV R11, RZ, RZ, -R11 ;  /* 0x000000ffff0b9224 */ /* 0x000fe200078e0a0b */
[----:B------:R-:W-:-:S04]  /*8b50*/  @!P2 LOP3.LUT R11, RZ, R32, RZ, 0x33, !PT ;  /* 0x00000020ff0ba212 */ /* 0x000fc800078e33ff */
[----:B------:R-:W-:-:S04]  /*8b60*/  IADD3 R15, P0, PT, R11, UR47, RZ ;  /* 0x0000002f0b0f7c10 */ /* 0x000fc8000ff1e0ff */
[----:B------:R-:W-:Y:S02]  /*8b70*/  IADD3.X R30, PT, PT, RZ, R18, RZ, P0, !PT ;  /* 0x00000012ff1e7210 */ /* 0x000fe400007fe4ff */
[----:B-1----:R-:W-:-:S04]  /*8b80*/  LEA R32, P0, R15, UR4, 0x2 ;  /* 0x000000040f207c11 */ /* 0x002fc8000f8010ff */
[----:B------:R-:W-:-:S05]  /*8b90*/  LEA.HI.X R33, R15, UR5, R30, 0x2, P0 ;  /* 0x000000050f217c11 */ /* 0x000fca00080f141e */
[----:B------:R-:W2:Y:S01]  /*8ba0*/  LDG.E R32, desc[UR36][R32.64] ;  /* 0x0000002420207981 */ /* 0x000ea2000c1e1900 */
[----:B------:R-:W-:Y:S01]  /*8bb0*/  ISETP.NE.AND P0, PT, R53, RZ, PT ;  /* 0x000000ff3500720c */ /* 0x000fe20003f05270 */
[----:B--2---:R-:W-:-:S04]  /*8bc0*/  IMAD R11, R44, R32, R11 ;  /* 0x000000202c0b7224 */ /* 0x004fc800078e020b */
[----:B------:R-:W-:-:S04]  /*8bd0*/  IMAD R11, R11, 0x70, RZ ;  /* 0x000000700b0b7824 */ /* 0x000fc800078e02ff */
[----:B------:R-:W-:-:S05]  /*8be0*/  IMAD.WIDE R30, R11, 0x2, R26 ;  /* 0x000000020b1e7825 */ /* 0x000fca00078e021a */
[----:B------:R1:W5:Y:S01]  /*8bf0*/  LDG.E.128 R40, desc[UR36][R30.64] ;  /* 0x000000241e287981 */ /* 0x000362000c1e1d00 */
[----:B------:R-:W-:Y:S01]  /*8c00*/  BSSY.RECONVERGENT B3, `(.L_x_98) ;  /* 0x0000017000037945 */ /* 0x000fe20003800200 */
[----:B---3--:R-:W-:-:S03]  /*8c10*/  HADD2.F32 R11, -RZ, R36.H0_H0 ;  /* 0x20000024ff0b7230 */ /* 0x008fc60000004100 */
[----:B------:R-:W-:Y:S05]  /*8c20*/  @P0 BRA `(.L_x_99) ;  /* 0x0000000000500947 */ /* 0x000fea0003800000 */
[----:B------:R-:W-:Y:S01]  /*8c30*/  ISETP.NE.AND P3, PT, R17, RZ, PT ;  /* 0x000000ff1100720c */ /* 0x000fe20003f65270 */
[----:B------:R-:W2:-:S12]  /*8c40*/  LDS.128 R48, [R16] ;  /* 0x0000000010307984 */ /* 0x000e980000000c00 */
[----:B------:R-:W-:Y:S01]  /*8c50*/  VOTEU.ANY UP0, P3 ;  /* 0x0000000000ff7886 */ /* 0x000fe20001800100 */
[----:B------:R-:W-:-:S13]  /*8c60*/  PLOP3.LUT P0, PT, PT, PT, UP0, 0x80, 0x8 ;  /* 0x000000000008781c */ /* 0x000fda0003f0f008 */
[----:B------:R-:W3:Y:S01]  /*8c70*/  @P0 LDG.E.128 R36, desc[UR36][R28.64] ;  /* 0x000000241c240981 */ /* 0x000ee2000c1e1d00 */
[----:B------:R-:W-:Y:S01]  /*8c80*/  PLOP3.LUT P0, PT, PT, PT, UP0, 0x80, 0x8 ;  /* 0x000000000008781c */ /* 0x000fe20003f0f008 */
[----:B-1----:R-:W-:Y:S01]  /*8c90*/  IMAD R31, R35, 0x70, RZ ;  /* 0x00000070231f7824 */ /* 0x002fe200078e02ff */
[----:B------:R-:W-:Y:S02]  /*8ca0*/  PLOP3.LUT P1, PT, PT, PT, UP0, 0x80, 0x8 ;  /* 0x000000000008781c */ /* 0x000fe40003f2f008 */
[----:B------:R-:W-:Y:S01]  /*8cb0*/  PLOP3.LUT P2, PT, PT, PT, UP0, 0x80, 0x8 ;  /* 0x000000000008781c */ /* 0x000fe20003f4f008 */
[----:B------:R-:W-:Y:S01]  /*8cc0*/  IMAD.WIDE.U32 R30, R31, 0x2, R24 ;  /* 0x000000021f1e7825 */ /* 0x000fe200078e0018 */
[----:B------:R-:W-:-:S03]  /*8cd0*/  PLOP3.LUT P3, PT, PT, PT, UP0, 0x80, 0x8 ;  /* 0x000000000008781c */ /* 0x000fc60003f6f008 */
[----:B--2--5:R-:W-:Y:S02]  /*8ce0*/  HFMA2 R40, R40, 1, 1, R48 ;  /* 0x3c003c0028287831 */ /* 0x024fe40000000030 */
[----:B------:R-:W-:Y:S02]  /*8cf0*/  HADD2 R41, R41, R49 ;  /* 0x0000003129297230 */ /* 0x000fe40000000000 */
[----:B------:R-:W-:Y:S02]  /*8d00*/  HFMA2 R42, R42, 1, 1, R50 ;  /* 0x3c003c002a2a7831 */ /* 0x000fe40000000032 */
[----:B------:R-:W-:Y:S02]  /*8d10*/  HADD2 R43, R43, R51 ;  /* 0x000000332b2b7230 */ /* 0x000fe40000000000 */
[----:B---3--:R-:W-:Y:S02]  /*8d20*/  @P0 HMUL2 R40, R40, R36 ;  /* 0x0000002428280232 */ /* 0x008fe40000000000 */
[----:B------:R-:W-:-:S02]  /*8d30*/  @P1 HFMA2 R41, R41, R37, -RZ ;  /* 0x0000002529291231 */ /* 0x000fc400001000ff */
[----:B------:R-:W-:Y:S02]  /*8d40*/  @P2 HMUL2 R42, R42, R38 ;  /* 0x000000262a2a2232 */ /* 0x000fe40000000000 */
[----:B------:R-:W-:-:S05]  /*8d50*/  @P3 HFMA2 R43, R43, R39, -RZ ;  /* 0x000000272b2b3231 */ /* 0x000fca00001000ff */
[----:B------:R2:W-:Y:S02]  /*8d60*/  STG.E.128 desc[UR36][R30.64], R40 ;  /* 0x000000281e007986 */ /* 0x0005e4000c101d24 */
.L_x_99:
[----:B------:R-:W-:Y:S05]  /*8d70*/  BSYNC.RECONVERGENT B3 ;  /* 0x0000000000037941 */ /* 0x000fea0003800200 */
.L_x_98:
[--C-:B-----5:R-:W-:Y:S02]  /*8d80*/  HADD2.F32 R15, -RZ, R40.reuse.H0_H0 ;  /* 0x20000028ff0f7230 */ /* 0x120fe40000004100 */
[----:B-12---:R-:W-:Y:S02]  /*8d90*/  HADD2.F32 R30, -RZ, R41.H0_H0 ;  /* 0x20000029ff1e7230 */ /* 0x006fe40000004100 */
[----:B------:R-:W-:Y:S02]  /*8da0*/  HADD2.F32 R34, -RZ, R43.H0_H0 ;  /* 0x2000002bff227230 */ /* 0x000fe40000004100 */
[C---:B------:R-:W-:Y:S01]  /*8db0*/  FFMA.FTZ R10, R11.reuse, R15, R10 ;  /* 0x0000000f0b0a7223 */ /* 0x040fe2000001000a */
[----:B------:R-:W-:Y:S02]  /*8dc0*/  HADD2.F32 R40, -RZ, R40.H1_H1 ;  /* 0x30000028ff287230 */ /* 0x000fe40000004100 */
[----:B------:R-:W-:Y:S01]  /*8dd0*/  FFMA.FTZ R5, R11, R30, R5 ;  /* 0x0000001e0b057223 */ /* 0x000fe20000010005 */
[----:B------:R-:W-:-:S02]  /*8de0*/  HADD2.F32 R41, -RZ, R41.H1_H1 ;  /* 0x30000029ff297230 */ /* 0x000fc40000004100 */
[C---:B------:R-:W-:Y:S01]  /*8df0*/  FFMA.FTZ R13, R11.reuse, R34, R13 ;  /* 0x000000220b0d7223 */ /* 0x040fe2000001000d */
[--C-:B------:R-:W-:Y:S02]  /*8e00*/  HADD2.F32 R32, -RZ, R42.reuse.H0_H0 ;  /* 0x2000002aff207230 */ /* 0x100fe40000004100 */
[C---:B------:R-:W-:Y:S01]  /*8e10*/  FFMA.FTZ R3, R11.reuse, R40, R3 ;  /* 0x000000280b037223 */ /* 0x040fe20000010003 */
[----:B------:R-:W-:Y:S02]  /*8e20*/  HADD2.F32 R31, -RZ, R42.H1_H1 ;  /* 0x3000002aff1f7230 */ /* 0x000fe40000004100 */
[C---:B------:R-:W-:Y:S01]  /*8e30*/  FFMA.FTZ R12, R11.reuse, R41, R12 ;  /* 0x000000290b0c7223 */ /* 0x040fe2000001000c */
[----:B------:R-:W-:Y:S02]  /*8e40*/  HADD2.F32 R43, -RZ, R43.H1_H1 ;  /* 0x3000002bff2b7230 */ /* 0x000fe40000004100 */
[C---:B------:R-:W-:Y:S01]  /*8e50*/  FFMA.FTZ R9, R11.reuse, R32, R9 ;  /* 0x000000200b097223 */ /* 0x040fe20000010009 */
[----:B------:R-:W-:-:S02]  /*8e60*/  FFMA.FTZ R14, R11, R31, R14 ;  /* 0x0000001f0b0e7223 */ /* 0x000fc4000001000e */
[----:B------:R-:W-:Y:S01]  /*8e70*/  FFMA.FTZ R0, R11, R43, R0 ;  /* 0x0000002b0b007223 */ /* 0x000fe20000010000 */
[----:B------:R-:W-:-:S07]  /*8e80*/  MOV R11, R45 ;  /* 0x0000002d000b7202 */ /* 0x000fce0000000f00 */
.L_x_97:
[----:B------:R-:W-:Y:S05]  /*8e90*/  BSYNC.RECONVERGENT B2 ;  /* 0x0000000000027941 */ /* 0x000fea0003800200 */
.L_x_96:
[----:B------:R-:W-:-:S13]  /*8ea0*/  ISETP.GE.U32.AND P0, PT, R7, 0x10, PT ;  /* 0x000000100700780c */ /* 0x000fda0003f06070 */
[----:B------:R-:W-:Y:S05]  /*8eb0*/  @!P0 BRA `(.L_x_95) ;  /* 0x00000008009c8947 */ /* 0x000fea0003800000 */
[C---:B------:R-:W-:Y:S01]  /*8ec0*/  LEA R7, R11.reuse, UR7, 0x1 ;  /* 0x000000070b077c11 */ /* 0x040fe2000f8e08ff */
[----:B------:R-:W-:Y:S01]  /*8ed0*/  IMAD.U32 R30, RZ, RZ, UR10 ;  /* 0x0000000aff1e7e24 */ /* 0x000fe2000f8e00ff */
[C---:B------:R-:W-:Y:S01]  /*8ee0*/  IADD3 R15, PT, PT, R11.reuse, 0x10, RZ ;  /* 0x000000100b0f7810 */ /* 0x040fe20007ffe0ff */
[----:B------:R-:W-:Y:S02]  /*8ef0*/  IMAD R11, R11, 0x70, RZ ;  /* 0x000000700b0b7824 */ /* 0x000fe400078e02ff */
[----:B------:R-:W-:-:S05]  /*8f00*/  IMAD R7, R30, -0x2, R7 ;  /* 0xfffffffe1e077824 */ /* 0x000fca00078e0207 */
[----:B------:R-:W-:-:S07]  /*8f10*/  IADD3 R7, PT, PT, R7, 0x20, R54 ;  /* 0x0000002007077810 */ /* 0x000fce0007ffe036 */
.L_x_106:
[----:B------:R-:W1:Y:S01]  /*8f20*/  LDC R46, c[0x0][0x3f4] ;  /* 0x0000fd00ff2e7b82 */ /* 0x000e620000000800 */
[----:B------:R-:W-:Y:S01]  /*8f30*/  IADD3 R32, PT, PT, R15, -0x10, RZ ;  /* 0xfffffff00f207810 */ /* 0x000fe20007ffe0ff */
[----:B------:R-:W-:Y:S03]  /*8f40*/  BSSY.RECONVERGENT B2, `(.L_x_100) ;  /* 0x000004b000027945 */ /* 0x000fe60003800200 */
[----:B-1----:R-:W-:-:S13]  /*8f50*/  ISETP.GE.AND P0, PT, R32, R46, PT ;  /* 0x0000002e2000720c */ /* 0x002fda0003f06270 */
[----:B------:R-:W-:Y:S05]  /*8f60*/  @!P0 BRA `(.L_x_101) ;  /* 0x0000000400208947 */ /* 0x000fea0003800000 */
[----:B------:R-:W-:Y:S01]  /*8f70*/  IABS R33, R46 ;  /* 0x0000002e00217213 */ /* 0x000fe20000000000 */
[----:B------:R-:W1:Y:S01]  /*8f80*/  LDCU.64 UR4, c[0x0][0x3c8] ;  /* 0x00007900ff0477ac */ /* 0x000e620008000a00 */
[----:B------:R-:W-:Y:S02]  /*8f90*/  IABS R36, R32 ;  /* 0x0000002000247213 */ /* 0x000fe40000000000 */
[----:B------:R-:W2:Y:S01]  /*8fa0*/  I2F.RP R34, R33 ;  /* 0x0000002100227306 */ /* 0x000ea20000209400 */
[----:B------:R-:W-:Y:S02]  /*8fb0*/  ISETP.GE.AND P1, PT, R32, RZ, PT ;  /* 0x000000ff2000720c */ /* 0x000fe40003f26270 */
[----:B------:R-:W-:-:S05]  /*8fc0*/  ISETP.NE.AND P2, PT, R46, RZ, PT ;  /* 0x000000ff2e00720c */ /* 0x000fca0003f45270 */
[----:B--2---:R-:W2:Y:S02]  /*8fd0*/  MUFU.RCP R34, R34 ;  /* 0x0000002200227308 */ /* 0x004ea40000001000 */
[----:B--2---:R-:W-:-:S06]  /*8fe0*/  VIADD R35, R34, 0xffffffe ;  /* 0x0ffffffe22237836 */ /* 0x004fcc0000000000 */
[----:B------:R-:W2:Y:S02]  /*8ff0*/  F2I.FTZ.U32.TRUNC.NTZ R31, R35 ;  /* 0x00000023001f7305 */ /* 0x000ea4000021f000 */
[----:B--2---:R-:W-:-:S05]  /*9000*/  IADD3 R30, PT, PT, RZ, -R31, RZ ;  /* 0x8000001fff1e7210 */ /* 0x004fca0007ffe0ff */
[----:B------:R-:W-:Y:S02]  /*9010*/  IMAD R37, R30, R33, RZ ;  /* 0x000000211e257224 */ /* 0x000fe400078e02ff */
[----:B------:R-:W-:-:S05]  /*9020*/  HFMA2 R30, -RZ, RZ, 0, 0 ;  /* 0x00000000ff1e7431 */ /* 0x000fca00000001ff */
[----:B------:R-:W-:-:S04]  /*9030*/  IMAD.HI.U32 R30, R31, R37, R30 ;  /* 0x000000251f1e7227 */ /* 0x000fc800078e001e */
[----:B------:R-:W-:-:S04]  /*9040*/  IMAD.MOV.U32 R31, RZ, RZ, R36 ;  /* 0x000000ffff1f7224 */ /* 0x000fc800078e0024 */
[----:B------:R-:W-:-:S05]  /*9050*/  IMAD.HI.U32 R30, R30, R31, RZ ;  /* 0x0000001f1e1e7227 */ /* 0x000fca00078e00ff */
[----:B------:R-:W-:-:S05]  /*9060*/  IADD3 R30, PT, PT, -R30, RZ, RZ ;  /* 0x000000ff1e1e7210 */ /* 0x000fca0007ffe1ff */
[----:B------:R-:W-:-:S05]  /*9070*/  IMAD R30, R33, R30, R31 ;  /* 0x0000001e211e7224 */ /* 0x000fca00078e021f */
[----:B------:R-:W-:-:S13]  /*9080*/  ISETP.GT.U32.AND P0, PT, R33, R30, PT ;  /* 0x0000001e2100720c */ /* 0x000fda0003f04070 */
[----:B------:R-:W-:-:S04]  /*9090*/  @!P0 IADD3 R30, PT, PT, R30, -R33, RZ ;  /* 0x800000211e1e8210 */ /* 0x000fc80007ffe0ff */
[----:B------:R-:W-:-:S13]  /*90a0*/  ISETP.GT.U32.AND P0, PT, R33, R30, PT ;  /* 0x0000001e2100720c */ /* 0x000fda0003f04070 */
[----:B------:R-:W-:-:S05]  /*90b0*/  @!P0 IMAD.IADD R30, R30, 0x1, -R33 ;  /* 0x000000011e1e8824 */ /* 0x000fca00078e0a21 */
[----:B------:R-:W-:Y:S02]  /*90c0*/  @!P1 IADD3 R30, PT, PT, -R30, RZ, RZ ;  /* 0x000000ff1e1e9210 */ /* 0x000fe40007ffe1ff */
[----:B------:R-:W-:-:S04]  /*90d0*/  @!P2 LOP3.LUT R30, RZ, R46, RZ, 0x33, !PT ;  /* 0x0000002eff1ea212 */ /* 0x000fc800078e33ff */
[----:B------:R-:W-:-:S04]  /*90e0*/  IADD3 R31, P0, PT, R30, UR47, RZ ;  /* 0x0000002f1e1f7c10 */ /* 0x000fc8000ff1e0ff */
[----:B------:R-:W-:Y:S02]  /*90f0*/  IADD3.X R34, PT, PT, RZ, R18, RZ, P0, !PT ;  /* 0x00000012ff227210 */ /* 0x000fe400007fe4ff */
[C---:B-1----:R-:W-:Y:S01]  /*9100*/  LEA R32, P0, R31.reuse, UR4, 0x2 ;  /* 0x000000041f207c11 */ /* 0x042fe2000f8010ff */
[----:B------:R-:W1:Y:S03]  /*9110*/  LDCU UR4, c[0x0][0x40c] ;  /* 0x00008180ff0477ac */ /* 0x000e660008000800 */
[----:B------:R-:W-:Y:S02]  /*9120*/  LEA.HI.X R33, R31, UR5, R34, 0x2, P0 ;  /* 0x000000051f217c11 */ /* 0x000fe400080f1422 */
[----:B------:R-:W2:Y:S04]  /*9130*/  LDS.U16 R34, [R7+-0x20] ;  /* 0xffffe00007227984 */ /* 0x000ea80000000400 */
[----:B------:R-:W3:Y:S02]  /*9140*/  LDG.E R33, desc[UR36][R32.64] ;  /* 0x0000002420217981 */ /* 0x000ee4000c1e1900 */
[----:B---3--:R-:W-:-:S04]  /*9150*/  IMAD R30, R44, R33, R30 ;  /* 0x000000212c1e7224 */ /* 0x008fc800078e021e */
[----:B------:R-:W-:-:S04]  /*9160*/  IMAD R31, R30, 0x70, RZ ;  /* 0x000000701e1f7824 */ /* 0x000fc800078e02ff */
[----:B------:R-:W-:-:S05]  /*9170*/  IMAD.WIDE R30, R31, 0x2, R26 ;  /* 0x000000021f1e7825 */ /* 0x000fca00078e021a */
[----:B------:R3:W5:Y:S01]  /*9180*/  LDG.E.128 R36, desc[UR36][R30.64] ;  /* 0x000000241e247981 */ /* 0x000762000c1e1d00 */
[----:B-1----:R-:W-:Y:S01]  /*9190*/  UISETP.NE.AND UP0, UPT, UR4, URZ, UPT ;  /* 0x000000ff0400728c */ /* 0x002fe2000bf05270 */
[----:B--2---:R-:W-:-:S08]  /*91a0*/  HADD2.F32 R45, -RZ, R34.H0_H0 ;  /* 0x20000022ff2d7230 */ /* 0x004fd00000004100 */
[----:B---3--:R-:W-:Y:S05]  /*91b0*/  BRA.U UP0, `(.L_x_102) ;  /* 0x00000001004c7547 */ /* 0x008fea000b800000 */
[----:B------:R-:W-:Y:S01]  /*91c0*/  ISETP.NE.AND P3, PT, R17, RZ, PT ;  /* 0x000000ff1100720c */ /* 0x000fe20003f65270 */
[----:B------:R-:W1:-:S12]  /*91d0*/  LDS.128 R32, [R16] ;  /* 0x0000000010207984 */ /* 0x000e580000000c00 */
[----:B------:R-:W-:Y:S01]  /*91e0*/  VOTEU.ANY UP0, P3 ;  /* 0x0000000000ff7886 */ /* 0x000fe20001800100 */
[----:B------:R-:W-:-:S13]  /*91f0*/  PLOP3.LUT P0, PT, PT, PT, UP0, 0x80, 0x8 ;  /* 0x000000000008781c */ /* 0x000fda0003f0f008 */
[----:B------:R-:W2:Y:S01]  /*9200*/  @P0 LDG.E.128 R40, desc[UR36][R28.64] ;  /* 0x000000241c280981 */ /* 0x000ea2000c1e1d00 */
[----:B------:R-:W-:Y:S01]  /*9210*/  PLOP3.LUT P0, PT, PT, PT, UP0, 0x80, 0x8 ;  /* 0x000000000008781c */ /* 0x000fe20003f0f008 */
[----:B------:R-:W-:Y:S01]  /*9220*/  IMAD.WIDE.U32 R30, R11, 0x2, R24 ;  /* 0x000000020b1e7825 */ /* 0x000fe200078e0018 */
[----:B------:R-:W-:Y:S02]  /*9230*/  PLOP3.LUT P1, PT, PT, PT, UP0, 0x80, 0x8 ;  /* 0x000000000008781c */ /* 0x000fe40003f2f008 */
[----:B------:R-:W-:Y:S02]  /*9240*/  PLOP3.LUT P2, PT, PT, PT, UP0, 0x80, 0x8 ;  /* 0x000000000008781c */ /* 0x000fe40003f4f008 */
[----:B------:R-:W-:Y:S01]  /*9250*/  PLOP3.LUT P3, PT, PT, PT, UP0, 0x80, 0x8 ;  /* 0x000000000008781c */ /* 0x000fe20003f6f008 */
[----:B-1---5:R-:W-:Y:S02]  /*9260*/  HFMA2 R36, R36, 1, 1, R32 ;  /* 0x3c003c0024247831 */ /* 0x022fe40000000020 */
[----:B------:R-:W-:-:S02]  /*9270*/  HADD2 R37, R37, R33 ;  /* 0x0000002125257230 */ /* 0x000fc40000000000 */
[----:B------:R-:W-:Y:S02]  /*9280*/  HFMA2 R38, R38, 1, 1, R34 ;  /* 0x3c003c0026267831 */ /* 0x000fe40000000022 */
[----:B------:R-:W-:Y:S02]  /*9290*/  HADD2 R39, R39, R35 ;  /* 0x0000002327277230 */ /* 0x000fe40000000000 */
[----:B--2---:R-:W-:Y:S02]  /*92a0*/  @P0 HMUL2 R36, R36, R40 ;  /* 0x0000002824240232 */ /* 0x004fe40000000000 */
[----:B------:R-:W-:Y:S02]  /*92b0*/  @P1 HFMA2 R37, R37, R41, -RZ ;  /* 0x0000002925251231 */ /* 0x000fe400001000ff */
[----:B------:R-:W-:Y:S02]  /*92c0*/  @P2 HMUL2 R38, R38, R42 ;  /* 0x0000002a26262232 */ /* 0x000fe40000000000 */
[----:B------:R-:W-:-:S05]  /*92d0*/  @P3 HFMA2 R39, R39, R43, -RZ ;  /* 0x0000002b27273231 */ /* 0x000fca00001000ff */
[----:B------:R1:W-:Y:S02]  /*92e0*/  STG.E.128 desc[UR36][R30.64], R36 ;  /* 0x000000241e007986 */ /* 0x0003e4000c101d24 */
.L_x_102:
[--C-:B-----5:R-:W-:Y:S02]  /*92f0*/  HADD2.F32 R34, -RZ, R38.reuse.H0_H0 ;  /* 0x20000026ff227230 */ /* 0x120fe40000004100 */
[----:B-1----:R-:W-:Y:S02]  /*9300*/  HADD2.F32 R31, -RZ, R38.H1_H1 ;  /* 0x30000026ff1f7230 */ /* 0x002fe40000004100 */
[----:B------:R-:W-:Y:S02]  /*9310*/  HADD2.F32 R30, -RZ, R36.H0_H0 ;  /* 0x20000024ff1e7230 */ /* 0x000fe40000004100 */
[C---:B------:R-:W-:Y:S01]  /*9320*/  FFMA.FTZ R9, R45.reuse, R34, R9 ;  /* 0x000000222d097223 */ /* 0x040fe20000010009 */
[----:B------:R-:W-:Y:S02]  /*9330*/  HADD2.F32 R32, -RZ, R37.H0_H0 ;  /* 0x20000025ff207230 */ /* 0x000fe40000004100 */
[----:B------:R-:W-:Y:S01]  /*9340*/  FFMA.FTZ R14, R45, R31, R14 ;  /* 0x0000001f2d0e7223 */ /* 0x000fe2000001000e */
[----:B------:R-:W-:-:S02]  /*9350*/  HADD2.F32 R38, -RZ, R39.H0_H0 ;  /* 0x20000027ff267230 */ /* 0x000fc40000004100 */
[C---:B------:R-:W-:Y:S01]  /*9360*/  FFMA.FTZ R10, R45.reuse, R30, R10 ;  /* 0x0000001e2d0a7223 */ /* 0x040fe2000001000a */
[----:B------:R-:W-:Y:S02]  /*9370*/  HADD2.F32 R36, -RZ, R36.H1_H1 ;  /* 0x30000024ff247230 */ /* 0x000fe40000004100 */
[C---:B------:R-:W-:Y:S01]  /*9380*/  FFMA.FTZ R5, R45.reuse, R32, R5 ;  /* 0x000000202d057223 */ /* 0x040fe20000010005 */
[----:B------:R-:W-:Y:S02]  /*9390*/  HADD2.F32 R37, -RZ, R37.H1_H1 ;  /* 0x30000025ff257230 */ /* 0x000fe40000004100 */
[C---:B------:R-:W-:Y:S01]  /*93a0*/  FFMA.FTZ R13, R45.reuse, R38, R13 ;  /* 0x000000262d0d7223 */ /* 0x040fe2000001000d */
[----:B------:R-:W-:Y:S02]  /*93b0*/  HADD2.F32 R39, -RZ, R39.H1_H1 ;  /* 0x30000027ff277230 */ /* 0x000fe40000004100 */
[C---:B------:R-:W-:Y:S01]  /*93c0*/  FFMA.FTZ R3, R45.reuse, R36, R3 ;  /* 0x000000242d037223 */ /* 0x040fe20000010003 */
[----:B------:R-:W-:-:S02]  /*93d0*/  FFMA.FTZ R12, R45, R37, R12 ;  /* 0x000000252d0c7223 */ /* 0x000fc4000001000c */
[----:B------:R-:W-:-:S07]  /*93e0*/  FFMA.FTZ R0, R45, R39, R0 ;  /* 0x000000272d007223 */ /* 0x000fce0000010000 */
.L_x_101:
[----:B------:R-:W-:Y:S05]  /*93f0*/  BSYNC.RECONVERGENT B2 ;  /* 0x0000000000027941 */ /* 0x000fea0003800200 */
.L_x_100:
[----:B------:R-:W-:Y:S01]  /*9400*/  ISETP.GE.AND P0, PT, R15, R46, PT ;  /* 0x0000002e0f00720c */ /* 0x000fe20003f06270 */
[----:B------:R-:W-:-:S12]  /*9410*/  BSSY.RECONVERGENT B2, `(.L_x_103) ;  /* 0x000004b000027945 */ /* 0x000fd80003800200 */
        /* <DEDUP_REMOVED lines=11> */
[----:B------:R-:W-:Y:S01]  /*94d0*/  IMAD R35, R30, R33, RZ ;  /* 0x000000211e237224 */ /* 0x000fe200078e02ff */
[----:B------:R-:W-:-:S05]  /*94e0*/  MOV R30, RZ ;  /* 0x000000ff001e7202 */ /* 0x000fca0000000f00 */
        /* <DEDUP_REMOVED lines=16> */
[----:B------:R-:W2:Y:S04]  /*95f0*/  LDS.U16 R34, [R7] ;  /* 0x0000000007227984 */ /* 0x000ea80000000400 */
        /* <DEDUP_REMOVED lines=14> */
[----:B------:R-:W-:Y:S01]  /*96e0*/  VIADD R31, R11, 0x700 ;  /* 0x000007000b1f7836 */ /* 0x000fe20000000000 */
[----:B------:R-:W-:Y:S02]  /*96f0*/  PLOP3.LUT P1, PT, PT, PT, UP0, 0x80, 0x8 ;  /* 0x000000000008781c */ /* 0x000fe40003f2f008 */
[----:B------:R-:W-:Y:S01]  /*9700*/  PLOP3.LUT P2, PT, PT, PT, UP0, 0x80, 0x8 ;  /* 0x000000000008781c */ /* 0x000fe20003f4f008 */
[----:B------:R-:W-:Y:S01]  /*9710*/  IMAD.WIDE.U32 R30, R31, 0x2, R24 ;  /* 0x000000021f1e7825 */ /* 0x000fe200078e0018 */
[----:B------:R-:W-:-:S03]  /*9720*/  PLOP3.LUT P3, PT, PT, PT, UP0, 0x80, 0x8 ;  /* 0x000000000008781c */ /* 0x000fc60003f6f008 */
        /* <DEDUP_REMOVED lines=9> */
.L_x_105:
        /* <DEDUP_REMOVED lines=16> */
.L_x_104:
[----:B------:R-:W-:Y:S05]  /*98c0*/  BSYNC.RECONVERGENT B2 ;  /* 0x0000000000027941 */ /* 0x000fea0003800200 */
.L_x_103:
[----:B------:R-:W-:Y:S01]  /*98d0*/  IADD3 R30, PT, PT, R15, 0x10, RZ ;  /* 0x000000100f1e7810 */ /* 0x000fe20007ffe0ff */
[----:B------:R-:W-:Y:S01]  /*98e0*/  VIADD R11, R11, 0xe00 ;  /* 0x00000e000b0b7836 */ /* 0x000fe20000000000 */
[----:B------:R-:W-:Y:S02]  /*98f0*/  IADD3 R15, PT, PT, R15, 0x20, RZ ;  /* 0x000000200f0f7810 */ /* 0x000fe40007ffe0ff */
[----:B------:R-:W-:Y:S02]  /*9900*/  ISETP.GE.AND P0, PT, R30, UR44, PT ;  /* 0x0000002c1e007c0c */ /* 0x000fe4000bf06270 */
[----:B------:R-:W-:-:S11]  /*9910*/  IADD3 R7, PT, PT, R7, 0x40, RZ ;  /* 0x0000004007077810 */ /* 0x000fd60007ffe0ff */
[----:B------:R-:W-:Y:S05]  /*9920*/  @!P0 BRA `(.L_x_106) ;  /* 0xfffffff4007c8947 */ /* 0x000fea000383ffff */
.L_x_95:
[----:B------:R-:W-:Y:S05]  /*9930*/  BSYNC.RECONVERGENT B1 ;  /* 0x0000000000017941 */ /* 0x000fea0003800200 */
.L_x_94:
[----:B------:R-:W-:-:S13]  /*9940*/  ISETP.NE.AND P0, PT, R19, R6, PT ;  /* 0x000000061300720c */ /* 0x000fda0003f05270 */
[----:B------:R-:W-:Y:S05]  /*9950*/  @P0 BRA `(.L_x_84) ;  /* 0x0000000000d80947 */ /* 0x000fea0003800000 */
[----:B------:R-:W-:Y:S02]  /*9960*/  UMOV UR4, 0x70 ;  /* 0x0000007000047882 */ /* 0x000fe40000000000 */
[----:B------:R-:W-:-:S06]  /*9970*/  UIMAD UR4, UR45, UR4, -0x70 ;  /* 0xffffff902d0474a4 */ /* 0x000fcc000f8e0204 */
[----:B------:R-:W-:-:S05]  /*9980*/  MOV R7, UR4 ;  /* 0x0000000400077c02 */ /* 0x000fca0008000f00 */
[----:B------:R-:W-:-:S05]  /*9990*/  IMAD.WIDE R6, R7, 0x2, R24 ;  /* 0x0000000207067825 */ /* 0x000fca00078e0218 */
[----:B------:R1:W5:Y:S01]  /*99a0*/  LDG.E.128 R28, desc[UR36][R6.64] ;  /* 0x00000024061c7981 */ /* 0x000362000c1e1d00 */
[----:B------:R-:W-:-:S06]  /*99b0*/  UIADD3 UR4, UPT, UPT, UR45, -UR10, URZ ;  /* 0x8000000a2d047290 */ /* 0x000fcc000fffe0ff */
[----:B------:R-:W-:-:S05]  /*99c0*/  IMAD.U32 R11, RZ, RZ, UR4 ;  /* 0x00000004ff0b7e24 */ /* 0x000fca000f8e00ff */
[----:B------:R-:W-:Y:S01]  /*99d0*/  LEA R8, R11, R8, 0x1 ;  /* 0x000000080b087211 */ /* 0x000fe200078e08ff */
[----:B------:R-:W2:Y:S05]  /*99e0*/  LDCU UR4, c[0x0][0x40c] ;  /* 0x00008180ff0477ac */ /* 0x000eaa0008000800 */
[----:B------:R-:W3:Y:S01]  /*99f0*/  LDS.U16 R8, [R8+-0x2] ;  /* 0xfffffe0008087984 */ /* 0x000ee20000000400 */
[----:B--2---:R-:W-:Y:S01]  /*9a00*/  UISETP.NE.AND UP0, UPT, UR4, URZ, UPT ;  /* 0x000000ff0400728c */ /* 0x004fe2000bf05270 */
[----:B---3--:R-:W-:-:S08]  /*9a10*/  HADD2.F32 R11, -RZ, R8.H0_H0 ;  /* 0x20000008ff0b7230 */ /* 0x008fd00000004100 */
[----:B-1----:R-:W-:Y:S05]  /*9a20*/  BRA.U UP0, `(.L_x_107) ;  /* 0x0000000100647547 */ /* 0x002fea000b800000 */
[----:B------:R-:W1:Y:S02]  /*9a30*/  LDCU.64 UR4, c[0x0][0x460] ;  /* 0x00008c00ff0477ac */ /* 0x000e640008000a00 */
[----:B-1----:R-:W-:-:S04]  /*9a40*/  UISETP.NE.U32.AND UP0, UPT, UR4, URZ, UPT ;  /* 0x000000ff0400728c */ /* 0x002fc8000bf05070 */
[----:B------:R-:W-:-:S06]  /*9a50*/  UISETP.NE.AND.EX UP0, UPT, UR5, URZ, UPT, UP0 ;  /* 0x000000ff0500728c */ /* 0x000fcc000bf05300 */
[----:B------:R-:W-:-:S05]  /*9a60*/  PLOP3.LUT P0, PT, PT, PT, UP0, 0x80, 0x8 ;  /* 0x000000000008781c */ /* 0x000fca0003f0f008 */
[----:B------:R-:W1:Y:S01]  /*9a70*/  @UP0 LDCU UR4, c[0x0][0x3f8] ;  /* 0x00007f00ff0407ac */ /* 0x000e620008000800 */
[----:B------:R-:W2:Y:S01]  /*9a80*/  @UP0 LDCU.64 UR12, c[0x0][0x458] ;  /* 0x00008b00ff0c07ac */ /* 0x000ea20008000a00 */
[----:B-1----:R-:W-:Y:S01]  /*9a90*/  @UP0 UIMAD UR4, UR38, UR4, UR46 ;  /* 0x00000004260402a4 */ /* 0x002fe2000f8e022e */
[----:B--2---:R-:W-:Y:S01]  /*9aa0*/  MOV R7, UR13 ;  /* 0x0000000d00077c02 */ /* 0x004fe20008000f00 */
[----:B------:R-:W-:-:S04]  /*9ab0*/  IMAD.U32 R6, RZ, RZ, UR12 ;  /* 0x0000000cff067e24 */ /* 0x000fc8000f8e00ff */
[----:B------:R-:W-:-:S05]  /*9ac0*/  MOV R15, UR4 ;  /* 0x00000004000f7c02 */ /* 0x000fca0008000f00 */
[----:B------:R-:W-:-:S04]  /*9ad0*/  @P0 IMAD R15, R15, 0x70, R4 ;  /* 0x000000700f0f0824 */ /* 0x000fc800078e0204 */
[----:B------:R-:W-:-:S05]  /*9ae0*/  @P0 IMAD.WIDE R6, R15, 0x2, R6 ;  /* 0x000000020f060825 */ /* 0x000fca00078e0206 */
[----:B------:R-:W2:Y:S01]  /*9af0*/  @P0 LDG.E.128 R32, desc[UR36][R6.64] ;  /* 0x0000002406200981 */ /* 0x000ea2000c1e1d00 */
[----:B------:R-:W-:Y:S01]  /*9b00*/  UIMAD UR4, UR41, 0x70, URZ ;  /* 0x00000070290478a4 */ /* 0x000fe2000f8e02ff */
[----:B-----5:R-:W-:Y:S02]  /*9b10*/  HFMA2 R28, R28, 1, 1, R20 ;  /* 0x3c003c001c1c7831 */ /* 0x020fe40000000014 */
[----:B------:R-:W-:Y:S02]  /*9b20*/  HADD2 R29, R29, R21 ;  /* 0x000000151d1d7230 */ /* 0x000fe40000000000 */
[----:B------:R-:W-:Y:S02]  /*9b30*/  HFMA2 R30, R30, 1, 1, R22 ;  /* 0x3c003c001e1e7831 */ /* 0x000fe40000000016 */
[----:B------:R-:W-:Y:S01]  /*9b40*/  HADD2 R31, R31, R23 ;  /* 0x000000171f1f7230 */ /* 0x000fe20000000000 */
[----:B------:R-:W-:-:S05]  /*9b50*/  MOV R15, UR4 ;  /* 0x00000004000f7c02 */ /* 0x000fca0008000f00 */
[----:B------:R-:W-:-:S04]  /*9b60*/  IMAD.WIDE R24, R15, 0x2, R24 ;  /* 0x000000020f187825 */ /* 0x000fc800078e0218 */
[----:B--2---:R-:W-:Y:S02]  /*9b70*/  @P0 HMUL2 R28, R28, R32 ;  /* 0x000000201c1c0232 */ /* 0x004fe40000000000 */
[----:B------:R-:W-:Y:S02]  /*9b80*/  @P0 HFMA2 R29, R29, R33, -RZ ;  /* 0x000000211d1d0231 */ /* 0x000fe400001000ff */
[----:B------:R-:W-:Y:S02]  /*9b90*/  @P0 HMUL2 R30, R30, R34 ;  /* 0x000000221e1e0232 */ /* 0x000fe40000000000 */
[----:B------:R-:W-:-:S05]  /*9ba0*/  @P0 HFMA2 R31, R31, R35, -RZ ;  /* 0x000000231f1f0231 */ /* 0x000fca00001000ff */
[----:B------:R1:W-:Y:S02]  /*9bb0*/  STG.E.128 desc[UR36][R24.64], R28 ;  /* 0x0000001c18007986 */ /* 0x0003e4000c101d24 */
.L_x_107:
[--C-:B-----5:R-:W-:Y:S02]  /*9bc0*/  HADD2.F32 R6, -RZ, R28.reuse.H0_H0 ;  /* 0x2000001cff067230 */ /* 0x120fe40000004100 */
[----:B------:R-:W-:Y:S02]  /*9bd0*/  HADD2.F32 R8, -RZ, R29.H0_H0 ;  /* 0x2000001dff087230 */ /* 0x000fe40000004100 */
[----:B------:R-:W-:Y:S02]  /*9be0*/  HADD2.F32 R18, -RZ, R31.H0_H0 ;  /* 0x2000001fff127230 */ /* 0x000fe40000004100 */
[C---:B------:R-:W-:Y:S01]  /*9bf0*/  FFMA.FTZ R10, R11.reuse, R6, R10 ;  /* 0x000000060b0a7223 */ /* 0x040fe2000001000a */
[----:B-1----:R-:W-:Y:S02]  /*9c00*/  HADD2.F32 R28, -RZ, R28.H1_H1 ;  /* 0x3000001cff1c7230 */ /* 0x002fe40000004100 */
[----:B------:R-:W-:Y:S01]  /*9c10*/  FFMA.FTZ R5, R11, R8, R5 ;  /* 0x000000080b057223 */ /* 0x000fe20000010005 */
[----:B------:R-:W-:-:S02]  /*9c20*/  HADD2.F32 R29, -RZ, R29.H1_H1 ;  /* 0x3000001dff1d7230 */ /* 0x000fc40000004100 */
[C---:B------:R-:W-:Y:S01]  /*9c30*/  FFMA.FTZ R13, R11.reuse, R18, R13 ;  /* 0x000000120b0d7223 */ /* 0x040fe2000001000d */
[--C-:B0-----:R-:W-:Y:S02]  /*9c40*/  HADD2.F32 R16, -RZ, R30.reuse.H0_H0 ;  /* 0x2000001eff107230 */ /* 0x101fe40000004100 */
[C---:B------:R-:W-:Y:S01]  /*9c50*/  FFMA.FTZ R3, R11.reuse, R28, R3 ;  /* 0x0000001c0b037223 */ /* 0x040fe20000010003 */
[----:B------:R-:W-:Y:S02]  /*9c60*/  HADD2.F32 R7, -RZ, R30.H1_H1 ;  /* 0x3000001eff077230 */ /* 0x000fe40000004100 */
[C---:B------:R-:W-:Y:S01]  /*9c70*/  FFMA.FTZ R12, R11.reuse, R29, R12 ;  /* 0x0000001d0b0c7223 */ /* 0x040fe2000001000c */
[----:B------:R-:W-:Y:S02]  /*9c80*/  HADD2.F32 R31, -RZ, R31.H1_H1 ;  /* 0x3000001fff1f7230 */ /* 0x000fe40000004100 */
[C---:B------:R-:W-:Y:S01]  /*9c90*/  FFMA.FTZ R9, R11.reuse, R16, R9 ;  /* 0x000000100b097223 */ /* 0x040fe20000010009 */
[----:B------:R-:W-:-:S02]  /*9ca0*/  FFMA.FTZ R14, R11, R7, R14 ;  /* 0x000000070b0e7223 */ /* 0x000fc4000001000e */
[----:B------:R-:W-:-:S07]  /*9cb0*/  FFMA.FTZ R0, R11, R31, R0 ;  /* 0x0000001f0b007223 */ /* 0x000fce0000010000 */
.L_x_84:
[----:B-12---:R-:W-:Y:S05]  /*9cc0*/  BSYNC.RECONVERGENT B0 ;  /* 0x0000000000007941 */ /* 0x006fea0003800200 */
.L_x_83:
[----:B------:R-:W-:Y:S01]  /*9cd0*/  BAR.SYNC.DEFER_BLOCKING 0x0 ;  /* 0x0000000000007b1d */ /* 0x000fe20000010000 */
[----:B------:R-:W-:-:S13]  /*9ce0*/  ISETP.GT.U32.AND P5, PT, R4, 0x6f, PT ;  /* 0x0000006f0400780c */ /* 0x000fda0003fa4070 */
[----:B------:R-:W-:Y:S05]  /*9cf0*/  @P5 BRA `(.L_x_108) ;  /* 0x00000008002c5947 */ /* 0x000fea0003800000 */
[----:B------:R-:W1:Y:S01]  /*9d00*/  S2UR UR5, SR_CgaCtaId ;  /* 0x00000000000579c3 */ /* 0x000e620000008800 */
[C---:B------:R-:W-:Y:S01]  /*9d10*/  LOP3.LUT R6, R2.reuse, 0x380, RZ, 0xc0, !PT ;  /* 0x0000038002067812 */ /* 0x040fe200078ec0ff */
[----:B------:R-:W-:Y:S01]  /*9d20*/  UMOV UR4, 0x400 ;  /* 0x0000040000047882 */ /* 0x000fe20000000000 */
[----:B------:R-:W-:Y:S01]  /*9d30*/  LOP3.LUT R7, R2, 0x3c0, RZ, 0xc0, !PT ;  /* 0x000003c002077812 */ /* 0x000fe200078ec0ff */
[----:B------:R-:W-:Y:S01]  /*9d40*/  UIADD3 UR4, UPT, UPT, UR4, 0x240, URZ ;  /* 0x0000024004047890 */ /* 0x000fe2000fffe0ff */
[----:B------:R-:W-:Y:S01]  /*9d50*/  ISETP.NE.AND P6, PT, R6, 0x80, PT ;  /* 0x000000800600780c */ /* 0x000fe20003fc5270 */
[----:B------:R-:W-:Y:S01]  /*9d60*/  IMAD R19, R19, 0x70, R4 ;  /* 0x0000007013137824 */ /* 0x000fe200078e0204 */
[C---:B------:R-:W-:Y:S02]  /*9d70*/  LOP3.LUT R6, R2.reuse, 0x3e0, RZ, 0xc0, !PT ;  /* 0x000003e002067812 */ /* 0x040fe400078ec0ff */
[----:B------:R-:W-:Y:S02]  /*9d80*/  ISETP.NE.AND P4, PT, R7, 0x40, PT ;  /* 0x000000400700780c */ /* 0x000fe40003f85270 */
[----:B------:R-:W-:-:S02]  /*9d90*/  ISETP.GT.U32.AND P0, PT, R2, 0x3f, PT ;  /* 0x0000003f0200780c */ /* 0x000fc40003f04070 */
[----:B------:R-:W-:Y:S02]  /*9da0*/  LOP3.LUT R7, R2, 0x3f0, RZ, 0xc0, !PT ;  /* 0x000003f002077812 */ /* 0x000fe400078ec0ff */
[----:B------:R-:W-:Y:S02]  /*9db0*/  ISETP.NE.AND P3, PT, R6, 0x20, PT ;  /* 0x000000200600780c */ /* 0x000fe40003f65270 */
[----:B------:R-:W-:Y:S02]  /*9dc0*/  P2R R6, PR, RZ, 0x1 ;  /* 0x00000001ff067803 */ /* 0x000fe40000000000 */
[----:B------:R-:W-:Y:S02]  /*9dd0*/  ISETP.NE.AND P2, PT, R7, 0x10, PT ;  /* 0x000000100700780c */ /* 0x000fe40003f45270 */
[C---:B------:R-:W-:Y:S02]  /*9de0*/  ISETP.GT.U32.AND P1, PT, R2.reuse, 0x7f, PT ;  /* 0x0000007f0200780c */ /* 0x040fe40003f24070 */
[----:B------:R-:W-:Y:S01]  /*9df0*/  ISETP.GT.U32.AND P0, PT, R2, 0x1f, PT ;  /* 0x0000001f0200780c */ /* 0x000fe20003f04070 */
[----:B-1----:R-:W-:-:S06]  /*9e00*/  ULEA UR4, UR5, UR4, 0x18 ;  /* 0x0000000405047291 */ /* 0x002fcc000f8ec0ff */
[----:B------:R-:W-:Y:S01]  /*9e10*/  LEA R19, R19, UR4, 0x1 ;  /* 0x0000000413137c11 */ /* 0x000fe2000f8e08ff */
[----:B------:R-:W-:Y:S06]  /*9e20*/  @P6 BRA `(.L_x_109) ;  /* 0x0000000000146947 */ /* 0x000fec0003800000 */
[----:B0-----:R-:W-:Y:S02]  /*9e30*/  F2FP.F16.F32.PACK_AB R20, R3, R10 ;  /* 0x0000000a0314723e */ /* 0x001fe400000000ff */
[----:B------:R-:W-:Y:S02]  /*9e40*/  F2FP.F16.F32.PACK_AB R21, R12, R5 ;  /* 0x000000050c15723e */ /* 0x000fe400000000ff */
[----:B------:R-:W-:Y:S02]  /*9e50*/  F2FP.F16.F32.PACK_AB R22, R14, R9 ;  /* 0x000000090e16723e */ /* 0x000fe400000000ff */
[----:B------:R-:W-:-:S05]  /*9e60*/  F2FP.F16.F32.PACK_AB R23, R0, R13 ;  /* 0x0000000d0017723e */ /* 0x000fca00000000ff */
[----:B------:R1:W-:Y:S02]  /*9e70*/  STS.128 [R19+-0x700], R20 ;  /* 0xfff9001413007388 */ /* 0x0003e40000000c00 */
.L_x_109:
[----:B------:R-:W-:Y:S05]  /*9e80*/  WARPSYNC.ALL ;  /* 0x0000000000007948 */ /* 0x000fea0003800000 */
[----:B------:R-:W-:Y:S01]  /*9e90*/  BAR.SYNC.DEFER_BLOCKING 0x0 ;  /* 0x0000000000007b1d */ /* 0x000fe20000010000 */
[----:B------:R-:W-:-:S05]  /*9ea0*/  ISETP.GT.U32.AND P6, PT, R2, 0xf, PT ;  /* 0x0000000f0200780c */ /* 0x000fca0003fc4070 */
[----:B------:R-:W-:Y:S04]  /*9eb0*/  BSSY.RECONVERGENT B0, `(.L_x_110) ;  /* 0x0000013000007945 */ /* 0x000fe80003800200 */
[----:B------:R-:W-:Y:S05]  /*9ec0*/  @P1 BRA `(.L_x_111) ;  /* 0x0000000000441947 */ /* 0x000fea0003800000 */
[----:B01----:R-:W0:Y:S02]  /*9ed0*/  LDS.128 R20, [R19] ;  /* 0x0000000013147984 */ /* 0x003e240000000c00 */
[--C-:B0-----:R-:W-:Y:S02]  /*9ee0*/  HADD2.F32 R7, -RZ, R20.reuse.H0_H0 ;  /* 0x20000014ff077230 */ /* 0x101fe40000004100 */
[----:B------:R-:W-:Y:S02]  /*9ef0*/  HADD2.F32 R6, -RZ, R21.H0_H0 ;  /* 0x20000015ff067230 */ /* 0x000fe40000004100 */
[----:B------:R-:W-:Y:S02]  /*9f00*/  HADD2.F32 R16, -RZ, R23.H0_H0 ;  /* 0x20000017ff107230 */ /* 0x000fe40000004100 */
[----:B------:R-:W-:Y:S01]  /*9f10*/  FADD.FTZ R10, R10, R7 ;  /* 0x000000070a0a7221 */ /* 0x000fe20000010000 */
[----:B------:R-:W-:Y:S02]  /*9f20*/  HADD2.F32 R20, -RZ, R20.H1_H1 ;  /* 0x30000014ff147230 */ /* 0x000fe40000004100 */
[----:B------:R-:W-:Y:S01]  /*9f30*/  FADD.FTZ R5, R5, R6 ;  /* 0x0000000605057221 */ /* 0x000fe20000010000 */
[----:B------:R-:W-:-:S02]  /*9f40*/  HADD2.F32 R21, -RZ, R21.H1_H1 ;  /* 0x30000015ff157230 */ /* 0x000fc40000004100 */
[----:B------:R-:W-:Y:S01]  /*9f50*/  FADD.FTZ R13, R13, R16 ;  /* 0x000000100d0d7221 */ /* 0x000fe20000010000 */
[--C-:B------:R-:W-:Y:S02]  /*9f60*/  HADD2.F32 R8, -RZ, R22.reuse.H0_H0 ;  /* 0x20000016ff087230 */ /* 0x100fe40000004100 */
[----:B------:R-:W-:Y:S01]  /*9f70*/  FADD.FTZ R3, R3, R20 ;  /* 0x0000001403037221 */ /* 0x000fe20000010000 */
[----:B------:R-:W-:Y:S02]  /*9f80*/  HADD2.F32 R11, -RZ, R22.H1_H1 ;  /* 0x30000016ff0b7230 */ /* 0x000fe40000004100 */
[----:B------:R-:W-:Y:S01]  /*9f90*/  FADD.FTZ R12, R12, R21 ;  /* 0x000000150c0c7221 */ /* 0x000fe20000010000 */
[----:B------:R-:W-:Y:S02]  /*9fa0*/  HADD2.F32 R23, -RZ, R23.H1_H1 ;  /* 0x30000017ff177230 */ /* 0x000fe40000004100 */
[----:B------:R-:W-:Y:S01]  /*9fb0*/  FADD.FTZ R9, R9, R8 ;  /* 0x0000000809097221 */ /* 0x000fe20000010000 */
[----:B------:R-:W-:-:S02]  /*9fc0*/  FADD.FTZ R14, R14, R11 ;  /* 0x0000000b0e0e7221 */ /* 0x000fc40000010000 */
[----:B------:R-:W-:-:S07]  /*9fd0*/  FADD.FTZ R0, R0, R23 ;  /* 0x0000001700007221 */ /* 0x000fce0000010000 */
.L_x_111:
[----:B------:R-:W-:Y:S05]  /*9fe0*/  BSYNC.RECONVERGENT B0 ;  /* 0x0000000000007941 */ /* 0x000fea0003800200 */
.L_x_110:
[----:B------:R-:W-:Y:S06]  /*9ff0*/  BAR.SYNC.DEFER_BLOCKING 0x0 ;  /* 0x0000000000007b1d */ /* 0x000fec0000010000 */
[----:B------:R-:W-:Y:S04]  /*a000*/  BSSY.RECONVERGENT B0, `(.L_x_112) ;  /* 0x0000007000007945 */ /* 0x000fe80003800200 */
[----:B------:R-:W-:Y:S05]  /*a010*/  @P4 BRA `(.L_x_113) ;  /* 0x0000000000144947 */ /* 0x000fea0003800000 */
[----:B01----:R-:W-:Y:S02]  /*a020*/  F2FP.F16.F32.PACK_AB R20, R3, R10 ;  /* 0x0000000a0314723e */ /* 0x003fe400000000ff */
[----:B------:R-:W-:Y:S02]  /*a030*/  F2FP.F16.F32.PACK_AB R21, R12, R5 ;  /* 0x000000050c15723e */ /* 0x000fe400000000ff */
[----:B------:R-:W-:Y:S02]  /*a040*/  F2FP.F16.F32.PACK_AB R22, R14, R9 ;  /* 0x000000090e16723e */ /* 0x000fe400000000ff */
[----:B------:R-:W-:-:S05]  /*a050*/  F2FP.F16.F32.PACK_AB R23, R0, R13 ;  /* 0x0000000d0017723e */ /* 0x000fca00000000ff */
[----:B------:R2:W-:Y:S02]  /*a060*/  STS.128 [R19+-0x380], R20 ;  /* 0xfffc801413007388 */ /* 0x0005e40000000c00 */
.L_x_113:
[----:B------:R-:W-:Y:S05]  /*a070*/  BSYNC.RECONVERGENT B0 ;  /* 0x0000000000007941 */ /* 0x000fea0003800200 */
.L_x_112:
[----:B------:R-:W-:Y:S01]  /*a080*/  BAR.SYNC.DEFER_BLOCKING 0x0 ;  /* 0x0000000000007b1d */ /* 0x000fe20000010000 */
[----:B------:R-:W-:-:S05]  /*a090*/  ISETP.GT.U32.AND P1, PT, R2, 0x3f, PT ;  /* 0x0000003f0200780c */ /* 0x000fca0003f24070 */
[----:B------:R-:W-:Y:S08]  /*a0a0*/  BSSY.RECONVERGENT B0, `(.L_x_114) ;  /* 0x0000013000007945 */ /* 0x000ff00003800200 */
[----:B------:R-:W-:Y:S05]  /*a0b0*/  @P1 BRA `(.L_x_115) ;  /* 0x0000000000441947 */ /* 0x000fea0003800000 */
[----:B012---:R-:W0:Y:S02]  /*a0c0*/  LDS.128 R20, [R19] ;  /* 0x0000000013147984 */ /* 0x007e240000000c00 */
        /* <DEDUP_REMOVED lines=16> */
.L_x_115:
[----:B------:R-:W-:Y:S05]  /*a1d0*/  BSYNC.RECONVERGENT B0 ;  /* 0x0000000000007941 */ /* 0x000fea0003800200 */
.L_x_114:
[----:B------:R-:W-:Y:S06]  /*a1e0*/  BAR.SYNC.DEFER_BLOCKING 0x0 ;  /* 0x0000000000007b1d */ /* 0x000fec0000010000 */
[----:B------:R-:W-:Y:S04]  /*a1f0*/  BSSY.RECONVERGENT B0, `(.L_x_116) ;  /* 0x0000007000007945 */ /* 0x000fe80003800200 */
[----:B------:R-:W-:Y:S05]  /*a200*/  @P3 BRA `(.L_x_117) ;  /* 0x0000000000143947 */ /* 0x000fea0003800000 */
[----:B012---:R-:W-:Y:S02]  /*a210*/  F2FP.F16.F32.PACK_AB R20, R3, R10 ;  /* 0x0000000a0314723e */ /* 0x007fe400000000ff */
[----:B------:R-:W-:Y:S02]  /*a220*/  F2FP.F16.F32.PACK_AB R21, R12, R5 ;  /* 0x000000050c15723e */ /* 0x000fe400000000ff */
[----:B------:R-:W-:Y:S02]  /*a230*/  F2FP.F16.F32.PACK_AB R22, R14, R9 ;  /* 0x000000090e16723e */ /* 0x000fe400000000ff */
[----:B------:R-:W-:-:S05]  /*a240*/  F2FP.F16.F32.PACK_AB R23, R0, R13 ;  /* 0x0000000d0017723e */ /* 0x000fca00000000ff */
[----:B------:R3:W-:Y:S02]  /*a250*/  STS.128 [R19+-0x1c0], R20 ;  /* 0xfffe401413007388 */ /* 0x0007e40000000c00 */
.L_x_117:
[----:B------:R-:W-:Y:S05]  /*a260*/  BSYNC.RECONVERGENT B0 ;  /* 0x0000000000007941 */ /* 0x000fea0003800200 */
.L_x_116:
[----:B------:R-:W-:Y:S06]  /*a270*/  BAR.SYNC.DEFER_BLOCKING 0x0 ;  /* 0x0000000000007b1d */ /* 0x000fec0000010000 */
[----:B------:R-:W-:Y:S04]  /*a280*/  BSSY.RECONVERGENT B0, `(.L_x_118) ;  /* 0x0000013000007945 */ /* 0x000fe80003800200 */
[----:B------:R-:W-:Y:S05]  /*a290*/  @P0 BRA `(.L_x_119) ;  /* 0x0000000000440947 */ /* 0x000fea0003800000 */
[----:B0123--:R-:W0:Y:S02]  /*a2a0*/  LDS.128 R20, [R19] ;  /* 0x0000000013147984 */ /* 0x00fe240000000c00 */
        /* <DEDUP_REMOVED lines=16> */
.L_x_119:
[----:B------:R-:W-:Y:S05]  /*a3b0*/  BSYNC.RECONVERGENT B0 ;  /* 0x0000000000007941 */ /* 0x000fea0003800200 */
.L_x_118:
[----:B------:R-:W-:Y:S06]  /*a3c0*/  BAR.SYNC.DEFER_BLOCKING 0x0 ;  /* 0x0000000000007b1d */ /* 0x000fec0000010000 */
[----:B------:R-:W-:Y:S04]  /*a3d0*/  BSSY.RECONVERGENT B0, `(.L_x_120) ;  /* 0x0000007000007945 */ /* 0x000fe80003800200 */
[----:B------:R-:W-:Y:S05]  /*a3e0*/  @P2 BRA `(.L_x_121) ;  /* 0x0000000000142947 */ /* 0x000fea0003800000 */
[----:B0123--:R-:W-:Y:S02]  /*a3f0*/  F2FP.F16.F32.PACK_AB R20, R3, R10 ;  /* 0x0000000a0314723e */ /* 0x00ffe400000000ff */
[----:B------:R-:W-:Y:S02]  /*a400*/  F2FP.F16.F32.PACK_AB R21, R12, R5 ;  /* 0x000000050c15723e */ /* 0x000fe400000000ff */
[----:B------:R-:W-:Y:S02]  /*a410*/  F2FP.F16.F32.PACK_AB R22, R14, R9 ;  /* 0x000000090e16723e */ /* 0x000fe400000000ff */
[----:B------:R-:W-:-:S05]  /*a420*/  F2FP.F16.F32.PACK_AB R23, R0, R13 ;  /* 0x0000000d0017723e */ /* 0x000fca00000000ff */
[----:B------:R0:W-:Y:S02]  /*a430*/  STS.128 [R19+-0xe0], R20 ;  /* 0xffff201413007388 */ /* 0x0001e40000000c00 */
.L_x_121:
[----:B------:R-:W-:Y:S05]  /*a440*/  BSYNC.RECONVERGENT B0 ;  /* 0x0000000000007941 */ /* 0x000fea0003800200 */
.L_x_120:
[----:B------:R-:W-:Y:S06]  /*a450*/  BAR.SYNC.DEFER_BLOCKING 0x0 ;  /* 0x0000000000007b1d */ /* 0x000fec0000010000 */
[----:B------:R-:W-:Y:S04]  /*a460*/  BSSY.RECONVERGENT B0, `(.L_x_122) ;  /* 0x0000013000007945 */ /* 0x000fe80003800200 */
[----:B------:R-:W-:Y:S05]  /*a470*/  @P6 BRA `(.L_x_123) ;  /* 0x0000000000446947 */ /* 0x000fea0003800000 */
[----:B0123--:R-:W0:Y:S02]  /*a480*/  LDS.128 R16, [R19] ;  /* 0x0000000013107984 */ /* 0x00fe240000000c00 */
[----:B0-----:R-:W-:Y:S02]  /*a490*/  HADD2.F32 R7, -RZ, R16.H0_H0 ;  /* 0x20000010ff077230 */ /* 0x001fe40000004100 */
[----:B------:R-:W-:Y:S02]  /*a4a0*/  HADD2.F32 R6, -RZ, R17.H0_H0 ;  /* 0x20000011ff067230 */ /* 0x000fe40000004100 */
[--C-:B------:R-:W-:Y:S02]  /*a4b0*/  HADD2.F32 R8, -RZ, R18.reuse.H0_H0 ;  /* 0x20000012ff087230 */ /* 0x100fe40000004100 */
[----:B------:R-:W-:Y:S01]  /*a4c0*/  FADD.FTZ R10, R10, R7 ;  /* 0x000000070a0a7221 */ /* 0x000fe20000010000 */
[----:B------:R-:W-:Y:S02]  /*a4d0*/  HADD2.F32 R11, -RZ, R18.H1_H1 ;  /* 0x30000012ff0b7230 */ /* 0x000fe40000004100 */
[----:B------:R-:W-:Y:S01]  /*a4e0*/  FADD.FTZ R5, R5, R6 ;  /* 0x0000000605057221 */ /* 0x000fe20000010000 */
[----:B------:R-:W-:-:S02]  /*a4f0*/  HADD2.F32 R16, -RZ, R16.H1_H1 ;  /* 0x30000010ff107230 */ /* 0x000fc40000004100 */
[----:B------:R-:W-:Y:S01]  /*a500*/  FADD.FTZ R9, R9, R8 ;  /* 0x0000000809097221 */ /* 0x000fe20000010000 */
[----:B------:R-:W-:Y:S02]  /*a510*/  HADD2.F32 R17, -RZ, R17.H1_H1 ;  /* 0x30000011ff117230 */ /* 0x000fe40000004100 */
[----:B------:R-:W-:Y:S01]  /*a520*/  FADD.FTZ R14, R14, R11 ;  /* 0x0000000b0e0e7221 */ /* 0x000fe20000010000 */
[--C-:B------:R-:W-:Y:S02]  /*a530*/  HADD2.F32 R18, -RZ, R19.reuse.H0_H0 ;  /* 0x20000013ff127230 */ /* 0x100fe40000004100 */
[----:B------:R-:W-:Y:S01]  /*a540*/  FADD.FTZ R3, R3, R16 ;  /* 0x0000001003037221 */ /* 0x000fe20000010000 */
[----:B------:R-:W-:Y:S02]  /*a550*/  HADD2.F32 R15, -RZ, R19.H1_H1 ;  /* 0x30000013ff0f7230 */ /* 0x000fe40000004100 */
[----:B------:R-:W-:Y:S01]  /*a560*/  FADD.FTZ R12, R12, R17 ;  /* 0x000000110c0c7221 */ /* 0x000fe20000010000 */
[----:B------:R-:W-:-:S02]  /*a570*/  FADD.FTZ R13, R13, R18 ;  /* 0x000000120d0d7221 */ /* 0x000fc40000010000 */
[----:B------:R-:W-:-:S07]  /*a580*/  FADD.FTZ R0, R0, R15 ;  /* 0x0000000f00007221 */ /* 0x000fce0000010000 */
.L_x_123:
[----:B------:R-:W-:Y:S05]  /*a590*/  BSYNC.RECONVERGENT B0 ;  /* 0x0000000000007941 */ /* 0x000fea0003800200 */
.L_x_122:
[----:B------:R-:W-:Y:S06]  /*a5a0*/  BAR.SYNC.DEFER_BLOCKING 0x0 ;  /* 0x0000000000007b1d */ /* 0x000fec0000010000 */
.L_x_108:
[----:B------:R-:W-:-:S13]  /*a5b0*/  ISETP.GT.U32.OR P5, PT, R2, 0xf, P5 ;  /* 0x0000000f0200780c */ /* 0x000fda0002fa4470 */
[----:B------:R-:W-:Y:S05]  /*a5c0*/  @P5 EXIT ;  /* 0x000000000000594d */ /* 0x000fea0003800000 */
[----:B------:R-:W5:Y:S02]  /*a5d0*/  LDCU UR4, c[0x0][0x478] ;  /* 0x00008f00ff0477ac */ /* 0x000f640008000800 */
[----:B-----5:R-:W-:-:S09]  /*a5e0*/  UISETP.NE.AND UP0, UPT, UR4, 0x2, UPT ;  /* 0x000000020400788c */ /* 0x020fd2000bf05270 */
[----:B------:R-:W-:Y:S05]  /*a5f0*/  BRA.U UP0, `(.L_x_124) ;  /* 0x0000000100e07547 */ /* 0x000fea000b800000 */
[----:B------:R-:W5:Y:S01]  /*a600*/  LDC.64 R6, c[0x0][0x470] ;  /* 0x00011c00ff067b82 */ /* 0x000f620000000a00 */
[----:B------:R-:W0:Y:S01]  /*a610*/  LDCU.64 UR4, c[0x0][0x380] ;  /* 0x00007000ff0477ac */ /* 0x000e220008000a00 */
[----:B-----5:R-:W5:Y:S02]  /*a620*/  LDG.E R6, desc[UR36][R6.64] ;  /* 0x0000002406067981 */ /* 0x020f64000c1e1900 */
[C---:B-----5:R-:W-:Y:S01]  /*a630*/  FMUL.FTZ R13, R6.reuse, R13 ;  /* 0x0000000d060d7220 */ /* 0x060fe20000410000 */
[C---:B------:R-:W-:Y:S01]  /*a640*/  FMUL.FTZ R14, R6.reuse, R14 ;  /* 0x0000000e060e7220 */ /* 0x040fe20000410000 */
[C---:B------:R-:W-:Y:S01]  /*a650*/  FMUL.FTZ R0, R6.reuse, R0 ;  /* 0x0000000006007220 */ /* 0x040fe20000410000 */
[C---:B------:R-:W-:Y:S01]  /*a660*/  FMUL.FTZ R3, R6.reuse, R3 ;  /* 0x0000000306037220 */ /* 0x040fe20000410000 */
[C---:B------:R-:W-:Y:S01]  /*a670*/  FMUL.FTZ R5, R6.reuse, R5 ;  /* 0x0000000506057220 */ /* 0x040fe20000410000 */
[C---:B------:R-:W-:Y:S01]  /*a680*/  FMUL.FTZ R12, R6.reuse, R12 ;  /* 0x0000000c060c7220 */ /* 0x040fe20000410000 */
[----:B------:R-:W5:Y:S01]  /*a690*/  F2I.S8.NTZ R13, R13 ;  /* 0x0000000d000d7305 */ /* 0x000f620000202100 */
[C---:B------:R-:W-:Y:S01]  /*a6a0*/  FMUL.FTZ R9, R6.reuse, R9 ;  /* 0x0000000906097220 */ /* 0x040fe20000410000 */
[----:B------:R-:W-:Y:S01]  /*a6b0*/  FMUL.FTZ R6, R6, R10 ;  /* 0x0000000a06067220 */ /* 0x000fe20000410000 */
[----:B------:R-:W-:-:S05]  /*a6c0*/  IADD3 R10, PT, PT, R4, UR48, RZ ;  /* 0x00000030040a7c10 */ /* 0x000fca000fffe0ff */
[----:B------:R-:W1:Y:S01]  /*a6d0*/  F2I.S8.NTZ R14, R14 ;  /* 0x0000000e000e7305 */ /* 0x000e620000202100 */
[----:B-----5:R-:W-:-:S07]  /*a6e0*/  PRMT R2, R13, 0x8880, RZ ;  /* 0x000088800d027816 */ /* 0x020fce00000000ff */
[----:B------:R-:W5:Y:S01]  /*a6f0*/  F2I.S8.NTZ R0, R0 ;  /* 0x0000000000007305 */ /* 0x000f620000202100 */
[----:B------:R-:W-:Y:S02]  /*a700*/  PRMT R2, R2, 0x7710, RZ ;  /* 0x0000771002027816 */ /* 0x000fe400000000ff */
[----:B-1----:R-:W-:-:S05]  /*a710*/  PRMT R14, R14, 0x8880, RZ ;  /* 0x000088800e0e7816 */ /* 0x002fca00000000ff */
[----:B------:R-:W-:Y:S01]  /*a720*/  F2I.S8.NTZ R3, R3 ;  /* 0x0000000300037305 */ /* 0x000fe20000202100 */
[----:B------:R-:W-:-:S05]  /*a730*/  IMAD.U32 R7, R2, 0x10000, RZ ;  /* 0x0001000002077824 */ /* 0x000fca00078e00ff */
[----:B------:R-:W-:Y:S02]  /*a740*/  LOP3.LUT R7, R7, 0xff0000, RZ, 0xc0, !PT ;  /* 0x00ff000007077812 */ /* 0x000fe400078ec0ff */
[----:B------:R-:W1:Y:S01]  /*a750*/  F2I.S8.NTZ R5, R5 ;  /* 0x0000000500057305 */ /* 0x000e620000202100 */
[----:B-----5:R-:W-:Y:S02]  /*a760*/  PRMT R8, R0, 0x8880, RZ ;  /* 0x0000888000087816 */ /* 0x020fe400000000ff */
[----:B------:R-:W-:Y:S02]  /*a770*/  PRMT R0, R14, 0x7710, RZ ;  /* 0x000077100e007816 */ /* 0x000fe400000000ff */
[----:B------:R-:W-:Y:S02]  /*a780*/  PRMT R2, R8, 0x7710, RZ ;  /* 0x0000771008027816 */ /* 0x000fe400000000ff */
[----:B------:R-:W-:Y:S01]  /*a790*/  SHF.L.U32 R0, R0, 0x8, RZ ;  /* 0x0000000800007819 */ /* 0x000fe200000006ff */
[----:B------:R-:W5:Y:S01]  /*a7a0*/  F2I.S8.NTZ R12, R12 ;  /* 0x0000000c000c7305 */ /* 0x000f620000202100 */
[----:B------:R-:W-:-:S02]  /*a7b0*/  PRMT R11, R7, 0x4210, R2 ;  /* 0x00004210070b7816 */ /* 0x000fc40000000002 */
[----:B0-----:R-:W-:Y:S02]  /*a7c0*/  IADD3 R8, P0, PT, R10, UR4, RZ ;  /* 0x000000040a087c10 */ /* 0x001fe4000ff1e0ff */
[----:B------:R-:W-:Y:S02]  /*a7d0*/  LOP3.LUT R11, R11, 0xff00, R0, 0xf8, !PT ;  /* 0x0000ff000b0b7812 */ /* 0x000fe400078ef800 */
[----:B-1----:R-:W-:Y:S01]  /*a7e0*/  PRMT R2, R5, 0x8880, RZ ;  /* 0x0000888005027816 */ /* 0x002fe200000000ff */
[----:B------:R-:W0:Y:S01]  /*a7f0*/  F2I.S8.NTZ R9, R9 ;  /* 0x0000000900097305 */ /* 0x000e220000202100 */
[----:B------:R-:W-:Y:S02]  /*a800*/  PRMT R0, R3, 0x8880, RZ ;  /* 0x0000888003007816 */ /* 0x000fe400000000ff */
[----:B------:R-:W-:Y:S02]  /*a810*/  PRMT R2, R2, 0x7710, RZ ;  /* 0x0000771002027816 */ /* 0x000fe400000000ff */
[----:B------:R-:W-:-:S02]  /*a820*/  PRMT R0, R0, 0x7710, RZ ;  /* 0x0000771000007816 */ /* 0x000fc400000000ff */
[----:B-----5:R-:W-:Y:S01]  /*a830*/  PRMT R12, R12, 0x8880, RZ ;  /* 0x000088800c0c7816 */ /* 0x020fe200000000ff */
[----:B------:R-:W1:Y:S01]  /*a840*/  F2I.S8.NTZ R6, R6 ;  /* 0x0000000600067305 */ /* 0x000e620000202100 */
[----:B------:R-:W-:Y:S02]  /*a850*/  LOP3.LUT R4, R2, 0xff, RZ, 0xc0, !PT ;  /* 0x000000ff02047812 */ /* 0x000fe400078ec0ff */
[----:B------:R-:W-:Y:S02]  /*a860*/  PRMT R3, R12, 0x7710, RZ ;  /* 0x000077100c037816 */ /* 0x000fe400000000ff */
[----:B------:R-:W-:Y:S01]  /*a870*/  LOP3.LUT R7, R0, 0xff, RZ, 0xc0, !PT ;  /* 0x000000ff00077812 */ /* 0x000fe200078ec0ff */
[----:B------:R-:W-:Y:S01]  /*a880*/  IMAD.WIDE.U32 R4, R4, 0x10000, RZ ;  /* 0x0001000004047825 */ /* 0x000fe200078e00ff */
[----:B0-----:R-:W-:Y:S02]  /*a890*/  PRMT R9, R9, 0x8880, RZ ;  /* 0x0000888009097816 */ /* 0x001fe400000000ff */
[----:B------:R-:W-:-:S02]  /*a8a0*/  LOP3.LUT R3, R3, 0xff, RZ, 0xc0, !PT ;  /* 0x000000ff03037812 */ /* 0x000fc400078ec0ff */
[----:B------:R-:W-:-:S03]  /*a8b0*/  PRMT R0, R9, 0x7710, RZ ;  /* 0x0000771009007816 */ /* 0x000fc600000000ff */
[----:B------:R-:W-:Y:S01]  /*a8c0*/  IMAD.WIDE.U32 R2, R3, 0x1000000, RZ ;  /* 0x0100000003027825 */ /* 0x000fe200078e00ff */
[----:B-1----:R-:W-:Y:S02]  /*a8d0*/  PRMT R12, R6, 0x8880, RZ ;  /* 0x00008880060c7816 */ /* 0x002fe400000000ff */
[----:B------:R-:W-:Y:S01]  /*a8e0*/  LOP3.LUT R9, R11, 0xff, R0, 0xf8, !PT ;  /* 0x000000ff0b097812 */ /* 0x000fe200078ef800 */
[----:B------:R-:W-:Y:S01]  /*a8f0*/  IMAD.WIDE.U32 R6, R7, 0x100, RZ ;  /* 0x0000010007067825 */ /* 0x000fe200078e00ff */
[----:B------:R-:W-:Y:S02]  /*a900*/  PRMT R0, R12, 0x7710, RZ ;  /* 0x000077100c007816 */ /* 0x000fe400000000ff */
[----:B------:R-:W-:Y:S02]  /*a910*/  LOP3.LUT R3, R5, R9, R3, 0xfe, !PT ;  /* 0x0000000905037212 */ /* 0x000fe400078efe03 */
[----:B------:R-:W-:Y:S02]  /*a920*/  LOP3.LUT R11, R6, R2, R4, 0xfe, !PT ;  /* 0x00000002060b7212 */ /* 0x000fe400078efe04 */
[----:B------:R-:W-:-:S02]  /*a930*/  LEA.HI.X.SX32 R9, R10, UR5, 0x1, P0 ;  /* 0x000000050a097c11 */ /* 0x000fc400080f0eff */
[----:B------:R-:W-:Y:S02]  /*a940*/  LOP3.LUT R2, R11, 0xff, R0, 0xf8, !PT ;  /* 0x000000ff0b027812 */ /* 0x000fe400078ef800 */
[----:B------:R-:W-:-:S05]  /*a950*/  LOP3.LUT R3, R3, R7, RZ, 0xfc, !PT ;  /* 0x0000000703037212 */ /* 0x000fca00078efcff */
[----:B------:R-:W-:Y:S01]  /*a960*/  STG.E.64 desc[UR36][R8.64], R2 ;  /* 0x0000000208007986 */ /* 0x000fe2000c101b24 */
[----:B------:R-:W-:Y:S05]  /*a970*/  EXIT ;  /* 0x000000000000794d */ /* 0x000fea0003800000 */
.L_x_124:
[----:B------:R-:W5:Y:S01]  /*a980*/  LDC.64 R6, c[0x0][0x380] ;  /* 0x0000e000ff067b82 */ /* 0x000f620000000a00 */
[----:B------:R-:W-:Y:S01]  /*a990*/  VIADD R15, R4, UR48 ;  /* 0x00000030040f7c36 */ /* 0x000fe20008000000 */
[----:B------:R-:W-:Y:S02]  /*a9a0*/  F2FP.F16.F32.PACK_AB R11, R3, R10 ;  /* 0x0000000a030b723e */ /* 0x000fe400000000ff */
[----:B------:R-:W-:Y:S02]  /*a9b0*/  F2FP.F16.F32.PACK_AB R5, R12, R5 ;  /* 0x000000050c05723e */ /* 0x000fe400000000ff */
[----:B------:R-:W-:Y:S02]  /*a9c0*/  F2FP.F16.F32.PACK_AB R9, R14, R9 ;  /* 0x000000090e09723e */ /* 0x000fe400000000ff */
[----:B------:R-:W-:Y:S01]  /*a9d0*/  F2FP.F16.F32.PACK_AB R13, R0, R13 ;  /* 0x0000000d000d723e */ /* 0x000fe200000000ff */
[----:B-----5:R-:W-:-:S05]  /*a9e0*/  IMAD.WIDE R2, R15, 0x2, R6 ;  /* 0x000000020f027825 */ /* 0x020fca00078e0206 */
[----:B------:R-:W-:Y:S04]  /*a9f0*/  STG.E desc[UR36][R2.64], R11 ;  /* 0x0000000b02007986 */ /* 0x000fe8000c101924 */
[----:B------:R-:W-:Y:S04]  /*aa00*/  STG.E desc[UR36][R2.64+0x4], R5 ;  /* 0x0000040502007986 */ /* 0x000fe8000c101924 */
[----:B------:R-:W-:Y:S04]  /*aa10*/  STG.E desc[UR36][R2.64+0x8], R9 ;  /* 0x0000080902007986 */ /* 0x000fe8000c101924 */
[----:B------:R-:W-:Y:S01]  /*aa20*/  STG.E desc[UR36][R2.64+0xc], R13 ;  /* 0x00000c0d02007986 */ /* 0x000fe2000c101924 */
[----:B------:R-:W-:Y:S05]  /*aa30*/  EXIT ;  /* 0x000000000000794d */ /* 0x000fea0003800000 */
.L_x_19:
[----:B------:R-:W-:Y:S01]  /*aa40*/  MOV R12, 0x10 ;  /* 0x00000010000c7802 */ /* 0x000fe20000000f00 */
[----:B------:R-:W-:Y:S01]  /*aa50*/  IMAD.MOV.U32 R15, RZ, RZ, -0x1 ;  /* 0xffffffffff0f7424 */ /* 0x000fe200078e00ff */
[----:B------:R-:W-:-:S07]  /*aa60*/  MOV R11, 0x1f ;  /* 0x0000001f000b7802 */ /* 0x000fce0000000f00 */
[----:B-1----:R-:W-:Y:S05]  /*aa70*/  WARPSYNC.COLLECTIVE R15, `(.L_x_125) ;  /* 0x000000000f087348 */ /* 0x002fea0003c00000 */
[----:B------:R0:W2:Y:S02]  /*aa80*/  SHFL.BFLY P6, R14, R13, R12, R11 ;  /* 0x0c00000c0d0e7389 */ /* 0x0000a400000c000b */
[----:B012---:R-:W-:Y:S05]  /*aa90*/  ENDCOLLECTIVE ;  /* 0x000000000000791b */ /* 0x007fea0003800000 */
.L_x_125:
[----:B------:R-:W-:Y:S01]  /*aaa0*/  MOV R12, 0x8 ;  /* 0x00000008000c7802 */ /* 0x000fe20000000f00 */
[----:B------:R-:W-:-:S05]  /*aab0*/  FADD.FTZ R3, R13, R14 ;  /* 0x0000000e0d037221 */ /* 0x000fca0000010000 */
[----:B------:R-:W-:-:S07]  /*aac0*/  MOV R13, R3 ;  /* 0x00000003000d7202 */ /* 0x000fce0000000f00 */
[----:B------:R-:W-:Y:S05]  /*aad0*/  WARPSYNC.COLLECTIVE R15, `(.L_x_126) ;  /* 0x000000000f087348 */ /* 0x000fea0003c00000 */
[----:B------:R0:W1:Y:S02]  /*aae0*/  SHFL.BFLY P6, R14, R13, R12, R11 ;  /* 0x0c00000c0d0e7389 */ /* 0x00006400000c000b */
[----:B01----:R-:W-:Y:S05]  /*aaf0*/  ENDCOLLECTIVE ;  /* 0x000000000000791b */ /* 0x003fea0003800000 */
.L_x_126:
[----:B------:R-:W-:Y:S01]  /*ab00*/  MOV R12, 0x4 ;  /* 0x00000004000c7802 */ /* 0x000fe20000000f00 */
[----:B------:R-:W-:-:S04]  /*ab10*/  FADD.FTZ R4, R3, R14 ;  /* 0x0000000e03047221 */ /* 0x000fc80000010000 */
[----:B------:R-:W-:-:S07]  /*ab20*/  IMAD.MOV.U32 R13, RZ, RZ, R4 ;  /* 0x000000ffff0d7224 */ /* 0x000fce00078e0004 */
[----:B------:R-:W-:Y:S05]  /*ab30*/  WARPSYNC.COLLECTIVE R15, `(.L_x_127) ;  /* 0x000000000f087348 */ /* 0x000fea0003c00000 */
[----:B------:R0:W1:Y:S02]  /*ab40*/  SHFL.BFLY P6, R14, R13, R12, R11 ;  /* 0x0c00000c0d0e7389 */ /* 0x00006400000c000b */
[----:B01----:R-:W-:Y:S05]  /*ab50*/  ENDCOLLECTIVE ;  /* 0x000000000000791b */ /* 0x003fea0003800000 */
.L_x_127:
[----:B------:R-:W-:Y:S02]  /*ab60*/  IMAD.MOV.U32 R12, RZ, RZ, 0x2 ;  /* 0x00000002ff0c7424 */ /* 0x000fe400078e00ff */
[----:B------:R-:W-:-:S05]  /*ab70*/  FADD.FTZ R5, R4, R14 ;  /* 0x0000000e04057221 */ /* 0x000fca0000010000 */
[----:B------:R-:W-:-:S07]  /*ab80*/  MOV R13, R5 ;  /* 0x00000005000d7202 */ /* 0x000fce0000000f00 */
[----:B------:R-:W-:Y:S05]  /*ab90*/  WARPSYNC.COLLECTIVE R15, `(.L_x_128) ;  /* 0x000000000f087348 */ /* 0x000fea0003c00000 */
[----:B------:R0:W1:Y:S02]  /*aba0*/  SHFL.BFLY P6, R14, R13, R12, R11 ;  /* 0x0c00000c0d0e7389 */ /* 0x00006400000c000b */
[----:B01----:R-:W-:Y:S05]  /*abb0*/  ENDCOLLECTIVE ;  /* 0x000000000000791b */ /* 0x003fea0003800000 */
.L_x_128:
[----:B------:R-:W-:Y:S01]  /*abc0*/  MOV R12, 0x1 ;  /* 0x00000001000c7802 */ /* 0x000fe20000000f00 */
[----:B------:R-:W-:-:S05]  /*abd0*/  FADD.FTZ R6, R5, R14 ;  /* 0x0000000e05067221 */ /* 0x000fca0000010000 */
[----:B------:R-:W-:-:S07]  /*abe0*/  MOV R13, R6 ;  /* 0x00000006000d7202 */ /* 0x000fce0000000f00 */
[----:B------:R-:W-:Y:S05]  /*abf0*/  WARPSYNC.COLLECTIVE R15, `(.L_x_129) ;  /* 0x000000000f087348 */ /* 0x000fea0003c00000 */
[----:B------:R0:W1:Y:S02]  /*ac00*/  SHFL.BFLY P6, R14, R13, R12, R11 ;  /* 0x0c00000c0d0e7389 */ /* 0x00006400000c000b */
[----:B01----:R-:W-:Y:S05]  /*ac10*/  ENDCOLLECTIVE ;  /* 0x000000000000791b */ /* 0x003fea0003800000 */
.L_x_129:
[----:B------:R-:W-:Y:S05]  /*ac20*/  BRA `(.L_x_130) ;  /* 0xffffff7400807947 */ /* 0x000fea000383ffff */
.L_x_131:
[----:B------:R-:W-:-:S00]  /*ac30*/  BRA `(.L_x_131) ;  /* 0xfffffffc00fc7947 */ /* 0x000fc0000383ffff */
[----:B------:R-:W-:-:S00]  /*ac40*/  NOP ;  /* 0x0000000000007918 */ /* 0x000fc00000000000 */
        /* <DEDUP_REMOVED lines=11> */
.L_x_4053:


//--------------------- .text._ZN4mmha33masked_multihead_attention_kernelItLi112ELi128ELi2ELi16ELi128ELb1ELb1EEEv26Multihead_attention_paramsIT_XT5_EE --------------------------
	.section	.text._ZN4mmha33masked_multihead_attention_kernelItLi112ELi128ELi2ELi16ELi128ELb1ELb1EEEv26Multihead_attention_paramsIT_XT5_EE,"ax",@progbits
	.align	128
        .global         _ZN4mmha33masked_multihead_attention_kernelItLi112ELi128ELi2ELi16ELi128ELb1ELb1EEEv26Multihead_attention_paramsIT_XT5_EE
        .type           _ZN4mmha33masked_multihead_attention_kernelItLi112ELi128ELi2ELi16ELi128ELb1ELb1EEEv26Multihead_attention_paramsIT_XT5_EE,@function
        .size           _ZN4mmha33masked_multihead_attention_kernelItLi112ELi128ELi2ELi16ELi128ELb1ELb1EEEv26Multihead_attention_paramsIT_XT5_EE,(.L_x_4054 - _ZN4mmha33masked_multihead_attention_kernelItLi112ELi128ELi2ELi16ELi128ELb1ELb1EEEv26Multihead_attention_paramsIT_XT5_EE)
        .other          _ZN4mmha33masked_multihead_attention_kernelItLi112ELi128ELi2ELi16ELi128ELb1ELb1EEEv26Multihead_attention_paramsIT_XT5_EE,@"STO_CUDA_ENTRY STV_DEFAULT"
_ZN4mmha33masked_multihead_attention_kernelItLi112ELi128ELi2ELi16ELi128ELb1ELb1EEEv26Multihead_attention_paramsIT_XT5_EE:
.text._ZN4mmha33masked_multihead_attention_kernelItLi112ELi128ELi2ELi16ELi128ELb1ELb1EEEv26Multihead_attention_paramsIT_XT5_EE:
        /* <DEDUP_REMOVED lines=9> */
[----:B------:R-:W-:-:S04]  /*0090*/  IMAD.U32 R2, RZ, RZ, UR4 ;  /* 0x00000004ff027e24 */ /* 0x000fc8000f8e00ff */
[----:B------:R-:W-:-:S05]  /*00a0*/  IMAD.U32 R3, RZ, RZ, UR5 ;  /* 0x00000005ff037e24 */ /* 0x000fca000f8e00ff */
[----:B------:R-:W2:Y:S02]  /*00b0*/  LDG.E.U8 R2, desc[UR36][R2.64] ;  /* 0x0000002402027981 */ /* 0x000ea4000c1e1100 */
[----:B--2---:R-:W-:-:S13]  /*00c0*/  ISETP.NE.AND P0, PT, R2, 0x1, PT ;  /* 0x000000010200780c */ /* 0x004fda0003f05270 */
[----:B------:R-:W-:Y:S05]  /*00d0*/  @!P0 EXIT ;  /* 0x000000000000894d */ /* 0x000fea0003800000 */
.L_x_132:
[----:B------:R-:W1:Y:S01]  /*00e0*/  LDCU.64 UR4, c[0x0][0x498] ;  /* 0x00009300ff0477ac */ /* 0x000e620008000a00 */
[----:B------:R-:W2:Y:S01]  /*00f0*/  S2R R6, SR_CTAID.Y ;  /* 0x0000000000067919 */ /* 0x000ea20000002600 */
[----:B------:R-:W3:Y:S01]  /*0100*/  LDCU UR7, c[0x0][0x3f0] ;  /* 0x00007e00ff0777ac */ /* 0x000ee20008000800 */
[----:B------:R-:W4:Y:S01]  /*0110*/  LDCU UR8, c[0x0][0x40c] ;  /* 0x00008180ff0877ac */ /* 0x000f220008000800 */
[----:B------:R-:W0:Y:S01]  /*0120*/  S2R R16, SR_TID.X ;  /* 0x0000000000107919 */ /* 0x000e220000002100 */
[----:B------:R-:W0:Y:S01]  /*0130*/  S2UR UR47, SR_CTAID.X ;  /* 0x00000000002f79c3 */ /* 0x000e220000002500 */
[----:B-1----:R-:W-:-:S07]  /*0140*/  UIMAD.WIDE.U32 UR4, UR42, 0x4, UR4 ;  /* 0x000000042a0478a5 */ /* 0x002fce000f8e0004 */
[----:B------:R-:W1:Y:S01]  /*0150*/  LDC.64 R26, c[0x0][0x418] ;  /* 0x00010600ff1a7b82 */ /* 0x000e620000000a00 */
[----:B---3--:R-:W-:Y:S01]  /*0160*/  MOV R0, UR7 ;  /* 0x0000000700007c02 */ /* 0x008fe20008000f00 */
[----:B------:R-:W-:Y:S01]  /*0170*/  IMAD.U32 R2, RZ, RZ, UR4 ;  /* 0x00000004ff027e24 */ /* 0x000fe2000f8e00ff */
[----:B------:R-:W-:Y:S02]  /*0180*/  MOV R3, UR5 ;  /* 0x0000000500037c02 */ /* 0x000fe40008000f00 */
[----:B------:R-:W-:-:S03]  /*0190*/  IABS R7, R0 ;  /* 0x0000000000077213 */ /* 0x000fc60000000000 */
[----:B------:R3:W4:Y:S01]  /*01a0*/  LDG.E R10, desc[UR36][R2.64] ;  /* 0x00000024020a7981 */ /* 0x000722000c1e1900 */
[----:B------:R-:W2:Y:S08]  /*01b0*/  I2F.RP R0, R7 ;  /* 0x0000000700007306 */ /* 0x000eb00000209400 */
[----:B--2---:R-:W2:Y:S02]  /*01c0*/  MUFU.RCP R0, R0 ;  /* 0x0000000000007308 */ /* 0x004ea40000001000 */
[----:B--2---:R-:W-:-:S06]  /*01d0*/  VIADD R4, R0, 0xffffffe ;  /* 0x0ffffffe00047836 */ /* 0x004fcc0000000000 */
[----:B------:R2:W0:Y:S01]  /*01e0*/  F2I.FTZ.U32.TRUNC.NTZ R5, R4 ;  /* 0x0000000400057305 */ /* 0x000422000021f000 */
[----:B------:R-:W-:Y:S01]  /*01f0*/  IABS R0, R6 ;  /* 0x0000000600007213 */ /* 0x000fe20000000000 */
[----:B--2---:R-:W-:Y:S02]  /*0200*/  IMAD.MOV.U32 R4, RZ, RZ, RZ ;  /* 0x000000ffff047224 */ /* 0x004fe400078e00ff */
[----:B0-----:R-:W-:-:S04]  /*0210*/  IMAD.MOV R8, RZ, RZ, -R5 ;  /* 0x000000ffff087224 */ /* 0x001fc800078e0a05 */
[----:B------:R-:W-:-:S04]  /*0220*/  IMAD R9, R8, R7, RZ ;  /* 0x0000000708097224 */ /* 0x000fc800078e02ff */
[----:B------:R-:W-:-:S06]  /*0230*/  IMAD.HI.U32 R5, R5, R9, R4 ;  /* 0x0000000905057227 */ /* 0x000fcc00078e0004 */
[----:B------:R-:W-:-:S05]  /*0240*/  IMAD.HI.U32 R5, R5, R0, RZ ;  /* 0x0000000005057227 */ /* 0x000fca00078e00ff */
[----:B------:R-:W-:-:S13]  /*0250*/  R2UR UR6, R5 ;  /* 0x00000000050672ca */ /* 0x000fda00000e0000 */
[----:B------:R-:W-:-:S05]  /*0260*/  IADD3 R4, PT, PT, RZ, -UR6, RZ ;  /* 0x80000006ff047c10 */ /* 0x000fca000fffe0ff */
[C---:B------:R-:W-:Y:S02]  /*0270*/  IMAD R0, R7.reuse, R4, R0 ;  /* 0x0000000407007224 */ /* 0x040fe400078e0200 */
[----:B---3--:R-:W-:Y:S01]  /*0280*/  IMAD.U32 R2, RZ, RZ, UR6 ;  /* 0x00000006ff027e24 */ /* 0x008fe2000f8e00ff */
[----:B------:R-:W-:Y:S01]  /*0290*/  ULOP3.LUT UR4, UR42, UR7, URZ, 0x3c, !UPT ;  /* 0x000000072a047292 */ /* 0x000fe2000f8e3cff */
[----:B------:R-:W0:Y:S01]  /*02a0*/  LDC.64 R4, c[0x0][0x460] ;  /* 0x00011800ff047b82 */ /* 0x000e220000000a00 */
[----:B------:R-:W-:-:S13]  /*02b0*/  ISETP.GT.U32.AND P0, PT, R7, R0, PT ;  /* 0x000000000700720c */ /* 0x000fda0003f04070 */
[----:B------:R-:W-:Y:S01]  /*02c0*/  @!P0 VIADD R2, R2, 0x1 ;  /* 0x0000000102028836 */ /* 0x000fe20000000000 */
[----:B------:R-:W-:-:S04]  /*02d0*/  @!P0 IADD3 R0, PT, PT, R0, -R7, RZ ;  /* 0x8000000700008210 */ /* 0x000fc80007ffe0ff */
[----:B------:R-:W-:Y:S02]  /*02e0*/  @!P0 R2UR UR6, R2 ;  /* 0x00000000020682ca */ /* 0x000fe400000e0000 */
[----:B------:R-:W-:-:S11]  /*02f0*/  ISETP.GE.U32.AND P1, PT, R0, R7, PT ;  /* 0x000000070000720c */ /* 0x000fd60003f26070 */
[----:B------:R-:W-:-:S04]  /*0300*/  IMAD.U32 R0, RZ, RZ, UR6 ;  /* 0x00000006ff007e24 */ /* 0x000fc8000f8e00ff */
        /* <DEDUP_REMOVED lines=9> */
[----:B------:R-:W-:Y:S01]  /*03a0*/  ISETP.NE.AND.EX P0, PT, R5, RZ, PT, P0 ;  /* 0x000000ff0500720c */ /* 0x000fe20003f05300 */
[----:B------:R-:W2:Y:S03]  /*03b0*/  LDCU UR6, c[0x0][0x3f8] ;  /* 0x00007f00ff0677ac */ /* 0x000ea60008000800 */
[----:B----4-:R-:W-:Y:S01]  /*03c0*/  ISETP.EQ.AND P4, PT, RZ, UR8, P0 ;  /* 0x00000008ff007c0c */ /* 0x010fe20008782270 */
[----:B0-----:R-:W-:-:S05]  /*03d0*/  IMAD.U32 R12, RZ, RZ, UR7 ;  /* 0x00000007ff0c7e24 */ /* 0x001fca000f8e00ff */
[----:B------:R-:W-:-:S04]  /*03e0*/  IABS R6, R12 ;  /* 0x0000000c00067213 */ /* 0x000fc80000000000 */
[----:B------:R-:W0:Y:S03]  /*03f0*/  I2F.RP R0, R6 ;  /* 0x0000000600007306 */ /* 0x000e260000209400 */
[----:B------:R-:W-:-:S05]  /*0400*/  VOTEU.ANY UP2, P4 ;  /* 0x0000000000ff7886 */ /* 0x000fca0002040100 */
[----:B------:R-:W3:Y:S01]  /*0410*/  @UP2 LDCU.64 UR4, c[0x0][0x460] ;  /* 0x00008c00ff0427ac */ /* 0x000ee20008000a00 */
[----:B0-----:R-:W0:Y:S01]  /*0420*/  MUFU.RCP R0, R0 ;  /* 0x0000000000007308 */ /* 0x001e220000001000 */
[----:B------:R-:W-:Y:S01]  /*0430*/  PLOP3.LUT P0, PT, PT, PT, UP2, 0x80, 0x8 ;  /* 0x000000000008781c */ /* 0x000fe20003f0f028 */
[----:B---3--:R-:W-:Y:S01]  /*0440*/  @UP2 UIMAD.WIDE UR4, UR41, 0x4, UR4 ;  /* 0x00000004290428a5 */ /* 0x008fe2000f8e0204 */
[----:B0-----:R-:W-:-:S05]  /*0450*/  IADD3 R4, PT, PT, R0, 0xffffffe, RZ ;  /* 0x0ffffffe00047810 */ /* 0x001fca0007ffe0ff */
[----:B------:R0:W3:Y:S01]  /*0460*/  F2I.FTZ.U32.TRUNC.NTZ R5, R4 ;  /* 0x0000000400057305 */ /* 0x0000e2000021f000 */
[----:B------:R-:W-:Y:S01]  /*0470*/  MOV R2, UR4 ;  /* 0x0000000400027c02 */ /* 0x000fe20008000f00 */
[----:B------:R-:W-:-:S03]  /*0480*/  IMAD.U32 R3, RZ, RZ, UR5 ;  /* 0x00000005ff037e24 */ /* 0x000fc6000f8e00ff */
[----:B------:R-:W4:Y:S02]  /*0490*/  LDCU UR4, c[0x0][0x3e8] ;  /* 0x00007d00ff0477ac */ /* 0x000f240008000800 */
[----:B------:R3:W5:Y:S01]  /*04a0*/  @P0 LDG.E R8, desc[UR36][R2.64] ;  /* 0x0000002402080981 */ /* 0x000762000c1e1900 */
[----:B0-----:R-:W-:Y:S02]  /*04b0*/  HFMA2 R4, -RZ, RZ, 0, 0 ;  /* 0x00000000ff047431 */ /* 0x001fe400000001ff */
[----:B---3--:R-:W-:-:S04]  /*04c0*/  IMAD.MOV R3, RZ, RZ, -R5 ;  /* 0x000000ffff037224 */ /* 0x008fc800078e0a05 */
[----:B------:R-:W-:-:S04]  /*04d0*/  IMAD R3, R3, R6, RZ ;  /* 0x0000000603037224 */ /* 0x000fc800078e02ff */
[----:B------:R-:W-:Y:S01]  /*04e0*/  IMAD.HI.U32 R5, R5, R3, R4 ;  /* 0x0000000305057227 */ /* 0x000fe200078e0004 */
[----:B------:R-:W-:-:S13]  /*04f0*/  R2UR UR45, R10 ;  /* 0x000000000a2d72ca */ /* 0x000fda00000e0000 */
[----:B------:R-:W-:-:S06]  /*0500*/  UIADD3 UR46, UPT, UPT, UR45, -0x1, URZ ;  /* 0xffffffff2d2e7890 */ /* 0x000fcc000fffe0ff */
[----:B------:R-:W-:-:S05]  /*0510*/  IMAD.U32 R23, RZ, RZ, UR46 ;  /* 0x0000002eff177e24 */ /* 0x000fca000f8e00ff */
[----:B------:R-:W-:-:S05]  /*0520*/  IABS R0, R23 ;  /* 0x0000001700007213 */ /* 0x000fca0000000000 */
[----:B------:R-:W-:-:S04]  /*0530*/  IMAD.HI.U32 R5, R5, R0, RZ ;  /* 0x0000000005057227 */ /* 0x000fc800078e00ff */
[----:B------:R-:W-:-:S04]  /*0540*/  IMAD.MOV R5, RZ, RZ, -R5 ;  /* 0x000000ffff057224 */ /* 0x000fc800078e0a05 */
[----:B------:R-:W-:-:S05]  /*0550*/  IMAD R5, R6, R5, R0 ;  /* 0x0000000506057224 */ /* 0x000fca00078e0200 */
[----:B------:R-:W-:-:S13]  /*0560*/  R2UR UR40, R5 ;  /* 0x00000000052872ca */ /* 0x000fda00000e0000 */
[----:B------:R-:W-:-:S13]  /*0570*/  ISETP.GT.U32.AND P0, PT, R6, UR40, PT ;  /* 0x0000002806007c0c */ /* 0x000fda000bf04070 */
[----:B------:R-:W-:-:S04]  /*0580*/  @!P0 IADD3 R0, PT, PT, -R6, UR40, RZ ;  /* 0x0000002806008c10 */ /* 0x000fc8000fffe1ff */
[----:B------:R-:W-:-:S13]  /*0590*/  @!P0 R2UR UR40, R0 ;  /* 0x00000000002882ca */ /* 0x000fda00000e0000 */
[----:B------:R-:W-:Y:S01]  /*05a0*/  ISETP.GT.U32.AND P0, PT, R6, UR40, PT ;  /* 0x0000002806007c0c */ /* 0x000fe2000bf04070 */
[----:B----4-:R-:W-:Y:S01]  /*05b0*/  UISETP.NE.AND UP1, UPT, UR4, URZ, UPT ;  /* 0x000000ff0400728c */ /* 0x010fe2000bf25270 */
[----:B------:R-:W-:Y:S01]  /*05c0*/  ISETP.GT.U32.AND P3, PT, R16, 0x1b, PT ;  /* 0x0000001b1000780c */ /* 0x000fe20003f64070 */
[----:B------:R-:W-:Y:S02]  /*05d0*/  UP2UR UR44, UPR, URZ, 0x4 ;  /* 0x00000004ff2c7883 */ /* 0x000fe40008000000 */
[----:B------:R-:W-:-:S08]  /*05e0*/  UISETP.GE.AND UP2, UPT, UR46, URZ, UPT ;  /* 0x000000ff2e00728c */ /* 0x000fd0000bf46270 */
[----:B------:R-:W-:Y:S01]  /*05f0*/  @!P0 IADD3 R6, PT, PT, -R6, UR40, RZ ;  /* 0x0000002806068c10 */ /* 0x000fe2000fffe1ff */
[----:B------:R-:W-:-:S03]  /*0600*/  UISETP.NE.AND UP0, UPT, UR7, URZ, UPT ;  /* 0x000000ff0700728c */ /* 0x000fc6000bf05270 */
[----:B------:R-:W-:Y:S01]  /*0610*/  @!P0 R2UR UR40, R6 ;  /* 0x00000000062882ca */ /* 0x000fe200000e0000 */
[----:B--2---:R-:W-:Y:S02]  /*0620*/  UIMAD UR43, UR42, UR6, UR47 ;  /* 0x000000062a2b72a4 */ /* 0x004fe4000f8e022f */
[----:B------:R-:W-:Y:S01]  /*0630*/  @UP1 UIMAD UR4, UR42, UR4, URZ ;  /* 0x000000042a0412a4 */ /* 0x000fe2000f8e02ff */
[----:B------:R-:W-:Y:S01]  /*0640*/  BSSY.RECONVERGENT B0, `(.L_x_133) ;  /* 0x0000021000007945 */ /* 0x000fe20003800200 */
[----:B------:R-:W-:Y:S01]  /*0650*/  @!UP1 UIMAD UR5, UR43, 0x70, URZ ;  /* 0x000000702b0598a4 */ /* 0x000fe2000f8e02ff */
[----:B------:R-:W-:Y:S01]  /*0660*/  UMOV UR38, URZ ;  /* 0x000000ff00267c82 */ /* 0x000fe20008000000 */
[----:B------:R-:W-:Y:S02]  /*0670*/  @UP1 UIMAD UR5, UR47, 0x70, UR4 ;  /* 0x000000702f0518a4 */ /* 0x000fe4000f8e0204 */
[----:B------:R-:W-:-:S04]  /*0680*/  UIMAD UR41, UR41, UR6, URZ ;  /* 0x00000006292972a4 */ /* 0x000fc8000f8e02ff */
[----:B------:R-:W-:Y:S02]  /*0690*/  @!UP2 UIADD3 UR40, UPT, UPT, -UR40, URZ, URZ ;  /* 0x000000ff2828a290 */ /* 0x000fe4000fffe1ff */
[----:B------:R-:W-:Y:S01]  /*06a0*/  @!UP0 ULOP3.LUT UR40, URZ, UR7, URZ, 0x33, !UPT ;  /* 0x00000007ff288292 */ /* 0x000fe2000f8e33ff */
[----:B------:R-:W-:Y:S02]  /*06b0*/  P2R R17, PR, RZ, 0x10 ;  /* 0x00000010ff117803 */ /* 0x000fe40000000000 */
[----:B------:R-:W-:Y:S01]  /*06c0*/  CS2R R24, SRZ ;  /* 0x0000000000187805 */ /* 0x000fe2000001ff00 */
[----:B------:R-:W-:Y:S01]  /*06d0*/  IMAD.SHL.U32 R13, R16, 0x4, RZ ;  /* 0x00000004100d7824 */ /* 0x000fe200078e00ff */
[----:B-1----:R-:W-:Y:S07]  /*06e0*/  @P3 BRA `(.L_x_134) ;  /* 0x0000000000583947 */ /* 0x002fee0003800000 */
        /* <DEDUP_REMOVED lines=22> */
.L_x_134:
[----:B------:R-:W-:Y:S05]  /*0850*/  BSYNC.RECONVERGENT B0 ;  /* 0x0000000000007941 */ /* 0x000fea0003800200 */
.L_x_133:
[----:B------:R-:W1:Y:S01]  /*0860*/  LDCU.64 UR10, c[0x0][0x3a0] ;  /* 0x00007400ff0a77ac */ /* 0x000e620008000a00 */
[----:B------:R-:W-:Y:S01]  /*0870*/  ISETP.NE.U32.AND P0, PT, R26, RZ, PT ;  /* 0x000000ff1a00720c */ /* 0x000fe20003f05070 */
[----:B------:R-:W2:Y:S01]  /*0880*/  S2R R10, SR_CTAID.X ;  /* 0x00000000000a7919 */ /* 0x000ea20000002500 */
[----:B------:R-:W3:Y:S01]  /*0890*/  @!P3 LDC.64 R2, c[0x0][0x3b8] ;  /* 0x0000ee00ff02bb82 */ /* 0x000ee20000000a00 */
[----:B------:R-:W4:Y:S01]  /*08a0*/  LDCU.64 UR4, c[0x0][0x390] ;  /* 0x00007200ff0477ac */ /* 0x000f220008000a00 */
[----:B------:R-:W-:Y:S02]  /*08b0*/  LOP3.LUT R83, R13, 0x4, RZ, 0xc0, !PT ;  /* 0x000000040d537812 */ /* 0x000fe400078ec0ff */
[----:B------:R-:W-:Y:S02]  /*08c0*/  CS2R R18, SRZ ;  /* 0x0000000000127805 */ /* 0x000fe4000001ff00 */
[----:B------:R-:W-:Y:S01]  /*08d0*/  SHF.R.U32.HI R82, RZ, 0x1, R16 ;  /* 0x00000001ff527819 */ /* 0x000fe20000011610 */
[----:B------:R-:W-:Y:S01]  /*08e0*/  VOTEU.ANY UP0, P4 ;  /* 0x0000000000ff7886 */ /* 0x000fe20002000100 */
[----:B------:R-:W-:Y:S01]  /*08f0*/  PLOP3.LUT P5, PT, PT, PT, UP0, 0x40, 0x4 ;  /* 0x000000000004781c */ /* 0x000fe20003fae808 */
[----:B------:R-:W-:Y:S01]  /*0900*/  UIMAD UR43, UR43, 0x70, URZ ;  /* 0x000000702b2b78a4 */ /* 0x000fe2000f8e02ff */
[----:B------:R-:W-:Y:S01]  /*0910*/  PLOP3.LUT P4, PT, PT, PT, UP0, 0x80, 0x8 ;  /* 0x000000000008781c */ /* 0x000fe20003f8f008 */
[----:B------:R-:W-:Y:S01]  /*0920*/  @!P3 IMAD R11, R82, UR7, R23 ;  /* 0x00000007520bbc24 */ /* 0x000fe2000f8e0217 */
[----:B------:R-:W-:Y:S01]  /*0930*/  CS2R R22, SRZ ;  /* 0x0000000000167805 */ /* 0x000fe2000001ff00 */
[----:B------:R-:W-:Y:S01]  /*0940*/  VOTEU.ANY UP0, P0 ;  /* 0x0000000000ff7886 */ /* 0x000fe20000000100 */
[----:B------:R-:W-:Y:S01]  /*0950*/  ISETP.GT.U32.OR P0, PT, R16, 0x1f, P5 ;  /* 0x0000001f1000780c */ /* 0x000fe20002f04470 */
[----:B------:R-:W-:Y:S01]  /*0960*/  @!P3 IMAD R0, R12, UR43, R83 ;  /* 0x0000002b0c00bc24 */ /* 0x000fe2000f8e0253 */
[----:B-1----:R-:W-:Y:S01]  /*0970*/  ISETP.NE.U32.AND P2, PT, RZ, UR10, PT ;  /* 0x0000000aff007c0c */ /* 0x002fe2000bf45070 */
[----:B------:R-:W1:Y:S02]  /*0980*/  LDC R12, c[0x0][0x400] ;  /* 0x00010000ff0c7b82 */ /* 0x000e640000000800 */
[----:B------:R-:W-:Y:S01]  /*0990*/  @!P3 IMAD R15, R11, 0x8, R0 ;  /* 0x000000080b0fb824 */ /* 0x000fe200078e0200 */
[----:B----4-:R-:W-:-:S02]  /*09a0*/  ISETP.NE.U32.AND P1, PT, RZ, UR4, PT ;  /* 0x00000004ff007c0c */ /* 0x010fc4000bf25070 */
[----:B------:R-:W-:Y:S02]  /*09b0*/  R2UR UR4, R27 ;  /* 0x000000001b0472ca */ /* 0x000fe400000e0000 */
[----:B------:R-:W-:Y:S01]  /*09c0*/  ISETP.NE.AND.EX P2, PT, RZ, UR11, PT, P2 ;  /* 0x0000000bff007c0c */ /* 0x000fe2000bf45320 */
[----:B---3--:R-:W-:Y:S01]  /*09d0*/  @!P3 IMAD.WIDE R2, R15, 0x2, R2 ;  /* 0x000000020f02b825 */ /* 0x008fe200078e0202 */
[----:B------:R-:W-:Y:S01]  /*09e0*/  ISETP.NE.AND.EX P1, PT, RZ, UR5, PT, P1 ;  /* 0x00000005ff007c0c */ /* 0x000fe2000bf25310 */
[----:B------:R-:W-:Y:S01]  /*09f0*/  VOTEU.ALL UP1, P0 ;  /* 0x0000000000ff7886 */ /* 0x000fe20000020000 */
[C---:B------:R-:W-:Y:S02]  /*0a00*/  ISETP.GT.U32.OR P2, PT, R16.reuse, 0x1b, !P2 ;  /* 0x0000001b1000780c */ /* 0x040fe40005744470 */
[----:B------:R-:W-:Y:S02]  /*0a10*/  CS2R R14, SRZ ;  /* 0x00000000000e7805 */ /* 0x000fe4000001ff00 */
[----:B------:R-:W-:Y:S01]  /*0a20*/  ISETP.GT.U32.OR P1, PT, R16, 0x1b, !P1 ;  /* 0x0000001b1000780c */ /* 0x000fe20004f24470 */
[----:B------:R3:W4:Y:S01]  /*0a30*/  @!P3 LDG.E.64 R22, desc[UR36][R2.64] ;  /* 0x000000240216b981 */ /* 0x000722000c1e1b00 */
[----:B------:R-:W-:Y:S01]  /*0a40*/  ISETP.NE.OR P2, PT, RZ, UR8, P2 ;  /* 0x00000008ff007c0c */ /* 0x000fe20009745670 */
[----:B--2---:R-:W-:Y:S01]  /*0a50*/  IMAD R11, R10, 0x70, R13 ;  /* 0x000000700a0b7824 */ /* 0x004fe200078e020d */
[----:B-----5:R-:W-:Y:S01]  /*0a60*/  @P4 R2UR UR38, R8 ;  /* 0x00000000082642ca */ /* 0x020fe200000e0000 */
[----:B------:R-:W-:Y:S01]  /*0a70*/  UISETP.NE.AND.EX UP0, UPT, UR4, URZ, UPT, UP0 ;  /* 0x000000ff0400728c */ /* 0x000fe2000bf05300 */
[----:B------:R-:W2:Y:S05]  /*0a80*/  @!P0 LDC.64 R8, c[0x0][0x450] ;  /* 0x00011400ff088b82 */ /* 0x000eaa0000000a00 */
[----:B------:R-:W-:-:S03]  /*0a90*/  PLOP3.LUT P4, PT, PT, PT, UP0, 0x80, 0x8 ;  /* 0x000000000008781c */ /* 0x000fc60003f8f008 */
[----:B0-----:R-:W0:Y:S02]  /*0aa0*/  @!P1 LDC.64 R4, c[0x0][0x390] ;  /* 0x0000e400ff049b82 */ /* 0x001e240000000a00 */
[----:B------:R-:W1:Y:S01]  /*0ab0*/  @UP0 LDCU.64 UR4, c[0x0][0x418] ;  /* 0x00008300ff0407ac */ /* 0x000e620008000a00 */
[----:B------:R-:W-:-:S05]  /*0ac0*/  @!UP1 UIMAD UR6, UR38, UR6, URZ ;  /* 0x00000006260692a4 */ /* 0x000fca000f8e02ff */
[----:B------:R-:W3:Y:S01]  /*0ad0*/  @!P2 LDC.64 R6, c[0x0][0x3a0] ;  /* 0x0000e800ff06ab82 */ /* 0x000ee20000000a00 */
[----:B------:R-:W-:-:S04]  /*0ae0*/  IMAD.U32 R0, RZ, RZ, UR6 ;  /* 0x00000006ff007e24 */ /* 0x000fc8000f8e00ff */
[----:B------:R-:W-:Y:S01]  /*0af0*/  @!P0 IMAD R21, R0, 0x70, R11 ;  /* 0x0000007000158824 */ /* 0x000fe200078e020b */
[----:B-1----:R-:W-:-:S03]  /*0b00*/  @UP0 UIMAD.WIDE.U32 UR4, UR42, 0x4, UR4 ;  /* 0x000000042a0408a5 */ /* 0x002fc6000f8e0004 */
[----:B--2---:R-:W-:-:S04]  /*0b10*/  @!P0 IMAD.WIDE R8, R21, 0x2, R8 ;  /* 0x0000000215088825 */ /* 0x004fc800078e0208 */
[C---:B0-----:R-:W-:Y:S01]  /*0b20*/  @!P1 IMAD.WIDE.U32 R4, R11.reuse, 0x2, R4 ;  /* 0x000000020b049825 */ /* 0x041fe200078e0004 */
[----:B------:R-:W-:Y:S01]  /*0b30*/  MOV R10, UR4 ;  /* 0x00000004000a7c02 */ /* 0x000fe20008000f00 */
[----:B------:R-:W2:Y:S04]  /*0b40*/  @!P0 LDG.E.64 R8, desc[UR36][R8.64] ;  /* 0x0000002408088981 */ /* 0x000ea8000c1e1b00 */
[----:B------:R-:W4:Y:S01]  /*0b50*/  @!P1 LDG.E.64 R14, desc[UR36][R4.64] ;  /* 0x00000024040e9981 */ /* 0x000f22000c1e1b00 */
[----:B---3--:R-:W-:Y:S01]  /*0b60*/  @!P2 IMAD.WIDE.U32 R6, R11, 0x2, R6 ;  /* 0x000000020b06a825 */ /* 0x008fe200078e0006 */
[----:B------:R-:W0:Y:S03]  /*0b70*/  LDCU.U8 UR4, c[0x0][0x404] ;  /* 0x00008080ff0477ac */ /* 0x000e260008000000 */
[----:B------:R-:W-:Y:S01]  /*0b80*/  IMAD.U32 R11, RZ, RZ, UR5 ;  /* 0x00000005ff0b7e24 */ /* 0x000fe2000f8e00ff */
[----:B------:R-:W3:Y:S04]  /*0b90*/  @!P2 LDG.E.64 R18, desc[UR36][R6.64] ;  /* 0x000000240612a981 */ /* 0x000ee8000c1e1b00 */
[----:B------:R-:W2:Y:S01]  /*0ba0*/  @P4 LDG.E R10, desc[UR36][R10.64] ;  /* 0x000000240a0a4981 */ /* 0x000ea2000c1e1900 */
[----:B------:R-:W-:Y:S01]  /*0bb0*/  ISETP.NE.AND P2, PT, RZ, UR8, PT ;  /* 0x00000008ff007c0c */ /* 0x000fe2000bf45270 */
[----:B------:R-:W-:Y:S01]  /*0bc0*/  UIMAD UR42, UR42, UR7, URZ ;  /* 0x000000072a2a72a4 */ /* 0x000fe2000f8e02ff */
[----:B0-----:R-:W-:-:S04]  /*0bd0*/  ISETP.NE.AND P1, PT, RZ, UR4, PT ;  /* 0x00000004ff007c0c */ /* 0x001fc8000bf25270 */
[----:B------:R-:W-:Y:S01]  /*0be0*/  ISETP.LT.OR P1, PT, R12, 0x1, P1 ;  /* 0x000000010c00780c */ /* 0x000fe20000f21670 */
[----:B------:R-:W-:Y:S01]  /*0bf0*/  IMAD.U32 R2, RZ, RZ, UR42 ;  /* 0x0000002aff027e24 */ /* 0x000fe2000f8e00ff */
[----:B------:R-:W-:Y:S01]  /*0c00*/  UMOV UR39, URZ ;  /* 0x000000ff00277c82 */ /* 0x000fe20008000000 */
[----:B------:R-:W-:Y:S03]  /*0c10*/  BSSY.RECONVERGENT B6, `(.L_x_135) ;  /* 0x0000139000067945 */ /* 0x000fe60003800200 */
[----:B------:R-:W-:Y:S01]  /*0c20*/  SHF.R.S32.HI R2, RZ, 0x1f, R2 ;  /* 0x0000001fff027819 */ /* 0x000fe20000011402 */
[----:B----4-:R-:W-:Y:S02]  /*0c30*/  HFMA2 R25, R25, 1, 1, R15 ;  /* 0x3c003c0019197831 */ /* 0x010fe4000000000f */
[----:B---3--:R-:W-:Y:S02]  /*0c40*/  @!P2 HADD2 R23, R23, R19 ;  /* 0x000000131717a230 */ /* 0x008fe40000000000 */
[----:B------:R-:W-:Y:S01]  /*0c50*/  @!P2 HFMA2 R22, R22, 1, 1, R18 ;  /* 0x3c003c001616a831 */ /* 0x000fe20000000012 */
[----:B--2---:R-:W-:Y:S01]  /*0c60*/  @P4 R2UR UR39, R10 ;  /* 0x000000000a2742ca */ /* 0x004fe200000e0000 */
[----:B------:R-:W-:-:S02]  /*0c70*/  @!P0 HFMA2 R23, R23, R9, -RZ ;  /* 0x0000000917178231 */ /* 0x000fc400001000ff */
[----:B------:R-:W-:Y:S02]  /*0c80*/  HADD2 R24, R24, R14 ;  /* 0x0000000e18187230 */ /* 0x000fe40000000000 */
[----:B------:R-:W-:Y:S01]  /*0c90*/  @!P0 HMUL2 R22, R22, R8 ;  /* 0x0000000816168232 */ /* 0x000fe20000000000 */
[----:B------:R-:W-:Y:S09]  /*0ca0*/  @P1 BRA `(.L_x_136) ;  /* 0x00000004006c1947 */ /* 0x000ff20003800000 */
[----:B------:R-:W-:Y:S05]  /*0cb0*/  @P2 BRA `(.L_x_137) ;  /* 0x0000000000d02947 */ /* 0x000fea0003800000 */
[----:B------:R-:W-:-:S13]  /*0cc0*/  ISETP.GE.AND P0, PT, R13, R12, PT ;  /* 0x0000000c0d00720c */ /* 0x000fda0003f06270 */
[----:B------:R-:W-:Y:S05]  /*0cd0*/  @P0 BRA `(.L_x_138) ;  /* 0x0000001000b00947 */ /* 0x000fea0003800000 */
[----:B------:R-:W-:Y:S01]  /*0ce0*/  I2FP.F32.U32 R3, R12 ;  /* 0x0000000c00037245 */ /* 0x000fe20000201000 */
[----:B------:R-:W-:Y:S01]  /*0cf0*/  UIADD3 UR4, UPT, UPT, -UR39, UR8, URZ ;  /* 0x0000000827047290 */ /* 0x000fe2000fffe1ff */
[----:B------:R-:W-:Y:S01]  /*0d00*/  IADD3 R0, PT, PT, R13, 0x2, RZ ;  /* 0x000000020d007810 */ /* 0x000fe20007ffe0ff */
[--C-:B------:R-:W-:Y:S01]  /*0d10*/  HADD2.F32 R9, -RZ, R23.reuse.H1_H1 ;  /* 0x30000017ff097230 */ /* 0x100fe20000004100 */
[----:B------:R-:W-:Y:S01]  /*0d20*/  I2FP.F32.U32 R13, R13 ;  /* 0x0000000d000d7245 */ /* 0x000fe20000201000 */
[----:B------:R-:W-:Y:S01]  /*0d30*/  HADD2.F32 R23, -RZ, R23.H0_H0 ;  /* 0x20000017ff177230 */ /* 0x000fe20000004100 */
[----:B------:R-:W0:Y:S01]  /*0d40*/  MUFU.RCP R3, R3 ;  /* 0x0000000300037308 */ /* 0x000e220000001000 */
[----:B------:R-:W-:-:S05]  /*0d50*/  I2FP.F32.U32 R0, R0 ;  /* 0x0000000000007245 */ /* 0x000fca0000201000 */
[-C--:B0-----:R-:W-:Y:S01]  /*0d60*/  FMUL.FTZ R0, R0, R3.reuse ;  /* 0x0000000300007220 */ /* 0x081fe20000410000 */
[----:B------:R-:W-:-:S03]  /*0d70*/  FMUL.FTZ R13, R13, R3 ;  /* 0x000000030d0d7220 */ /* 0x000fc60000410000 */
[----:B------:R-:W-:Y:S01]  /*0d80*/  FMUL.FTZ R4, R0, 13.28771209716796875 ;  /* 0x41549a7800047820 */ /* 0x000fe20000410000 */
[----:B------:R-:W-:Y:S01]  /*0d90*/  FMUL.FTZ R13, R13, 13.28771209716796875 ;  /* 0x41549a780d0d7820 */ /* 0x000fe20000410000 */
[----:B------:R-:W-:Y:S02]  /*0da0*/  I2FP.F32.S32 R0, UR4 ;  /* 0x0000000400007c45 */ /* 0x000fe40008201400 */
[----:B------:R0:W1:Y:S04]  /*0db0*/  MUFU.EX2 R5, -R4 ;  /* 0x8000000400057308 */ /* 0x0000680000000800 */
[----:B------:R-:W2:Y:S01]  /*0dc0*/  MUFU.EX2 R13, -R13 ;  /* 0x8000000d000d7308 */ /* 0x000ea20000000800 */
[--C-:B0-----:R-:W-:Y:S02]  /*0dd0*/  HADD2.F32 R4, -RZ, R25.reuse.H1_H1 ;  /* 0x30000019ff047230 */ /* 0x101fe40000004100 */
[----:B------:R-:W-:-:S02]  /*0de0*/  HADD2.F32 R25, -RZ, R25.H0_H0 ;  /* 0x20000019ff197230 */ /* 0x000fc40000004100 */
[----:B-1----:R-:W-:-:S04]  /*0df0*/  FMUL.FTZ R3, R0, R5 ;  /* 0x0000000500037220 */ /* 0x002fc80000410000 */
[----:B------:R-:W-:Y:S01]  /*0e00*/  FMUL.RZ R10, R3, 0.15915493667125701904 ;  /* 0x3e22f983030a7820 */ /* 0x000fe2000040c000 */
[----:B--2---:R-:W-:-:S03]  /*0e10*/  FMUL.FTZ R0, R0, R13 ;  /* 0x0000000d00007220 */ /* 0x004fc60000410000 */
[----:B------:R-:W0:Y:S01]  /*0e20*/  MUFU.SIN R6, R10 ;  /* 0x0000000a00067308 */ /* 0x000e220000000400 */
[----:B------:R-:W-:-:S07]  /*0e30*/  FMUL.RZ R11, R0, 0.15915493667125701904 ;  /* 0x3e22f983000b7820 */ /* 0x000fce000040c000 */
[----:B------:R-:W1:Y:S08]  /*0e40*/  MUFU.COS R5, R10 ;  /* 0x0000000a00057308 */ /* 0x000e700000000000 */
[----:B------:R-:W2:Y:S01]  /*0e50*/  MUFU.SIN R3, R11 ;  /* 0x0000000b00037308 */ /* 0x000ea20000000400 */
[----:B0-----:R-:W-:-:S07]  /*0e60*/  FMUL.FTZ R8, R6, R4 ;  /* 0x0000000406087220 */ /* 0x001fce0000410000 */
[----:B------:R-:W0:Y:S01]  /*0e70*/  MUFU.COS R0, R11 ;  /* 0x0000000b00007308 */ /* 0x000e220000000000 */
[C---:B-1----:R-:W-:Y:S01]  /*0e80*/  FMUL.FTZ R7, R5.reuse, R4 ;  /* 0x0000000405077220 */ /* 0x042fe20000410000 */
[CC--:B------:R-:W-:Y:S01]  /*0e90*/  FMUL.FTZ R4, R6.reuse, R9.reuse ;  /* 0x0000000906047220 */ /* 0x0c0fe20000410000 */
[C---:B------:R-:W-:Y:S01]  /*0ea0*/  FMUL.FTZ R10, R5.reuse, R9 ;  /* 0x00000009050a7220 */ /* 0x040fe20000410000 */
[CC--:B------:R-:W-:Y:S01]  /*0eb0*/  FFMA.FTZ R8, R5.reuse, R25.reuse, -R8 ;  /* 0x0000001905087223 */ /* 0x0c0fe20000010808 */
[C---:B------:R-:W-:Y:S01]  /*0ec0*/  FFMA.FTZ R25, R6.reuse, R25, R7 ;  /* 0x0000001906197223 */ /* 0x040fe20000010007 */
[-C--:B------:R-:W-:Y:S01]  /*0ed0*/  FFMA.FTZ R9, R5, R23.reuse, -R4 ;  /* 0x0000001705097223 */ /* 0x080fe20000010804 */
[----:B------:R-:W-:Y:S01]  /*0ee0*/  FFMA.FTZ R10, R6, R23, R10 ;  /* 0x00000017060a7223 */ /* 0x000fe2000001000a */
[----:B------:R-:W-:Y:S02]  /*0ef0*/  HADD2.F32 R4, -RZ, R24.H1_H1 ;  /* 0x30000018ff047230 */ /* 0x000fe40000004100 */
[----:B------:R-:W-:Y:S01]  /*0f00*/  HADD2.F32 R6, -RZ, R22.H1_H1 ;  /* 0x30000016ff067230 */ /* 0x000fe20000004100 */
[----:B------:R-:W-:Y:S01]  /*0f10*/  F2FP.F16.F32.PACK_AB R25, R25, R8 ;  /* 0x000000081919723e */ /* 0x000fe200000000ff */
[----:B------:R-:W-:-:S02]  /*0f20*/  HADD2.F32 R24, -RZ, R24.H0_H0 ;  /* 0x20000018ff187230 */ /* 0x000fc40000004100 */
[C---:B--2---:R-:W-:Y:S01]  /*0f30*/  FMUL.FTZ R5, R3.reuse, R4 ;  /* 0x0000000403057220 */ /* 0x044fe20000410000 */
[----:B------:R-:W-:Y:S02]  /*0f40*/  HADD2.F32 R22, -RZ, R22.H0_H0 ;  /* 0x20000016ff167230 */ /* 0x000fe40000004100 */
[C---:B------:R-:W-:Y:S01]  /*0f50*/  FMUL.FTZ R7, R3.reuse, R6 ;  /* 0x0000000603077220 */ /* 0x040fe20000410000 */
        /* <DEDUP_REMOVED lines=10> */
.L_x_137:
[----:B------:R-:W-:-:S13]  /*1000*/  ISETP.GE.AND P0, PT, R13, R12, PT ;  /* 0x0000000c0d00720c */ /* 0x000fda0003f06270 */
[----:B------:R-:W-:Y:S05]  /*1010*/  @P0 BRA `(.L_x_138) ;  /* 0x0000000c00e00947 */ /* 0x000fea0003800000 */
[----:B------:R-:W-:Y:S01]  /*1020*/  I2FP.F32.U32 R12, R12 ;  /* 0x0000000c000c7245 */ /* 0x000fe20000201000 */
[----:B------:R-:W-:Y:S01]  /*1030*/  VIADD R0, R13, 0x2 ;  /* 0x000000020d007836 */ /* 0x000fe20000000000 */
[----:B------:R-:W-:Y:S01]  /*1040*/  I2FP.F32.U32 R13, R13 ;  /* 0x0000000d000d7245 */ /* 0x000fe20000201000 */
[----:B------:R-:W-:Y:S01]  /*1050*/  UIADD3 UR4, UPT, UPT, -UR39, UR8, URZ ;  /* 0x0000000827047290 */ /* 0x000fe2000fffe1ff */
[--C-:B------:R-:W-:Y:S02]  /*1060*/  HADD2.F32 R6, -RZ, R25.reuse.H1_H1 ;  /* 0x30000019ff067230 */ /* 0x100fe40000004100 */
[----:B------:R-:W0:Y:S01]  /*1070*/  MUFU.RCP R12, R12 ;  /* 0x0000000c000c7308 */ /* 0x000e220000001000 */
[----:B------:R-:W-:Y:S01]  /*1080*/  I2FP.F32.U32 R3, R0 ;  /* 0x0000000000037245 */ /* 0x000fe20000201000 */
[----:B------:R-:W-:Y:S01]  /*1090*/  HADD2.F32 R5, -RZ, R24.H1_H1 ;  /* 0x30000018ff057230 */ /* 0x000fe20000004100 */
[----:B------:R-:W-:Y:S01]  /*10a0*/  I2FP.F32.S32 R0, UR4 ;  /* 0x0000000400007c45 */ /* 0x000fe20008201400 */
[----:B------:R-:W-:-:S02]  /*10b0*/  HADD2.F32 R25, -RZ, R25.H0_H0 ;  /* 0x20000019ff197230 */ /* 0x000fc40000004100 */
[----:B------:R-:W-:Y:S02]  /*10c0*/  HADD2.F32 R24, -RZ, R24.H0_H0 ;  /* 0x20000018ff187230 */ /* 0x000fe40000004100 */
[-C--:B0-----:R-:W-:Y:S01]  /*10d0*/  FMUL.FTZ R3, R3, R12.reuse ;  /* 0x0000000c03037220 */ /* 0x081fe20000410000 */
[----:B------:R-:W-:-:S03]  /*10e0*/  FMUL.FTZ R13, R13, R12 ;  /* 0x0000000c0d0d7220 */ /* 0x000fc60000410000 */
[----:B------:R-:W-:Y:S01]  /*10f0*/  FMUL.FTZ R3, R3, 13.28771209716796875 ;  /* 0x41549a7803037820 */ /* 0x000fe20000410000 */
[----:B------:R-:W-:-:S05]  /*1100*/  FMUL.FTZ R13, R13, 13.28771209716796875 ;  /* 0x41549a780d0d7820 */ /* 0x000fca0000410000 */
[----:B------:R-:W0:Y:S04]  /*1110*/  MUFU.EX2 R3, -R3 ;  /* 0x8000000300037308 */ /* 0x000e280000000800 */
[----:B------:R-:W1:Y:S01]  /*1120*/  MUFU.EX2 R13, -R13 ;  /* 0x8000000d000d7308 */ /* 0x000e620000000800 */
[C---:B0-----:R-:W-:Y:S01]  /*1130*/  FMUL.FTZ R4, R0.reuse, R3 ;  /* 0x0000000300047220 */ /* 0x041fe20000410000 */
[----:B-1----:R-:W-:-:S03]  /*1140*/  FMUL.FTZ R0, R0, R13 ;  /* 0x0000000d00007220 */ /* 0x002fc60000410000 */
[----:B------:R-:W-:Y:S01]  /*1150*/  FMUL.RZ R7, R4, 0.15915493667125701904 ;  /* 0x3e22f98304077820 */ /* 0x000fe2000040c000 */
[----:B------:R-:W-:-:S03]  /*1160*/  FMUL.RZ R0, R0, 0.15915493667125701904 ;  /* 0x3e22f98300007820 */ /* 0x000fc6000040c000 */
[----:B------:R-:W0:Y:S08]  /*1170*/  MUFU.COS R8, R7 ;  /* 0x0000000700087308 */ /* 0x000e300000000000 */
[----:B------:R-:W1:Y:S08]  /*1180*/  MUFU.SIN R9, R7 ;  /* 0x0000000700097308 */ /* 0x000e700000000400 */
[----:B------:R-:W2:Y:S01]  /*1190*/  MUFU.SIN R4, R0 ;  /* 0x0000000000047308 */ /* 0x000ea20000000400 */
[----:B0-----:R-:W-:-:S07]  /*11a0*/  FMUL.FTZ R10, R8, R6 ;  /* 0x00000006080a7220 */ /* 0x001fce0000410000 */
[----:B------:R-:W0:Y:S01]  /*11b0*/  MUFU.COS R3, R0 ;  /* 0x0000000000037308 */ /* 0x000e220000000000 */
[C---:B-1----:R-:W-:Y:S01]  /*11c0*/  FMUL.FTZ R11, R9.reuse, R6 ;  /* 0x00000006090b7220 */ /* 0x042fe20000410000 */
[----:B------:R-:W-:-:S03]  /*11d0*/  FFMA.FTZ R10, R9, R25, R10 ;  /* 0x00000019090a7223 */ /* 0x000fc6000001000a */
[----:B------:R-:W-:Y:S01]  /*11e0*/  FFMA.FTZ R11, R8, R25, -R11 ;  /* 0x00000019080b7223 */ /* 0x000fe2000001080b */
[----:B--2---:R-:W-:-:S04]  /*11f0*/  FMUL.FTZ R6, R4, R5 ;  /* 0x0000000504067220 */ /* 0x004fc80000410000 */
[----:B------:R-:W-:Y:S01]  /*1200*/  F2FP.F16.F32.PACK_AB R25, R10, R11 ;  /* 0x0000000b0a19723e */ /* 0x000fe200000000ff */
[C---:B0-----:R-:W-:Y:S01]  /*1210*/  FMUL.FTZ R5, R3.reuse, R5 ;  /* 0x0000000503057220 */ /* 0x041fe20000410000 */
[----:B------:R-:W-:-:S03]  /*1220*/  FFMA.FTZ R6, R3, R24, -R6 ;  /* 0x0000001803067223 */ /* 0x000fc60000010806 */
[----:B------:R-:W-:-:S05]  /*1230*/  FFMA.FTZ R5, R4, R24, R5 ;  /* 0x0000001804057223 */ /* 0x000fca0000010005 */
[----:B------:R-:W-:Y:S01]  /*1240*/  F2FP.F16.F32.PACK_AB R24, R5, R6 ;  /* 0x000000060518723e */ /* 0x000fe200000000ff */
[----:B------:R-:W-:Y:S06]  /*1250*/  BRA `(.L_x_138) ;  /* 0x0000000c00507947 */ /* 0x000fec0003800000 */
.L_x_136:
        /* <DEDUP_REMOVED lines=15> */
[----:B------:R-:W-:Y:S02]  /*1350*/  IMAD R7, R6, R3, RZ ;  /* 0x0000000306077224 */ /* 0x000fe400078e02ff */
[----:B------:R-:W-:Y:S02]  /*1360*/  IMAD.MOV.U32 R6, RZ, RZ, R8 ;  /* 0x000000ffff067224 */ /* 0x000fe400078e0008 */
[----:B------:R-:W-:-:S06]  /*1370*/  IMAD.HI.U32 R5, R5, R7, R4 ;  /* 0x0000000705057227 */ /* 0x000fcc00078e0004 */
[----:B------:R-:W-:-:S04]  /*1380*/  IMAD.HI.U32 R27, R5, R6, RZ ;  /* 0x00000006051b7227 */ /* 0x000fc800078e00ff */
[----:B------:R-:W-:-:S05]  /*1390*/  IMAD R0, R27, R0, R6 ;  /* 0x000000001b007224 */ /* 0x000fca00078e0206 */
[----:B------:R-:W-:-:S13]  /*13a0*/  ISETP.GT.U32.AND P1, PT, R3, R0, PT ;  /* 0x000000000300720c */ /* 0x000fda0003f24070 */
[----:B------:R-:W-:Y:S02]  /*13b0*/  @!P1 IMAD.IADD R0, R0, 0x1, -R3 ;  /* 0x0000000100009824 */ /* 0x000fe400078e0a03 */
[----:B------:R-:W-:Y:S01]  /*13c0*/  @!P1 VIADD R27, R27, 0x1 ;  /* 0x000000011b1b9836 */ /* 0x000fe20000000000 */
[----:B------:R-:W-:Y:S02]  /*13d0*/  ISETP.NE.AND P1, PT, R26, RZ, PT ;  /* 0x000000ff1a00720c */ /* 0x000fe40003f25270 */
[----:B------:R-:W-:Y:S02]  /*13e0*/  ISETP.GE.U32.AND P0, PT, R0, R3, PT ;  /* 0x000000030000720c */ /* 0x000fe40003f06070 */
[----:B------:R-:W-:-:S04]  /*13f0*/  LOP3.LUT R0, R13, R26, RZ, 0x3c, !PT ;  /* 0x0000001a0d007212 */ /* 0x000fc800078e3cff */
[----:B------:R-:W-:-:S07]  /*1400*/  ISETP.GE.AND P2, PT, R0, RZ, PT ;  /* 0x000000ff0000720c */ /* 0x000fce0003f46270 */
[----:B------:R-:W-:Y:S02]  /*1410*/  @P0 IADD3 R27, PT, PT, R27, 0x1, RZ ;  /* 0x000000011b1b0810 */ /* 0x000fe40007ffe0ff */
[----:B------:R-:W-:-:S04]  /*1420*/  ISETP.GE.AND P0, PT, R13, R12, PT ;  /* 0x0000000c0d00720c */ /* 0x000fc80003f06270 */
[----:B------:R-:W-:Y:S01]  /*1430*/  @!P2 IMAD.MOV R27, RZ, RZ, -R27 ;  /* 0x000000ffff1ba224 */ /* 0x000fe200078e0a1b */
[----:B------:R-:W-:Y:S02]  /*1440*/  @!P1 LOP3.LUT R27, RZ, R26, RZ, 0x33, !PT ;  /* 0x0000001aff1b9212 */ /* 0x000fe400078e33ff */
[----:B------:R-:W-:Y:S02]  /*1450*/  ISETP.LT.U32.AND P1, PT, R16, 0x20, !P0 ;  /* 0x000000201000780c */ /* 0x000fe40004721070 */
[----:B------:R-:W-:Y:S01]  /*1460*/  LOP3.LUT P0, RZ, R26, 0x3, RZ, 0xc0, !PT ;  /* 0x000000031aff7812 */ /* 0x000fe2000780c0ff */
[----:B------:R-:W-:Y:S01]  /*1470*/  IMAD.MOV R28, RZ, RZ, -R27 ;  /* 0x000000ffff1c7224 */ /* 0x000fe200078e0a1b */
[----:B------:R-:W-:-:S03]  /*1480*/  P2R R29, PR, RZ, 0x2 ;  /* 0x00000002ff1d7803 */ /* 0x000fc60000000000 */
[----:B------:R-:W-:-:S08]  /*1490*/  IMAD R28, R26, R28, R13 ;  /* 0x0000001c1a1c7224 */ /* 0x000fd000078e020d */
[----:B------:R-:W-:Y:S05]  /*14a0*/  @!P0 BRA `(.L_x_139) ;  /* 0x0000000000408947 */ /* 0x000fea0003800000 */
[----:B------:R-:W-:Y:S01]  /*14b0*/  MOV R0, 0x0 ;  /* 0x0000000000007802 */ /* 0x000fe20000000f00 */
[----:B------:R-:W0:Y:S01]  /*14c0*/  LDCU.64 UR4, c[0x4][0xc8] ;  /* 0x01001900ff0477ac */ /* 0x000e220008000a00 */
[----:B------:R-:W-:Y:S02]  /*14d0*/  HFMA2 R8, -RZ, RZ, 0, 8.0049037933349609375e-05 ;  /* 0x0000053fff087431 */ /* 0x000fe400000001ff */
[----:B------:R-:W-:Y:S01]  /*14e0*/  IMAD.MOV.U32 R12, RZ, RZ, 0x1 ;  /* 0x00000001ff0c7424 */ /* 0x000fe200078e00ff */
[----:B------:R1:W2:Y:S01]  /*14f0*/  LDC.64 R14, c[0x4][R0] ;  /* 0x01000000000e7b82 */ /* 0x0002a20000000a00 */
[----:B------:R-:W3:Y:S01]  /*1500*/  LDCU.64 UR6, c[0x4][0xd0] ;  /* 0x01001a00ff0677ac */ /* 0x000ee20008000a00 */
[----:B------:R-:W-:Y:S01]  /*1510*/  IMAD.MOV.U32 R13, RZ, RZ, RZ ;  /* 0x000000ffff0d7224 */ /* 0x000fe200078e00ff */
[----:B------:R-:W4:Y:S01]  /*1520*/  LDCU.64 UR8, c[0x4][0xb8] ;  /* 0x01001700ff0877ac */ /* 0x000f220008000a00 */
[----:B0-----:R-:W-:Y:S01]  /*1530*/  MOV R4, UR4 ;  /* 0x0000000400047c02 */ /* 0x001fe20008000f00 */
[----:B------:R-:W-:-:S02]  /*1540*/  IMAD.U32 R5, RZ, RZ, UR5 ;  /* 0x00000005ff057e24 */ /* 0x000fc4000f8e00ff */
[----:B---3--:R-:W-:Y:S01]  /*1550*/  IMAD.U32 R6, RZ, RZ, UR6 ;  /* 0x00000006ff067e24 */ /* 0x008fe2000f8e00ff */
[----:B------:R-:W-:Y:S01]  /*1560*/  MOV R7, UR7 ;  /* 0x0000000700077c02 */ /* 0x000fe20008000f00 */
[----:B----4-:R-:W-:Y:S02]  /*1570*/  IMAD.U32 R10, RZ, RZ, UR8 ;  /* 0x00000008ff0a7e24 */ /* 0x010fe4000f8e00ff */
[----:B-1----:R-:W-:-:S07]  /*1580*/  IMAD.U32 R11, RZ, RZ, UR9 ;  /* 0x00000009ff0b7e24 */ /* 0x002fce000f8e00ff */
[----:B------:R-:W-:-:S07]  /*1590*/  LEPC R20, `(.L_x_139) ;  /* 0x000000001014794e */ /* 0x000fce0000000000 */
[----:B--2---:R-:W-:Y:S05]  /*15a0*/  CALL.ABS.NOINC R14 ;  /* 0x000000000e007343 */ /* 0x004fea0003c00000 */
.L_x_139:
        /* <DEDUP_REMOVED lines=9> */
[----:B------:R-:W-:-:S04]  /*1640*/  IMAD R5, R26, R27, R28 ;  /* 0x0000001b1a057224 */ /* 0x000fc800078e021c */
[----:B------:R-:W-:-:S05]  /*1650*/  IMAD R4, R5, 0x2, R0 ;  /* 0x0000000205047824 */ /* 0x000fca00078e0200 */
[----:B------:R1:W-:Y:S01]  /*1660*/  STS.64 [R4], R24 ;  /* 0x0000001804007388 */ /* 0x0003e20000000a00 */
[----:B0-----:R-:W-:-:S13]  /*1670*/  ISETP.NE.AND P0, PT, RZ, UR4, PT ;  /* 0x00000004ff007c0c */ /* 0x001fda000bf05270 */
[----:B------:R-:W-:-:S05]  /*1680*/  @!P0 LEA R5, R5, R3, 0x1 ;  /* 0x0000000305058211 */ /* 0x000fca00078e08ff */
[----:B------:R1:W-:Y:S02]  /*1690*/  @!P0 STS.64 [R5], R22 ;  /* 0x0000001605008388 */ /* 0x0003e40000000a00 */
.L_x_140:
        /* <DEDUP_REMOVED lines=12> */
[----:B------:R-:W-:Y:S02]  /*1760*/  BSSY.RECONVERGENT B1, `(.L_x_143) ;  /* 0x0000072000017945 */ /* 0x000fe40003800200 */
[----:B------:R-:W-:Y:S01]  /*1770*/  IMAD R14, R26, 0x2, R15 ;  /* 0x000000021a0e7824 */ /* 0x000fe200078e020f */
        /* <DEDUP_REMOVED lines=11> */
[----:B------:R-:W-:-:S03]  /*1830*/  IMAD.SHL.U32 R5, R5, 0x2, RZ ;  /* 0x0000000205057824 */ /* 0x000fc600078e00ff */
[----:B------:R-:W0:Y:S02]  /*1840*/  LDS R4, [R20] ;  /* 0x0000000014047984 */ /* 0x000e240000000800 */
        /* <DEDUP_REMOVED lines=43> */
[-C--:B------:R-:W-:Y:S01]  /*1b00*/  FMUL.FTZ R8, R9, R6.reuse ;  /* 0x0000000609087220 */ /* 0x080fe20000410000 */
[----:B------:R-:W-:Y:S01]  /*1b10*/  F2FP.F16.F32.PACK_AB R25, R10, R25 ;  /* 0x000000190a19723e */ /* 0x000fe200000000ff */
[-C--:B---3--:R-:W-:Y:S01]  /*1b20*/  FMUL.FTZ R7, R7, R5.reuse ;  /* 0x0000000507077220 */ /* 0x088fe20000410000 */
[-C--:B------:R-:W-:Y:S01]  /*1b30*/  FMUL.FTZ R9, R9, R5.reuse ;  /* 0x0000000509097220 */ /* 0x080fe20000410000 */
[-C--:B------:R-:W-:Y:S01]  /*1b40*/  FFMA.FTZ R4, R13, R5.reuse, -R4 ;  /* 0x000000050d047223 */ /* 0x080fe20000010804 */
[----:B------:R-:W-:Y:S01]  /*1b50*/  FFMA.FTZ R8, R23, R5, -R8 ;  /* 0x0000000517087223 */ /* 0x000fe20000010808 */
[-C--:B------:R-:W-:Y:S01]  /*1b60*/  FFMA.FTZ R7, R13, R6.reuse, R7 ;  /* 0x000000060d077223 */ /* 0x080fe20000010007 */
[----:B------:R-:W-:Y:S01]  /*1b70*/  FFMA.FTZ R9, R23, R6, R9 ;  /* 0x0000000617097223 */ /* 0x000fe20000010009 */
[----:B------:R-:W-:-:S03]  /*1b80*/  F2FP.F16.F32.PACK_AB R23, R11, R12 ;  /* 0x0000000c0b17723e */ /* 0x000fc600000000ff */
[----:B------:R-:W-:Y:S02]  /*1b90*/  F2FP.F16.F32.PACK_AB R24, R7, R4 ;  /* 0x000000040718723e */ /* 0x000fe400000000ff */
[----:B------:R-:W-:-:S07]  /*1ba0*/  F2FP.F16.F32.PACK_AB R22, R9, R8 ;  /* 0x000000080916723e */ /* 0x000fce00000000ff */
.L_x_146:
[----:B------:R-:W-:Y:S05]  /*1bb0*/  BSYNC.RECONVERGENT B2 ;  /* 0x0000000000027941 */ /* 0x000fea0003800200 */
.L_x_145:
[C-C-:B------:R-:W-:Y:S02]  /*1bc0*/  PRMT R4, R22.reuse, 0x5410, R23.reuse ;  /* 0x0000541016047816 */ /* 0x140fe40000000017 */
[----:B------:R-:W-:-:S03]  /*1bd0*/  PRMT R5, R22, 0x7632, R23 ;  /* 0x0000763216057816 */ /* 0x000fc60000000017 */
[----:B------:R0:W-:Y:S04]  /*1be0*/  STS [R21], R4 ;  /* 0x0000000415007388 */ /* 0x0001e80000000800 */
[----:B------:R0:W-:Y:S01]  /*1bf0*/  STS [R20], R5 ;  /* 0x0000000514007388 */ /* 0x0001e20000000800 */
[----:B------:R-:W-:Y:S05]  /*1c00*/  BRA `(.L_x_147) ;  /* 0x00000000009c7947 */ /* 0x000fea0003800000 */
.L_x_144:
[----:B------:R-:W-:-:S05]  /*1c10*/  LEA.HI R5, R5, R5, RZ, 0x1 ;  /* 0x0000000505057211 */ /* 0x000fca00078f08ff */
[----:B------:R-:W-:-:S05]  /*1c20*/  IMAD.SHL.U32 R5, R5, 0x2, RZ ;  /* 0x0000000205057824 */ /* 0x000fca00078e00ff */
        /* <DEDUP_REMOVED lines=37> */
.L_x_147:
[----:B------:R-:W-:Y:S05]  /*1e80*/  BSYNC.RECONVERGENT B1 ;  /* 0x0000000000017941 */ /* 0x000fea0003800200 */
.L_x_143:
[C-C-:B0-----:R-:W-:Y:S02]  /*1e90*/  PRMT R4, R24.reuse, 0x5410, R25.reuse ;  /* 0x0000541018047816 */ /* 0x141fe40000000019 */
[----:B------:R-:W-:-:S03]  /*1ea0*/  PRMT R5, R24, 0x7632, R25 ;  /* 0x0000763218057816 */ /* 0x000fc60000000019 */
[----:B------:R0:W-:Y:S04]  /*1eb0*/  STS [R15], R4 ;  /* 0x000000040f007388 */ /* 0x0001e80000000800 */
[----:B------:R0:W-:Y:S02]  /*1ec0*/  STS [R14], R5 ;  /* 0x000000050e007388 */ /* 0x0001e40000000800 */
.L_x_142:
[----:B------:R-:W-:Y:S05]  /*1ed0*/  BSYNC.RECONVERGENT B0 ;  /* 0x0000000000007941 */ /* 0x000fea0003800200 */
.L_x_141:
        /* <DEDUP_REMOVED lines=8> */
[----:B------:R-:W-:-:S05]  /*1f60*/  @!P0 IMAD R3, R26, 0x2, R3 ;  /* 0x000000021a038824 */ /* 0x000fca00078e0203 */
[----:B------:R3:W2:Y:S02]  /*1f70*/  @!P0 LDS.64 R22, [R3] ;  /* 0x0000000003168984 */ /* 0x0006a40000000a00 */
.L_x_149:
[----:B------:R-:W-:Y:S05]  /*1f80*/  BSYNC.RECONVERGENT B0 ;  /* 0x0000000000007941 */ /* 0x000fea0003800200 */
.L_x_148:
[----:B------:R-:W-:Y:S06]  /*1f90*/  BAR.SYNC.DEFER_BLOCKING 0x0 ;  /* 0x0000000000007b1d */ /* 0x000fec0000010000 */
.L_x_138:
[----:B------:R-:W-:Y:S05]  /*1fa0*/  BSYNC.RECONVERGENT B6 ;  /* 0x0000000000067941 */ /* 0x000fea0003800200 */
.L_x_135:
[----:B------:R-:W3:Y:S01]  /*1fb0*/  LDC R117, c[0x0][0x3f4] ;  /* 0x0000fd00ff757b82 */ /* 0x000ee20000000800 */
[----:B------:R-:W-:Y:S01]  /*1fc0*/  ISETP.GT.U32.AND P0, PT, R16, 0x1f, PT ;  /* 0x0000001f1000780c */ /* 0x000fe20003f04070 */
[----:B------:R-:W-:Y:S01]  /*1fd0*/  IMAD.MOV.U32 R118, RZ, RZ, -0x800001 ;  /* 0xff7fffffff767424 */ /* 0x000fe200078e00ff */
[----:B---3--:R-:W-:-:S04]  /*1fe0*/  IADD3 R0, PT, PT, RZ, -R117, RZ ;  /* 0x80000075ff007210 */ /* 0x008fc80007ffe0ff */
[----:B------:R-:W-:-:S04]  /*1ff0*/  VIADDMNMX R0, R0, UR45, RZ, !PT ;  /* 0x0000002d00007c46 */ /* 0x000fc8000f8001ff */
[----:B------:R-:W-:-:S03]  /*2000*/  R2UR UR12, R0 ;  /* 0x00000000000c72ca */ /* 0x000fc600000e0000 */
[----:B------:R-:W-:-:S12]  /*2010*/  @P0 BRA `(.L_x_150) ;  /* 0x0000000000f80947 */ /* 0x000fd80003800000 */
[----:B------:R-:W3:Y:S01]  /*2020*/  LDCU UR4, c[0x0][0x40c] ;  /* 0x00008180ff0477ac */ /* 0x000ee20008000800 */
[----:B------:R-:W5:Y:S01]  /*2030*/  S2R R7, SR_CgaCtaId ;  /* 0x0000000000077919 */ /* 0x000f620000008800 */
[----:B------:R-:W-:Y:S01]  /*2040*/  MOV R10, 0x400 ;  /* 0x00000400000a7802 */ /* 0x000fe20000000f00 */
[----:B--2-4-:R-:W-:-:S04]  /*2050*/  HMUL2 R11, R25, R23 ;  /* 0x00000017190b7232 */ /* 0x014fc80000000000 */
[----:B------:R-:W-:Y:S02]  /*2060*/  VIADD R0, R10, 0x20 ;  /* 0x000000200a007836 */ /* 0x000fe40000000000 */
[----:B------:R-:W-:-:S05]  /*2070*/  HFMA2 R11, R24, R22, R11 ;  /* 0x00000016180b7231 */ /* 0x000fca000000000b */
[----:B------:R-:W-:Y:S01]  /*2080*/  HADD2.F32 R13, -RZ, R11.H0_H0 ;  /* 0x2000000bff0d7230 */ /* 0x000fe20000004100 */
[----:B---3--:R-:W-:Y:S01]  /*2090*/  ISETP.NE.AND P1, PT, RZ, UR4, PT ;  /* 0x00000004ff007c0c */ /* 0x008fe2000bf25270 */
[----:B------:R-:W-:-:S03]  /*20a0*/  UMOV UR4, 0xffffffff ;  /* 0xffffffff00047882 */ /* 0x000fc60000000000 */
[----:B------:R-:W-:-:S09]  /*20b0*/  ISETP.GT.U32.OR P0, PT, R16, 0x1b, P1 ;  /* 0x0000001b1000780c */ /* 0x000fd20000f04470 */
[----:B------:R-:W-:Y:S02]  /*20c0*/  @!P1 IADD3 R6, PT, PT, R10, 0x120, RZ ;  /* 0x000001200a069810 */ /* 0x000fe40007ffe0ff */
[----:B-----5:R-:W-:Y:S01]  /*20d0*/  LEA R3, R7, R0, 0x18 ;  /* 0x0000000007037211 */ /* 0x020fe200078ec0ff */
[----:B------:R-:W-:Y:S01]  /*20e0*/  HADD2.F32 R0, -RZ, R11.H1_H1 ;  /* 0x3000000bff007230 */ /* 0x000fe20000004100 */
[----:B01----:R-:W0:Y:S01]  /*20f0*/  @!P0 LDC.64 R4, c[0x0][0x3b8] ;  /* 0x0000ee00ff048b82 */ /* 0x003e220000000a00 */
[----:B------:R-:W-:Y:S01]  /*2100*/  @!P0 IMAD R9, R117, UR43, R83 ;  /* 0x0000002b75098c24 */ /* 0x000fe2000f8e0253 */
[----:B------:R-:W-:Y:S01]  /*2110*/  @!P1 LEA R7, R7, R6, 0x18 ;  /* 0x0000000607079211 */ /* 0x000fe200078ec0ff */
[----:B------:R-:W-:Y:S02]  /*2120*/  @!P0 IMAD R8, R82, R117, UR40 ;  /* 0x0000002852088e24 */ /* 0x000fe4000f8e0275 */
[----:B------:R-:W-:Y:S01]  /*2130*/  FADD.FTZ R13, R13, R0 ;  /* 0x000000000d0d7221 */ /* 0x000fe20000010000 */
[C---:B------:R-:W-:Y:S01]  /*2140*/  IMAD R3, R16.reuse, 0x8, R3 ;  /* 0x0000000810037824 */ /* 0x040fe200078e0203 */
[----:B------:R-:W-:Y:S01]  /*2150*/  @!P1 LEA R7, R16, R7, 0x3 ;  /* 0x0000000710079211 */ /* 0x000fe200078e18ff */
[----:B------:R-:W-:-:S03]  /*2160*/  @!P0 IMAD R9, R8, 0x8, R9 ;  /* 0x0000000808098824 */ /* 0x000fc600078e0209 */
[----:B------:R1:W-:Y:S04]  /*2170*/  STS.64 [R3], R24 ;  /* 0x0000001803007388 */ /* 0x0003e80000000a00 */
[----:B------:R1:W-:Y:S01]  /*2180*/  @!P1 STS.64 [R7], R18 ;  /* 0x0000001207009388 */ /* 0x0003e20000000a00 */
[----:B0-----:R-:W-:-:S05]  /*2190*/  @!P0 IMAD.WIDE R4, R9, 0x2, R4 ;  /* 0x0000000209048825 */ /* 0x001fca00078e0204 */
[----:B------:R1:W-:Y:S01]  /*21a0*/  @!P0 STG.E.64 desc[UR36][R4.64], R22 ;  /* 0x0000001604008986 */ /* 0x0003e2000c101b24 */
[----:B------:R-:W-:Y:S05]  /*21b0*/  BRA.DIV UR4, `(.L_x_151) ;  /* 0x0000008e04cc7947 */ /* 0x000fea000b800000 */
[----:B------:R-:W0:Y:S02]  /*21c0*/  SHFL.BFLY PT, R14, R13, 0x10, 0x1f ;  /* 0x0e001f000d0e7f89 */ /* 0x000e2400000e0000 */
[----:B0-----:R-:W-:-:S05]  /*21d0*/  FADD.FTZ R0, R13, R14 ;  /* 0x0000000e0d007221 */ /* 0x001fca0000010000 */
[----:B------:R-:W1:Y:S02]  /*21e0*/  SHFL.BFLY PT, R14, R0, 0x8, 0x1f ;  /* 0x0d001f00000e7f89 */ /* 0x000e6400000e0000 */
[----:B-1----:R-:W-:-:S05]  /*21f0*/  FADD.FTZ R3, R0, R14 ;  /* 0x0000000e00037221 */ /* 0x002fca0000010000 */
[----:B------:R-:W0:Y:S02]  /*2200*/  SHFL.BFLY PT, R14, R3, 0x4, 0x1f ;  /* 0x0c801f00030e7f89 */ /* 0x000e2400000e0000 */
[----:B0-----:R-:W-:-:S05]  /*2210*/  FADD.FTZ R4, R3, R14 ;  /* 0x0000000e03047221 */ /* 0x001fca0000010000 */
[----:B------:R-:W0:Y:S02]  /*2220*/  SHFL.BFLY PT, R14, R4, 0x2, 0x1f ;  /* 0x0c401f00040e7f89 */ /* 0x000e2400000e0000 */
[----:B0-----:R-:W-:-:S05]  /*2230*/  FADD.FTZ R5, R4, R14 ;  /* 0x0000000e04057221 */ /* 0x001fca0000010000 */
[----:B------:R0:W1:Y:S02]  /*2240*/  SHFL.BFLY PT, R14, R5, 0x1, 0x1f ;  /* 0x0c201f00050e7f89 */ /* 0x00006400000e0000 */
.L_x_260:
        /* <DEDUP_REMOVED lines=14> */
[----:B------:R-:W1:Y:S01]  /*2330*/  S2UR UR6, SR_CgaCtaId ;  /* 0x00000000000679c3 */ /* 0x000e620000008800 */
[----:B0-----:R-:W-:Y:S01]  /*2340*/  IMAD.U32 R5, RZ, RZ, UR5 ;  /* 0x00000005ff057e24 */ /* 0x001fe2000f8e00ff */
[----:B------:R-:W0:Y:S04]  /*2350*/  LDCU UR7, c[0x0][0x410] ;  /* 0x00008200ff0777ac */ /* 0x000e280008000800 */
[----:B------:R-:W2:Y:S01]  /*2360*/  @P0 LDG.E.U16 R4, desc[UR36][R4.64] ;  /* 0x0000002404040981 */ /* 0x000ea2000c1e1500 */
[----:B------:R-:W-:Y:S01]  /*2370*/  R2UR UR5, R10 ;  /* 0x000000000a0572ca */ /* 0x000fe200000e0000 */
[----:B------:R-:W-:-:S12]  /*2380*/  UIADD3 UR4, UPT, UPT, UR45, -UR12, URZ ;  /* 0x8000000c2d047290 */ /* 0x000fd8000fffe0ff */
[----:B------:R-:W-:Y:S01]  /*2390*/  UIADD3 UR5, UPT, UPT, UR5, 0x220, URZ ;  /* 0x0000022005057890 */ /* 0x000fe2000fffe0ff */
[----:B0-----:R-:W-:-:S03]  /*23a0*/  FMUL.FTZ R118, R14, UR7 ;  /* 0x000000070e767c20 */ /* 0x001fc60008410000 */
[----:B-1----:R-:W-:-:S04]  /*23b0*/  ULEA UR5, UR6, UR5, 0x18 ;  /* 0x0000000506057291 */ /* 0x002fc8000f8ec0ff */
[----:B------:R-:W-:Y:S01]  /*23c0*/  ULEA UR4, UR4, UR5, 0x2 ;  /* 0x0000000504047291 */ /* 0x000fe2000f8e10ff */
[----:B--2---:R-:W-:-:S05]  /*23d0*/  @P0 HADD2.F32 R3, -RZ, R4.H0_H0 ;  /* 0x20000004ff030230 */ /* 0x004fca0000004100 */
[----:B------:R-:W-:-:S05]  /*23e0*/  @P0 FADD.FTZ R118, R118, R3 ;  /* 0x0000000376760221 */ /* 0x000fca0000010000 */
[----:B------:R3:W-:Y:S02]  /*23f0*/  STS [UR4+-0x4], R118 ;  /* 0xfffffc76ff007988 */ /* 0x0007e40008000804 */
.L_x_150:
[----:B------:R-:W-:Y:S05]  /*2400*/  WARPSYNC.ALL ;  /* 0x0000000000007948 */ /* 0x000fea0003800000 */
[----:B------:R-:W5:Y:S08]  /*2410*/  S2UR UR16, SR_CgaCtaId ;  /* 0x00000000001079c3 */ /* 0x000f700000008800 */
[----:B------:R-:W-:Y:S01]  /*2420*/  BAR.SYNC.DEFER_BLOCKING 0x0 ;  /* 0x0000000000007b1d */ /* 0x000fe20000010000 */
[----:B------:R-:W-:-:S04]  /*2430*/  SHF.L.U32 R0, R16, 0x3, RZ ;  /* 0x0000000310007819 */ /* 0x000fc800000006ff */
[----:B------:R-:W-:Y:S01]  /*2440*/  LOP3.LUT R0, R0, 0x8, RZ, 0xc0, !PT ;  /* 0x0000000800007812 */ /* 0x000fe200078ec0ff */
[----:B------:R-:W-:Y:S01]  /*2450*/  UMOV UR13, 0x400 ;  /* 0x00000400000d7882 */ /* 0x000fe20000000000 */
[----:B------:R-:W0:Y:S01]  /*2460*/  LDCU UR7, c[0x0][0x40c] ;  /* 0x00008180ff0777ac */ /* 0x000e220008000800 */
[----:B------:R-:W-:Y:S01]  /*2470*/  UIADD3 UR4, UPT, UPT, UR13, 0x20, URZ ;  /* 0x000000200d047890 */ /* 0x000fe2000fffe0ff */
[----:B------:R-:W1:Y:S01]  /*2480*/  LDCU UR6, c[0x0][0x3f0] ;  /* 0x00007e00ff0677ac */ /* 0x000e620008000800 */
[----:B------:R-:W2:Y:S01]  /*2490*/  LDCU UR17, c[0x0][0x40c] ;  /* 0x00008180ff1177ac */ /* 0x000ea20008000800 */
[----:B------:R-:W2:Y:S01]  /*24a0*/  LDCU UR18, c[0x0][0x3f8] ;  /* 0x00007f00ff1277ac */ /* 0x000ea20008000800 */
[----:B-----5:R-:W-:Y:S02]  /*24b0*/  ULEA UR4, UR16, UR4, 0x18 ;  /* 0x0000000410047291 */ /* 0x020fe4000f8ec0ff */
[----:B0-----:R-:W-:Y:S01]  /*24c0*/  UISETP.NE.AND UP0, UPT, UR7, URZ, UPT ;  /* 0x000000ff0700728c */ /* 0x001fe2000bf05270 */
[----:B------:R-:W0:Y:S01]  /*24d0*/  LDCU UR19, c[0x0][0x410] ;  /* 0x00008200ff1377ac */ /* 0x000e220008000800 */
[----:B-1----:R-:W-:-:S05]  /*24e0*/  UIMAD UR6, UR41, UR6, UR47 ;  /* 0x00000006290672a4 */ /* 0x002fca000f8e022f */
[----:B------:R1:W0:Y:S01]  /*24f0*/  LDS.64 R80, [R0+UR4] ;  /* 0x0000000400507984 */ /* 0x0002220008000a00 */
[----:B------:R-:W0:Y:S03]  /*2500*/  LDCU.64 UR8, c[0x0][0x3b8] ;  /* 0x00007700ff0877ac */ /* 0x000e260008000a00 */
[----:B------:R1:W0:Y:S01]  /*2510*/  LDS.64 R78, [R0+UR4+0x10] ;  /* 0x00001004004e7984 */ /* 0x0002220008000a00 */
[----:B------:R-:W0:Y:S03]  /*2520*/  LDCU.64 UR10, c[0x0][0x438] ;  /* 0x00008700ff0a77ac */ /* 0x000e260008000a00 */
[----:B------:R1:W0:Y:S01]  /*2530*/  LDS.64 R76, [R0+UR4+0x20] ;  /* 0x00002004004c7984 */ /* 0x0002220008000a00 */
[----:B------:R-:W0:Y:S03]  /*2540*/  LDCU.64 UR14, c[0x0][0x448] ;  /* 0x00008900ff0e77ac */ /* 0x000e260008000a00 */
[----:B------:R1:W0:Y:S01]  /*2550*/  LDS.64 R74, [R0+UR4+0x30] ;  /* 0x00003004004a7984 */ /* 0x0002220008000a00 */
[----:B------:R-:W-:-:S03]  /*2560*/  UIMAD UR6, UR6, 0x70, URZ ;  /* 0x00000070060678a4 */ /* 0x000fc6000f8e02ff */
[----:B------:R1:W0:Y:S04]  /*2570*/  LDS.64 R72, [R0+UR4+0x40] ;  /* 0x0000400400487984 */ /* 0x0002280008000a00 */
        /* <DEDUP_REMOVED lines=10> */
[----:B------:R1:W0:Y:S01]  /*2620*/  LDS.64 R50, [R0+UR4+0xf0] ;  /* 0x0000f00400327984 */ /* 0x0002220008000a00 */
[----:B------:R-:W-:-:S04]  /*2630*/  UIADD3 UR4, UPT, UPT, UR46, 0xf, -UR12 ;  /* 0x0000000f2e047890 */ /* 0x000fc8000fffe80c */
[----:B------:R-:W-:-:S04]  /*2640*/  USHF.R.S32.HI UR5, URZ, 0x1f, UR4 ;  /* 0x0000001fff057899 */ /* 0x000fc80008011404 */
[----:B------:R-:W-:-:S04]  /*2650*/  ULEA.HI UR4, UR5, UR4, URZ, 0x4 ;  /* 0x0000000405047291 */ /* 0x000fc8000f8f20ff */
[----:B------:R-:W-:-:S06]  /*2660*/  ULOP3.LUT UR4, UR4, 0xfffffff0, URZ, 0xc0, !UPT ;  /* 0xfffffff004047892 */ /* 0x000fcc000f8ec0ff */
[----:B------:R-:W-:Y:S01]  /*2670*/  ISETP.GE.AND P0, PT, R82, UR4, PT ;  /* 0x0000000452007c0c */ /* 0x000fe2000bf06270 */
[----:B-12---:R-:W-:-:S12]  /*2680*/  BRA.U UP0, `(.L_x_152) ;  /* 0x00000001004c7547 */ /* 0x006fd8000b800000 */
[----:B------:R-:W-:-:S04]  /*2690*/  UIADD3 UR5, UPT, UPT, UR13, 0x120, URZ ;  /* 0x000001200d057890 */ /* 0x000fc8000fffe0ff */
[----:B------:R-:W-:-:S06]  /*26a0*/  ULEA UR5, UR16, UR5, 0x18 ;  /* 0x0000000510057291 */ /* 0x000fcc000f8ec0ff */
[----:B------:R-:W-:-:S05]  /*26b0*/  LEA R0, R83, UR5, 0x1 ;  /* 0x0000000553007c11 */ /* 0x000fca000f8e08ff */
[----:B------:R1:W2:Y:S04]  /*26c0*/  LDS.64 R48, [R0] ;  /* 0x0000000000307984 */ /* 0x0002a80000000a00 */
[----:B------:R1:W0:Y:S04]  /*26d0*/  LDS.64 R46, [R0+0x10] ;  /* 0x00001000002e7984 */ /* 0x0002280000000a00 */
        /* <DEDUP_REMOVED lines=10> */
[----:B----4-:R1:W4:Y:S04]  /*2780*/  LDS.64 R24, [R0+0xc0] ;  /* 0x0000c00000187984 */ /* 0x0103280000000a00 */
[----:B------:R1:W0:Y:S04]  /*2790*/  LDS.64 R22, [R0+0xd0] ;  /* 0x0000d00000167984 */ /* 0x0002280000000a00 */
[----:B------:R1:W0:Y:S04]  /*27a0*/  LDS.64 R20, [R0+0xe0] ;  /* 0x0000e00000147984 */ /* 0x0002280000000a00 */
[----:B--2---:R1:W0:Y:S02]  /*27b0*/  LDS.64 R18, [R0+0xf0] ;  /* 0x0000f00000127984 */ /* 0x0042240000000a00 */
.L_x_152:
[----:B------:R-:W-:Y:S04]  /*27c0*/  BSSY B0, `(.L_x_153) ;  /* 0x00003a7000007945 */ /* 0x000fe80003800000 */
[----:B------:R-:W-:Y:S05]  /*27d0*/  @P0 BRA `(.L_x_154) ;  /* 0x0000003800940947 */ /* 0x000fea0003800000 */
[----:B-1----:R-:W-:Y:S01]  /*27e0*/  IABS R0, R117 ;  /* 0x0000007500007213 */ /* 0x002fe20000000000 */
[----:B------:R-:W1:Y:S01]  /*27f0*/  LDCU UR22, c[0x0][0x3f8] ;  /* 0x00007f00ff1677ac */ /* 0x000e620008000800 */
[----:B------:R-:W2:Y:S01]  /*2800*/  LDC.64 R124, c[0x0][0x450] ;  /* 0x00011400ff7c7b82 */ /* 0x000ea20000000a00 */
[----:B------:R-:W-:Y:S01]  /*2810*/  IMAD.U32 R8, RZ, RZ, UR4 ;  /* 0x00000004ff087e24 */ /* 0x000fe2000f8e00ff */
[----:B------:R-:W5:Y:S01]  /*2820*/  I2F.RP R3, R0 ;  /* 0x0000000000037306 */ /* 0x000f620000209400 */
[----:B------:R-:W3:Y:S01]  /*2830*/  LDCU.64 UR20, c[0x0][0x420] ;  /* 0x00008400ff1477ac */ /* 0x000ee20008000a00 */
[----:B------:R-:W-:Y:S02]  /*2840*/  IMAD R117, R117, 0x70, RZ ;  /* 0x0000007075757824 */ /* 0x000fe400078e02ff */
[----:B------:R-:W-:Y:S01]  /*2850*/  VIADD R8, R8, UR12 ;  /* 0x0000000c08087c36 */ /* 0x000fe20008000000 */
[----:B------:R-:W4:Y:S03]  /*2860*/  LDCU UR23, c[0x0][0x440] ;  /* 0x00008800ff1777ac */ /* 0x000f260008000800 */
[----:B-----5:R-:W5:Y:S01]  /*2870*/  MUFU.RCP R3, R3 ;  /* 0x0000000300037308 */ /* 0x020f620000001000 */
[----:B-1----:R-:W-:-:S02]  /*2880*/  UIMAD UR5, UR38, UR22, UR47 ;  /* 0x00000016260572a4 */ /* 0x002fc4000f8e022f */
[----:B------:R-:W-:Y:S01]  /*2890*/  IMAD R9, R117, UR22, RZ ;  /* 0x0000001675097c24 */ /* 0x000fe2000f8e02ff */
[----:B---3--:R-:W-:-:S03]  /*28a0*/  ISETP.NE.U32.AND P0, PT, RZ, UR20, PT ;  /* 0x00000014ff007c0c */ /* 0x008fc6000bf05070 */
[----:B------:R-:W-:Y:S01]  /*28b0*/  MOV R6, UR5 ;  /* 0x0000000500067c02 */ /* 0x000fe20008000f00 */
[----:B------:R-:W-:Y:S01]  /*28c0*/  UIADD3 UR5, UPT, UPT, UR13, 0x220, URZ ;  /* 0x000002200d057890 */ /* 0x000fe2000fffe0ff */
[----:B------:R-:W-:Y:S01]  /*28d0*/  ISETP.NE.AND.EX P0, PT, RZ, UR21, PT, P0 ;  /* 0x00000015ff007c0c */ /* 0x000fe2000bf05300 */
[----:B----4-:R-:W-:Y:S02]  /*28e0*/  UIMAD UR7, UR47, UR23, UR46 ;  /* 0x000000172f0772a4 */ /* 0x010fe4000f8e022e */
[----:B------:R-:W-:Y:S01]  /*28f0*/  IMAD R83, R6, 0x70, R83 ;  /* 0x0000007006537824 */ /* 0x000fe200078e0253 */
[----:B------:R-:W-:Y:S01]  /*2900*/  ULEA UR5, UR16, UR5, 0x18 ;  /* 0x0000000510057291 */ /* 0x000fe2000f8ec0ff */
[----:B------:R-:W-:Y:S02]  /*2910*/  IMAD.U32 R6, RZ, RZ, UR23 ;  /* 0x00000017ff067e24 */ /* 0x000fe4000f8e00ff */
[----:B--2---:R-:W-:-:S03]  /*2920*/  IMAD.WIDE R124, R83, 0x2, R124 ;  /* 0x00000002537c7825 */ /* 0x004fc600078e027c */
[----:B------:R-:W-:Y:S01]  /*2930*/  LEA R10, R82, UR5, 0x2 ;  /* 0x00000005520a7c11 */ /* 0x000fe2000f8e10ff */
[----:B-----5:R-:W-:-:S04]  /*2940*/  VIADD R4, R3, 0xffffffe ;  /* 0x0ffffffe03047836 */ /* 0x020fc80000000000 */
[----:B------:R1:W2:Y:S02]  /*2950*/  F2I.FTZ.U32.TRUNC.NTZ R5, R4 ;  /* 0x0000000400057305 */ /* 0x0002a4000021f000 */
[----:B-1----:R-:W-:Y:S02]  /*2960*/  IMAD.MOV.U32 R4, RZ, RZ, RZ ;  /* 0x000000ffff047224 */ /* 0x002fe400078e00ff */
[----:B--2---:R-:W-:-:S04]  /*2970*/  IMAD.MOV R7, RZ, RZ, -R5 ;  /* 0x000000ffff077224 */ /* 0x004fc800078e0a05 */
[----:B------:R-:W-:Y:S02]  /*2980*/  IMAD R3, R7, R0, RZ ;  /* 0x0000000007037224 */ /* 0x000fe400078e02ff */
[----:B------:R-:W-:Y:S02]  /*2990*/  VIADD R7, R82, UR12 ;  /* 0x0000000c52077c36 */ /* 0x000fe40008000000 */
[----:B------:R-:W-:Y:S01]  /*29a0*/  IMAD.HI.U32 R3, R5, R3, R4 ;  /* 0x0000000305037227 */ /* 0x000fe200078e0004 */
[----:B------:R-:W-:-:S03]  /*29b0*/  MOV R4, UR20 ;  /* 0x0000001400047c02 */ /* 0x000fc60008000f00 */
[--C-:B------:R-:W-:Y:S01]  /*29c0*/  IMAD R6, R6, UR7, R7.reuse ;  /* 0x0000000706067c24 */ /* 0x100fe2000f8e0207 */
[----:B------:R-:W-:Y:S02]  /*29d0*/  IADD3 R4, P1, P2, R4, UR42, R7 ;  /* 0x0000002a04047c10 */ /* 0x000fe4000fa3e007 */
[----:B------:R-:W-:Y:S02]  /*29e0*/  IADD3 R7, PT, PT, R7, 0x1, RZ ;  /* 0x0000000107077810 */ /* 0x000fe40007ffe0ff */
[----:B------:R-:W-:-:S09]  /*29f0*/  IADD3.X R5, PT, PT, R2, UR21, RZ, P1, P2 ;  /* 0x0000001502057c10 */ /* 0x000fd20008fe44ff */
.L_x_190:
[----:B------:R-:W2:Y:S01]  /*2a00*/  @P0 LDG.E.U8 R14, desc[UR36][R4.64] ;  /* 0x00000024040e0981 */ /* 0x000ea2000c1e1100 */
[----:B------:R-:W1:Y:S01]  /*2a10*/  LDC R11, c[0x0][0x3f4] ;  /* 0x0000fd00ff0b7b82 */ /* 0x000e620000000800 */
[----:B------:R-:W-:Y:S01]  /*2a20*/  VIADD R116, R7, 0xffffffff ;  /* 0xffffffff07747836 */ /* 0x000fe20000000000 */
[----:B------:R-:W-:Y:S04]  /*2a30*/  BSSY.RECONVERGENT B1, `(.L_x_155) ;  /* 0x0000041000017945 */ /* 0x000fe80003800200 */
[----:B------:R-:W-:Y:S02]  /*2a40*/  IABS R114, R116 ;  /* 0x0000007400727213 */ /* 0x000fe40000000000 */
[----:B------:R-:W-:-:S03]  /*2a50*/  ISETP.GE.AND P2, PT, R116, RZ, PT ;  /* 0x000000ff7400720c */ /* 0x000fc60003f46270 */
[----:B------:R-:W-:-:S05]  /*2a60*/  IMAD.HI.U32 R12, R3, R114, RZ ;  /* 0x00000072030c7227 */ /* 0x000fca00078e00ff */
[----:B0-----:R-:W-:Y:S02]  /*2a70*/  IADD3 R13, PT, PT, -R12, RZ, RZ ;  /* 0x000000ff0c0d7210 */ /* 0x001fe40007ffe1ff */
[----:B-1----:R-:W-:-:S05]  /*2a80*/  IABS R15, R11 ;  /* 0x0000000b000f7213 */ /* 0x002fca0000000000 */
[----:B------:R-:W-:Y:S01]  /*2a90*/  IMAD R114, R15, R13, R114 ;  /* 0x0000000d0f727224 */ /* 0x000fe200078e0272 */
[----:B------:R-:W-:-:S04]  /*2aa0*/  MOV R13, UR45 ;  /* 0x0000002d000d7c02 */ /* 0x000fc80008000f00 */
[----:B------:R-:W-:Y:S01]  /*2ab0*/  ISETP.GT.U32.AND P1, PT, R0, R114, PT ;  /* 0x000000720000720c */ /* 0x000fe20003f24070 */
[----:B------:R-:W-:-:S12]  /*2ac0*/  VIADD R13, R13, 0xffffffff ;  /* 0xffffffff0d0d7836 */ /* 0x000fd80000000000 */
[----:B------:R-:W-:-:S05]  /*2ad0*/  @!P1 IMAD.IADD R114, R114, 0x1, -R15 ;  /* 0x0000000172729824 */ /* 0x000fca00078e0a0f */
[----:B------:R-:W-:-:S13]  /*2ae0*/  ISETP.GT.U32.AND P1, PT, R0, R114, PT ;  /* 0x000000720000720c */ /* 0x000fda0003f24070 */
[----:B------:R-:W-:Y:S01]  /*2af0*/  @!P1 IMAD.IADD R114, R114, 0x1, -R15 ;  /* 0x0000000172729824 */ /* 0x000fe200078e0a0f */
[----:B------:R-:W-:-:S03]  /*2b00*/  ISETP.GE.AND P1, PT, R116, R13, PT ;  /* 0x0000000d7400720c */ /* 0x000fc60003f26270 */
[----:B------:R-:W-:Y:S01]  /*2b10*/  @!P2 IMAD.MOV R114, RZ, RZ, -R114 ;  /* 0x000000ffff72a224 */ /* 0x000fe200078e0a72 */
[----:B--2---:R-:W-:-:S04]  /*2b20*/  ISETP.NE.AND P3, PT, R14, RZ, P0 ;  /* 0x000000ff0e00720c */ /* 0x004fc80000765270 */
[----:B------:R-:W-:Y:S02]  /*2b30*/  P2R R119, PR, RZ, 0x8 ;  /* 0x00000008ff777803 */ /* 0x000fe40000000000 */
[----:B------:R-:W-:-:S13]  /*2b40*/  ISETP.NE.AND P3, PT, R11, RZ, PT ;  /* 0x000000ff0b00720c */ /* 0x000fda0003f65270 */
[----:B------:R-:W-:-:S04]  /*2b50*/  @!P3 LOP3.LUT R114, RZ, R11, RZ, 0x33, !PT ;  /* 0x0000000bff72b212 */ /* 0x000fc800078e33ff */
[----:B------:R-:W-:Y:S01]  /*2b60*/  SHF.L.U32 R120, R114, 0x3, RZ ;  /* 0x0000000372787819 */ /* 0x000fe200000006ff */
[----:B------:R-:W-:Y:S06]  /*2b70*/  @P1 BRA `(.L_x_156) ;  /* 0x0000000000b01947 */ /* 0x000fec0003800000 */
[----:B------:R-:W-:-:S13]  /*2b80*/  ISETP.GE.AND P1, PT, R120, R117, PT ;  /* 0x000000757800720c */ /* 0x000fda0003f26270 */
[----:B------:R-:W1:Y:S01]  /*2b90*/  @!P1 LDC.64 R14, c[0x0][0x3c8] ;  /* 0x0000f200ff0e9b82 */ /* 0x000e620000000a00 */
[----:B------:R-:W-:-:S04]  /*2ba0*/  @!P1 IADD3 R12, P2, PT, R114, UR42, RZ ;  /* 0x0000002a720c9c10 */ /* 0x000fc8000ff5e0ff */
[----:B-1----:R-:W-:Y:S01]  /*2bb0*/  @!P1 LEA R82, P3, R12, R14, 0x2 ;  /* 0x0000000e0c529211 */ /* 0x002fe200078610ff */
[----:B------:R-:W-:-:S05]  /*2bc0*/  @!P1 IMAD.X R14, RZ, RZ, R2, P2 ;  /* 0x000000ffff0e9224 */ /* 0x000fca00010e0602 */
[----:B------:R-:W-:Y:S02]  /*2bd0*/  @!P1 LEA.HI.X R83, R12, R15, R14, 0x2, P3 ;  /* 0x0000000f0c539211 */ /* 0x000fe400018f140e */
[----:B------:R-:W1:Y:S03]  /*2be0*/  @!P1 LDC.64 R14, c[0x0][0x3b8] ;  /* 0x0000ee00ff0e9b82 */ /* 0x000e660000000a00 */
[----:B------:R-:W2:Y:S01]  /*2bf0*/  @!P1 LDG.E R82, desc[UR36][R82.64] ;  /* 0x0000002452529981 */ /* 0x000ea2000c1e1900 */
[----:B------:R-:W-:-:S05]  /*2c00*/  @!P1 IMAD.SHL.U32 R12, R16, 0x4, RZ ;  /* 0x00000004100c9824 */ /* 0x000fca00078e00ff */
[----:B------:R-:W-:-:S05]  /*2c10*/  @!P1 LOP3.LUT R12, R12, 0x4, RZ, 0xc0, !PT ;  /* 0x000000040c0c9812 */ /* 0x000fca00078ec0ff */
[----:B------:R-:W-:-:S05]  /*2c20*/  @!P1 IMAD R115, R11, UR6, R12 ;  /* 0x000000060b739c24 */ /* 0x000fca000f8e020c */
[----:B------:R-:W-:Y:S01]  /*2c30*/  @!P1 SHF.R.S32.HI R121, RZ, 0x1f, R115 ;  /* 0x0000001fff799819 */ /* 0x000fe20000011473 */
[----:B--2---:R-:W-:Y:S01]  /*2c40*/  @!P1 IMAD R12, R9, R82, R120 ;  /* 0x00000052090c9224 */ /* 0x004fe200078e0278 */
[----:B------:R-:W-:-:S04]  /*2c50*/  CS2R R82, SRZ ;  /* 0x0000000000527805 */ /* 0x000fc8000001ff00 */
[----:B------:R-:W-:-:S04]  /*2c60*/  @!P1 IADD3 R115, P2, PT, R12, R115, RZ ;  /* 0x000000730c739210 */ /* 0x000fc80007f5e0ff */
[----:B------:R-:W-:Y:S02]  /*2c70*/  @!P1 LEA.HI.X.SX32 R12, R12, R121, 0x1, P2 ;  /* 0x000000790c0c9211 */ /* 0x000fe400010f0eff */
[----:B-1----:R-:W-:-:S04]  /*2c80*/  @!P1 LEA R14, P2, R115, R14, 0x1 ;  /* 0x0000000e730e9211 */ /* 0x002fc800078408ff */
[----:B------:R-:W-:-:S05]  /*2c90*/  @!P1 LEA.HI.X R15, R115, R15, R12, 0x1, P2 ;  /* 0x0000000f730f9211 */ /* 0x000fca00010f0c0c */
[----:B------:R1:W5:Y:S01]  /*2ca0*/  @!P1 LDG.E.64 R82, desc[UR36][R14.64] ;  /* 0x000000240e529981 */ /* 0x000362000c1e1b00 */
[----:B------:R-:W-:-:S09]  /*2cb0*/  UISETP.NE.AND UP0, UPT, UR17, URZ, UPT ;  /* 0x000000ff1100728c */ /* 0x000fd2000bf05270 */
[----:B-1----:R-:W-:Y:S05]  /*2cc0*/  BRA.U UP0, `(.L_x_156) ;  /* 0x00000001005c7547 */ /* 0x002fea000b800000 */
[----:B------:R-:W-:-:S13]  /*2cd0*/  ISETP.NE.AND P4, PT, R17, RZ, PT ;  /* 0x000000ff1100720c */ /* 0x000fda0003f85270 */
[----:B------:R-:W-:Y:S01]  /*2ce0*/  VOTEU.ANY UP0, P4 ;  /* 0x0000000000ff7886 */ /* 0x000fe20002000100 */
[----:B------:R-:W-:-:S13]  /*2cf0*/  PLOP3.LUT P2, PT, PT, PT, UP0, 0x80, 0x8 ;  /* 0x000000000008781c */ /* 0x000fda0003f4f008 */
[----:B------:R-:W2:Y:S01]  /*2d00*/  @P2 LDG.E.64 R14, desc[UR36][R124.64] ;  /* 0x000000247c0e2981 */ /* 0x000ea2000c1e1b00 */
[----:B------:R-:W-:Y:S01]  /*2d10*/  PLOP3.LUT P3, PT, PT, PT, UP0, 0x80, 0x8 ;  /* 0x000000000008781c */ /* 0x000fe20003f6f008 */
[----:B-----5:R-:W-:Y:S01]  /*2d20*/  HADD2 R83, R83, R49 ;  /* 0x0000003153537230 */ /* 0x020fe20000000000 */
[----:B------:R-:W-:Y:S01]  /*2d30*/  PLOP3.LUT P2, PT, PT, PT, UP0, 0x80, 0x8 ;  /* 0x000000000008781c */ /* 0x000fe20003f4f008 */
[----:B------:R-:W-:-:S10]  /*2d40*/  HFMA2 R82, R82, 1, 1, R48 ;  /* 0x3c003c0052527831 */ /* 0x000fd40000000030 */
[----:B--2---:R-:W-:Y:S02]  /*2d50*/  @P3 HFMA2 R83, R83, R15, -RZ ;  /* 0x0000000f53533231 */ /* 0x004fe400001000ff */
[----:B------:R-:W-:Y:S01]  /*2d60*/  @P2 HMUL2 R82, R82, R14 ;  /* 0x0000000e52522232 */ /* 0x000fe20000000000 */
[----:B------:R-:W-:Y:S06]  /*2d70*/  @P1 BRA `(.L_x_156) ;  /* 0x0000000000301947 */ /* 0x000fec0003800000 */
[----:B------:R-:W-:Y:S01]  /*2d80*/  S2UR UR5, SR_CTAID.Y ;  /* 0x00000000000579c3 */ /* 0x000fe20000002600 */
[----:B------:R-:W-:-:S04]  /*2d90*/  SHF.L.U32 R12, R16, 0x2, RZ ;  /* 0x00000002100c7819 */ /* 0x000fc800000006ff */
[----:B------:R-:W-:-:S03]  /*2da0*/  LOP3.LUT R15, R12, 0x4, RZ, 0xc0, !PT ;  /* 0x000000040c0f7812 */ /* 0x000fc600078ec0ff */
[----:B------:R-:W1:Y:S02]  /*2db0*/  S2UR UR7, SR_CTAID.X ;  /* 0x00000000000779c3 */ /* 0x000e640000002500 */
[----:B-1----:R-:W-:-:S06]  /*2dc0*/  UIMAD UR5, UR5, UR18, UR7 ;  /* 0x00000012050572a4 */ /* 0x002fcc000f8e0207 */
[----:B------:R-:W-:-:S04]  /*2dd0*/  IMAD R12, R11, UR5, RZ ;  /* 0x000000050b0c7c24 */ /* 0x000fc8000f8e02ff */
[----:B------:R-:W-:-:S05]  /*2de0*/  IMAD R15, R12, 0x70, R15 ;  /* 0x000000700c0f7824 */ /* 0x000fca00078e020f */
[----:B------:R-:W-:-:S04]  /*2df0*/  IADD3 R12, P1, PT, R120, R15, RZ ;  /* 0x0000000f780c7210 */ /* 0x000fc80007f3e0ff */
[----:B------:R-:W-:Y:S02]  /*2e00*/  LEA.HI.X.SX32 R15, R15, RZ, 0x1, P1 ;  /* 0x000000ff0f0f7211 */ /* 0x000fe400008f0eff */
[----:B0-----:R-:W-:-:S04]  /*2e10*/  LEA R14, P1, R12, UR8, 0x1 ;  /* 0x000000080c0e7c11 */ /* 0x001fc8000f8208ff */
[----:B------:R-:W-:-:S05]  /*2e20*/  LEA.HI.X R15, R12, UR9, R15, 0x1, P1 ;  /* 0x000000090c0f7c11 */ /* 0x000fca00088f0c0f */
[----:B------:R1:W-:Y:S04]  /*2e30*/  STG.E.64 desc[UR36][R14.64], R82 ;  /* 0x000000520e007986 */ /* 0x0003e8000c101b24 */
.L_x_156:
[----:B0-----:R-:W-:Y:S05]  /*2e40*/  BSYNC.RECONVERGENT B1 ;  /* 0x0000000000017941 */ /* 0x001fea0003800200 */
.L_x_155:
[----:B------:R-:W-:Y:S01]  /*2e50*/  ISETP.GE.AND P1, PT, R116, R13, PT ;  /* 0x0000000d7400720c */ /* 0x000fe20003f26270 */
[----:B------:R-:W-:Y:S01]  /*2e60*/  BSSY.RECONVERGENT B1, `(.L_x_157) ;  /* 0x0000062000017945 */ /* 0x000fe20003800200 */
[----:B------:R-:W-:-:S11]  /*2e70*/  IMAD.IADD R122, R114, 0x1, R11 ;  /* 0x00000001727a7824 */ /* 0x000fd600078e020b */
[----:B------:R-:W-:Y:S05]  /*2e80*/  @P1 BRA `(.L_x_158) ;  /* 0x00000004007c1947 */ /* 0x000fea0003800000 */
[----:B------:R-:W-:-:S05]  /*2e90*/  IMAD.SHL.U32 R86, R122, 0x8, RZ ;  /* 0x000000087a567824 */ /* 0x000fca00078e00ff */
[----:B------:R-:W-:-:S13]  /*2ea0*/  ISETP.GE.AND P2, PT, R86, R117, PT ;  /* 0x000000755600720c */ /* 0x000fda0003f46270 */
[----:B------:R-:W0:Y:S01]  /*2eb0*/  @!P2 LDC.64 R12, c[0x0][0x3c8] ;  /* 0x0000f200ff0cab82 */ /* 0x000e220000000a00 */
[----:B-1----:R-:W-:-:S04]  /*2ec0*/  @!P2 IADD3 R15, P3, PT, R114, UR42, RZ ;  /* 0x0000002a720fac10 */ /* 0x002fc8000ff7e0ff */
[----:B0-----:R-:W-:Y:S02]  /*2ed0*/  @!P2 LEA R14, P4, R15, R12, 0x2 ;  /* 0x0000000c0f0ea211 */ /* 0x001fe400078810ff */
[----:B------:R-:W-:-:S04]  /*2ee0*/  @!P2 IADD3.X R12, PT, PT, RZ, R2, RZ, P3, !PT ;  /* 0x00000002ff0ca210 */ /* 0x000fc80001ffe4ff */
[----:B------:R-:W-:Y:S02]  /*2ef0*/  @!P2 LEA.HI.X R15, R15, R13, R12, 0x2, P4 ;  /* 0x0000000d0f0fa211 */ /* 0x000fe400020f140c */
[----:B------:R-:W0:Y:S03]  /*2f00*/  @!P2 LDC.64 R12, c[0x0][0x3b8] ;  /* 0x0000ee00ff0cab82 */ /* 0x000e260000000a00 */
[----:B------:R-:W2:Y:S01]  /*2f10*/  @!P2 LDG.E R14, desc[UR36][R14.64] ;  /* 0x000000240e0ea981 */ /* 0x000ea2000c1e1900 */
[----:B------:R-:W-:-:S05]  /*2f20*/  @!P2 IMAD.SHL.U32 R84, R16, 0x4, RZ ;  /* 0x000000041054a824 */ /* 0x000fca00078e00ff */
[----:B------:R-:W-:-:S05]  /*2f30*/  @!P2 LOP3.LUT R85, R84, 0x4, RZ, 0xc0, !PT ;  /* 0x000000045455a812 */ /* 0x000fca00078ec0ff */
[----:B------:R-:W-:Y:S02]  /*2f40*/  @!P2 IMAD R87, R11, UR6, R85 ;  /* 0x000000060b57ac24 */ /* 0x000fe4000f8e0255 */
[----:B--2---:R-:W-:-:S05]  /*2f50*/  @!P2 IMAD R84, R9, R14, R86 ;  /* 0x0000000e0954a224 */ /* 0x004fca00078e0256 */
[----:B------:R-:W-:Y:S02]  /*2f60*/  @!P2 SHF.R.S32.HI R85, RZ, 0x1f, R84 ;  /* 0x0000001fff55a819 */ /* 0x000fe40000011454 */
[----:B------:R-:W-:-:S04]  /*2f70*/  @!P2 IADD3 R84, P3, PT, R87, R84, RZ ;  /* 0x000000545754a210 */ /* 0x000fc80007f7e0ff */
[----:B------:R-:W-:Y:S02]  /*2f80*/  @!P2 LEA.HI.X.SX32 R85, R87, R85, 0x1, P3 ;  /* 0x000000555755a211 */ /* 0x000fe400018f0eff */
[----:B0-----:R-:W-:-:S04]  /*2f90*/  @!P2 LEA R12, P3, R84, R12, 0x1 ;  /* 0x0000000c540ca211 */ /* 0x001fc800078608ff */
[----:B------:R-:W-:Y:S02]  /*2fa0*/  @!P2 LEA.HI.X R13, R84, R13, R85, 0x1, P3 ;  /* 0x0000000d540da211 */ /* 0x000fe400018f0c55 */
[----:B------:R-:W-:-:S06]  /*2fb0*/  CS2R R84, SRZ ;  /* 0x0000000000547805 */ /* 0x000fcc000001ff00 */
[----:B------:R0:W5:Y:S01]  /*2fc0*/  @!P2 LDG.E.64 R84, desc[UR36][R12.64] ;  /* 0x000000240c54a981 */ /* 0x000162000c1e1b00 */
[----:B------:R-:W-:-:S09]  /*2fd0*/  UISETP.NE.AND UP0, UPT, UR17, URZ, UPT ;  /* 0x000000ff1100728c */ /* 0x000fd2000bf05270 */
[----:B0-----:R-:W-:Y:S05]  /*2fe0*/  BRA.U UP0, `(.L_x_159) ;  /* 0x0000000100687547 */ /* 0x001fea000b800000 */
[----:B------:R-:W-:-:S13]  /*2ff0*/  ISETP.NE.AND P5, PT, R17, RZ, PT ;  /* 0x000000ff1100720c */ /* 0x000fda0003fa5270 */
[----:B------:R-:W-:Y:S01]  /*3000*/  VOTEU.ANY UP0, P5 ;  /* 0x0000000000ff7886 */ /* 0x000fe20002800100 */
[----:B------:R-:W-:-:S13]  /*3010*/  PLOP3.LUT P3, PT, PT, PT, UP0, 0x80, 0x8 ;  /* 0x000000000008781c */ /* 0x000fda0003f6f008 */
[----:B------:R-:W2:Y:S01]  /*3020*/  @P3 LDG.E.64 R14, desc[UR36][R124.64+0x10] ;  /* 0x000010247c0e3981 */ /* 0x000ea2000c1e1b00 */
[----:B------:R-:W-:Y:S01]  /*3030*/  PLOP3.LUT P4, PT, PT, PT, UP0, 0x80, 0x8 ;  /* 0x000000000008781c */ /* 0x000fe20003f8f008 */
[----:B-----5:R-:W-:Y:S01]  /*3040*/  HFMA2 R85, R85, 1, 1, R47 ;  /* 0x3c003c0055557831 */ /* 0x020fe2000000002f */
[----:B------:R-:W-:Y:S01]  /*3050*/  PLOP3.LUT P3, PT, PT, PT, UP0, 0x80, 0x8 ;  /* 0x000000000008781c */ /* 0x000fe20003f6f008 */
[----:B------:R-:W-:Y:S01]  /*3060*/  HADD2 R84, R84, R46 ;  /* 0x0000002e54547230 */ /* 0x000fe20000000000 */
[----:B------:R-:W-:Y:S09]  /*3070*/  BSSY.RECONVERGENT B2, `(.L_x_159) ;  /* 0x0000011000027945 */ /* 0x000ff20003800200 */
[----:B--2---:R-:W-:-:S02]  /*3080*/  @P4 HFMA2 R85, R85, R15, -RZ ;  /* 0x0000000f55554231 */ /* 0x004fc400001000ff */
[----:B------:R-:W-:Y:S01]  /*3090*/  @P3 HMUL2 R84, R84, R14 ;  /* 0x0000000e54543232 */ /* 0x000fe20000000000 */
[----:B------:R-:W-:Y:S06]  /*30a0*/  @P2 BRA `(.L_x_160) ;  /* 0x0000000000342947 */ /* 0x000fec0003800000 */
[----:B------:R-:W-:Y:S01]  /*30b0*/  S2UR UR5, SR_CTAID.Y ;  /* 0x00000000000579c3 */ /* 0x000fe20000002600 */
[----:B------:R-:W-:-:S05]  /*30c0*/  IMAD.SHL.U32 R12, R16, 0x4, RZ ;  /* 0x00000004100c7824 */ /* 0x000fca00078e00ff */
[----:B------:R-:W-:Y:S02]  /*30d0*/  LOP3.LUT R13, R12, 0x4, RZ, 0xc0, !PT ;  /* 0x000000040c0d7812 */ /* 0x000fe400078ec0ff */
[----:B------:R-:W0:Y:S02]  /*30e0*/  S2UR UR7, SR_CTAID.X ;  /* 0x00000000000779c3 */ /* 0x000e240000002500 */
[----:B0-----:R-:W-:-:S06]  /*30f0*/  UIMAD UR5, UR5, UR18, UR7 ;  /* 0x00000012050572a4 */ /* 0x001fcc000f8e0207 */
[----:B------:R-:W-:-:S04]  /*3100*/  IMAD R12, R11, UR5, RZ ;  /* 0x000000050b0c7c24 */ /* 0x000fc8000f8e02ff */
[----:B------:R-:W-:Y:S01]  /*3110*/  IMAD R13, R12, 0x70, R13 ;  /* 0x000000700c0d7824 */ /* 0x000fe200078e020d */
[----:B------:R-:W-:-:S04]  /*3120*/  SHF.R.S32.HI R12, RZ, 0x1f, R86 ;  /* 0x0000001fff0c7819 */ /* 0x000fc80000011456 */
[----:B------:R-:W-:-:S04]  /*3130*/  IADD3 R86, P2, PT, R13, R86, RZ ;  /* 0x000000560d567210 */ /* 0x000fc80007f5e0ff */
[----:B------:R-:W-:Y:S02]  /*3140*/  LEA.HI.X.SX32 R13, R13, R12, 0x1, P2 ;  /* 0x0000000c0d0d7211 */ /* 0x000fe400010f0eff */
[----:B------:R-:W-:-:S04]  /*3150*/  LEA R12, P2, R86, UR8, 0x1 ;  /* 0x00000008560c7c11 */ /* 0x000fc8000f8408ff */
[----:B------:R-:W-:-:S05]  /*3160*/  LEA.HI.X R13, R86, UR9, R13, 0x1, P2 ;  /* 0x00000009560d7c11 */ /* 0x000fca00090f0c0d */
[----:B------:R0:W-:Y:S04]  /*3170*/  STG.E.64 desc[UR36][R12.64], R84 ;  /* 0x000000540c007986 */ /* 0x0001e8000c101b24 */
.L_x_160:
[----:B------:R-:W-:Y:S05]  /*3180*/  BSYNC.RECONVERGENT B2 ;  /* 0x0000000000027941 */ /* 0x000fea0003800200 */
.L_x_159:
[----:B0-----:R-:W-:-:S04]  /*3190*/  LEA R12, R11, R120, 0x4 ;  /* 0x000000780b0c7211 */ /* 0x001fc800078e20ff */
[----:B------:R-:W-:-:S13]  /*31a0*/  ISETP.GE.AND P2, PT, R12, R117, PT ;  /* 0x000000750c00720c */ /* 0x000fda0003f46270 */
[----:B------:R-:W0:Y:S01]  /*31b0*/  @!P2 LDC.64 R14, c[0x0][0x3c8] ;  /* 0x0000f200ff0eab82 */ /* 0x000e220000000a00 */
[----:B------:R-:W-:-:S04]  /*31c0*/  @!P2 IADD3 R13, P3, PT, R114, UR42, RZ ;  /* 0x0000002a720dac10 */ /* 0x000fc8000ff7e0ff */
[----:B0-----:R-:W-:Y:S01]  /*31d0*/  @!P2 LEA R86, P4, R13, R14, 0x2 ;  /* 0x0000000e0d56a211 */ /* 0x001fe200078810ff */
[----:B------:R-:W-:-:S05]  /*31e0*/  @!P2 IMAD.X R14, RZ, RZ, R2, P3 ;  /* 0x000000ffff0ea224 */ /* 0x000fca00018e0602 */
[----:B------:R-:W-:Y:S02]  /*31f0*/  @!P2 LEA.HI.X R87, R13, R15, R14, 0x2, P4 ;  /* 0x0000000f0d57a211 */ /* 0x000fe400020f140e */
[----:B------:R-:W0:Y:S03]  /*3200*/  @!P2 LDC.64 R14, c[0x0][0x3b8] ;  /* 0x0000ee00ff0eab82 */ /* 0x000e260000000a00 */
[----:B------:R-:W2:Y:S01]  /*3210*/  @!P2 LDG.E R86, desc[UR36][R86.64] ;  /* 0x000000245656a981 */ /* 0x000ea2000c1e1900 */
[----:B------:R-:W-:-:S05]  /*3220*/  @!P2 IMAD.SHL.U32 R13, R16, 0x4, RZ ;  /* 0x00000004100da824 */ /* 0x000fca00078e00ff */
[----:B------:R-:W-:-:S05]  /*3230*/  @!P2 LOP3.LUT R115, R13, 0x4, RZ, 0xc0, !PT ;  /* 0x000000040d73a812 */ /* 0x000fca00078ec0ff */
[----:B------:R-:W-:Y:S02]  /*3240*/  @!P2 IMAD R121, R11, UR6, R115 ;  /* 0x000000060b79ac24 */ /* 0x000fe4000f8e0273 */
[----:B--2---:R-:W-:Y:S01]  /*3250*/  @!P2 IMAD R13, R9, R86, R12 ;  /* 0x00000056090da224 */ /* 0x004fe200078e020c */
[----:B------:R-:W-:-:S04]  /*3260*/  CS2R R86, SRZ ;  /* 0x0000000000567805 */ /* 0x000fc8000001ff00 */
[----:B------:R-:W-:Y:S02]  /*3270*/  @!P2 SHF.R.S32.HI R115, RZ, 0x1f, R13 ;  /* 0x0000001fff73a819 */ /* 0x000fe4000001140d */
[----:B------:R-:W-:-:S04]  /*3280*/  @!P2 IADD3 R13, P3, PT, R121, R13, RZ ;  /* 0x0000000d790da210 */ /* 0x000fc80007f7e0ff */
[----:B------:R-:W-:Y:S02]  /*3290*/  @!P2 LEA.HI.X.SX32 R115, R121, R115, 0x1, P3 ;  /* 0x000000737973a211 */ /* 0x000fe400018f0eff */
[----:B0-----:R-:W-:-:S04]  /*32a0*/  @!P2 LEA R14, P3, R13, R14, 0x1 ;  /* 0x0000000e0d0ea211 */ /* 0x001fc800078608ff */
[----:B------:R-:W-:-:S05]  /*32b0*/  @!P2 LEA.HI.X R15, R13, R15, R115, 0x1, P3 ;  /* 0x0000000f0d0fa211 */ /* 0x000fca00018f0c73 */
        /* <DEDUP_REMOVED lines=9> */
[----:B------:R-:W-:Y:S01]  /*3350*/  ISETP.GE.AND P2, PT, R12, R117, PT ;  /* 0x000000750c00720c */ /* 0x000fe20003f46270 */
[----:B------:R-:W-:Y:S01]  /*3360*/  HADD2 R86, R86, R44 ;  /* 0x0000002c56567230 */ /* 0x000fe20000000000 */
[----:B------:R-:W-:-:S09]  /*3370*/  PLOP3.LUT P3, PT, PT, PT, UP0, 0x80, 0x8 ;  /* 0x000000000008781c */ /* 0x000fd20003f6f008 */
[----:B--2---:R-:W-:-:S04]  /*3380*/  @P4 HFMA2 R87, R87, R15, -RZ ;  /* 0x0000000f57574231 */ /* 0x004fc800001000ff */
[----:B------:R-:W-:Y:S01]  /*3390*/  @P3 HMUL2 R86, R86, R14 ;  /* 0x0000000e56563232 */ /* 0x000fe20000000000 */
[----:B------:R-:W-:Y:S06]  /*33a0*/  @P2 BRA `(.L_x_158) ;  /* 0x0000000000342947 */ /* 0x000fec0003800000 */
[----:B------:R-:W-:Y:S01]  /*33b0*/  S2UR UR5, SR_CTAID.Y ;  /* 0x00000000000579c3 */ /* 0x000fe20000002600 */
[----:B------:R-:W-:-:S04]  /*33c0*/  SHF.L.U32 R13, R16, 0x2, RZ ;  /* 0x00000002100d7819 */ /* 0x000fc800000006ff */
[----:B------:R-:W-:-:S03]  /*33d0*/  LOP3.LUT R14, R13, 0x4, RZ, 0xc0, !PT ;  /* 0x000000040d0e7812 */ /* 0x000fc600078ec0ff */
        /* <DEDUP_REMOVED lines=10> */
.L_x_158:
[----:B------:R-:W-:Y:S05]  /*3480*/  BSYNC.RECONVERGENT B1 ;  /* 0x0000000000017941 */ /* 0x000fea0003800200 */
.L_x_157:
[----:B------:R-:W-:Y:S04]  /*3490*/  BSSY.RECONVERGENT B1, `(.L_x_161) ;  /* 0x0000064000017945 */ /* 0x000fe80003800200 */
[----:B------:R-:W-:Y:S05]  /*34a0*/  @P1 BRA `(.L_x_162) ;  /* 0x0000000400881947 */ /* 0x000fea0003800000 */
[----:B0-----:R-:W-:-:S04]  /*34b0*/  IMAD R12, R11, 0x2, R122 ;  /* 0x000000020b0c7824 */ /* 0x001fc800078e027a */
[----:B------:R-:W-:-:S05]  /*34c0*/  IMAD.SHL.U32 R12, R12, 0x8, RZ ;  /* 0x000000080c0c7824 */ /* 0x000fca00078e00ff */
[----:B------:R-:W-:-:S13]  /*34d0*/  ISETP.GE.AND P2, PT, R12, R117, PT ;  /* 0x000000750c00720c */ /* 0x000fda0003f46270 */
[----:B-1----:R-:W0:Y:S01]  /*34e0*/  @!P2 LDC.64 R14, c[0x0][0x3c8] ;  /* 0x0000f200ff0eab82 */ /* 0x002e220000000a00 */
[----:B------:R-:W-:-:S04]  /*34f0*/  @!P2 IADD3 R13, P3, PT, R114, UR42, RZ ;  /* 0x0000002a720dac10 */ /* 0x000fc8000ff7e0ff */
        /* <DEDUP_REMOVED lines=26> */
[----:B------:R-:W-:Y:S01]  /*36a0*/  PLOP3.LUT P3, PT, PT, PT, UP0, 0x80, 0x8 ;  /* 0x000000000008781c */ /* 0x000fe20003f6f008 */
[----:B------:R-:W-:Y:S08]  /*36b0*/  BSSY.RECONVERGENT B2, `(.L_x_163) ;  /* 0x0000011000027945 */ /* 0x000ff00003800200 */
[----:B--2---:R-:W-:-:S04]  /*36c0*/  @P4 HFMA2 R89, R89, R15, -RZ ;  /* 0x0000000f59594231 */ /* 0x004fc800001000ff */
        /* <DEDUP_REMOVED lines=15> */
.L_x_164:
[----:B------:R-:W-:Y:S05]  /*37c0*/  BSYNC.RECONVERGENT B2 ;  /* 0x0000000000027941 */ /* 0x000fea0003800200 */
.L_x_163:
[----:B------:R-:W-:Y:S05]  /*37d0*/  @P1 BRA `(.L_x_162) ;  /* 0x0000000000bc1947 */ /* 0x000fea0003800000 */
        /* <DEDUP_REMOVED lines=21> */
[----:B--2---:R-:W-:Y:S05]  /*3930*/  BRA.U UP0, `(.L_x_162) ;  /* 0x0000000100647547 */ /* 0x004fea000b800000 */
        /* <DEDUP_REMOVED lines=25> */
.L_x_162:
[----:B------:R-:W-:Y:S05]  /*3ad0*/  BSYNC.RECONVERGENT B1 ;  /* 0x0000000000017941 */ /* 0x000fea0003800200 */
.L_x_161:
[----:B------:R-:W-:Y:S01]  /*3ae0*/  BSSY.RECONVERGENT B1, `(.L_x_165) ;  /* 0x0000031000017945 */ /* 0x000fe20003800200 */
[----:B0-2---:R-:W-:-:S03]  /*3af0*/  IMAD R12, R11, 0x4, R122 ;  /* 0x000000040b0c7824 */ /* 0x005fc600078e027a */
[----:B------:R-:W-:Y:S05]  /*3b00*/  @P1 BRA `(.L_x_166) ;  /* 0x0000000000b81947 */ /* 0x000fea0003800000 */
[----:B------:R-:W-:-:S04]  /*3b10*/  SHF.L.U32 R122, R12, 0x3, RZ ;  /* 0x000000030c7a7819 */ /* 0x000fc800000006ff */
[----:B------:R-:W-:-:S13]  /*3b20*/  ISETP.GE.AND P2, PT, R122, R117, PT ;  /* 0x000000757a00720c */ /* 0x000fda0003f46270 */
[----:B-1----:R-:W0:Y:S01]  /*3b30*/  @!P2 LDC.64 R14, c[0x0][0x3c8] ;  /* 0x0000f200ff0eab82 */ /* 0x002e220000000a00 */
[----:B------:R-:W-:-:S04]  /*3b40*/  @!P2 IADD3 R13, P3, PT, R114, UR42, RZ ;  /* 0x0000002a720dac10 */ /* 0x000fc8000ff7e0ff */
[----:B0-----:R-:W-:Y:S01]  /*3b50*/  @!P2 LEA R92, P4, R13, R14, 0x2 ;  /* 0x0000000e0d5ca211 */ /* 0x001fe200078810ff */
[----:B------:R-:W-:-:S05]  /*3b60*/  @!P2 IMAD.X R14, RZ, RZ, R2, P3 ;  /* 0x000000ffff0ea224 */ /* 0x000fca00018e0602 */
[----:B------:R-:W-:Y:S02]  /*3b70*/  @!P2 LEA.HI.X R93, R13, R15, R14, 0x2, P4 ;  /* 0x0000000f0d5da211 */ /* 0x000fe400020f140e */
[----:B------:R-:W0:Y:S03]  /*3b80*/  @!P2 LDC.64 R14, c[0x0][0x3b8] ;  /* 0x0000ee00ff0eab82 */ /* 0x000e260000000a00 */
[----:B------:R-:W2:Y:S01]  /*3b90*/  @!P2 LDG.E R92, desc[UR36][R92.64] ;  /* 0x000000245c5ca981 */ /* 0x000ea2000c1e1900 */
[----:B------:R-:W-:-:S04]  /*3ba0*/  @!P2 SHF.L.U32 R13, R16, 0x2, RZ ;  /* 0x00000002100da819 */ /* 0x000fc800000006ff */
        /* <DEDUP_REMOVED lines=19> */
[----:B------:R-:W-:-:S10]  /*3ce0*/  HADD2 R92, R92, R38 ;  /* 0x000000265c5c7230 */ /* 0x000fd40000000000 */
[----:B--2---:R-:W-:Y:S02]  /*3cf0*/  @P4 HFMA2 R93, R93, R15, -RZ ;  /* 0x0000000f5d5d4231 */ /* 0x004fe400001000ff */
        /* <DEDUP_REMOVED lines=15> */
.L_x_166:
[----:B------:R-:W-:Y:S05]  /*3df0*/  BSYNC.RECONVERGENT B1 ;  /* 0x0000000000017941 */ /* 0x000fea0003800200 */
.L_x_165:
[----:B------:R-:W-:Y:S01]  /*3e00*/  BSSY.RECONVERGENT B1, `(.L_x_167) ;  /* 0x0000031000017945 */ /* 0x000fe20003800200 */
[----:B------:R-:W-:-:S03]  /*3e10*/  IADD3 R12, PT, PT, R12, R11, RZ ;  /* 0x0000000b0c0c7210 */ /* 0x000fc60007ffe0ff */
[----:B------:R-:W-:Y:S05]  /*3e20*/  @P1 BRA `(.L_x_168) ;  /* 0x0000000000b81947 */ /* 0x000fea0003800000 */
[----:B------:R-:W-:-:S05]  /*3e30*/  IMAD.SHL.U32 R122, R12, 0x8, RZ ;  /* 0x000000080c7a7824 */ /* 0x000fca00078e00ff */
[----:B------:R-:W-:-:S13]  /*3e40*/  ISETP.GE.AND P2, PT, R122, R117, PT ;  /* 0x000000757a00720c */ /* 0x000fda0003f46270 */
[----:B01----:R-:W0:Y:S01]  /*3e50*/  @!P2 LDC.64 R14, c[0x0][0x3c8] ;  /* 0x0000f200ff0eab82 */ /* 0x003e220000000a00 */
        /* <DEDUP_REMOVED lines=43> */
.L_x_168:
[----:B------:R-:W-:Y:S05]  /*4110*/  BSYNC.RECONVERGENT B1 ;  /* 0x0000000000017941 */ /* 0x000fea0003800200 */
.L_x_167:
[----:B------:R-:W-:Y:S01]  /*4120*/  BSSY.RECONVERGENT B1, `(.L_x_169) ;  /* 0x0000031000017945 */ /* 0x000fe20003800200 */
[----:B------:R-:W-:-:S03]  /*4130*/  IMAD.IADD R12, R12, 0x1, R11 ;  /* 0x000000010c0c7824 */ /* 0x000fc600078e020b */
[----:B------:R-:W-:Y:S05]  /*4140*/  @P1 BRA `(.L_x_170) ;  /* 0x0000000000b81947 */ /* 0x000fea0003800000 */
[----:B------:R-:W-:-:S04]  /*4150*/  SHF.L.U32 R122, R12, 0x3, RZ ;  /* 0x000000030c7a7819 */ /* 0x000fc800000006ff */
[----:B------:R-:W-:-:S13]  /*4160*/  ISETP.GE.AND P2, PT, R122, R117, PT ;  /* 0x000000757a00720c */ /* 0x000fda0003f46270 */
[----:B012---:R-:W0:Y:S01]  /*4170*/  @!P2 LDC.64 R14, c[0x0][0x3c8] ;  /* 0x0000f200ff0eab82 */ /* 0x007e220000000a00 */
        /* <DEDUP_REMOVED lines=18> */
[----:B---3--:R-:W-:Y:S05]  /*42a0*/  BRA.U UP0, `(.L_x_170) ;  /* 0x0000000100607547 */ /* 0x008fea000b800000 */
        /* <DEDUP_REMOVED lines=24> */
.L_x_170:
[----:B------:R-:W-:Y:S05]  /*4430*/  BSYNC.RECONVERGENT B1 ;  /* 0x0000000000017941 */ /* 0x000fea0003800200 */
.L_x_169:
[----:B------:R-:W-:Y:S01]  /*4440*/  BSSY.RECONVERGENT B1, `(.L_x_171) ;  /* 0x0000030000017945 */ /* 0x000fe20003800200 */
[----:B------:R-:W-:-:S03]  /*4450*/  LEA R120, R11, R120, 0x6 ;  /* 0x000000780b787211 */ /* 0x000fc600078e30ff */
[----:B------:R-:W-:Y:S05]  /*4460*/  @P1 BRA `(.L_x_172) ;  /* 0x0000000000b41947 */ /* 0x000fea0003800000 */
[----:B------:R-:W-:-:S13]  /*4470*/  ISETP.GE.AND P2, PT, R120, R117, PT ;  /* 0x000000757800720c */ /* 0x000fda0003f46270 */
[----:B0123--:R-:W0:Y:S01]  /*4480*/  @!P2 LDC.64 R14, c[0x0][0x3c8] ;  /* 0x0000f200ff0eab82 */ /* 0x00fe220000000a00 */
        /* <DEDUP_REMOVED lines=18> */
[----:B----4-:R-:W-:Y:S05]  /*45b0*/  BRA.U UP0, `(.L_x_172) ;  /* 0x0000000100607547 */ /* 0x010fea000b800000 */
        /* <DEDUP_REMOVED lines=24> */
.L_x_172:
[----:B------:R-:W-:Y:S05]  /*4740*/  BSYNC.RECONVERGENT B1 ;  /* 0x0000000000017941 */ /* 0x000fea0003800200 */
.L_x_171:
[----:B------:R-:W-:Y:S01]  /*4750*/  BSSY.RECONVERGENT B1, `(.L_x_173) ;  /* 0x0000031000017945 */ /* 0x000fe20003800200 */
[----:B------:R-:W-:-:S03]  /*4760*/  LEA R12, R11, R12, 0x1 ;  /* 0x0000000c0b0c7211 */ /* 0x000fc600078e08ff */
[----:B------:R-:W-:Y:S05]  /*4770*/  @P1 BRA `(.L_x_174) ;  /* 0x0000000000b81947 */ /* 0x000fea0003800000 */
[----:B------:R-:W-:-:S05]  /*4780*/  IMAD.SHL.U32 R120, R12, 0x8, RZ ;  /* 0x000000080c787824 */ /* 0x000fca00078e00ff */
[----:B------:R-:W-:-:S13]  /*4790*/  ISETP.GE.AND P2, PT, R120, R117, PT ;  /* 0x000000757800720c */ /* 0x000fda0003f46270 */
[----:B01234-:R-:W0:Y:S01]  /*47a0*/  @!P2 LDC.64 R14, c[0x0][0x3c8] ;  /* 0x0000f200ff0eab82 */ /* 0x01fe220000000a00 */
        /* <DEDUP_REMOVED lines=43> */
.L_x_174:
[----:B------:R-:W-:Y:S05]  /*4a60*/  BSYNC.RECONVERGENT B1 ;  /* 0x0000000000017941 */ /* 0x000fea0003800200 */
.L_x_173:
[----:B------:R-:W-:Y:S01]  /*4a70*/  BSSY.RECONVERGENT B1, `(.L_x_175) ;  /* 0x0000031000017945 */ /* 0x000fe20003800200 */
[----:B------:R-:W-:-:S03]  /*4a80*/  IMAD.IADD R12, R12, 0x1, R11 ;  /* 0x000000010c0c7824 */ /* 0x000fc600078e020b */
[----:B------:R-:W-:Y:S05]  /*4a90*/  @P1 BRA `(.L_x_176) ;  /* 0x0000000000b81947 */ /* 0x000fea0003800000 */
[----:B------:R-:W-:-:S04]  /*4aa0*/  SHF.L.U32 R120, R12, 0x3, RZ ;  /* 0x000000030c787819 */ /* 0x000fc800000006ff */
[----:B------:R-:W-:-:S13]  /*4ab0*/  ISETP.GE.AND P2, PT, R120, R117, PT ;  /* 0x000000757800720c */ /* 0x000fda0003f46270 */
[----:B01234-:R-:W0:Y:S01]  /*4ac0*/  @!P2 LDC.64 R14, c[0x0][0x3c8] ;  /* 0x0000f200ff0eab82 */ /* 0x01fe220000000a00 */
        /* <DEDUP_REMOVED lines=43> */
.L_x_176:
[----:B------:R-:W-:Y:S05]  /*4d80*/  BSYNC.RECONVERGENT B1 ;  /* 0x0000000000017941 */ /* 0x000fea0003800200 */
.L_x_175:
[----:B------:R-:W-:Y:S01]  /*4d90*/  BSSY.RECONVERGENT B1, `(.L_x_177) ;  /* 0x0000031000017945 */ /* 0x000fe20003800200 */
[----:B------:R-:W-:-:S03]  /*4da0*/  IADD3 R12, PT, PT, R12, R11, RZ ;  /* 0x0000000b0c0c7210 */ /* 0x000fc60007ffe0ff */
        /* <DEDUP_REMOVED lines=47> */
.L_x_178:
[----:B------:R-:W-:Y:S05]  /*50a0*/  BSYNC.RECONVERGENT B1 ;  /* 0x0000000000017941 */ /* 0x000fea0003800200 */
.L_x_177:
        /* <DEDUP_REMOVED lines=49> */
.L_x_180:
[----:B------:R-:W-:Y:S05]  /*53c0*/  BSYNC.RECONVERGENT B1 ;  /* 0x0000000000017941 */ /* 0x000fea0003800200 */
.L_x_179:
        /* <DEDUP_REMOVED lines=49> */
.L_x_182:
[----:B------:R-:W-:Y:S05]  /*56e0*/  BSYNC.RECONVERGENT B1 ;  /* 0x0000000000017941 */ /* 0x000fea0003800200 */
.L_x_181:
        /* <DEDUP_REMOVED lines=49> */
.L_x_184:
[----:B------:R-:W-:Y:S05]  /*5a00*/  BSYNC.RECONVERGENT B1 ;  /* 0x0000000000017941 */ /* 0x000fea0003800200 */
.L_x_183:
[----:B------:R-:W-:Y:S04]  /*5a10*/  BSSY.RECONVERGENT B1, `(.L_x_185) ;  /* 0x0000032000017945 */ /* 0x000fe80003800200 */
[----:B------:R-:W-:Y:S05]  /*5a20*/  @P1 BRA `(.L_x_186) ;  /* 0x0000000000c01947 */ /* 0x000fea0003800000 */
[----:B------:R-:W-:-:S05]  /*5a30*/  IADD3 R12, PT, PT, R12, R11, RZ ;  /* 0x0000000b0c0c7210 */ /* 0x000fca0007ffe0ff */
[----:B------:R-:W-:-:S05]  /*5a40*/  IMAD.SHL.U32 R12, R12, 0x8, RZ ;  /* 0x000000080c0c7824 */ /* 0x000fca00078e00ff */
[----:B------:R-:W-:-:S13]  /*5a50*/  ISETP.GE.AND P2, PT, R12, R117, PT ;  /* 0x000000750c00720c */ /* 0x000fda0003f46270 */
[----:B01234-:R-:W0:Y:S01]  /*5a60*/  @!P2 LDC.64 R14, c[0x0][0x3c8] ;  /* 0x0000f200ff0eab82 */ /* 0x01fe220000000a00 */
[----:B------:R-:W-:-:S04]  /*5a70*/  @!P2 IADD3 R114, P3, PT, R114, UR42, RZ ;  /* 0x0000002a7272ac10 */ /* 0x000fc8000ff7e0ff */
[----:B------:R-:W-:Y:S02]  /*5a80*/  @!P2 IADD3.X R13, PT, PT, RZ, R2, RZ, P3, !PT ;  /* 0x00000002ff0da210 */ /* 0x000fe40001ffe4ff */
[----:B0-----:R-:W-:-:S04]  /*5a90*/  @!P2 LEA R112, P4, R114, R14, 0x2 ;  /* 0x0000000e7270a211 */ /* 0x001fc800078810ff */
        /* <DEDUP_REMOVED lines=16> */
[----:B------:R-:W-:Y:S01]  /*5ba0*/  ISETP.NE.AND P5, PT, R17, RZ, PT ;  /* 0x000000ff1100720c */ /* 0x000fe20003fa5270 */
[----:B------:R-:W0:Y:S01]  /*5bb0*/  @!P2 S2R R13, SR_CTAID.Y ;  /* 0x00000000000da919 */ /* 0x000e220000002600 */
[----:B------:R-:W0:Y:S11]  /*5bc0*/  @!P2 LDC R115, c[0x0][0x3f8] ;  /* 0x0000fe00ff73ab82 */ /* 0x000e360000000800 */
[----:B------:R-:W-:Y:S01]  /*5bd0*/  VOTEU.ANY UP0, P5 ;  /* 0x0000000000ff7886 */ /* 0x000fe20002800100 */
[----:B------:R-:W-:-:S13]  /*5be0*/  PLOP3.LUT P3, PT, PT, PT, UP0, 0x80, 0x8 ;  /* 0x000000000008781c */ /* 0x000fda0003f6f008 */
[----:B------:R-:W2:Y:S01]  /*5bf0*/  @P3 LDG.E.64 R14, desc[UR36][R124.64+0xf0] ;  /* 0x0000f0247c0e3981 */ /* 0x000ea2000c1e1b00 */
[----:B------:R-:W-:Y:S01]  /*5c00*/  PLOP3.LUT P4, PT, PT, PT, UP0, 0x80, 0x8 ;  /* 0x000000000008781c */ /* 0x000fe20003f8f008 */
[----:B-----5:R-:W-:Y:S02]  /*5c10*/  HADD2 R112, R112, R18 ;  /* 0x0000001270707230 */ /* 0x020fe40000000000 */
[----:B------:R-:W-:Y:S01]  /*5c20*/  HFMA2 R113, R113, 1, 1, R19 ;  /* 0x3c003c0071717831 */ /* 0x000fe20000000013 */
[----:B------:R-:W0:Y:S02]  /*5c30*/  @!P2 S2R R114, SR_CTAID.X ;  /* 0x000000000072a919 */ /* 0x000e240000002500 */
[----:B0-----:R-:W-:Y:S01]  /*5c40*/  @!P2 IMAD R114, R13, R115, R114 ;  /* 0x000000730d72a224 */ /* 0x001fe200078e0272 */
[----:B------:R-:W-:-:S03]  /*5c50*/  @!P2 SHF.L.U32 R13, R16, 0x2, RZ ;  /* 0x00000002100da819 */ /* 0x000fc600000006ff */
[----:B------:R-:W-:Y:S01]  /*5c60*/  @!P2 IMAD R11, R114, R11, RZ ;  /* 0x0000000b720ba224 */ /* 0x000fe200078e02ff */
[----:B------:R-:W-:Y:S01]  /*5c70*/  @!P2 LOP3.LUT R120, R13, 0x4, RZ, 0xc0, !PT ;  /* 0x000000040d78a812 */ /* 0x000fe200078ec0ff */
[----:B------:R-:W0:Y:S04]  /*5c80*/  @!P2 LDC.64 R114, c[0x0][0x3b8] ;  /* 0x0000ee00ff72ab82 */ /* 0x000e280000000a00 */
[----:B------:R-:W-:Y:S01]  /*5c90*/  @!P2 IMAD R120, R11, 0x70, R120 ;  /* 0x000000700b78a824 */ /* 0x000fe200078e0278 */
[----:B------:R-:W-:-:S04]  /*5ca0*/  @!P2 SHF.R.S32.HI R11, RZ, 0x1f, R12 ;  /* 0x0000001fff0ba819 */ /* 0x000fc8000001140c */
[----:B------:R-:W-:-:S04]  /*5cb0*/  @!P2 IADD3 R12, P3, PT, R120, R12, RZ ;  /* 0x0000000c780ca210 */ /* 0x000fc80007f7e0ff */
[----:B------:R-:W-:Y:S02]  /*5cc0*/  @!P2 LEA.HI.X.SX32 R11, R120, R11, 0x1, P3 ;  /* 0x0000000b780ba211 */ /* 0x000fe400018f0eff */
[----:B------:R-:W-:Y:S02]  /*5cd0*/  PLOP3.LUT P3, PT, PT, PT, UP0, 0x80, 0x8 ;  /* 0x000000000008781c */ /* 0x000fe40003f6f008 */
[----:B0-----:R-:W-:-:S04]  /*5ce0*/  @!P2 LEA R114, P5, R12, R114, 0x1 ;  /* 0x000000720c72a211 */ /* 0x001fc800078a08ff */
[----:B------:R-:W-:-:S07]  /*5cf0*/  @!P2 LEA.HI.X R115, R12, R115, R11, 0x1, P5 ;  /* 0x000000730c73a211 */ /* 0x000fce00028f0c0b */
[----:B--2---:R-:W-:Y:S02]  /*5d00*/  @P3 HMUL2 R112, R112, R14 ;  /* 0x0000000e70703232 */ /* 0x004fe40000000000 */
[----:B------:R-:W-:-:S05]  /*5d10*/  @P4 HFMA2 R113, R113, R15, -RZ ;  /* 0x0000000f71714231 */ /* 0x000fca00001000ff */
[----:B------:R0:W-:Y:S02]  /*5d20*/  @!P2 STG.E.64 desc[UR36][R114.64], R112 ;  /* 0x000000707200a986 */ /* 0x0001e4000c101b24 */
.L_x_186:
[----:B------:R-:W-:Y:S05]  /*5d30*/  BSYNC.RECONVERGENT B1 ;  /* 0x0000000000017941 */ /* 0x000fea0003800200 */
.L_x_185:
[----:B-----5:R-:W-:Y:S02]  /*5d40*/  HMUL2 R11, R80, R82 ;  /* 0x00000052500b7232 */ /* 0x020fe40000000000 */
[----:B------:R-:W-:Y:S01]  /*5d50*/  HFMA2 R12, R81, R83, -RZ ;  /* 0x00000053510c7231 */ /* 0x000fe200001000ff */
[----:B------:R-:W-:Y:S01]  /*5d60*/  UMOV UR5, 0xffffffff ;  /* 0xffffffff00057882 */ /* 0x000fe20000000000 */
[----:B0-----:R-:W-:Y:S01]  /*5d70*/  LOP3.LUT R114, R16, 0x1, RZ, 0xc0, !PT ;  /* 0x0000000110727812 */ /* 0x001fe200078ec0ff */
        /* <DEDUP_REMOVED lines=29> */
[----:B------:R-:W-:-:S04]  /*5f50*/  HFMA2 R12, R51, R113, R12 ;  /* 0x00000071330c7231 */ /* 0x000fc8000000000c */
[----:B------:R-:W-:-:S05]  /*5f60*/  HADD2 R11, R11, R12 ;  /* 0x0000000c0b0b7230 */ /* 0x000fca0000000000 */
[--C-:B------:R-:W-:Y:S02]  /*5f70*/  HADD2.F32 R13, -RZ, R11.reuse.H0_H0 ;  /* 0x2000000bff0d7230 */ /* 0x100fe40000004100 */
[----:B------:R-:W-:-:S05]  /*5f80*/  HADD2.F32 R12, -RZ, R11.H1_H1 ;  /* 0x3000000bff0c7230 */ /* 0x000fca0000004100 */
[----:B------:R-:W-:Y:S01]  /*5f90*/  FADD.FTZ R13, R13, R12 ;  /* 0x0000000c0d0d7221 */ /* 0x000fe20000010000 */
[----:B------:R-:W-:Y:S06]  /*5fa0*/  BRA.DIV UR5, `(.L_x_187) ;  /* 0x0000005205cc7947 */ /* 0x000fec000b800000 */
[----:B-1234-:R0:W1:Y:S02]  /*5fb0*/  SHFL.BFLY PT, R14, R13, 0x1, 0x1f ;  /* 0x0c201f000d0e7f89 */ /* 0x01e06400000e0000 */
.L_x_263:
[----:B------:R-:W-:Y:S01]  /*5fc0*/  ISETP.EQ.U32.OR P1, PT, R114, 0x1, P1 ;  /* 0x000000017200780c */ /* 0x000fe20000f22470 */
[----:B-1----:R-:W-:Y:S01]  /*5fd0*/  FADD.FTZ R11, R13, R14 ;  /* 0x0000000e0d0b7221 */ /* 0x002fe20000010000 */
[----:B------:R-:W-:Y:S03]  /*5fe0*/  BSSY.RECONVERGENT B1, `(.L_x_188) ;  /* 0x000001c000017945 */ /* 0x000fe60003800200 */
[----:B------:R-:W-:-:S08]  /*5ff0*/  FMUL.FTZ R11, R11, UR19 ;  /* 0x000000130b0b7c20 */ /* 0x000fd00008410000 */
[----:B------:R-:W-:Y:S05]  /*6000*/  @P1 BRA `(.L_x_189) ;  /* 0x0000000000641947 */ /* 0x000fea0003800000 */
[----:B------:R-:W-:Y:S02]  /*6010*/  ISETP.NE.U32.AND P1, PT, RZ, UR10, PT ;  /* 0x0000000aff007c0c */ /* 0x000fe4000bf25070 */
[----:B------:R-:W-:Y:S02]  /*6020*/  ISETP.NE.AND P4, PT, R119, RZ, PT ;  /* 0x000000ff7700720c */ /* 0x000fe40003f85270 */
[----:B------:R-:W-:Y:S02]  /*6030*/  ISETP.NE.AND.EX P2, PT, RZ, UR11, PT, P1 ;  /* 0x0000000bff007c0c */ /* 0x000fe4000bf45310 */
[----:B------:R-:W-:-:S04]  /*6040*/  ISETP.NE.U32.AND P1, PT, RZ, UR14, PT ;  /* 0x0000000eff007c0c */ /* 0x000fc8000bf25070 */
[----:B------:R-:W-:-:S07]  /*6050*/  ISETP.NE.AND.EX P1, PT, RZ, UR15, PT, P1 ;  /* 0x0000000fff007c0c */ /* 0x000fce000bf25310 */
[----:B0-----:R-:W0:Y:S06]  /*6060*/  @P2 LDC.64 R12, c[0x0][0x438] ;  /* 0x00010e00ff0c2b82 */ /* 0x001e2c0000000a00 */
[----:B------:R-:W1:Y:S02]  /*6070*/  @P1 S2R R115, SR_CTAID.X ;  /* 0x0000000000731919 */ /* 0x000e640000002500 */
[----:B------:R-:W1:Y:S08]  /*6080*/  @P1 LDC.64 R14, c[0x0][0x448] ;  /* 0x00011200ff0e1b82 */ /* 0x000e700000000a00 */
[----:B------:R-:W2:Y:S01]  /*6090*/  @P1 LDC R114, c[0x0][0x430] ;  /* 0x00010c00ff721b82 */ /* 0x000ea20000000800 */
[----:B0-----:R-:W-:-:S06]  /*60a0*/  @P2 IMAD.WIDE R12, R6, 0x2, R12 ;  /* 0x00000002060c2825 */ /* 0x001fcc00078e020c */
[----:B------:R-:W3:Y:S01]  /*60b0*/  @P2 LDG.E.U16 R12, desc[UR36][R12.64] ;  /* 0x000000240c0c2981 */ /* 0x000ee2000c1e1500 */
[----:B-1----:R-:W-:Y:S02]  /*60c0*/  @P1 IMAD.WIDE.U32 R14, R115, 0x2, R14 ;  /* 0x00000002730e1825 */ /* 0x002fe400078e000e */
[----:B------:R-:W2:Y:S04]  /*60d0*/  @P1 LDC R115, c[0x0][0x408] ;  /* 0x00010200ff731b82 */ /* 0x000ea80000000800 */
[----:B------:R-:W4:Y:S01]  /*60e0*/  @P1 LDG.E.U16 R14, desc[UR36][R14.64] ;  /* 0x000000240e0e1981 */ /* 0x000f22000c1e1500 */
[----:B--2---:R-:W-:-:S05]  /*60f0*/  @P1 IMAD.IADD R115, R115, 0x1, R114 ;  /* 0x0000000173731824 */ /* 0x004fca00078e0272 */
[----:B------:R-:W-:Y:S01]  /*6100*/  @P1 ISETP.GE.AND P3, PT, R116, R115, PT ;  /* 0x000000737400120c */ /* 0x000fe20003f66270 */
[----:B---3--:R-:W-:-:S05]  /*6110*/  @P2 HADD2.F32 R114, -RZ, R12.H0_H0 ;  /* 0x2000000cff722230 */ /* 0x008fca0000004100 */
[----:B------:R-:W-:Y:S01]  /*6120*/  @P2 FADD.FTZ R11, R11, R114 ;  /* 0x000000720b0b2221 */ /* 0x000fe20000010000 */
[----:B------:R-:W-:-:S04]  /*6130*/  @P1 SEL R114, RZ, UR39, P3 ;  /* 0x00000027ff721c07 */ /* 0x000fc80009800000 */
[----:B------:R-:W-:Y:S01]  /*6140*/  @P1 IADD3 R114, PT, PT, R7, -UR45, R114 ;  /* 0x8000002d07721c10 */ /* 0x000fe2000fffe072 */
[----:B----4-:R-:W-:-:S03]  /*6150*/  @P1 HADD2.F32 R12, -RZ, R14.H0_H0 ;  /* 0x2000000eff0c1230 */ /* 0x010fc60000004100 */
[----:B------:R-:W-:-:S05]  /*6160*/  @P1 I2FP.F32.S32 R114, R114 ;  /* 0x0000007200721245 */ /* 0x000fca0000201400 */
[----:B------:R-:W-:-:S05]  /*6170*/  @P1 FFMA.FTZ R11, R114, R12, R11 ;  /* 0x0000000c720b1223 */ /* 0x000fca000001000b */
[----:B------:R1:W-:Y:S01]  /*6180*/  STS [R10], R11 ;  /* 0x0000000b0a007388 */ /* 0x0003e20000000800 */
[----:B------:R-:W-:-:S07]  /*6190*/  @!P4 FMNMX.FTZ R118, R118, R11, !PT ;  /* 0x0000000b7676c209 */ /* 0x000fce0007810000 */
.L_x_189:
[----:B------:R-:W-:Y:S05]  /*61a0*/  BSYNC.RECONVERGENT B1 ;  /* 0x0000000000017941 */ /* 0x000fea0003800200 */
.L_x_188:
[C---:B-1----:R-:W-:Y:S01]  /*61b0*/  IADD3 R11, PT, PT, R7.reuse, 0x3f, RZ ;  /* 0x0000003f070b7810 */ /* 0x042fe20007ffe0ff */
[----:B------:R-:W-:Y:S01]  /*61c0*/  VIADD R7, R7, 0x40 ;  /* 0x0000004007077836 */ /* 0x000fe20000000000 */
[----:B------:R-:W-:Y:S01]  /*61d0*/  IADD3 R4, P2, PT, R4, 0x40, RZ ;  /* 0x0000004004047810 */ /* 0x000fe20007f5e0ff */
[----:B------:R-:W-:Y:S01]  /*61e0*/  VIADD R6, R6, 0x40 ;  /* 0x0000004006067836 */ /* 0x000fe20000000000 */
[----:B------:R-:W-:Y:S02]  /*61f0*/  ISETP.GE.AND P1, PT, R11, R8, PT ;  /* 0x000000080b00720c */ /* 0x000fe40003f26270 */
[----:B------:R-:W-:Y:S02]  /*6200*/  IADD3 R10, PT, PT, R10, 0x100, RZ ;  /* 0x000001000a0a7810 */ /* 0x000fe40007ffe0ff */
[----:B------:R-:W-:-:S09]  /*6210*/  IADD3.X R5, PT, PT, RZ, R5, RZ, P2, !PT ;  /* 0x00000005ff057210 */ /* 0x000fd200017fe4ff */
[----:B------:R-:W-:Y:S05]  /*6220*/  @!P1 BRA `(.L_x_190) ;  /* 0xffffffc400f49947 */ /* 0x000fea000383ffff */
.L_x_154:
[----:B0-----:R-:W-:Y:S05]  /*6230*/  BSYNC B0 ;  /* 0x0000000000007941 */ /* 0x001fea0003800000 */
.L_x_153:
[----:B------:R-:W-:-:S03]  /*6240*/  UMOV UR5, 0xffffffff ;  /* 0xffffffff00057882 */ /* 0x000fc60000000000 */
[----:B------:R-:W-:Y:S05]  /*6250*/  BRA.DIV UR5, `(.L_x_191) ;  /* 0x0000005205447947 */ /* 0x000fea000b800000 */
[----:B------:R-:W0:Y:S02]  /*6260*/  SHFL.BFLY PT, R14, R118, 0x10, 0x1f ;  /* 0x0e001f00760e7f89 */ /* 0x000e2400000e0000 */
[----:B0-----:R-:W-:-:S05]  /*6270*/  FMNMX.FTZ R13, R14, R118, !PT ;  /* 0x000000760e0d7209 */ /* 0x001fca0007810000 */
[----:B------:R-:W1:Y:S02]  /*6280*/  SHFL.BFLY PT, R14, R13, 0x8, 0x1f ;  /* 0x0d001f000d0e7f89 */ /* 0x000e6400000e0000 */
[----:B-1----:R-:W-:-:S05]  /*6290*/  FMNMX.FTZ R0, R13, R14, !PT ;  /* 0x0000000e0d007209 */ /* 0x002fca0007810000 */
[----:B------:R-:W0:Y:S02]  /*62a0*/  SHFL.BFLY PT, R14, R0, 0x4, 0x1f ;  /* 0x0c801f00000e7f89 */ /* 0x000e2400000e0000 */
[----:B0-----:R-:W-:-:S05]  /*62b0*/  FMNMX.FTZ R3, R0, R14, !PT ;  /* 0x0000000e00037209 */ /* 0x001fca0007810000 */
[----:B------:R0:W1:Y:S02]  /*62c0*/  SHFL.BFLY PT, R14, R3, 0x2, 0x1f ;  /* 0x0c401f00030e7f89 */ /* 0x00006400000e0000 */
.L_x_269:
[----:B------:R-:W2:Y:S01]  /*62d0*/  S2R R13, SR_CgaCtaId ;  /* 0x00000000000d7919 */ /* 0x000ea20000008800 */
[----:B------:R-:W-:Y:S01]  /*62e0*/  LOP3.LUT P0, R0, R16, 0x1f, RZ, 0xc0, !PT ;  /* 0x0000001f10007812 */ /* 0x000fe2000780c0ff */
[----:B------:R-:W-:Y:S05]  /*62f0*/  WARPSYNC.ALL ;  /* 0x0000000000007948 */ /* 0x000fea0003800000 */
[----:B------:R-:W-:Y:S02]  /*6300*/  MOV R12, 0x400 ;  /* 0x00000400000c7802 */ /* 0x000fe40000000f00 */
[----:B01----:R-:W-:Y:S02]  /*6310*/  FMNMX.FTZ R3, R3, R14, !PT ;  /* 0x0000000e03037209 */ /* 0x003fe40007810000 */
[----:B--2---:R-:W-:-:S04]  /*6320*/  LEA R5, R13, R12, 0x18 ;  /* 0x0000000c0d057211 */ /* 0x004fc800078ec0ff */
[----:B------:R-:W-:-:S05]  /*6330*/  LEA.HI R4, R16, R5, RZ, 0x1d ;  /* 0x0000000510047211 */ /* 0x000fca00078fe8ff */
[----:B------:R-:W-:Y:S01]  /*6340*/  @!P0 STS [R4], R3 ;  /* 0x0000000304008388 */ /* 0x000fe20000000800 */
[----:B------:R-:W-:Y:S01]  /*6350*/  BAR.SYNC.DEFER_BLOCKING 0x0 ;  /* 0x0000000000007b1d */ /* 0x000fe20000010000 */
[C---:B------:R-:W-:Y:S01]  /*6360*/  ISETP.GT.U32.AND P0, PT, R0.reuse, 0x3, PT ;  /* 0x000000030000780c */ /* 0x040fe20003f04070 */
[----:B------:R-:W-:Y:S01]  /*6370*/  IMAD R5, R0, 0x4, R5 ;  /* 0x0000000400057824 */ /* 0x000fe200078e0205 */
[----:B------:R-:W-:Y:S01]  /*6380*/  MOV R8, 0xff7fffff ;  /* 0xff7fffff00087802 */ /* 0x000fe20000000f00 */
[----:B------:R-:W-:Y:S02]  /*6390*/  HFMA2 R7, -RZ, RZ, 0, 0 ;  /* 0x00000000ff077431 */ /* 0x000fe400000001ff */
[----:B------:R-:W-:Y:S08]  /*63a0*/  BSSY.RECONVERGENT B0, `(.L_x_192) ;  /* 0x0000153000007945 */ /* 0x000ff00003800200 */
[----:B------:R-:W0:Y:S04]  /*63b0*/  @!P0 LDS R8, [R5] ;  /* 0x0000000005088984 */ /* 0x000e280000000800 */
[----:B0-----:R-:W0:Y:S02]  /*63c0*/  SHFL.BFLY PT, R3, R8, 0x2, 0x1f ;  /* 0x0c401f0008037f89 */ /* 0x001e2400000e0000 */
[----:B0-----:R-:W-:Y:S01]  /*63d0*/  FMNMX.FTZ R9, R3, R8, !PT ;  /* 0x0000000803097209 */ /* 0x001fe20007810000 */
[----:B------:R-:W-:-:S04]  /*63e0*/  VIADD R3, R16, UR12 ;  /* 0x0000000c10037c36 */ /* 0x000fc80008000000 */
[----:B------:R-:W0:Y:S01]  /*63f0*/  SHFL.BFLY PT, R6, R9, 0x1, 0x1f ;  /* 0x0c201f0009067f89 */ /* 0x000e2200000e0000 */
[----:B------:R-:W-:Y:S02]  /*6400*/  ISETP.GE.AND P0, PT, R3, UR45, PT ;  /* 0x0000002d03007c0c */ /* 0x000fe4000bf06270 */
[----:B0-----:R-:W-:-:S06]  /*6410*/  FMNMX.FTZ R6, R9, R6, !PT ;  /* 0x0000000609067209 */ /* 0x001fcc0007810000 */
[----:B------:R-:W0:Y:S05]  /*6420*/  SHFL.IDX PT, R6, R6, RZ, 0x1f ;  /* 0x00001fff06067589 */ /* 0x000e2a00000e0000 */
[----:B------:R-:W-:Y:S05]  /*6430*/  @P0 BRA `(.L_x_193) ;  /* 0x0000001400240947 */ /* 0x000fea0003800000 */
[----:B------:R-:W1:Y:S02]  /*6440*/  LDC.64 R8, c[0x0][0x420] ;  /* 0x00010800ff087b82 */ /* 0x000e640000000a00 */
[----:B-1----:R-:W-:-:S04]  /*6450*/  ISETP.NE.U32.AND P0, PT, R8, RZ, PT ;  /* 0x000000ff0800720c */ /* 0x002fc80003f05070 */
[----:B------:R-:W-:-:S13]  /*6460*/  ISETP.NE.AND.EX P0, PT, R9, RZ, PT, P0 ;  /* 0x000000ff0900720c */ /* 0x000fda0003f05300 */
[----:B------:R-:W-:Y:S05]  /*6470*/  @P0 BRA `(.L_x_194) ;  /* 0x0000000c00940947 */ /* 0x000fea0003800000 */
[----:B------:R-:W-:Y:S01]  /*6480*/  IMAD.MOV.U32 R10, RZ, RZ, 0x80 ;  /* 0x00000080ff0a7424 */ /* 0x000fe200078e00ff */
[----:B------:R-:W-:Y:S01]  /*6490*/  LOP3.LUT R8, RZ, R16, RZ, 0x33, !PT ;  /* 0x00000010ff087212 */ /* 0x000fe200078e33ff */
[----:B------:R-:W-:Y:S01]  /*64a0*/  BSSY.RECONVERGENT B1, `(.L_x_195) ;  /* 0x000001c000017945 */ /* 0x000fe20003800200 */
[----:B------:R-:W-:Y:S02]  /*64b0*/  IMAD.MOV.U32 R9, RZ, RZ, R3 ;  /* 0x000000ffff097224 */ /* 0x000fe400078e0003 */
[----:B------:R-:W-:-:S04]  /*64c0*/  VIADDMNMX R7, R3, R10, UR45, !PT ;  /* 0x0000002d03077e46 */ /* 0x000fc8000f80010a */
[----:B------:R-:W-:-:S04]  /*64d0*/  IADD3 R8, PT, PT, R7, -UR12, R8 ;  /* 0x8000000c07087c10 */ /* 0x000fc8000fffe008 */
[C---:B------:R-:W-:Y:S02]  /*64e0*/  LOP3.LUT R7, R8.reuse, 0x180, RZ, 0xc0, !PT ;  /* 0x0000018008077812 */ /* 0x040fe400078ec0ff */
[----:B------:R-:W-:Y:S02]  /*64f0*/  ISETP.GE.U32.AND P1, PT, R8, 0x180, PT ;  /* 0x000001800800780c */ /* 0x000fe40003f26070 */
[----:B------:R-:W-:Y:S02]  /*6500*/  ISETP.NE.AND P0, PT, R7, 0x180, PT ;  /* 0x000001800700780c */ /* 0x000fe40003f05270 */
[----:B------:R-:W-:-:S11]  /*6510*/  MOV R7, RZ ;  /* 0x000000ff00077202 */ /* 0x000fd60000000f00 */
[----:B------:R-:W-:Y:S05]  /*6520*/  @!P0 BRA `(.L_x_196) ;  /* 0x00000000004c8947 */ /* 0x000fea0003800000 */
[----:B------:R-:W-:Y:S02]  /*6530*/  IADD3 R10, PT, PT, R12, 0x220, RZ ;  /* 0x000002200c0a7810 */ /* 0x000fe40007ffe0ff */
[----:B------:R-:W-:Y:S02]  /*6540*/  LEA.HI R7, R8, 0x1, RZ, 0x19 ;  /* 0x0000000108077811 */ /* 0x000fe400078fc8ff */
[----:B------:R-:W-:Y:S02]  /*6550*/  LEA R11, R13, R10, 0x18 ;  /* 0x0000000a0d0b7211 */ /* 0x000fe400078ec0ff */
[----:B------:R-:W-:Y:S01]  /*6560*/  LOP3.LUT R8, R7, 0x3, RZ, 0xc0, !PT ;  /* 0x0000000307087812 */ /* 0x000fe200078ec0ff */
[----:B------:R-:W-:Y:S01]  /*6570*/  IMAD.MOV.U32 R7, RZ, RZ, RZ ;  /* 0x000000ffff077224 */ /* 0x000fe200078e00ff */
[----:B------:R-:W-:Y:S01]  /*6580*/  MOV R9, R3 ;  /* 0x0000000300097202 */ /* 0x000fe20000000f00 */
[----:B------:R-:W-:Y:S01]  /*6590*/  IMAD R10, R16, 0x4, R11 ;  /* 0x00000004100a7824 */ /* 0x000fe200078e020b */
[----:B------:R-:W-:-:S07]  /*65a0*/  IADD3 R8, PT, PT, -R8, RZ, RZ ;  /* 0x000000ff08087210 */ /* 0x000fce0007ffe1ff */
.L_x_197:
[----:B------:R-:W0:Y:S01]  /*65b0*/  LDS R11, [R10] ;  /* 0x000000000a0b7984 */ /* 0x000e220000000800 */
[----:B------:R-:W-:Y:S01]  /*65c0*/  VIADD R8, R8, 0x1 ;  /* 0x0000000108087836 */ /* 0x000fe20000000000 */
[----:B------:R-:W-:-:S04]  /*65d0*/  IADD3 R9, PT, PT, R9, 0x80, RZ ;  /* 0x0000008009097810 */ /* 0x000fc80007ffe0ff */
[----:B------:R-:W-:Y:S01]  /*65e0*/  ISETP.NE.AND P0, PT, R8, RZ, PT ;  /* 0x000000ff0800720c */ /* 0x000fe20003f05270 */
[----:B0-----:R-:W-:-:S04]  /*65f0*/  FADD.FTZ R11, -R6, R11 ;  /* 0x0000000b060b7221 */ /* 0x001fc80000010100 */
[----:B------:R-:W-:-:S06]  /*6600*/  FMUL.FTZ R11, R11, 1.4426950216293334961 ;  /* 0x3fb8aa3b0b0b7820 */ /* 0x000fcc0000410000 */
[----:B------:R-:W0:Y:S02]  /*6610*/  MUFU.EX2 R11, R11 ;  /* 0x0000000b000b7308 */ /* 0x000e240000000800 */
[----:B0-----:R0:W-:Y:S01]  /*6620*/  STS [R10], R11 ;  /* 0x0000000b0a007388 */ /* 0x0011e20000000800 */
[----:B------:R-:W-:Y:S01]  /*6630*/  FADD.FTZ R7, R11, R7 ;  /* 0x000000070b077221 */ /* 0x000fe20000010000 */
[----:B0-----:R-:W-:Y:S01]  /*6640*/  VIADD R10, R10, 0x200 ;  /* 0x000002000a0a7836 */ /* 0x001fe20000000000 */
[----:B------:R-:W-:Y:S06]  /*6650*/  @P0 BRA `(.L_x_197) ;  /* 0xfffffffc00d40947 */ /* 0x000fec000383ffff */
.L_x_196:
[----:B------:R-:W-:Y:S05]  /*6660*/  BSYNC.RECONVERGENT B1 ;  /* 0x0000000000017941 */ /* 0x000fea0003800200 */
.L_x_195:
        /* <DEDUP_REMOVED lines=14> */
.L_x_200:
[----:B------:R-:W0:Y:S01]  /*6750*/  LDS R11, [R8+-0x400] ;  /* 0xfffc0000080b7984 */ /* 0x000e220000000800 */
[----:B------:R-:W-:-:S03]  /*6760*/  VIADD R9, R9, 0x800 ;  /* 0x0000080009097836 */ /* 0x000fc60000000000 */
[----:B------:R-:W1:Y:S02]  /*6770*/  LDS R13, [R8+-0x200] ;  /* 0xfffe0000080d7984 */ /* 0x000e640000000800 */
[----:B------:R-:W-:Y:S02]  /*6780*/  ISETP.GE.AND P1, PT, R9, R10, PT ;  /* 0x0000000a0900720c */ /* 0x000fe40003f26270 */
[----:B------:R-:W2:Y:S04]  /*6790*/  LDS R15, [R8] ;  /* 0x00000000080f7984 */ /* 0x000ea80000000800 */
[----:B------:R-:W5:Y:S04]  /*67a0*/  LDS R19, [R8+0x200] ;  /* 0x0002000008137984 */ /* 0x000f680000000800 */
[----:B------:R-:W3:Y:S04]  /*67b0*/  LDS R21, [R8+0x400] ;  /* 0x0004000008157984 */ /* 0x000ee80000000800 */
[----:B------:R-:W3:Y:S04]  /*67c0*/  LDS R23, [R8+0x600] ;  /* 0x0006000008177984 */ /* 0x000ee80000000800 */
[----:B----4-:R-:W4:Y:S04]  /*67d0*/  LDS R25, [R8+0x800] ;  /* 0x0008000008197984 */ /* 0x010f280000000800 */
[----:B------:R-:W4:Y:S04]  /*67e0*/  LDS R27, [R8+0xa00] ;  /* 0x000a0000081b7984 */ /* 0x000f280000000800 */
[----:B------:R-:W4:Y:S04]  /*67f0*/  LDS R29, [R8+0xc00] ;  /* 0x000c0000081d7984 */ /* 0x000f280000000800 */
[----:B------:R-:W4:Y:S04]  /*6800*/  LDS R31, [R8+0xe00] ;  /* 0x000e0000081f7984 */ /* 0x000f280000000800 */
[----:B------:R-:W4:Y:S01]  /*6810*/  LDS R33, [R8+0x1000] ;  /* 0x0010000008217984 */ /* 0x000f220000000800 */
[----:B0-----:R-:W-:-:S03]  /*6820*/  FADD.FTZ R11, -R6, R11 ;  /* 0x0000000b060b7221 */ /* 0x001fc60000010100 */
[----:B------:R-:W0:Y:S01]  /*6830*/  LDS R35, [R8+0x1200] ;  /* 0x0012000008237984 */ /* 0x000e220000000800 */
[C---:B-1----:R-:W-:Y:S01]  /*6840*/  FADD.FTZ R13, -R6.reuse, R13 ;  /* 0x0000000d060d7221 */ /* 0x042fe20000010100 */
[----:B------:R-:W-:Y:S02]  /*6850*/  FMUL.FTZ R11, R11, 1.4426950216293334961 ;  /* 0x3fb8aa3b0b0b7820 */ /* 0x000fe40000410000 */
[----:B------:R-:W1:Y:S01]  /*6860*/  LDS R37, [R8+0x1400] ;  /* 0x0014000008257984 */ /* 0x000e620000000800 */
[C---:B--2---:R-:W-:Y:S01]  /*6870*/  FADD.FTZ R15, -R6.reuse, R15 ;  /* 0x0000000f060f7221 */ /* 0x044fe20000010100 */
[----:B------:R-:W-:Y:S02]  /*6880*/  FMUL.FTZ R13, R13, 1.4426950216293334961 ;  /* 0x3fb8aa3b0d0d7820 */ /* 0x000fe40000410000 */
[----:B------:R-:W2:Y:S01]  /*6890*/  MUFU.EX2 R11, R11 ;  /* 0x0000000b000b7308 */ /* 0x000ea20000000800 */
[----:B------:R-:W1:Y:S01]  /*68a0*/  LDS R39, [R8+0x1600] ;  /* 0x0016000008277984 */ /* 0x000e620000000800 */
[C---:B-----5:R-:W-:Y:S01]  /*68b0*/  FADD.FTZ R19, -R6.reuse, R19 ;  /* 0x0000001306137221 */ /* 0x060fe20000010100 */
[----:B------:R-:W-:Y:S01]  /*68c0*/  FMUL.FTZ R15, R15, 1.4426950216293334961 ;  /* 0x3fb8aa3b0f0f7820 */ /* 0x000fe20000410000 */
[----:B------:R-:W5:Y:S01]  /*68d0*/  MUFU.EX2 R13, R13 ;  /* 0x0000000d000d7308 */ /* 0x000f620000000800 */
[----:B------:R-:W1:Y:S01]  /*68e0*/  LDS R41, [R8+0x1800] ;  /* 0x0018000008297984 */ /* 0x000e620000000800 */
[C---:B---3--:R-:W-:Y:S01]  /*68f0*/  FADD.FTZ R21, -R6.reuse, R21 ;  /* 0x0000001506157221 */ /* 0x048fe20000010100 */
[----:B------:R-:W-:Y:S01]  /*6900*/  FMUL.FTZ R19, R19, 1.4426950216293334961 ;  /* 0x3fb8aa3b13137820 */ /* 0x000fe20000410000 */
[C---:B------:R-:W-:Y:S01]  /*6910*/  FADD.FTZ R23, -R6.reuse, R23 ;  /* 0x0000001706177221 */ /* 0x040fe20000010100 */
[----:B------:R-:W3:Y:S01]  /*6920*/  MUFU.EX2 R15, R15 ;  /* 0x0000000f000f7308 */ /* 0x000ee20000000800 */
[----:B------:R-:W1:Y:S01]  /*6930*/  LDS R43, [R8+0x1a00] ;  /* 0x001a0000082b7984 */ /* 0x000e620000000800 */
[----:B------:R-:W-:Y:S01]  /*6940*/  FMUL.FTZ R21, R21, 1.4426950216293334961 ;  /* 0x3fb8aa3b15157820 */ /* 0x000fe20000410000 */
[C---:B----4-:R-:W-:Y:S01]  /*6950*/  FADD.FTZ R25, -R6.reuse, R25 ;  /* 0x0000001906197221 */ /* 0x050fe20000010100 */
[----:B------:R-:W4:Y:S01]  /*6960*/  MUFU.EX2 R19, R19 ;  /* 0x0000001300137308 */ /* 0x000f220000000800 */
[----:B------:R-:W-:Y:S01]  /*6970*/  FMUL.FTZ R23, R23, 1.4426950216293334961 ;  /* 0x3fb8aa3b17177820 */ /* 0x000fe20000410000 */
[----:B--2---:R-:W-:Y:S01]  /*6980*/  FADD.FTZ R7, R11, R7 ;  /* 0x000000070b077221 */ /* 0x004fe20000010000 */
[C---:B------:R-:W-:Y:S01]  /*6990*/  FADD.FTZ R27, -R6.reuse, R27 ;  /* 0x0000001b061b7221 */ /* 0x040fe20000010100 */
[----:B------:R-:W2:Y:S01]  /*69a0*/  MUFU.EX2 R21, R21 ;  /* 0x0000001500157308 */ /* 0x000ea20000000800 */
[----:B------:R-:W-:Y:S01]  /*69b0*/  FMUL.FTZ R25, R25, 1.4426950216293334961 ;  /* 0x3fb8aa3b19197820 */ /* 0x000fe20000410000 */
[----:B-----5:R-:W-:Y:S01]  /*69c0*/  FADD.FTZ R7, R7, R13 ;  /* 0x0000000d07077221 */ /* 0x020fe20000010000 */
[C---:B------:R-:W-:Y:S01]  /*69d0*/  FADD.FTZ R29, -R6.reuse, R29 ;  /* 0x0000001d061d7221 */ /* 0x040fe20000010100 */
[----:B------:R-:W5:Y:S01]  /*69e0*/  MUFU.EX2 R23, R23 ;  /* 0x0000001700177308 */ /* 0x000f620000000800 */
[----:B------:R-:W-:Y:S01]  /*69f0*/  FMUL.FTZ R27, R27, 1.4426950216293334961 ;  /* 0x3fb8aa3b1b1b7820 */ /* 0x000fe20000410000 */
[----:B---3--:R-:W-:Y:S01]  /*6a00*/  FADD.FTZ R7, R7, R15 ;  /* 0x0000000f07077221 */ /* 0x008fe20000010000 */
[C---:B------:R-:W-:Y:S01]  /*6a10*/  FADD.FTZ R31, -R6.reuse, R31 ;  /* 0x0000001f061f7221 */ /* 0x040fe20000010100 */
[----:B------:R-:W3:Y:S01]  /*6a20*/  MUFU.EX2 R25, R25 ;  /* 0x0000001900197308 */ /* 0x000ee20000000800 */
[----:B------:R-:W-:Y:S01]  /*6a30*/  FMUL.FTZ R29, R29, 1.4426950216293334961 ;  /* 0x3fb8aa3b1d1d7820 */ /* 0x000fe20000410000 */
[----:B----4-:R-:W-:Y:S01]  /*6a40*/  FADD.FTZ R7, R7, R19 ;  /* 0x0000001307077221 */ /* 0x010fe20000010000 */
[C---:B------:R-:W-:Y:S01]  /*6a50*/  FADD.FTZ R33, -R6.reuse, R33 ;  /* 0x0000002106217221 */ /* 0x040fe20000010100 */
[----:B------:R-:W4:Y:S01]  /*6a60*/  MUFU.EX2 R27, R27 ;  /* 0x0000001b001b7308 */ /* 0x000f220000000800 */
[----:B------:R-:W-:Y:S01]  /*6a70*/  FMUL.FTZ R31, R31, 1.4426950216293334961 ;  /* 0x3fb8aa3b1f1f7820 */ /* 0x000fe20000410000 */
[----:B--2---:R-:W-:Y:S01]  /*6a80*/  FADD.FTZ R7, R7, R21 ;  /* 0x0000001507077221 */ /* 0x004fe20000010000 */
[C---:B0-----:R-:W-:Y:S01]  /*6a90*/  FADD.FTZ R35, -R6.reuse, R35 ;  /* 0x0000002306237221 */ /* 0x041fe20000010100 */
[----:B------:R-:W0:Y:S01]  /*6aa0*/  MUFU.EX2 R29, R29 ;  /* 0x0000001d001d7308 */ /* 0x000e220000000800 */
[----:B------:R-:W-:Y:S01]  /*6ab0*/  FMUL.FTZ R33, R33, 1.4426950216293334961 ;  /* 0x3fb8aa3b21217820 */ /* 0x000fe20000410000 */
[----:B-----5:R-:W-:Y:S01]  /*6ac0*/  FADD.FTZ R7, R7, R23 ;  /* 0x0000001707077221 */ /* 0x020fe20000010000 */
[C---:B-1----:R-:W-:Y:S01]  /*6ad0*/  FADD.FTZ R37, -R6.reuse, R37 ;  /* 0x0000002506257221 */ /* 0x042fe20000010100 */
[----:B------:R-:W1:Y:S01]  /*6ae0*/  MUFU.EX2 R31, R31 ;  /* 0x0000001f001f7308 */ /* 0x000e620000000800 */
[----:B------:R-:W-:Y:S01]  /*6af0*/  FMUL.FTZ R35, R35, 1.4426950216293334961 ;  /* 0x3fb8aa3b23237820 */ /* 0x000fe20000410000 */
[----:B---3--:R-:W-:Y:S01]  /*6b00*/  FADD.FTZ R7, R7, R25 ;  /* 0x0000001907077221 */ /* 0x008fe20000010000 */
[----:B------:R-:W-:Y:S01]  /*6b10*/  FMUL.FTZ R37, R37, 1.4426950216293334961 ;  /* 0x3fb8aa3b25257820 */ /* 0x000fe20000410000 */
[----:B------:R-:W2:Y:S01]  /*6b20*/  MUFU.EX2 R33, R33 ;  /* 0x0000002100217308 */ /* 0x000ea20000000800 */
[C---:B------:R-:W-:Y:S01]  /*6b30*/  FADD.FTZ R39, -R6.reuse, R39 ;  /* 0x0000002706277221 */ /* 0x040fe20000010100 */
[----:B----4-:R-:W-:Y:S01]  /*6b40*/  FADD.FTZ R7, R7, R27 ;  /* 0x0000001b07077221 */ /* 0x010fe20000010000 */
[----:B------:R-:W-:Y:S01]  /*6b50*/  STS [R8+-0x400], R11 ;  /* 0xfffc000b08007388 */ /* 0x000fe20000000800 */
[----:B------:R-:W3:Y:S01]  /*6b60*/  MUFU.EX2 R35, R35 ;  /* 0x0000002300237308 */ /* 0x000ee20000000800 */
[C---:B------:R-:W-:Y:S01]  /*6b70*/  FADD.FTZ R41, -R6.reuse, R41 ;  /* 0x0000002906297221 */ /* 0x040fe20000010100 */
[----:B------:R-:W-:Y:S01]  /*6b80*/  FMUL.FTZ R39, R39, 1.4426950216293334961 ;  /* 0x3fb8aa3b27277820 */ /* 0x000fe20000410000 */
[----:B0-----:R-:W-:Y:S01]  /*6b90*/  FADD.FTZ R7, R7, R29 ;  /* 0x0000001d07077221 */ /* 0x001fe20000010000 */
[----:B------:R-:W0:Y:S01]  /*6ba0*/  MUFU.EX2 R37, R37 ;  /* 0x0000002500257308 */ /* 0x000e220000000800 */
[----:B------:R-:W-:Y:S01]  /*6bb0*/  FADD.FTZ R43, -R6, R43 ;  /* 0x0000002b062b7221 */ /* 0x000fe20000010100 */
[----:B------:R-:W-:Y:S01]  /*6bc0*/  FMUL.FTZ R41, R41, 1.4426950216293334961 ;  /* 0x3fb8aa3b29297820 */ /* 0x000fe20000410000 */
[----:B-1----:R-:W-:Y:S01]  /*6bd0*/  FADD.FTZ R7, R7, R31 ;  /* 0x0000001f07077221 */ /* 0x002fe20000010000 */
[----:B------:R-:W1:Y:S01]  /*6be0*/  MUFU.EX2 R39, R39 ;  /* 0x0000002700277308 */ /* 0x000e620000000800 */
[----:B------:R-:W-:Y:S01]  /*6bf0*/  FMUL.FTZ R43, R43, 1.4426950216293334961 ;  /* 0x3fb8aa3b2b2b7820 */ /* 0x000fe20000410000 */
[----:B------:R-:W-:Y:S01]  /*6c00*/  STS [R8+-0x200], R13 ;  /* 0xfffe000d08007388 */ /* 0x000fe20000000800 */
[----:B--2---:R-:W-:Y:S01]  /*6c10*/  FADD.FTZ R7, R7, R33 ;  /* 0x0000002107077221 */ /* 0x004fe20000010000 */
[----:B------:R-:W2:Y:S02]  /*6c20*/  MUFU.EX2 R41, R41 ;  /* 0x0000002900297308 */ /* 0x000ea40000000800 */
[----:B------:R-:W-:Y:S01]  /*6c30*/  STS [R8], R15 ;  /* 0x0000000f08007388 */ /* 0x000fe20000000800 */
[----:B---3--:R-:W-:Y:S01]  /*6c40*/  FADD.FTZ R7, R7, R35 ;  /* 0x0000002307077221 */ /* 0x008fe20000010000 */
[----:B------:R-:W3:Y:S02]  /*6c50*/  MUFU.EX2 R43, R43 ;  /* 0x0000002b002b7308 */ /* 0x000ee40000000800 */
[----:B------:R-:W-:Y:S01]  /*6c60*/  STS [R8+0x200], R19 ;  /* 0x0002001308007388 */ /* 0x000fe20000000800 */
[----:B0-----:R-:W-:-:S03]  /*6c70*/  FADD.FTZ R7, R7, R37 ;  /* 0x0000002507077221 */ /* 0x001fc60000010000 */
[----:B------:R-:W-:Y:S01]  /*6c80*/  STS [R8+0x400], R21 ;  /* 0x0004001508007388 */ /* 0x000fe20000000800 */
[----:B-1----:R-:W-:-:S03]  /*6c90*/  FADD.FTZ R7, R7, R39 ;  /* 0x0000002707077221 */ /* 0x002fc60000010000 */
[----:B------:R-:W-:Y:S01]  /*6ca0*/  STS [R8+0x600], R23 ;  /* 0x0006001708007388 */ /* 0x000fe20000000800 */
[----:B--2---:R-:W-:-:S03]  /*6cb0*/  FADD.FTZ R7, R7, R41 ;  /* 0x0000002907077221 */ /* 0x004fc60000010000 */
[----:B------:R-:W-:Y:S01]  /*6cc0*/  STS [R8+0x800], R25 ;  /* 0x0008001908007388 */ /* 0x000fe20000000800 */
[----:B---3--:R-:W-:-:S03]  /*6cd0*/  FADD.FTZ R7, R7, R43 ;  /* 0x0000002b07077221 */ /* 0x008fc60000010000 */
[----:B------:R-:W-:Y:S04]  /*6ce0*/  STS [R8+0xa00], R27 ;  /* 0x000a001b08007388 */ /* 0x000fe80000000800 */
[----:B------:R-:W-:Y:S04]  /*6cf0*/  STS [R8+0xc00], R29 ;  /* 0x000c001d08007388 */ /* 0x000fe80000000800 */
[----:B------:R-:W-:Y:S04]  /*6d00*/  STS [R8+0xe00], R31 ;  /* 0x000e001f08007388 */ /* 0x000fe80000000800 */
[----:B------:R-:W-:Y:S04]  /*6d10*/  STS [R8+0x1000], R33 ;  /* 0x0010002108007388 */ /* 0x000fe80000000800 */
[----:B------:R-:W-:Y:S04]  /*6d20*/  STS [R8+0x1200], R35 ;  /* 0x0012002308007388 */ /* 0x000fe80000000800 */
[----:B------:R-:W-:Y:S04]  /*6d30*/  STS [R8+0x1400], R37 ;  /* 0x0014002508007388 */ /* 0x000fe80000000800 */
[----:B------:R-:W-:Y:S04]  /*6d40*/  STS [R8+0x1600], R39 ;  /* 0x0016002708007388 */ /* 0x000fe80000000800 */
[----:B------:R-:W-:Y:S04]  /*6d50*/  STS [R8+0x1800], R41 ;  /* 0x0018002908007388 */ /* 0x000fe80000000800 */
[----:B------:R0:W-:Y:S02]  /*6d60*/  STS [R8+0x1a00], R43 ;  /* 0x001a002b08007388 */ /* 0x0001e40000000800 */
[----:B0-----:R-:W-:Y:S01]  /*6d70*/  IADD3 R8, PT, PT, R8, 0x2000, RZ ;  /* 0x0000200008087810 */ /* 0x001fe20007ffe0ff */
[----:B------:R-:W-:Y:S06]  /*6d80*/  @!P1 BRA `(.L_x_200) ;  /* 0xfffffff800709947 */ /* 0x000fec000383ffff */
.L_x_199:
[----:B------:R-:W-:Y:S05]  /*6d90*/  BSYNC.RECONVERGENT B1 ;  /* 0x0000000000017941 */ /* 0x000fea0003800200 */
.L_x_198:
[----:B------:R-:W-:Y:S01]  /*6da0*/  IADD3 R10, PT, PT, -R9, UR45, RZ ;  /* 0x0000002d090a7c10 */ /* 0x000fe2000fffe1ff */
[----:B------:R-:W-:Y:S03]  /*6db0*/  BSSY.RECONVERGENT B1, `(.L_x_201) ;  /* 0x0000036000017945 */ /* 0x000fe60003800200 */
[----:B------:R-:W-:-:S13]  /*6dc0*/  ISETP.GT.AND P1, PT, R10, 0x200, PT ;  /* 0x000002000a00780c */ /* 0x000fda0003f24270 */
[----:B------:R-:W-:Y:S05]  /*6dd0*/  @!P1 BRA `(.L_x_202) ;  /* 0x0000000000cc9947 */ /* 0x000fea0003800000 */
[----:B------:R-:W0:Y:S01]  /*6de0*/  LDS R11, [R8+-0x400] ;  /* 0xfffc0000080b7984 */ /* 0x000e220000000800 */
[----:B------:R-:W-:Y:S01]  /*6df0*/  PLOP3.LUT P0, PT, PT, PT, PT, 0x8, 0x80 ;  /* 0x000000000080781c */ /* 0x000fe20003f0e170 */
[----:B------:R-:W-:Y:S02]  /*6e00*/  VIADD R9, R9, 0x400 ;  /* 0x0000040009097836 */ /* 0x000fe40000000000 */
[----:B------:R-:W1:Y:S04]  /*6e10*/  LDS R13, [R8+-0x200] ;  /* 0xfffe0000080d7984 */ /* 0x000e680000000800 */
[----:B------:R-:W2:Y:S04]  /*6e20*/  LDS R15, [R8] ;  /* 0x00000000080f7984 */ /* 0x000ea80000000800 */
[----:B------:R-:W5:Y:S04]  /*6e30*/  LDS R19, [R8+0x200] ;  /* 0x0002000008137984 */ /* 0x000f680000000800 */
[----:B------:R-:W3:Y:S04]  /*6e40*/  LDS R21, [R8+0x400] ;  /* 0x0004000008157984 */ /* 0x000ee80000000800 */
[----:B------:R-:W3:Y:S04]  /*6e50*/  LDS R23, [R8+0x600] ;  /* 0x0006000008177984 */ /* 0x000ee80000000800 */
[----:B----4-:R-:W4:Y:S04]  /*6e60*/  LDS R25, [R8+0x800] ;  /* 0x0008000008197984 */ /* 0x010f280000000800 */
[----:B------:R-:W4:Y:S01]  /*6e70*/  LDS R27, [R8+0xa00] ;  /* 0x000a0000081b7984 */ /* 0x000f220000000800 */
[C---:B0-----:R-:W-:Y:S01]  /*6e80*/  FADD.FTZ R11, -R6.reuse, R11 ;  /* 0x0000000b060b7221 */ /* 0x041fe20000010100 */
[----:B-1----:R-:W-:-:S03]  /*6e90*/  FADD.FTZ R13, -R6, R13 ;  /* 0x0000000d060d7221 */ /* 0x002fc60000010100 */
[----:B------:R-:W-:Y:S01]  /*6ea0*/  FMUL.FTZ R11, R11, 1.4426950216293334961 ;  /* 0x3fb8aa3b0b0b7820 */ /* 0x000fe20000410000 */
[----:B--2---:R-:W-:Y:S01]  /*6eb0*/  FADD.FTZ R15, -R6, R15 ;  /* 0x0000000f060f7221 */ /* 0x004fe20000010100 */
[----:B------:R-:W-:-:S04]  /*6ec0*/  FMUL.FTZ R13, R13, 1.4426950216293334961 ;  /* 0x3fb8aa3b0d0d7820 */ /* 0x000fc80000410000 */
[----:B------:R-:W0:Y:S01]  /*6ed0*/  MUFU.EX2 R11, R11 ;  /* 0x0000000b000b7308 */ /* 0x000e220000000800 */
[C---:B-----5:R-:W-:Y:S01]  /*6ee0*/  FADD.FTZ R19, -R6.reuse, R19 ;  /* 0x0000001306137221 */ /* 0x060fe20000010100 */
[----:B------:R-:W-:Y:S02]  /*6ef0*/  FMUL.FTZ R15, R15, 1.4426950216293334961 ;  /* 0x3fb8aa3b0f0f7820 */ /* 0x000fe40000410000 */
[----:B------:R-:W1:Y:S01]  /*6f00*/  MUFU.EX2 R13, R13 ;  /* 0x0000000d000d7308 */ /* 0x000e620000000800 */
[C---:B---3--:R-:W-:Y:S01]  /*6f10*/  FADD.FTZ R21, -R6.reuse, R21 ;  /* 0x0000001506157221 */ /* 0x048fe20000010100 */
[----:B------:R-:W-:Y:S02]  /*6f20*/  FMUL.FTZ R19, R19, 1.4426950216293334961 ;  /* 0x3fb8aa3b13137820 */ /* 0x000fe40000410000 */
[----:B------:R-:W2:Y:S01]  /*6f30*/  MUFU.EX2 R15, R15 ;  /* 0x0000000f000f7308 */ /* 0x000ea20000000800 */
[----:B------:R-:W-:Y:S01]  /*6f40*/  FADD.FTZ R23, -R6, R23 ;  /* 0x0000001706177221 */ /* 0x000fe20000010100 */
[----:B------:R-:W-:-:S02]  /*6f50*/  FMUL.FTZ R21, R21, 1.4426950216293334961 ;  /* 0x3fb8aa3b15157820 */ /* 0x000fc40000410000 */
[----:B------:R-:W3:Y:S01]  /*6f60*/  MUFU.EX2 R19, R19 ;  /* 0x0000001300137308 */ /* 0x000ee20000000800 */
[C---:B----4-:R-:W-:Y:S01]  /*6f70*/  FADD.FTZ R25, -R6.reuse, R25 ;  /* 0x0000001906197221 */ /* 0x050fe20000010100 */
        /* <DEDUP_REMOVED lines=11> */
[----:B------:R-:W-:Y:S01]  /*7030*/  STS [R8+-0x200], R13 ;  /* 0xfffe000d08007388 */ /* 0x000fe20000000800 */
[----:B---3--:R-:W-:Y:S01]  /*7040*/  FADD.FTZ R7, R7, R19 ;  /* 0x0000001307077221 */ /* 0x008fe20000010000 */
[----:B------:R-:W3:Y:S02]  /*7050*/  MUFU.EX2 R27, R27 ;  /* 0x0000001b001b7308 */ /* 0x000ee40000000800 */
[----:B------:R-:W-:Y:S01]  /*7060*/  STS [R8], R15 ;  /* 0x0000000f08007388 */ /* 0x000fe20000000800 */
        /* <DEDUP_REMOVED lines=8> */
[----:B------:R0:W-:Y:S02]  /*70f0*/  STS [R8+0xa00], R27 ;  /* 0x000a001b08007388 */ /* 0x0001e40000000800 */
[----:B0-----:R-:W-:-:S07]  /*7100*/  IADD3 R8, PT, PT, R8, 0x1000, RZ ;  /* 0x0000100008087810 */ /* 0x001fce0007ffe0ff */
.L_x_202:
[----:B------:R-:W-:Y:S05]  /*7110*/  BSYNC.RECONVERGENT B1 ;  /* 0x0000000000017941 */ /* 0x000fea0003800200 */
.L_x_201:
[----:B------:R-:W-:-:S13]  /*7120*/  ISETP.LT.OR P0, PT, R9, UR45, P0 ;  /* 0x0000002d09007c0c */ /* 0x000fda0008701670 */
[----:B------:R-:W-:Y:S05]  /*7130*/  @!P0 BRA `(.L_x_193) ;  /* 0x0000000400e48947 */ /* 0x000fea0003800000 */
[----:B------:R-:W0:Y:S04]  /*7140*/  LDS R9, [R8+-0x400] ;  /* 0xfffc000008097984 */ /* 0x000e280000000800 */
[----:B------:R-:W1:Y:S04]  /*7150*/  LDS R11, [R8+-0x200] ;  /* 0xfffe0000080b7984 */ /* 0x000e680000000800 */
[----:B------:R-:W2:Y:S04]  /*7160*/  LDS R13, [R8] ;  /* 0x00000000080d7984 */ /* 0x000ea80000000800 */
[----:B------:R-:W5:Y:S01]  /*7170*/  LDS R15, [R8+0x200] ;  /* 0x00020000080f7984 */ /* 0x000f620000000800 */
[C---:B0-----:R-:W-:Y:S01]  /*7180*/  FADD.FTZ R9, -R6.reuse, R9 ;  /* 0x0000000906097221 */ /* 0x041fe20000010100 */
[----:B-1----:R-:W-:-:S03]  /*7190*/  FADD.FTZ R11, -R6, R11 ;  /* 0x0000000b060b7221 */ /* 0x002fc60000010100 */
[----:B------:R-:W-:Y:S01]  /*71a0*/  FMUL.FTZ R9, R9, 1.4426950216293334961 ;  /* 0x3fb8aa3b09097820 */ /* 0x000fe20000410000 */
[----:B--2---:R-:W-:Y:S01]  /*71b0*/  FADD.FTZ R13, -R6, R13 ;  /* 0x0000000d060d7221 */ /* 0x004fe20000010100 */
[----:B------:R-:W-:-:S04]  /*71c0*/  FMUL.FTZ R11, R11, 1.4426950216293334961 ;  /* 0x3fb8aa3b0b0b7820 */ /* 0x000fc80000410000 */
[----:B------:R-:W0:Y:S01]  /*71d0*/  MUFU.EX2 R9, R9 ;  /* 0x0000000900097308 */ /* 0x000e220000000800 */
[----:B-----5:R-:W-:Y:S01]  /*71e0*/  FADD.FTZ R15, -R6, R15 ;  /* 0x0000000f060f7221 */ /* 0x020fe20000010100 */
[----:B------:R-:W-:Y:S02]  /*71f0*/  FMUL.FTZ R13, R13, 1.4426950216293334961 ;  /* 0x3fb8aa3b0d0d7820 */ /* 0x000fe40000410000 */
[----:B------:R-:W1:Y:S01]  /*7200*/  MUFU.EX2 R11, R11 ;  /* 0x0000000b000b7308 */ /* 0x000e620000000800 */
[----:B------:R-:W-:-:S03]  /*7210*/  FMUL.FTZ R15, R15, 1.4426950216293334961 ;  /* 0x3fb8aa3b0f0f7820 */ /* 0x000fc60000410000 */
[----:B------:R-:W2:Y:S04]  /*7220*/  MUFU.EX2 R13, R13 ;  /* 0x0000000d000d7308 */ /* 0x000ea80000000800 */
[----:B------:R-:W5:Y:S01]  /*7230*/  MUFU.EX2 R15, R15 ;  /* 0x0000000f000f7308 */ /* 0x000f620000000800 */
[----:B0-----:R0:W-:Y:S01]  /*7240*/  STS [R8+-0x400], R9 ;  /* 0xfffc000908007388 */ /* 0x0011e20000000800 */
[----:B------:R-:W-:-:S03]  /*7250*/  FADD.FTZ R7, R7, R9 ;  /* 0x0000000907077221 */ /* 0x000fc60000010000 */
[----:B-1----:R0:W-:Y:S01]  /*7260*/  STS [R8+-0x200], R11 ;  /* 0xfffe000b08007388 */ /* 0x0021e20000000800 */
[----:B------:R-:W-:-:S03]  /*7270*/  FADD.FTZ R7, R7, R11 ;  /* 0x0000000b07077221 */ /* 0x000fc60000010000 */
[----:B--2---:R0:W-:Y:S01]  /*7280*/  STS [R8], R13 ;  /* 0x0000000d08007388 */ /* 0x0041e20000000800 */
[----:B------:R-:W-:-:S03]  /*7290*/  FADD.FTZ R7, R7, R13 ;  /* 0x0000000d07077221 */ /* 0x000fc60000010000 */
[----:B-----5:R0:W-:Y:S01]  /*72a0*/  STS [R8+0x200], R15 ;  /* 0x0002000f08007388 */ /* 0x0201e20000000800 */
[----:B------:R-:W-:Y:S01]  /*72b0*/  FADD.FTZ R7, R7, R15 ;  /* 0x0000000f07077221 */ /* 0x000fe20000010000 */
[----:B------:R-:W-:Y:S06]  /*72c0*/  BRA `(.L_x_193) ;  /* 0x0000000400807947 */ /* 0x000fec0003800000 */
.L_x_194:
[----:B------:R-:W-:Y:S01]  /*72d0*/  IMAD.MOV.U32 R14, RZ, RZ, 0x80 ;  /* 0x00000080ff0e7424 */ /* 0x000fe200078e00ff */
[----:B------:R-:W-:Y:S01]  /*72e0*/  LOP3.LUT R10, RZ, R16, RZ, 0x33, !PT ;  /* 0x00000010ff0a7212 */ /* 0x000fe200078e33ff */
[----:B------:R-:W-:Y:S03]  /*72f0*/  BSSY.RECONVERGENT B1, `(.L_x_203) ;  /* 0x0000024000017945 */ /* 0x000fe60003800200 */
[----:B------:R-:W-:-:S04]  /*7300*/  VIADDMNMX R7, R3, R14, UR45, !PT ;  /* 0x0000002d03077e46 */ /* 0x000fc8000f80010e */
[----:B------:R-:W-:Y:S01]  /*7310*/  IADD3 R11, PT, PT, R7, -UR12, R10 ;  /* 0x8000000c070b7c10 */ /* 0x000fe2000fffe00a */
[----:B------:R-:W-:-:S03]  /*7320*/  IMAD.MOV.U32 R10, RZ, RZ, R3 ;  /* 0x000000ffff0a7224 */ /* 0x000fc600078e0003 */
[C---:B------:R-:W-:Y:S02]  /*7330*/  LOP3.LUT R7, R11.reuse, 0x180, RZ, 0xc0, !PT ;  /* 0x000001800b077812 */ /* 0x040fe400078ec0ff */
[----:B------:R-:W-:Y:S02]  /*7340*/  ISETP.GE.U32.AND P0, PT, R11, 0x180, PT ;  /* 0x000001800b00780c */ /* 0x000fe40003f06070 */
[----:B------:R-:W-:Y:S01]  /*7350*/  ISETP.NE.AND P1, PT, R7, 0x180, PT ;  /* 0x000001800700780c */ /* 0x000fe20003f25270 */
[----:B------:R-:W-:-:S12]  /*7360*/  HFMA2 R7, -RZ, RZ, 0, 0 ;  /* 0x00000000ff077431 */ /* 0x000fd800000001ff */
[----:B------:R-:W-:Y:S05]  /*7370*/  @!P1 BRA `(.L_x_204) ;  /* 0x00000000006c9947 */ /* 0x000fea0003800000 */
[----:B------:R-:W-:Y:S02]  /*7380*/  IADD3 R12, PT, PT, R12, 0x220, RZ ;  /* 0x000002200c0c7810 */ /* 0x000fe40007ffe0ff */
[----:B------:R-:W-:Y:S02]  /*7390*/  LEA.HI R7, R11, 0x1, RZ, 0x19 ;  /* 0x000000010b077811 */ /* 0x000fe400078fc8ff */
[----:B------:R-:W-:Y:S02]  /*73a0*/  IADD3 R15, P1, P2, R8, UR42, R3 ;  /* 0x0000002a080f7c10 */ /* 0x000fe4000fa3e003 */
[----:B------:R-:W-:Y:S02]  /*73b0*/  LEA R11, R13, R12, 0x18 ;  /* 0x0000000c0d0b7211 */ /* 0x000fe400078ec0ff */
[----:B------:R-:W-:Y:S01]  /*73c0*/  LOP3.LUT R8, R7, 0x3, RZ, 0xc0, !PT ;  /* 0x0000000307087812 */ /* 0x000fe200078ec0ff */
[----:B------:R-:W-:Y:S01]  /*73d0*/  IMAD.MOV.U32 R7, RZ, RZ, RZ ;  /* 0x000000ffff077224 */ /* 0x000fe200078e00ff */
[----:B------:R-:W-:Y:S01]  /*73e0*/  IADD3.X R9, PT, PT, R2, R9, RZ, P1, P2 ;  /* 0x0000000902097210 */ /* 0x000fe20000fe44ff */
[----:B------:R-:W-:Y:S01]  /*73f0*/  IMAD R11, R16, 0x4, R11 ;  /* 0x00000004100b7824 */ /* 0x000fe200078e020b */
[----:B------:R-:W-:-:S02]  /*7400*/  MOV R10, R3 ;  /* 0x00000003000a7202 */ /* 0x000fc40000000f00 */
[----:B------:R-:W-:-:S07]  /*7410*/  IADD3 R12, PT, PT, -R8, RZ, RZ ;  /* 0x000000ff080c7210 */ /* 0x000fce0007ffe1ff */
.L_x_205:
[----:B------:R-:W-:-:S06]  /*7420*/  IMAD.MOV.U32 R8, RZ, RZ, R15 ;  /* 0x000000ffff087224 */ /* 0x000fcc00078e000f */
[----:B------:R1:W2:Y:S01]  /*7430*/  LDG.E.U8 R8, desc[UR36][R8.64] ;  /* 0x0000002408087981 */ /* 0x0002a2000c1e1100 */
[----:B------:R-:W-:Y:S01]  /*7440*/  MOV R14, RZ ;  /* 0x000000ff000e7202 */ /* 0x000fe20000000f00 */
[----:B------:R-:W-:Y:S01]  /*7450*/  VIADD R12, R12, 0x1 ;  /* 0x000000010c0c7836 */ /* 0x000fe20000000000 */
[----:B------:R-:W-:Y:S02]  /*7460*/  IADD3 R15, P2, PT, R15, 0x80, RZ ;  /* 0x000000800f0f7810 */ /* 0x000fe40007f5e0ff */
[----:B------:R-:W-:-:S03]  /*7470*/  IADD3 R10, PT, PT, R10, 0x80, RZ ;  /* 0x000000800a0a7810 */ /* 0x000fc60007ffe0ff */
[----:B-1----:R-:W-:Y:S01]  /*7480*/  IMAD.X R9, RZ, RZ, R9, P2 ;  /* 0x000000ffff097224 */ /* 0x002fe200010e0609 */
[----:B--2---:R-:W-:-:S13]  /*7490*/  ISETP.NE.AND P1, PT, R8, RZ, PT ;  /* 0x000000ff0800720c */ /* 0x004fda0003f25270 */
[----:B------:R-:W0:Y:S02]  /*74a0*/  @!P1 LDS R13, [R11] ;  /* 0x000000000b0d9984 */ /* 0x000e240000000800 */
[----:B0-----:R-:W-:-:S04]  /*74b0*/  @!P1 FADD.FTZ R13, -R6, R13 ;  /* 0x0000000d060d9221 */ /* 0x001fc80000010100 */
[----:B------:R-:W-:-:S04]  /*74c0*/  @!P1 FMUL.FTZ R13, R13, 1.4426950216293334961 ;  /* 0x3fb8aa3b0d0d9820 */ /* 0x000fc80000410000 */
[----:B------:R-:W0:Y:S01]  /*74d0*/  @!P1 MUFU.EX2 R14, R13 ;  /* 0x0000000d000e9308 */ /* 0x000e220000000800 */
[----:B------:R-:W-:Y:S01]  /*74e0*/  ISETP.NE.AND P1, PT, R12, RZ, PT ;  /* 0x000000ff0c00720c */ /* 0x000fe20003f25270 */
[----:B0-----:R0:W-:Y:S01]  /*74f0*/  STS [R11], R14 ;  /* 0x0000000e0b007388 */ /* 0x0011e20000000800 */
[----:B------:R-:W-:Y:S01]  /*7500*/  FADD.FTZ R7, R14, R7 ;  /* 0x000000070e077221 */ /* 0x000fe20000010000 */
[----:B0-----:R-:W-:-:S10]  /*7510*/  IADD3 R11, PT, PT, R11, 0x200, RZ ;  /* 0x000002000b0b7810 */ /* 0x001fd40007ffe0ff */
[----:B------:R-:W-:Y:S05]  /*7520*/  @P1 BRA `(.L_x_205) ;  /* 0xfffffffc00bc1947 */ /* 0x000fea000383ffff */
.L_x_204:
[----:B------:R-:W-:Y:S05]  /*7530*/  BSYNC.RECONVERGENT B1 ;  /* 0x0000000000017941 */ /* 0x000fea0003800200 */
.L_x_203:
[----:B------:R-:W-:Y:S05]  /*7540*/  @!P0 BRA `(.L_x_193) ;  /* 0x0000000000e08947 */ /* 0x000fea0003800000 */
[----:B------:R-:W1:Y:S01]  /*7550*/  S2R R12, SR_CgaCtaId ;  /* 0x00000000000c7919 */ /* 0x000e620000008800 */
[----:B------:R-:W2:Y:S01]  /*7560*/  LDCU.64 UR8, c[0x0][0x420] ;  /* 0x00008400ff0877ac */ /* 0x000ea20008000a00 */
[----:B------:R-:W-:Y:S01]  /*7570*/  MOV R8, 0x400 ;  /* 0x0000040000087802 */ /* 0x000fe20000000f00 */
[----:B------:R-:W-:-:S03]  /*7580*/  USHF.L.U32 UR4, UR12, 0x2, URZ ;  /* 0x000000020c047899 */ /* 0x000fc600080006ff */
[----:B------:R-:W-:-:S03]  /*7590*/  IADD3 R9, PT, PT, R8, 0x220, RZ ;  /* 0x0000022008097810 */ /* 0x000fc60007ffe0ff */
[----:B------:R-:W-:Y:S01]  /*75a0*/  LEA R8, R10, -UR4, 0x2 ;  /* 0x800000040a087c11 */ /* 0x000fe2000f8e10ff */
[----:B--2---:R-:W-:-:S05]  /*75b0*/  IMAD.U32 R13, RZ, RZ, UR8 ;  /* 0x00000008ff0d7e24 */ /* 0x004fca000f8e00ff */
[----:B------:R-:W-:-:S04]  /*75c0*/  IADD3 R13, P0, P1, R13, UR42, R10 ;  /* 0x0000002a0d0d7c10 */ /* 0x000fc8000f91e00a */
[----:B------:R-:W-:Y:S02]  /*75d0*/  IADD3 R13, P2, PT, R13, 0x100, RZ ;  /* 0x000001000d0d7810 */ /* 0x000fe40007f5e0ff */
[----:B-1----:R-:W-:Y:S02]  /*75e0*/  LEA R11, R12, R9, 0x18 ;  /* 0x000000090c0b7211 */ /* 0x002fe400078ec0ff */
[----:B------:R-:W-:Y:S02]  /*75f0*/  IADD3.X R9, PT, PT, R2, UR9, RZ, P0, P1 ;  /* 0x0000000902097c10 */ /* 0x000fe400087e24ff */
[----:B------:R-:W-:-:S03]  /*7600*/  IADD3 R11, PT, PT, R8, 0x400, R11 ;  /* 0x00000400080b7810 */ /* 0x000fc60007ffe00b */
[----:B------:R-:W-:-:S07]  /*7610*/  IMAD.X R9, RZ, RZ, R9, P2 ;  /* 0x000000ffff097224 */ /* 0x000fce00010e0609 */
.L_x_206:
[----:B------:R-:W-:-:S05]  /*7620*/  MOV R8, R13 ;  /* 0x0000000d00087202 */ /* 0x000fca0000000f00 */
[----:B------:R-:W2:Y:S04]  /*7630*/  LDG.E.U8 R15, desc[UR36][R8.64+-0x100] ;  /* 0xffff0024080f7981 */ /* 0x000ea8000c1e1100 */
[----:B------:R-:W5:Y:S04]  /*7640*/  LDG.E.U8 R12, desc[UR36][R8.64+-0x80] ;  /* 0xffff8024080c7981 */ /* 0x000f68000c1e1100 */
[----:B------:R-:W3:Y:S04]  /*7650*/  LDG.E.U8 R13, desc[UR36][R8.64] ;  /* 0x00000024080d7981 */ /* 0x000ee8000c1e1100 */
[----:B------:R-:W4:Y:S01]  /*7660*/  LDG.E.U8 R14, desc[UR36][R8.64+0x80] ;  /* 0x00008024080e7981 */ /* 0x000f22000c1e1100 */
[----:B------:R-:W-:Y:S01]  /*7670*/  IMAD.MOV.U32 R18, RZ, RZ, RZ ;  /* 0x000000ffff127224 */ /* 0x000fe200078e00ff */
[----:B------:R-:W-:Y:S01]  /*7680*/  MOV R20, RZ ;  /* 0x000000ff00147202 */ /* 0x000fe20000000f00 */
[----:B------:R-:W-:Y:S01]  /*7690*/  VIADD R10, R10, 0x200 ;  /* 0x000002000a0a7836 */ /* 0x000fe20000000000 */
[----:B--2---:R-:W-:-:S02]  /*76a0*/  ISETP.NE.AND P0, PT, R15, RZ, PT ;  /* 0x000000ff0f00720c */ /* 0x004fc40003f05270 */
[----:B-----5:R-:W-:Y:S01]  /*76b0*/  ISETP.NE.AND P1, PT, R12, RZ, PT ;  /* 0x000000ff0c00720c */ /* 0x020fe20003f25270 */
[----:B------:R-:W-:Y:S01]  /*76c0*/  IMAD.MOV.U32 R12, RZ, RZ, RZ ;  /* 0x000000ffff0c7224 */ /* 0x000fe200078e00ff */
[----:B---3--:R-:W-:Y:S02]  /*76d0*/  ISETP.NE.AND P2, PT, R13, RZ, PT ;  /* 0x000000ff0d00720c */ /* 0x008fe40003f45270 */
[----:B----4-:R-:W-:-:S07]  /*76e0*/  ISETP.NE.AND P3, PT, R14, RZ, PT ;  /* 0x000000ff0e00720c */ /* 0x010fce0003f65270 */
[----:B------:R-:W0:Y:S01]  /*76f0*/  @!P0 LDS R13, [R11+-0x400] ;  /* 0xfffc00000b0d8984 */ /* 0x000e220000000800 */
[----:B------:R-:W-:-:S03]  /*7700*/  HFMA2 R14, -RZ, RZ, 0, 0 ;  /* 0x00000000ff0e7431 */ /* 0x000fc600000001ff */
[----:B------:R-:W1:Y:S04]  /*7710*/  @!P1 LDS R15, [R11+-0x200] ;  /* 0xfffe00000b0f9984 */ /* 0x000e680000000800 */
[----:B------:R-:W2:Y:S04]  /*7720*/  @!P2 LDS R19, [R11] ;  /* 0x000000000b13a984 */ /* 0x000ea80000000800 */
[----:B------:R-:W3:Y:S01]  /*7730*/  @!P3 LDS R21, [R11+0x200] ;  /* 0x000200000b15b984 */ /* 0x000ee20000000800 */
[----:B0-----:R-:W-:-:S04]  /*7740*/  @!P0 FADD.FTZ R13, -R6, R13 ;  /* 0x0000000d060d8221 */ /* 0x001fc80000010100 */
[----:B------:R-:W-:Y:S01]  /*7750*/  @!P0 FMUL.FTZ R13, R13, 1.4426950216293334961 ;  /* 0x3fb8aa3b0d0d8820 */ /* 0x000fe20000410000 */
[----:B-1----:R-:W-:-:S03]  /*7760*/  @!P1 FADD.FTZ R15, -R6, R15 ;  /* 0x0000000f060f9221 */ /* 0x002fc60000010100 */
[----:B------:R0:W1:Y:S01]  /*7770*/  @!P0 MUFU.EX2 R12, R13 ;  /* 0x0000000d000c8308 */ /* 0x0000620000000800 */
[----:B------:R-:W-:Y:S01]  /*7780*/  @!P1 FMUL.FTZ R15, R15, 1.4426950216293334961 ;  /* 0x3fb8aa3b0f0f9820 */ /* 0x000fe20000410000 */
[----:B--2---:R-:W-:Y:S01]  /*7790*/  @!P2 FADD.FTZ R19, -R6, R19 ;  /* 0x000000130613a221 */ /* 0x004fe20000010100 */
[----:B------:R-:W-:Y:S01]  /*77a0*/  ISETP.GE.AND P0, PT, R10, UR45, PT ;  /* 0x0000002d0a007c0c */ /* 0x000fe2000bf06270 */
[----:B---3--:R-:W-:Y:S01]  /*77b0*/  @!P3 FADD.FTZ R21, -R6, R21 ;  /* 0x000000150615b221 */ /* 0x008fe20000010100 */
[----:B------:R-:W2:Y:S01]  /*77c0*/  @!P1 MUFU.EX2 R14, R15 ;  /* 0x0000000f000e9308 */ /* 0x000ea20000000800 */
[----:B------:R-:W-:Y:S02]  /*77d0*/  @!P2 FMUL.FTZ R19, R19, 1.4426950216293334961 ;  /* 0x3fb8aa3b1313a820 */ /* 0x000fe40000410000 */
        /* <DEDUP_REMOVED lines=15> */
.L_x_193:
[----:B------:R-:W-:Y:S05]  /*78d0*/  BSYNC.RECONVERGENT B0 ;  /* 0x0000000000007941 */ /* 0x000fea0003800200 */
.L_x_192:
[----:B0-----:R-:W0:Y:S01]  /*78e0*/  SHFL.BFLY PT, R6, R7, 0x10, 0x1f ;  /* 0x0e001f0007067f89 */ /* 0x001e2200000e0000 */
[C---:B------:R-:W-:Y:S01]  /*78f0*/  ISETP.NE.AND P0, PT, R0.reuse, RZ, PT ;  /* 0x000000ff0000720c */ /* 0x040fe20003f05270 */
[----:B------:R-:W1:Y:S01]  /*7900*/  LDCU UR4, c[0x0][0x3f4] ;  /* 0x00007e80ff0477ac */ /* 0x000e620008000800 */
[----:B------:R-:W-:Y:S01]  /*7910*/  ISETP.GT.U32.AND P1, PT, R0, 0x3, PT ;  /* 0x000000030000780c */ /* 0x000fe20003f24070 */
[----:B------:R-:W2:Y:S01]  /*7920*/  S2UR UR13, SR_CTAID.X ;  /* 0x00000000000d79c3 */ /* 0x000ea20000002500 */
[----:B------:R-:W5:Y:S01]  /*7930*/  LDCU.U8 UR11, c[0x0][0x48c] ;  /* 0x00009180ff0b77ac */ /* 0x000f620008000000 */
[----:B-1----:R-:W-:Y:S01]  /*7940*/  UIADD3 UR4, UPT, UPT, UR4, 0x4, URZ ;  /* 0x0000000404047890 */ /* 0x002fe2000fffe0ff */
        /* <DEDUP_REMOVED lines=17> */
[----:B-----5:R-:W-:-:S05]  /*7a60*/  ISETP.NE.AND P0, PT, RZ, UR11, PT ;  /* 0x0000000bff007c0c */ /* 0x020fca000bf05270 */
[----:B------:R-:W0:Y:S01]  /*7a70*/  @!P1 LDS R7, [R5+0x10] ;  /* 0x0000100005079984 */ /* 0x000e220000000800 */
[----:B------:R-:W-:-:S03]  /*7a80*/  ISETP.GE.AND P1, PT, R3, UR45, PT ;  /* 0x0000002d03007c0c */ /* 0x000fc6000bf26270 */
[----:B0-----:R-:W0:Y:S02]  /*7a90*/  SHFL.BFLY PT, R0, R7, 0x2, 0x1f ;  /* 0x0c401f0007007f89 */ /* 0x001e2400000e0000 */
[----:B0-----:R-:W-:-:S05]  /*7aa0*/  FADD.FTZ R0, R0, R7 ;  /* 0x0000000700007221 */ /* 0x001fca0000010000 */
[----:B------:R-:W0:Y:S02]  /*7ab0*/  SHFL.BFLY PT, R9, R0, 0x1, 0x1f ;  /* 0x0c201f0000097f89 */ /* 0x000e2400000e0000 */
[----:B0-----:R-:W-:-:S06]  /*7ac0*/  FADD.FTZ R9, R0, R9 ;  /* 0x0000000900097221 */ /* 0x001fcc0000010000 */
[----:B------:R-:W0:Y:S02]  /*7ad0*/  SHFL.IDX PT, R9, R9, RZ, 0x1f ;  /* 0x00001fff09097589 */ /* 0x000e2400000e0000 */
[----:B0-----:R-:W-:-:S04]  /*7ae0*/  FADD.FTZ R4, R9, 9.9999999747524270788e-07 ;  /* 0x358637bd09047421 */ /* 0x001fc80000010000 */
[----:B------:R0:W1:Y:S01]  /*7af0*/  MUFU.RCP R11, R4 ;  /* 0x00000004000b7308 */ /* 0x0000620000001000 */
[----:B--2---:R-:W-:Y:S05]  /*7b00*/  @!P0 BRA `(.L_x_207) ;  /* 0x0000000000248947 */ /* 0x004fea0003800000 */
[----:B------:R-:W2:Y:S01]  /*7b10*/  S2UR UR5, SR_CTAID.Y ;  /* 0x00000000000579c3 */ /* 0x000ea20000002600 */
[----:B------:R-:W2:Y:S01]  /*7b20*/  LDCU UR8, c[0x0][0x3f8] ;  /* 0x00007f00ff0877ac */ /* 0x000ea20008000800 */
[----:B------:R-:W5:Y:S01]  /*7b30*/  LDCU UR4, c[0x0][0x488] ;  /* 0x00009100ff0477ac */ /* 0x000f620008000800 */
[----:B------:R-:W5:Y:S01]  /*7b40*/  LDCU UR9, c[0x0][0x40c] ;  /* 0x00008180ff0977ac */ /* 0x000f620008000800 */
[----:B------:R-:W3:Y:S01]  /*7b50*/  LDCU UR10, c[0x0][0x3f4] ;  /* 0x00007e80ff0a77ac */ /* 0x000ee20008000800 */
[----:B--2---:R-:W-:-:S04]  /*7b60*/  UIMAD UR5, UR5, UR8, UR13 ;  /* 0x00000008050572a4 */ /* 0x004fc8000f8e020d */
[----:B-----5:R-:W-:-:S04]  /*7b70*/  UIMAD UR4, UR5, UR4, UR9 ;  /* 0x00000004050472a4 */ /* 0x020fc8000f8e0209 */
[----:B---3--:R-:W-:-:S04]  /*7b80*/  UIMAD UR4, UR4, UR10, URZ ;  /* 0x0000000a040472a4 */ /* 0x008fc8000f8e02ff */
[----:B------:R-:W-:-:S12]  /*7b90*/  USHF.R.S32.HI UR5, URZ, 0x1f, UR4 ;  /* 0x0000001fff057899 */ /* 0x000fd80008011404 */
.L_x_207:
[----:B------:R-:W-:Y:S04]  /*7ba0*/  BSSY.RECONVERGENT B0, `(.L_x_208) ;  /* 0x0000063000007945 */ /* 0x000fe80003800200 */
[----:B------:R-:W-:Y:S05]  /*7bb0*/  @P1 BRA `(.L_x_209) ;  /* 0x0000000400841947 */ /* 0x000fea0003800000 */
[----:B------:R-:W-:Y:S01]  /*7bc0*/  HFMA2 R0, -RZ, RZ, 0, 7.62939453125e-06 ;  /* 0x00000080ff007431 */ /* 0x000fe200000001ff */
[----:B------:R-:W-:Y:S01]  /*7bd0*/  LOP3.LUT R5, RZ, R16, RZ, 0x33, !PT ;  /* 0x00000010ff057212 */ /* 0x000fe200078e33ff */
[----:B------:R-:W-:Y:S03]  /*7be0*/  BSSY.RECONVERGENT B1, `(.L_x_210) ;  /* 0x0000028000017945 */ /* 0x000fe60003800200 */
[----:B------:R-:W-:-:S04]  /*7bf0*/  VIADDMNMX R0, R3, R0, UR45, !PT ;  /* 0x0000002d03007e46 */ /* 0x000fc8000f800100 */
[----:B------:R-:W-:-:S04]  /*7c00*/  IADD3 R0, PT, PT, R0, -UR12, R5 ;  /* 0x8000000c00007c10 */ /* 0x000fc8000fffe005 */
[C---:B0-----:R-:W-:Y:S02]  /*7c10*/  LOP3.LUT R4, R0.reuse, 0x180, RZ, 0xc0, !PT ;  /* 0x0000018000047812 */ /* 0x041fe400078ec0ff */
[----:B------:R-:W-:Y:S02]  /*7c20*/  ISETP.GE.U32.AND P1, PT, R0, 0x180, PT ;  /* 0x000001800000780c */ /* 0x000fe40003f26070 */
[----:B------:R-:W-:-:S13]  /*7c30*/  ISETP.NE.AND P2, PT, R4, 0x180, PT ;  /* 0x000001800400780c */ /* 0x000fda0003f45270 */
[----:B------:R-:W-:Y:S05]  /*7c40*/  @!P2 BRA `(.L_x_211) ;  /* 0x000000000084a947 */ /* 0x000fea0003800000 */
[----:B------:R-:W0:Y:S01]  /*7c50*/  S2UR UR9, SR_CgaCtaId ;  /* 0x00000000000979c3 */ /* 0x000e220000008800 */
[----:B------:R-:W2:Y:S01]  /*7c60*/  LDCU.64 UR14, c[0x0][0x480] ;  /* 0x00009000ff0e77ac */ /* 0x000ea20008000a00 */
[----:B------:R-:W-:Y:S02]  /*7c70*/  LEA.HI R0, R0, 0x1, RZ, 0x19 ;  /* 0x0000000100007811 */ /* 0x000fe400078fc8ff */
[----:B------:R-:W-:Y:S01]  /*7c80*/  IADD3 R9, P2, PT, R3, UR4, RZ ;  /* 0x0000000403097c10 */ /* 0x000fe2000ff5e0ff */
[----:B------:R-:W-:Y:S02]  /*7c90*/  UMOV UR8, 0x400 ;  /* 0x0000040000087882 */ /* 0x000fe40000000000 */
[C---:B------:R-:W-:Y:S01]  /*7ca0*/  IMAD.SHL.U32 R4, R0.reuse, 0x80, RZ ;  /* 0x0000008000047824 */ /* 0x040fe200078e00ff */
[----:B------:R-:W-:Y:S01]  /*7cb0*/  UIADD3 UR8, UPT, UPT, UR8, 0x220, URZ ;  /* 0x0000022008087890 */ /* 0x000fe2000fffe0ff */
[----:B------:R-:W-:Y:S02]  /*7cc0*/  IADD3.X R10, PT, PT, RZ, UR5, RZ, P2, !PT ;  /* 0x00000005ff0a7c10 */ /* 0x000fe400097fe4ff */
[----:B------:R-:W-:-:S02]  /*7cd0*/  LOP3.LUT R0, R0, 0x3, RZ, 0xc0, !PT ;  /* 0x0000000300007812 */ /* 0x000fc400078ec0ff */
[----:B------:R-:W-:Y:S02]  /*7ce0*/  LOP3.LUT R6, R4, 0x180, RZ, 0xc0, !PT ;  /* 0x0000018004067812 */ /* 0x000fe400078ec0ff */
[----:B------:R-:W-:Y:S02]  /*7cf0*/  LEA R4, R16, UR7, 0x1 ;  /* 0x0000000710047c11 */ /* 0x000fe4000f8e08ff */
[----:B------:R-:W-:Y:S01]  /*7d00*/  IADD3 R7, PT, PT, -R0, RZ, RZ ;  /* 0x000000ff00077210 */ /* 0x000fe20007ffe1ff */
[----:B------:R-:W-:Y:S01]  /*7d10*/  IMAD.IADD R3, R3, 0x1, R6 ;  /* 0x0000000103037824 */ /* 0x000fe200078e0206 */
[----:B--2---:R-:W-:-:S04]  /*7d20*/  LEA R8, P2, R9, UR14, 0x2 ;  /* 0x0000000e09087c11 */ /* 0x004fc8000f8410ff */
[----:B------:R-:W-:Y:S01]  /*7d30*/  LEA.HI.X R9, R9, UR15, R10, 0x2, P2 ;  /* 0x0000000f09097c11 */ /* 0x000fe200090f140a */
[----:B0-----:R-:W-:-:S06]  /*7d40*/  ULEA UR8, UR9, UR8, 0x18 ;  /* 0x0000000809087291 */ /* 0x001fcc000f8ec0ff */
[----:B------:R-:W-:Y:S01]  /*7d50*/  VIADD R0, R4, UR8 ;  /* 0x0000000804007c36 */ /* 0x000fe20008000000 */
[----:B------:R-:W-:-:S07]  /*7d60*/  LEA R6, R16, UR8, 0x2 ;  /* 0x0000000810067c11 */ /* 0x000fce000f8e10ff */
.L_x_212:
[----:B--2---:R0:W1:Y:S01]  /*7d70*/  LDS R4, [R6] ;  /* 0x0000000006047984 */ /* 0x0040620000000800 */
[----:B------:R-:W-:Y:S01]  /*7d80*/  @P0 IMAD.MOV.U32 R5, RZ, RZ, R9 ;  /* 0x000000ffff050224 */ /* 0x000fe200078e0009 */
[----:B------:R-:W-:-:S04]  /*7d90*/  IADD3 R7, PT, PT, R7, 0x1, RZ ;  /* 0x0000000107077810 */ /* 0x000fc80007ffe0ff */
[----:B------:R-:W-:Y:S01]  /*7da0*/  ISETP.NE.AND P3, PT, R7, RZ, PT ;  /* 0x000000ff0700720c */ /* 0x000fe20003f65270 */
[----:B0-----:R-:W-:Y:S02]  /*7db0*/  VIADD R6, R6, 0x200 ;  /* 0x0000020006067836 */ /* 0x001fe40000000000 */
[----:B-1----:R-:W-:-:S05]  /*7dc0*/  FMUL.FTZ R13, R4, R11 ;  /* 0x0000000b040d7220 */ /* 0x002fca0000410000 */
[----:B------:R-:W-:-:S04]  /*7dd0*/  F2FP.F16.F32.PACK_AB R4, RZ, R13 ;  /* 0x0000000dff04723e */ /* 0x000fc800000000ff */
[----:B------:R-:W-:Y:S02]  /*7de0*/  PRMT R10, R4, 0x7610, R10 ;  /* 0x00007610040a7816 */ /* 0x000fe4000000000a */
[----:B------:R-:W-:Y:S02]  /*7df0*/  @P0 MOV R4, R8 ;  /* 0x0000000800040202 */ /* 0x000fe40000000f00 */
[----:B------:R-:W-:Y:S01]  /*7e00*/  IADD3 R8, P2, PT, R8, 0x200, RZ ;  /* 0x0000020008087810 */ /* 0x000fe20007f5e0ff */
[----:B------:R0:W-:Y:S03]  /*7e10*/  STS.U16 [R0], R10 ;  /* 0x0000000a00007388 */ /* 0x0001e60000000400 */
[----:B------:R-:W-:Y:S01]  /*7e20*/  IADD3.X R9, PT, PT, RZ, R9, RZ, P2, !PT ;  /* 0x00000009ff097210 */ /* 0x000fe200017fe4ff */
[----:B------:R2:W-:Y:S01]  /*7e30*/  @P0 STG.E desc[UR36][R4.64], R13 ;  /* 0x0000000d04000986 */ /* 0x0005e2000c101924 */
[----:B0-----:R-:W-:Y:S01]  /*7e40*/  VIADD R0, R0, 0x100 ;  /* 0x0000010000007836 */ /* 0x001fe20000000000 */
[----:B------:R-:W-:Y:S06]  /*7e50*/  @P3 BRA `(.L_x_212) ;  /* 0xfffffffc00c43947 */ /* 0x000fec000383ffff */
.L_x_211:
[----:B------:R-:W-:Y:S05]  /*7e60*/  BSYNC.RECONVERGENT B1 ;  /* 0x0000000000017941 */ /* 0x000fea0003800200 */
.L_x_210:
[----:B------:R-:W-:Y:S05]  /*7e70*/  @!P1 BRA `(.L_x_209) ;  /* 0x0000000000d49947 */ /* 0x000fea0003800000 */
[----:B------:R-:W0:Y:S01]  /*7e80*/  S2R R6, SR_CgaCtaId ;  /* 0x0000000000067919 */ /* 0x000e220000008800 */
[----:B------:R-:W5:Y:S01]  /*7e90*/  LDCU.64 UR14, c[0x0][0x480] ;  /* 0x00009000ff0e77ac */ /* 0x000f620008000a00 */
[----:B--2---:R-:W-:Y:S02]  /*7ea0*/  MOV R5, 0x400 ;  /* 0x0000040000057802 */ /* 0x004fe40000000f00 */
[----:B------:R-:W-:Y:S01]  /*7eb0*/  LEA R0, R3, UR7, 0x1 ;  /* 0x0000000703007c11 */ /* 0x000fe2000f8e08ff */
[----:B------:R-:W-:Y:S02]  /*7ec0*/  USHF.L.U32 UR8, UR12, 0x2, URZ ;  /* 0x000000020c087899 */ /* 0x000fe400080006ff */
[----:B------:R-:W-:Y:S01]  /*7ed0*/  MOV R7, UR12 ;  /* 0x0000000c00077c02 */ /* 0x000fe20008000f00 */
[----:B------:R-:W-:Y:S01]  /*7ee0*/  VIADD R5, R5, 0x220 ;  /* 0x0000022005057836 */ /* 0x000fe20000000000 */
[----:B------:R-:W-:Y:S02]  /*7ef0*/  UISETP.NE.AND UP0, UPT, UR11, URZ, UPT ;  /* 0x000000ff0b00728c */ /* 0x000fe4000bf05270 */
[----:B------:R-:W-:Y:S01]  /*7f00*/  ISETP.NE.AND P1, PT, RZ, UR11, PT ;  /* 0x0000000bff007c0c */ /* 0x000fe2000bf25270 */
[----:B------:R-:W-:Y:S01]  /*7f10*/  IMAD R4, R7, -0x2, R0 ;  /* 0xfffffffe07047824 */ /* 0x000fe200078e0200 */
[----:B------:R-:W-:-:S02]  /*7f20*/  IADD3 R7, P2, PT, R3, UR4, RZ ;  /* 0x0000000403077c10 */ /* 0x000fc4000ff5e0ff */
[----:B------:R-:W-:Y:S02]  /*7f30*/  LEA R0, R3, -UR8, 0x2 ;  /* 0x8000000803007c11 */ /* 0x000fe4000f8e10ff */
[----:B------:R-:W-:Y:S02]  /*7f40*/  PLOP3.LUT P0, PT, PT, PT, UP0, 0x80, 0x8 ;  /* 0x000000000008781c */ /* 0x000fe40003f0f008 */
[----:B-----5:R-:W-:Y:S02]  /*7f50*/  LEA R8, P3, R7, UR14, 0x2 ;  /* 0x0000000e07087c11 */ /* 0x020fe4000f8610ff */
[----:B0-----:R-:W-:Y:S02]  /*7f60*/  LEA R5, R6, R5, 0x18 ;  /* 0x0000000506057211 */ /* 0x001fe400078ec0ff */
[----:B------:R-:W-:Y:S02]  /*7f70*/  IADD3.X R6, PT, PT, RZ, UR5, RZ, P2, !PT ;  /* 0x00000005ff067c10 */ /* 0x000fe400097fe4ff */
[----:B------:R-:W-:-:S02]  /*7f80*/  IADD3 R8, P2, PT, R8, 0x400, RZ ;  /* 0x0000040008087810 */ /* 0x000fc40007f5e0ff */
[----:B------:R-:W-:Y:S02]  /*7f90*/  LEA.HI.X R7, R7, UR15, R6, 0x2, P3 ;  /* 0x0000000f07077c11 */ /* 0x000fe400098f1406 */
[--C-:B------:R-:W-:Y:S02]  /*7fa0*/  IADD3 R0, PT, PT, R0, 0x400, R5.reuse ;  /* 0x0000040000007810 */ /* 0x100fe40007ffe005 */
[----:B------:R-:W-:Y:S01]  /*7fb0*/  IADD3 R6, PT, PT, R4, 0x200, R5 ;  /* 0x0000020004067810 */ /* 0x000fe20007ffe005 */
[----:B------:R-:W-:-:S07]  /*7fc0*/  IMAD.X R9, RZ, RZ, R7, P2 ;  /* 0x000000ffff097224 */ /* 0x000fce00010e0607 */
.L_x_213:
[----:B------:R-:W1:Y:S01]  /*7fd0*/  LDS R4, [R0+-0x400] ;  /* 0xfffc000000047984 */ /* 0x000e620000000800 */
[----:B------:R-:W-:-:S04]  /*7fe0*/  IADD3 R3, PT, PT, R3, 0x200, RZ ;  /* 0x0000020003037810 */ /* 0x000fc80007ffe0ff */
[----:B------:R-:W-:Y:S01]  /*7ff0*/  ISETP.GE.AND P2, PT, R3, UR45, PT ;  /* 0x0000002d03007c0c */ /* 0x000fe2000bf46270 */
[----:B-1----:R-:W-:-:S05]  /*8000*/  FMUL.FTZ R13, R4, R11 ;  /* 0x0000000b040d7220 */ /* 0x002fca0000410000 */
[----:B------:R-:W-:-:S04]  /*8010*/  F2FP.F16.F32.PACK_AB R4, RZ, R13 ;  /* 0x0000000dff04723e */ /* 0x000fc800000000ff */
[----:B------:R-:W-:-:S05]  /*8020*/  PRMT R5, R4, 0x7610, R5 ;  /* 0x0000761004057816 */ /* 0x000fca0000000005 */
[----:B------:R0:W-:Y:S04]  /*8030*/  STS.U16 [R6+-0x200], R5 ;  /* 0xfffe000506007388 */ /* 0x0001e80000000400 */
[----:B------:R-:W1:Y:S01]  /*8040*/  LDS R4, [R0+-0x200] ;  /* 0xfffe000000047984 */ /* 0x000e620000000800 */
[----:B0-----:R-:W-:Y:S02]  /*8050*/  IMAD.MOV.U32 R5, RZ, RZ, R9 ;  /* 0x000000ffff057224 */ /* 0x001fe400078e0009 */
[----:B-1----:R-:W-:-:S05]  /*8060*/  FMUL.FTZ R15, R4, R11 ;  /* 0x0000000b040f7220 */ /* 0x002fca0000410000 */
[----:B------:R-:W-:-:S04]  /*8070*/  F2FP.F16.F32.PACK_AB R4, RZ, R15 ;  /* 0x0000000fff04723e */ /* 0x000fc800000000ff */
[----:B------:R-:W-:-:S05]  /*8080*/  PRMT R10, R4, 0x7610, R10 ;  /* 0x00007610040a7816 */ /* 0x000fca000000000a */
[----:B------:R-:W-:Y:S04]  /*8090*/  STS.U16 [R6+-0x100], R10 ;  /* 0xffff000a06007388 */ /* 0x000fe80000000400 */
[----:B------:R-:W0:Y:S02]  /*80a0*/  LDS R4, [R0] ;  /* 0x0000000000047984 */ /* 0x000e240000000800 */
[----:B0-----:R-:W-:-:S05]  /*80b0*/  FMUL.FTZ R19, R4, R11 ;  /* 0x0000000b04137220 */ /* 0x001fca0000410000 */
[----:B------:R-:W-:-:S05]  /*80c0*/  F2FP.F16.F32.PACK_AB R4, RZ, R19 ;  /* 0x00000013ff04723e */ /* 0x000fca00000000ff */
[----:B------:R0:W-:Y:S04]  /*80d0*/  STS.U16 [R6], R4 ;  /* 0x0000000406007388 */ /* 0x0001e80000000400 */
[----:B------:R1:W2:Y:S01]  /*80e0*/  LDS R7, [R0+0x200] ;  /* 0x0002000000077984 */ /* 0x0002a20000000800 */
[----:B0-----:R-:W-:Y:S02]  /*80f0*/  MOV R4, R8 ;  /* 0x0000000800047202 */ /* 0x001fe40000000f00 */
[----:B-1----:R-:W-:Y:S02]  /*8100*/  IADD3 R0, PT, PT, R0, 0x800, RZ ;  /* 0x0000080000007810 */ /* 0x002fe40007ffe0ff */
[----:B------:R-:W-:Y:S01]  /*8110*/  IADD3 R8, P3, PT, R4, 0x800, RZ ;  /* 0x0000080004087810 */ /* 0x000fe20007f7e0ff */
[----:B------:R-:W-:Y:S01]  /*8120*/  @P0 STG.E desc[UR36][R4.64+-0x400], R13 ;  /* 0xfffc000d04000986 */ /* 0x000fe2000c101924 */
[----:B------:R-:W-:-:S03]  /*8130*/  PLOP3.LUT P0, PT, P1, PT, PT, 0x80, 0x8 ;  /* 0x000000000008781c */ /* 0x000fc60000f0f070 */
[----:B------:R-:W-:-:S10]  /*8140*/  IMAD.X R9, RZ, RZ, R5, P3 ;  /* 0x000000ffff097224 */ /* 0x000fd400018e0605 */
[----:B------:R-:W-:Y:S04]  /*8150*/  @P0 STG.E desc[UR36][R4.64+-0x200], R15 ;  /* 0xfffe000f04000986 */ /* 0x000fe8000c101924 */
[----:B------:R-:W-:Y:S01]  /*8160*/  @P0 STG.E desc[UR36][R4.64], R19 ;  /* 0x0000001304000986 */ /* 0x000fe2000c101924 */
[----:B--2---:R-:W-:-:S05]  /*8170*/  FMUL.FTZ R21, R7, R11 ;  /* 0x0000000b07157220 */ /* 0x004fca0000410000 */
[----:B------:R-:W-:Y:S01]  /*8180*/  @P0 STG.E desc[UR36][R4.64+0x200], R21 ;  /* 0x0002001504000986 */ /* 0x000fe2000c101924 */
[----:B------:R-:W-:-:S05]  /*8190*/  F2FP.F16.F32.PACK_AB R7, RZ, R21 ;  /* 0x00000015ff07723e */ /* 0x000fca00000000ff */
[----:B------:R0:W-:Y:S02]  /*81a0*/  STS.U16 [R6+0x100], R7 ;  /* 0x0001000706007388 */ /* 0x0001e40000000400 */
[----:B0-----:R-:W-:Y:S01]  /*81b0*/  VIADD R6, R6, 0x400 ;  /* 0x0000040006067836 */ /* 0x001fe20000000000 */
[----:B------:R-:W-:Y:S06]  /*81c0*/  @!P2 BRA `(.L_x_213) ;  /* 0xfffffffc0080a947 */ /* 0x000fec000383ffff */
.L_x_209:
[----:B------:R-:W-:Y:S05]  /*81d0*/  BSYNC.RECONVERGENT B0 ;  /* 0x0000000000007941 */ /* 0x000fea0003800200 */
.L_x_208:
[----:B------:R-:W-:Y:S01]  /*81e0*/  UIADD3 UR10, UPT, UPT, UR45, -0x1, URZ ;  /* 0xffffffff2d0a7890 */ /* 0x000fe2000fffe0ff */
[----:B------:R-:W5:Y:S01]  /*81f0*/  S2R R40, SR_CgaCtaId ;  /* 0x0000000000287919 */ /* 0x000f620000008800 */
[----:B------:R-:W1:Y:S01]  /*8200*/  LDCU UR5, c[0x0][0x40c] ;  /* 0x00008180ff0577ac */ /* 0x000e620008000800 */
[----:B------:R-:W-:Y:S01]  /*8210*/  SHF.R.U32.HI R27, RZ, 0x4, R16 ;  /* 0x00000004ff1b7819 */ /* 0x000fe20000011610 */
[----:B------:R-:W-:Y:S01]  /*8220*/  BSSY.RECONVERGENT B0, `(.L_x_214) ;  /* 0x000001f000007945 */ /* 0x000fe20003800200 */
[----:B------:R-:W-:Y:S01]  /*8230*/  SHF.L.U32 R12, R16, 0x3, RZ ;  /* 0x00000003100c7819 */ /* 0x000fe200000006ff */
[----:B------:R-:W-:Y:S01]  /*8240*/  USHF.R.S32.HI UR4, URZ, 0x1f, UR10 ;  /* 0x0000001fff047899 */ /* 0x000fe2000801140a */
[----:B0-2---:R-:W-:Y:S02]  /*8250*/  MOV R4, 0x400 ;  /* 0x0000040000047802 */ /* 0x005fe40000000f00 */
[----:B------:R-:W-:Y:S02]  /*8260*/  CS2R R22, SRZ ;  /* 0x0000000000167805 */ /* 0x000fe4000001ff00 */
[----:B------:R-:W-:Y:S01]  /*8270*/  LOP3.LUT R12, R12, 0x78, RZ, 0xc0, !PT ;  /* 0x000000780c0c7812 */ /* 0x000fe200078ec0ff */
[----:B------:R-:W-:Y:S01]  /*8280*/  ULEA.HI UR4, UR4, UR10, URZ, 0x3 ;  /* 0x0000000a04047291 */ /* 0x000fe2000f8f18ff */
[----:B------:R-:W-:Y:S01]  /*8290*/  SHF.L.U32 R0, R16, 0x4, RZ ;  /* 0x0000000410007819 */ /* 0x000fe200000006ff */
[----:B------:R-:W-:Y:S01]  /*82a0*/  VIADD R3, R4, 0x120 ;  /* 0x0000012004037836 */ /* 0x000fe20000000000 */
[----:B------:R-:W-:Y:S01]  /*82b0*/  CS2R R20, SRZ ;  /* 0x0000000000147805 */ /* 0x000fe2000001ff00 */
[----:B------:R-:W-:Y:S01]  /*82c0*/  ULOP3.LUT UR4, UR4, 0xfffffff8, URZ, 0xc0, !UPT ;  /* 0xfffffff804047892 */ /* 0x000fe2000f8ec0ff */
[----:B------:R-:W-:-:S03]  /*82d0*/  LOP3.LUT R0, R0, 0xf0, RZ, 0xc0, !PT ;  /* 0x000000f000007812 */ /* 0x000fc600078ec0ff */
[----:B------:R-:W-:Y:S01]  /*82e0*/  UIADD3 UR4, UPT, UPT, UR10, -UR4, URZ ;  /* 0x800000040a047290 */ /* 0x000fe2000fffe0ff */
[----:B-1----:R-:W-:-:S05]  /*82f0*/  IMAD.U32 R43, RZ, RZ, UR5 ;  /* 0x00000005ff2b7e24 */ /* 0x002fca000f8e00ff */
[----:B------:R-:W-:-:S04]  /*8300*/  ISETP.NE.AND P0, PT, R27, UR4, PT ;  /* 0x000000041b007c0c */ /* 0x000fc8000bf05270 */
[----:B------:R-:W-:-:S04]  /*8310*/  ISETP.NE.OR P0, PT, R43, RZ, P0 ;  /* 0x000000ff2b00720c */ /* 0x000fc80000705670 */
[----:B------:R-:W-:Y:S02]  /*8320*/  ISETP.GT.U32.OR P0, PT, R12, 0x6f, P0 ;  /* 0x0000006f0c00780c */ /* 0x000fe40000704470 */
[----:B-----5:R-:W-:-:S04]  /*8330*/  LEA R3, R40, R3, 0x18 ;  /* 0x0000000328037211 */ /* 0x020fc800078ec0ff */
[----:B------:R-:W-:-:S07]  /*8340*/  IADD3 R26, PT, PT, R3, R0, RZ ;  /* 0x00000000031a7210 */ /* 0x000fce0007ffe0ff */
[----:B------:R-:W-:Y:S05]  /*8350*/  @P0 BRA `(.L_x_215) ;  /* 0x00000000002c0947 */ /* 0x000fea0003800000 */
[----:B------:R-:W0:Y:S01]  /*8360*/  LDCU.64 UR8, c[0x0][0x3b0] ;  /* 0x00007600ff0877ac */ /* 0x000e220008000a00 */
[----:B------:R-:W-:Y:S01]  /*8370*/  IMAD.MOV.U32 R23, RZ, RZ, RZ ;  /* 0x000000ffff177224 */ /* 0x000fe200078e00ff */
[----:B0-----:R-:W-:-:S04]  /*8380*/  UISETP.NE.U32.AND UP0, UPT, UR8, URZ, UPT ;  /* 0x000000ff0800728c */ /* 0x001fc8000bf05070 */
[----:B------:R-:W-:-:S09]  /*8390*/  UISETP.NE.AND.EX UP0, UPT, UR9, URZ, UPT, UP0 ;  /* 0x000000ff0900728c */ /* 0x000fd2000bf05300 */
[----:B------:R-:W-:Y:S05]  /*83a0*/  BRA.U !UP0, `(.L_x_216) ;  /* 0x0000000108147547 */ /* 0x000fea000b800000 */
[----:B------:R-:W0:Y:S01]  /*83b0*/  S2R R3, SR_CTAID.X ;  /* 0x0000000000037919 */ /* 0x000e220000002500 */
[----:B------:R-:W1:Y:S01]  /*83c0*/  LDC.64 R20, c[0x0][0x3b0] ;  /* 0x0000ec00ff147b82 */ /* 0x000e620000000a00 */
[----:B0-----:R-:W-:-:S04]  /*83d0*/  IMAD R3, R3, 0x70, R12 ;  /* 0x0000007003037824 */ /* 0x001fc800078e020c */
[----:B-1----:R-:W-:-:S06]  /*83e0*/  IMAD.WIDE.U32 R20, R3, 0x2, R20 ;  /* 0x0000000203147825 */ /* 0x002fcc00078e0014 */
[----:B------:R-:W5:Y:S02]  /*83f0*/  LDG.E.128 R20, desc[UR36][R20.64] ;  /* 0x0000002414147981 */ /* 0x000f64000c1e1d00 */
.L_x_216:
[----:B-----5:R0:W-:Y:S02]  /*8400*/  STS.128 [R26], R20 ;  /* 0x000000141a007388 */ /* 0x0201e40000000c00 */
.L_x_215:
[----:B------:R-:W-:Y:S05]  /*8410*/  BSYNC.RECONVERGENT B0 ;  /* 0x0000000000007941 */ /* 0x000fea0003800200 */
.L_x_214:
[----:B------:R-:W1:Y:S01]  /*8420*/  S2UR UR5, SR_CTAID.Y ;  /* 0x00000000000579c3 */ /* 0x000e620000002600 */
[----:B------:R-:W1:Y:S01]  /*8430*/  LDCU UR8, c[0x0][0x3f8] ;  /* 0x00007f00ff0877ac */ /* 0x000e620008000800 */
[----:B------:R-:W-:Y:S01]  /*8440*/  ISETP.GT.U32.AND P0, PT, R12, 0x6f, PT ;  /* 0x0000006f0c00780c */ /* 0x000fe20003f04070 */
[----:B------:R-:W-:Y:S01]  /*8450*/  BSSY.RECONVERGENT B0, `(.L_x_217) ;  /* 0x0000215000007945 */ /* 0x000fe20003800200 */
[----:B------:R-:W-:Y:S01]  /*8460*/  HFMA2 R0, -RZ, RZ, 0, 0 ;  /* 0x00000000ff007431 */ /* 0x000fe200000001ff */
[----:B------:R-:W2:Y:S01]  /*8470*/  LDCU UR18, c[0x0][0x40c] ;  /* 0x00008180ff1277ac */ /* 0x000ea20008000800 */
[----:B------:R-:W-:Y:S01]  /*8480*/  IMAD.MOV.U32 R13, RZ, RZ, RZ ;  /* 0x000000ffff0d7224 */ /* 0x000fe200078e00ff */
[----:B------:R-:W-:Y:S02]  /*8490*/  CS2R R32, SRZ ;  /* 0x0000000000207805 */ /* 0x000fe4000001ff00 */
[----:B------:R-:W-:Y:S01]  /*84a0*/  CS2R R30, SRZ ;  /* 0x00000000001e7805 */ /* 0x000fe2000001ff00 */
[----:B------:R-:W0:Y:S01]  /*84b0*/  LDCU.64 UR16, c[0x0][0x3c8] ;  /* 0x00007900ff1077ac */ /* 0x000e220008000a00 */
[----:B------:R-:W-:Y:S01]  /*84c0*/  IMAD.MOV.U32 R3, RZ, RZ, RZ ;  /* 0x000000ffff037224 */ /* 0x000fe200078e00ff */
[----:B------:R-:W-:Y:S01]  /*84d0*/  MOV R28, RZ ;  /* 0x000000ff001c7202 */ /* 0x000fe20000000f00 */
[----:B-1----:R-:W-:-:S06]  /*84e0*/  UIMAD UR5, UR5, UR8, UR13 ;  /* 0x00000008050572a4 */ /* 0x002fcc000f8e020d */
[----:B------:R-:W-:-:S05]  /*84f0*/  MOV R29, UR5 ;  /* 0x00000005001d7c02 */ /* 0x000fca0008000f00 */
[----:B------:R-:W-:Y:S01]  /*8500*/  IMAD R29, R29, 0x70, RZ ;  /* 0x000000701d1d7824 */ /* 0x000fe200078e02ff */
[----:B------:R-:W-:Y:S06]  /*8510*/  BAR.SYNC.DEFER_BLOCKING 0x0 ;  /* 0x0000000000007b1d */ /* 0x000fec0000010000 */
[----:B0-2---:R-:W-:Y:S05]  /*8520*/  @P0 BRA `(.L_x_218) ;  /* 0x00000020001c0947 */ /* 0x005fea0003800000 */
[----:B------:R-:W0:Y:S01]  /*8530*/  LDC R7, c[0x0][0x3f4] ;  /* 0x0000fd00ff077b82 */ /* 0x000e220000000800 */
[----:B------:R-:W-:Y:S01]  /*8540*/  IADD3 R41, PT, PT, R27, UR12, RZ ;  /* 0x0000000c1b297c10 */ /* 0x000fe2000fffe0ff */
[----:B------:R-:W-:Y:S01]  /*8550*/  VIADD R5, R4, 0x220 ;  /* 0x0000022004057836 */ /* 0x000fe20000000000 */
[----:B------:R-:W-:Y:S01]  /*8560*/  BSSY.RECONVERGENT B1, `(.L_x_219) ;  /* 0x00000c0000017945 */ /* 0x000fe20003800200 */
[----:B------:R-:W-:-:S03]  /*8570*/  MOV R0, RZ ;  /* 0x000000ff00007202 */ /* 0x000fc60000000f00 */
[----:B------:R-:W-:Y:S01]  /*8580*/  LEA R40, R40, R5, 0x18 ;  /* 0x0000000528287211 */ /* 0x000fe200078ec0ff */
[----:B----4-:R-:W1:Y:S04]  /*8590*/  LDC.64 R24, c[0x0][0x3c0] ;  /* 0x0000f000ff187b82 */ /* 0x010e680000000a00 */
[----:B------:R-:W-:-:S04]  /*85a0*/  VIADD R14, R40, UR7 ;  /* 0x00000007280e7c36 */ /* 0x000fc80008000000 */
[----:B------:R-:W-:Y:S01]  /*85b0*/  IMAD R42, R27, 0x2, R14 ;  /* 0x000000021b2a7824 */ /* 0x000fe200078e020e */
[----:B0-----:R-:W-:Y:S01]  /*85c0*/  VIMNMX R44, PT, PT, R7, UR10, PT ;  /* 0x0000000a072c7c48 */ /* 0x001fe2000bfe0100 */
[--C-:B------:R-:W-:Y:S02]  /*85d0*/  IMAD R19, R29, R7, R12.reuse ;  /* 0x000000071d137224 */ /* 0x100fe400078e020c */
[----:B------:R-:W-:Y:S01]  /*85e0*/  IMAD R5, R7, UR6, R12 ;  /* 0x0000000607057c24 */ /* 0x000fe2000f8e020c */
[----:B------:R-:W-:Y:S01]  /*85f0*/  ISETP.GE.AND P0, PT, R41, R44, PT ;  /* 0x0000002c2900720c */ /* 0x000fe20003f06270 */
[----:B-1----:R-:W-:-:S04]  /*8600*/  IMAD.WIDE R18, R19, 0x2, R24 ;  /* 0x0000000213127825 */ /* 0x002fc800078e0218 */
[----:B------:R-:W-:-:S08]  /*8610*/  IMAD.WIDE R24, R5, 0x2, R24 ;  /* 0x0000000205187825 */ /* 0x000fd000078e0218 */
[----:B------:R-:W-:Y:S05]  /*8620*/  @P0 BRA `(.L_x_220) ;  /* 0x0000000800cc0947 */ /* 0x000fea0003800000 */
[----:B------:R-:W-:Y:S01]  /*8630*/  UIMAD UR5, UR38, UR8, UR13 ;  /* 0x00000008260572a4 */ /* 0x000fe2000f8e020d */
[----:B------:R-:W-:Y:S01]  /*8640*/  VIADD R47, R41, 0x8 ;  /* 0x00000008292f7836 */ /* 0x000fe20000000000 */
[----:B------:R-:W0:Y:S01]  /*8650*/  LDC.64 R34, c[0x0][0x458] ;  /* 0x00011600ff227b82 */ /* 0x000e220000000a00 */
[----:B------:R-:W-:Y:S01]  /*8660*/  IMAD R6, R7, UR8, RZ ;  /* 0x0000000807067c24 */ /* 0x000fe2000f8e02ff */
[----:B------:R-:W-:Y:S01]  /*8670*/  BSSY.RECONVERGENT B2, `(.L_x_221) ;  /* 0x0000044000027945 */ /* 0x000fe20003800200 */
[----:B------:R-:W-:Y:S01]  /*8680*/  HFMA2 R28, -RZ, RZ, 0, 0 ;  /* 0x00000000ff1c7431 */ /* 0x000fe200000001ff */
[----:B------:R-:W-:Y:S01]  /*8690*/  MOV R3, UR5 ;  /* 0x0000000500037c02 */ /* 0x000fe20008000f00 */
[----:B------:R-:W-:Y:S01]  /*86a0*/  ULOP3.LUT UR5, URZ, UR12, URZ, 0x33, !UPT ;  /* 0x0000000cff057292 */ /* 0x000fe2000f8e33ff */
[----:B------:R-:W-:Y:S01]  /*86b0*/  VIMNMX R0, PT, PT, R44, R47, !PT ;  /* 0x0000002f2c007248 */ /* 0x000fe20007fe0100 */
[----:B------:R-:W-:Y:S01]  /*86c0*/  IMAD.MOV.U32 R15, RZ, RZ, R41 ;  /* 0x000000ffff0f7224 */ /* 0x000fe200078e0029 */
[----:B------:R-:W-:Y:S01]  /*86d0*/  CS2R R30, SRZ ;  /* 0x00000000001e7805 */ /* 0x000fe2000001ff00 */
[----:B------:R-:W-:Y:S01]  /*86e0*/  IMAD R3, R3, 0x70, R12 ;  /* 0x0000007003037824 */ /* 0x000fe200078e020c */
[----:B------:R-:W-:-:S02]  /*86f0*/  CS2R R32, SRZ ;  /* 0x0000000000207805 */ /* 0x000fc4000001ff00 */
[----:B------:R-:W-:Y:S01]  /*8700*/  IADD3 R8, PT, PT, -R27, UR5, R0 ;  /* 0x000000051b087c10 */ /* 0x000fe2000fffe100 */
[----:B------:R-:W-:Y:S02]  /*8710*/  HFMA2 R0, -RZ, RZ, 0, 0 ;  /* 0x00000000ff007431 */ /* 0x000fe400000001ff */
[----:B------:R-:W-:Y:S01]  /*8720*/  IMAD.MOV.U32 R13, RZ, RZ, RZ ;  /* 0x000000ffff0d7224 */ /* 0x000fe200078e00ff */
[----:B------:R-:W-:Y:S01]  /*8730*/  LOP3.LUT P0, RZ, R8, 0x8, RZ, 0xc0, !PT ;  /* 0x0000000808ff7812 */ /* 0x000fe2000780c0ff */
[----:B------:R-:W-:Y:S02]  /*8740*/  IMAD R45, R6, 0x70, RZ ;  /* 0x00000070062d7824 */ /* 0x000fe400078e02ff */
[----:B0-----:R-:W-:Y:S01]  /*8750*/  IMAD.WIDE R34, R3, 0x2, R34 ;  /* 0x0000000203227825 */ /* 0x001fe200078e0222 */
[----:B------:R-:W-:-:S09]  /*8760*/  MOV R3, RZ ;  /* 0x000000ff00037202 */ /* 0x000fd20000000f00 */
[----:B------:R-:W-:Y:S05]  /*8770*/  @P0 BRA `(.L_x_222) ;  /* 0x0000000000cc0947 */ /* 0x000fea0003800000 */
[----:B------:R-:W0:Y:S01]  /*8780*/  LDCU.64 UR14, c[0x0][0x3c8] ;  /* 0x00007900ff0e77ac */ /* 0x000e220008000a00 */
[----:B------:R-:W-:-:S05]  /*8790*/  IADD3 R0, P0, PT, R41, UR42, RZ ;  /* 0x0000002a29007c10 */ /* 0x000fca000ff1e0ff */
[----:B------:R-:W-:Y:S01]  /*87a0*/  IMAD.X R3, RZ, RZ, R2, P0 ;  /* 0x000000ffff037224 */ /* 0x000fe200000e0602 */
[----:B0-----:R-:W-:-:S04]  /*87b0*/  LEA R4, P0, R0, UR14, 0x2 ;  /* 0x0000000e00047c11 */ /* 0x001fc8000f8010ff */
[----:B------:R-:W-:Y:S02]  /*87c0*/  LEA.HI.X R5, R0, UR15, R3, 0x2, P0 ;  /* 0x0000000f00057c11 */ /* 0x000fe400080f1403 */
[----:B------:R-:W0:Y:S04]  /*87d0*/  LDS.U16 R0, [R42] ;  /* 0x000000002a007984 */ /* 0x000e280000000400 */
[----:B------:R-:W2:Y:S01]  /*87e0*/  LDG.E R4, desc[UR36][R4.64] ;  /* 0x0000002404047981 */ /* 0x000ea2000c1e1900 */
[----:B------:R-:W-:Y:S01]  /*87f0*/  ISETP.NE.AND P0, PT, R43, RZ, PT ;  /* 0x000000ff2b00720c */ /* 0x000fe20003f05270 */
[----:B--2---:R-:W-:-:S04]  /*8800*/  IMAD R37, R6, R4, R41 ;  /* 0x0000000406257224 */ /* 0x004fc800078e0229 */
[----:B------:R-:W-:-:S04]  /*8810*/  IMAD R37, R37, 0x70, RZ ;  /* 0x0000007025257824 */ /* 0x000fc800078e02ff */
[----:B------:R-:W-:-:S06]  /*8820*/  IMAD.WIDE R36, R37, 0x2, R24 ;  /* 0x0000000225247825 */ /* 0x000fcc00078e0218 */
[----:B------:R-:W5:Y:S01]  /*8830*/  LDG.E.128 R36, desc[UR36][R36.64] ;  /* 0x0000002424247981 */ /* 0x000f62000c1e1d00 */
[----:B0-----:R-:W-:Y:S01]  /*8840*/  HADD2.F32 R0, -RZ, R0.H0_H0 ;  /* 0x20000000ff007230 */ /* 0x001fe20000004100 */
[----:B------:R-:W-:Y:S06]  /*8850*/  @P0 BRA `(.L_x_223) ;  /* 0x0000000000500947 */ /* 0x000fec0003800000 */
[----:B------:R-:W-:Y:S01]  /*8860*/  ISETP.NE.AND P1, PT, R17, RZ, PT ;  /* 0x000000ff1100720c */ /* 0x000fe20003f25270 */
[----:B------:R-:W0:-:S12]  /*8870*/  LDS.128 R4, [R26] ;  /* 0x000000001a047984 */ /* 0x000e180000000c00 */
[----:B------:R-:W-:Y:S01]  /*8880*/  VOTEU.ANY UP0, P1 ;  /* 0x0000000000ff7886 */ /* 0x000fe20000800100 */
[----:B------:R-:W-:-:S13]  /*8890*/  PLOP3.LUT P0, PT, PT, PT, UP0, 0x80, 0x8 ;  /* 0x000000000008781c */ /* 0x000fda0003f0f008 */
[----:B------:R-:W2:Y:S01]  /*88a0*/  @P0 LDG.E.128 R48, desc[UR36][R34.64] ;  /* 0x0000002422300981 */ /* 0x000ea2000c1e1d00 */
[----:B------:R-:W-:Y:S02]  /*88b0*/  PLOP3.LUT P0, PT, PT, PT, UP0, 0x80, 0x8 ;  /* 0x000000000008781c */ /* 0x000fe40003f0f008 */
[----:B------:R-:W-:Y:S02]  /*88c0*/  PLOP3.LUT P1, PT, PT, PT, UP0, 0x80, 0x8 ;  /* 0x000000000008781c */ /* 0x000fe40003f2f008 */
[----:B------:R-:W-:Y:S02]  /*88d0*/  PLOP3.LUT P2, PT, PT, PT, UP0, 0x80, 0x8 ;  /* 0x000000000008781c */ /* 0x000fe40003f4f008 */
[----:B------:R-:W-:Y:S01]  /*88e0*/  PLOP3.LUT P3, PT, PT, PT, UP0, 0x80, 0x8 ;  /* 0x000000000008781c */ /* 0x000fe20003f6f008 */
[----:B0----5:R-:W-:Y:S02]  /*88f0*/  HADD2 R37, R37, R5 ;  /* 0x0000000525257230 */ /* 0x021fe40000000000 */
[----:B------:R-:W-:-:S02]  /*8900*/  HFMA2 R36, R36, 1, 1, R4 ;  /* 0x3c003c0024247831 */ /* 0x000fc40000000004 */
[----:B------:R-:W-:Y:S02]  /*8910*/  HADD2 R39, R39, R7 ;  /* 0x0000000727277230 */ /* 0x000fe40000000000 */
[----:B------:R-:W-:Y:S02]  /*8920*/  HFMA2 R38, R38, 1, 1, R6 ;  /* 0x3c003c0026267831 */ /* 0x000fe40000000006 */
[----:B------:R-:W-:-:S04]  /*8930*/  IMAD R5, R41, 0x70, RZ ;  /* 0x0000007029057824 */ /* 0x000fc800078e02ff */
[----:B------:R-:W-:-:S04]  /*8940*/  IMAD.WIDE.U32 R4, R5, 0x2, R18 ;  /* 0x0000000205047825 */ /* 0x000fc800078e0012 */
[----:B--2---:R-:W-:Y:S02]  /*8950*/  @P0 HMUL2 R36, R36, R48 ;  /* 0x0000003024240232 */ /* 0x004fe40000000000 */
[----:B------:R-:W-:Y:S02]  /*8960*/  @P1 HFMA2 R37, R37, R49, -RZ ;  /* 0x0000003125251231 */ /* 0x000fe400001000ff */
[----:B------:R-:W-:Y:S02]  /*8970*/  @P2 HMUL2 R38, R38, R50 ;  /* 0x0000003226262232 */ /* 0x000fe40000000000 */
[----:B------:R-:W-:-:S05]  /*8980*/  @P3 HFMA2 R39, R39, R51, -RZ ;  /* 0x0000003327273231 */ /* 0x000fca00001000ff */
[----:B------:R0:W-:Y:S02]  /*8990*/  STG.E.128 desc[UR36][R4.64], R36 ;  /* 0x0000002404007986 */ /* 0x0001e4000c101d24 */
.L_x_223:
[--C-:B-----5:R-:W-:Y:S02]  /*89a0*/  HADD2.F32 R31, -RZ, R36.reuse.H0_H0 ;  /* 0x20000024ff1f7230 */ /* 0x120fe40000004100 */
[----:B------:R-:W-:Y:S02]  /*89b0*/  HADD2.F32 R3, -RZ, R36.H1_H1 ;  /* 0x30000024ff037230 */ /* 0x000fe40000004100 */
[--C-:B0-----:R-:W-:Y:S02]  /*89c0*/  HADD2.F32 R5, -RZ, R37.reuse.H0_H0 ;  /* 0x20000025ff057230 */ /* 0x101fe40000004100 */
[C---:B------:R-:W-:Y:S01]  /*89d0*/  FFMA.FTZ R28, R0.reuse, R31, RZ ;  /* 0x0000001f001c7223 */ /* 0x040fe200000100ff */
        /* <DEDUP_REMOVED lines=10> */
[----:B------:R-:W-:-:S02]  /*8a80*/  FFMA.FTZ R13, R0, R13, RZ ;  /* 0x0000000d000d7223 */ /* 0x000fc400000100ff */
[----:B------:R-:W-:Y:S01]  /*8a90*/  FFMA.FTZ R0, R0, R15, RZ ;  /* 0x0000000f00007223 */ /* 0x000fe200000100ff */
[----:B------:R-:W-:-:S07]  /*8aa0*/  MOV R15, R47 ;  /* 0x0000002f000f7202 */ /* 0x000fce0000000f00 */
.L_x_222:
[----:B------:R-:W-:Y:S05]  /*8ab0*/  BSYNC.RECONVERGENT B2 ;  /* 0x0000000000027941 */ /* 0x000fea0003800200 */
.L_x_221:
        /* <DEDUP_REMOVED lines=8> */
.L_x_227:
[----:B------:R-:W-:Y:S02]  /*8b40*/  IADD3 R4, P1, PT, R15, UR42, RZ ;  /* 0x0000002a0f047c10 */ /* 0x000fe4000ff3e0ff */
[----:B------:R-:W-:Y:S02]  /*8b50*/  ISETP.NE.AND P4, PT, R17, RZ, PT ;  /* 0x000000ff1100720c */ /* 0x000fe40003f85270 */
[----:B------:R-:W-:Y:S02]  /*8b60*/  IADD3.X R5, PT, PT, RZ, R2, RZ, P1, !PT ;  /* 0x00000002ff057210 */ /* 0x000fe40000ffe4ff */
[----:B------:R-:W-:-:S04]  /*8b70*/  LEA R46, P1, R4, UR16, 0x2 ;  /* 0x00000010042e7c11 */ /* 0x000fc8000f8210ff */
[----:B------:R-:W-:-:S05]  /*8b80*/  LEA.HI.X R47, R4, UR17, R5, 0x2, P1 ;  /* 0x00000011042f7c11 */ /* 0x000fca00088f1405 */
[----:B------:R-:W2:Y:S02]  /*8b90*/  LDG.E R4, desc[UR36][R46.64] ;  /* 0x000000242e047981 */ /* 0x000ea4000c1e1900 */
[----:B--2---:R-:W-:-:S04]  /*8ba0*/  IMAD R5, R45, R4, R50 ;  /* 0x000000042d057224 */ /* 0x004fc800078e0232 */
[----:B------:R-:W-:-:S06]  /*8bb0*/  IMAD.WIDE R4, R5, 0x2, R24 ;  /* 0x0000000205047825 */ /* 0x000fcc00078e0218 */
[----:B------:R-:W5:Y:S01]  /*8bc0*/  LDG.E.128 R4, desc[UR36][R4.64] ;  /* 0x0000002404047981 */ /* 0x000f62000c1e1d00 */
[----:B------:R-:W-:Y:S04]  /*8bd0*/  BSSY.RECONVERGENT B2, `(.L_x_224) ;  /* 0x0000014000027945 */ /* 0x000fe80003800200 */
[----:B------:R-:W-:Y:S05]  /*8be0*/  @P0 BRA `(.L_x_225) ;  /* 0x0000000000480947 */ /* 0x000fea0003800000 */
[----:B------:R-:W-:Y:S01]  /*8bf0*/  VOTEU.ANY UP0, P4 ;  /* 0x0000000000ff7886 */ /* 0x000fe20002000100 */
[----:B------:R-:W-:Y:S01]  /*8c00*/  PLOP3.LUT P0, PT, PT, PT, UP0, 0x80, 0x8 ;  /* 0x000000000008781c */ /* 0x000fe20003f0f008 */
[----:B------:R-:W0:-:S12]  /*8c10*/  LDS.128 R36, [R26] ;  /* 0x000000001a247984 */ /* 0x000e180000000c00 */
[----:B------:R-:W2:Y:S01]  /*8c20*/  @P0 LDG.E.128 R8, desc[UR36][R34.64] ;  /* 0x0000002422080981 */ /* 0x000ea2000c1e1d00 */
[----:B------:R-:W-:Y:S02]  /*8c30*/  PLOP3.LUT P0, PT, PT, PT, UP0, 0x80, 0x8 ;  /* 0x000000000008781c */ /* 0x000fe40003f0f008 */
[----:B------:R-:W-:Y:S02]  /*8c40*/  PLOP3.LUT P1, PT, PT, PT, UP0, 0x80, 0x8 ;  /* 0x000000000008781c */ /* 0x000fe40003f2f008 */
[----:B------:R-:W-:Y:S02]  /*8c50*/  PLOP3.LUT P2, PT, PT, PT, UP0, 0x80, 0x8 ;  /* 0x000000000008781c */ /* 0x000fe40003f4f008 */
[----:B------:R-:W-:Y:S01]  /*8c60*/  PLOP3.LUT P3, PT, PT, PT, UP0, 0x80, 0x8 ;  /* 0x000000000008781c */ /* 0x000fe20003f6f008 */
[----:B0----5:R-:W-:Y:S02]  /*8c70*/  HFMA2 R4, R4, 1, 1, R36 ;  /* 0x3c003c0004047831 */ /* 0x021fe40000000024 */
[----:B------:R-:W-:-:S02]  /*8c80*/  HADD2 R5, R5, R37 ;  /* 0x0000002505057230 */ /* 0x000fc40000000000 */
[----:B------:R-:W-:Y:S02]  /*8c90*/  HFMA2 R6, R6, 1, 1, R38 ;  /* 0x3c003c0006067831 */ /* 0x000fe40000000026 */
[----:B------:R-:W-:Y:S02]  /*8ca0*/  HADD2 R7, R7, R39 ;  /* 0x0000002707077230 */ /* 0x000fe40000000000 */
[----:B--2---:R-:W-:Y:S02]  /*8cb0*/  @P0 HMUL2 R4, R4, R8 ;  /* 0x0000000804040232 */ /* 0x004fe40000000000 */
[----:B------:R-:W-:Y:S02]  /*8cc0*/  @P1 HFMA2 R5, R5, R9, -RZ ;  /* 0x0000000905051231 */ /* 0x000fe400001000ff */
[----:B------:R-:W-:Y:S02]  /*8cd0*/  @P2 HMUL2 R6, R6, R10 ;  /* 0x0000000a06062232 */ /* 0x000fe40000000000 */
[----:B------:R-:W-:-:S02]  /*8ce0*/  @P3 HFMA2 R7, R7, R11, -RZ ;  /* 0x0000000b07073231 */ /* 0x000fc400001000ff */
[----:B------:R-:W-:-:S05]  /*8cf0*/  IMAD.WIDE.U32 R8, R50, 0x2, R18 ;  /* 0x0000000232087825 */ /* 0x000fca00078e0012 */
[----:B------:R0:W-:Y:S02]  /*8d00*/  STG.E.128 desc[UR36][R8.64], R4 ;  /* 0x0000000408007986 */ /* 0x0001e4000c101d24 */
.L_x_225:
[----:B------:R-:W-:Y:S05]  /*8d10*/  BSYNC.RECONVERGENT B2 ;  /* 0x0000000000027941 */ /* 0x000fea0003800200 */
.L_x_224:
[----:B------:R-:W0:Y:S04]  /*8d20*/  LDG.E R46, desc[UR36][R46.64+0x20] ;  /* 0x000020242e2e7981 */ /* 0x000e28000c1e1900 */
[----:B------:R-:W1:Y:S01]  /*8d30*/  LDS.U16 R36, [R48+-0x10] ;  /* 0xfffff00030247984 */ /* 0x000e620000000400 */
[----:B------:R-:W-:Y:S01]  /*8d40*/  MOV R43, UR18 ;  /* 0x00000012002b7c02 */ /* 0x000fe20008000f00 */
[----:B0-----:R-:W-:-:S04]  /*8d50*/  IMAD R8, R45, R46, R50 ;  /* 0x0000002e2d087224 */ /* 0x001fc800078e0232 */
[----:B------:R-:W-:-:S04]  /*8d60*/  VIADD R9, R8, 0x380 ;  /* 0x0000038008097836 */ /* 0x000fc80000000000 */
[----:B------:R-:W-:-:S06]  /*8d70*/  IMAD.WIDE R8, R9, 0x2, R24 ;  /* 0x0000000209087825 */ /* 0x000fcc00078e0218 */
[----:B------:R-:W5:Y:S01]  /*8d80*/  LDG.E.128 R8, desc[UR36][R8.64] ;  /* 0x0000002408087981 */ /* 0x000f62000c1e1d00 */
[----:B------:R-:W-:Y:S01]  /*8d90*/  ISETP.NE.AND P0, PT, R43, RZ, PT ;  /* 0x000000ff2b00720c */ /* 0x000fe20003f05270 */
[----:B-1----:R-:W-:Y:S02]  /*8da0*/  HADD2.F32 R37, -RZ, R36.H0_H0 ;  /* 0x20000024ff257230 */ /* 0x002fe40000004100 */
[----:B-----5:R-:W-:Y:S02]  /*8db0*/  HADD2.F32 R36, -RZ, R4.H0_H0 ;  /* 0x20000004ff247230 */ /* 0x020fe40000004100 */
[----:B------:R-:W-:Y:S02]  /*8dc0*/  HADD2.F32 R38, -RZ, R5.H0_H0 ;  /* 0x20000005ff267230 */ /* 0x000fe40000004100 */
        /* <DEDUP_REMOVED lines=9> */
[----:B------:R-:W-:Y:S01]  /*8e60*/  FFMA.FTZ R52, R37, R4, R31 ;  /* 0x0000000425347223 */ /* 0x000fe2000001001f */
[----:B------:R-:W-:-:S02]  /*8e70*/  HADD2.F32 R7, -RZ, R7.H1_H1 ;  /* 0x30000007ff077230 */ /* 0x000fc40000004100 */
[C---:B------:R-:W-:Y:S01]  /*8e80*/  FFMA.FTZ R30, R37.reuse, R5, R30 ;  /* 0x00000005251e7223 */ /* 0x040fe2000001001e */
[C---:B------:R-:W-:Y:S02]  /*8e90*/  FFMA.FTZ R56, R37.reuse, R6, R33 ;  /* 0x0000000625387223 */ /* 0x040fe40000010021 */
[----:B------:R-:W-:Y:S01]  /*8ea0*/  FFMA.FTZ R58, R37, R7, R0 ;  /* 0x00000007253a7223 */ /* 0x000fe20000010000 */
[----:B------:R-:W-:Y:S06]  /*8eb0*/  @P0 BRA `(.L_x_226) ;  /* 0x00000000004c0947 */ /* 0x000fec0003800000 */
[----:B------:R-:W-:Y:S01]  /*8ec0*/  VOTEU.ANY UP0, P4 ;  /* 0x0000000000ff7886 */ /* 0x000fe20002000100 */
[----:B------:R-:W-:Y:S01]  /*8ed0*/  PLOP3.LUT P1, PT, PT, PT, UP0, 0x80, 0x8 ;  /* 0x000000000008781c */ /* 0x000fe20003f2f008 */
[----:B------:R-:W0:-:S12]  /*8ee0*/  LDS.128 R36, [R26] ;  /* 0x000000001a247984 */ /* 0x000e180000000c00 */
[----:B------:R-:W2:Y:S01]  /*8ef0*/  @P1 LDG.E.128 R4, desc[UR36][R34.64] ;  /* 0x0000002422041981 */ /* 0x000ea2000c1e1d00 */
[----:B------:R-:W-:Y:S01]  /*8f00*/  PLOP3.LUT P1, PT, PT, PT, UP0, 0x80, 0x8 ;  /* 0x000000000008781c */ /* 0x000fe20003f2f008 */
[----:B------:R-:W-:Y:S01]  /*8f10*/  VIADD R3, R50, 0x380 ;  /* 0x0000038032037836 */ /* 0x000fe20000000000 */
[----:B------:R-:W-:Y:S02]  /*8f20*/  PLOP3.LUT P2, PT, PT, PT, UP0, 0x80, 0x8 ;  /* 0x000000000008781c */ /* 0x000fe40003f4f008 */
[----:B------:R-:W-:Y:S02]  /*8f30*/  PLOP3.LUT P3, PT, PT, PT, UP0, 0x80, 0x8 ;  /* 0x000000000008781c */ /* 0x000fe40003f6f008 */
[----:B------:R-:W-:Y:S01]  /*8f40*/  PLOP3.LUT P4, PT, PT, PT, UP0, 0x80, 0x8 ;  /* 0x000000000008781c */ /* 0x000fe20003f8f008 */
[----:B0-----:R-:W-:Y:S02]  /*8f50*/  HFMA2 R8, R8, 1, 1, R36 ;  /* 0x3c003c0008087831 */ /* 0x001fe40000000024 */
        /* <DEDUP_REMOVED lines=9> */
.L_x_226:
[----:B------:R1:W2:Y:S01]  /*8ff0*/  LDS.U16 R0, [R48] ;  /* 0x0000000030007984 */ /* 0x0002a20000000400 */
[----:B------:R-:W-:Y:S01]  /*9000*/  IADD3 R15, PT, PT, R15, 0x10, RZ ;  /* 0x000000100f0f7810 */ /* 0x000fe20007ffe0ff */
[--C-:B------:R-:W-:Y:S02]  /*9010*/  HADD2.F32 R3, -RZ, R8.reuse.H0_H0 ;  /* 0x20000008ff037230 */ /* 0x100fe40000004100 */
[--C-:B0-----:R-:W-:Y:S01]  /*9020*/  HADD2.F32 R5, -RZ, R9.reuse.H0_H0 ;  /* 0x20000009ff057230 */ /* 0x101fe20000004100 */
[----:B------:R-:W-:Y:S01]  /*9030*/  ISETP.GE.AND P1, PT, R15, R44, PT ;  /* 0x0000002c0f00720c */ /* 0x000fe20003f26270 */
[----:B------:R-:W-:Y:S02]  /*9040*/  HADD2.F32 R31, -RZ, R8.H1_H1 ;  /* 0x30000008ff1f7230 */ /* 0x000fe40000004100 */
[----:B------:R-:W-:Y:S01]  /*9050*/  HADD2.F32 R9, -RZ, R9.H1_H1 ;  /* 0x30000009ff097230 */ /* 0x000fe20000004100 */
[----:B-1----:R-:W-:Y:S01]  /*9060*/  IADD3 R48, PT, PT, R48, 0x20, RZ ;  /* 0x0000002030307810 */ /* 0x002fe20007ffe0ff */
[----:B------:R-:W-:-:S02]  /*9070*/  HADD2.F32 R7, -RZ, R10.H0_H0 ;  /* 0x2000000aff077230 */ /* 0x000fc40000004100 */
[----:B------:R-:W-:Y:S02]  /*9080*/  HADD2.F32 R33, -RZ, R10.H1_H1 ;  /* 0x3000000aff217230 */ /* 0x000fe40000004100 */
[--C-:B------:R-:W-:Y:S02]  /*9090*/  HADD2.F32 R13, -RZ, R11.reuse.H0_H0 ;  /* 0x2000000bff0d7230 */ /* 0x100fe40000004100 */
[----:B------:R-:W-:Y:S02]  /*90a0*/  HADD2.F32 R11, -RZ, R11.H1_H1 ;  /* 0x3000000bff0b7230 */ /* 0x000fe40000004100 */
[----:B------:R-:W-:Y:S02]  /*90b0*/  VIADD R50, R50, 0x700 ;  /* 0x0000070032327836 */ /* 0x000fe40000000000 */
[----:B--2---:R-:W-:-:S05]  /*90c0*/  HADD2.F32 R0, -RZ, R0.H0_H0 ;  /* 0x20000000ff007230 */ /* 0x004fca0000004100 */
        /* <DEDUP_REMOVED lines=9> */
.L_x_220:
[----:B------:R-:W-:Y:S05]  /*9160*/  BSYNC.RECONVERGENT B1 ;  /* 0x0000000000017941 */ /* 0x000fea0003800200 */
.L_x_219:
[----:B------:R-:W-:Y:S01]  /*9170*/  ISETP.GE.AND P0, PT, R41, UR10, PT ;  /* 0x0000000a29007c0c */ /* 0x000fe2000bf06270 */
[----:B------:R-:W-:-:S12]  /*9180*/  BSSY.RECONVERGENT B1, `(.L_x_228) ;  /* 0x000010a000017945 */ /* 0x000fd80003800200 */
[----:B------:R-:W-:Y:S05]  /*9190*/  @P0 BRA `(.L_x_229) ;  /* 0x0000001000200947 */ /* 0x000fea0003800000 */
[----:B------:R-:W0:Y:S01]  /*91a0*/  LDCU UR5, c[0x0][0x3f8] ;  /* 0x00007f00ff0577ac */ /* 0x000e220008000800 */
[----:B------:R-:W-:Y:S01]  /*91b0*/  VIADD R44, R41, 0x8 ;  /* 0x00000008292c7836 */ /* 0x000fe20000000000 */
[----:B------:R-:W1:Y:S01]  /*91c0*/  LDC R6, c[0x0][0x3f4] ;  /* 0x0000fd00ff067b82 */ /* 0x000e620000000800 */
[----:B------:R-:W-:Y:S01]  /*91d0*/  BSSY.RECONVERGENT B2, `(.L_x_230) ;  /* 0x000005b000027945 */ /* 0x000fe20003800200 */
[----:B------:R-:W-:Y:S01]  /*91e0*/  ULOP3.LUT UR11, URZ, UR12, URZ, 0x33, !UPT ;  /* 0x0000000cff0b7292 */ /* 0x000fe2000f8e33ff */
[----:B------:R-:W-:Y:S01]  /*91f0*/  IMAD.MOV.U32 R15, RZ, RZ, R41 ;  /* 0x000000ffff0f7224 */ /* 0x000fe200078e0029 */
[----:B------:R-:W-:-:S04]  /*9200*/  VIMNMX R4, PT, PT, R44, UR10, !PT ;  /* 0x0000000a2c047c48 */ /* 0x000fc8000ffe0100 */
[----:B------:R-:W2:Y:S01]  /*9210*/  LDC.64 R8, c[0x0][0x458] ;  /* 0x00011600ff087b82 */ /* 0x000ea20000000a00 */
[----:B------:R-:W-:-:S04]  /*9220*/  IADD3 R11, PT, PT, -R27, UR11, R4 ;  /* 0x0000000b1b0b7c10 */ /* 0x000fc8000fffe104 */
[----:B------:R-:W-:Y:S01]  /*9230*/  LOP3.LUT P0, RZ, R11, 0x8, RZ, 0xc0, !PT ;  /* 0x000000080bff7812 */ /* 0x000fe2000780c0ff */
[----:B0-----:R-:W-:-:S06]  /*9240*/  UIMAD UR9, UR38, UR5, UR13 ;  /* 0x00000005260972a4 */ /* 0x001fcc000f8e020d */
[----:B------:R-:W-:Y:S01]  /*9250*/  MOV R5, UR9 ;  /* 0x0000000900057c02 */ /* 0x000fe20008000f00 */
[----:B-1----:R-:W-:-:S04]  /*9260*/  IMAD R10, R6, UR5, RZ ;  /* 0x00000005060a7c24 */ /* 0x002fc8000f8e02ff */
[----:B------:R-:W-:-:S04]  /*9270*/  IMAD R5, R5, 0x70, R12 ;  /* 0x0000007005057824 */ /* 0x000fc800078e020c */
[----:B--2---:R-:W-:Y:S01]  /*9280*/  IMAD.WIDE R8, R5, 0x2, R8 ;  /* 0x0000000205087825 */ /* 0x004fe200078e0208 */
[----:B------:R-:W-:Y:S06]  /*9290*/  @P0 BRA `(.L_x_231) ;  /* 0x0000000400380947 */ /* 0x000fec0003800000 */
[----:B------:R-:W-:Y:S02]  /*92a0*/  ISETP.GE.AND P0, PT, R41, R6, PT ;  /* 0x000000062900720c */ /* 0x000fe40003f06270 */
[----:B------:R-:W-:-:S11]  /*92b0*/  MOV R15, R44 ;  /* 0x0000002c000f7202 */ /* 0x000fd60000000f00 */
[----:B------:R-:W-:Y:S05]  /*92c0*/  @!P0 BRA `(.L_x_231) ;  /* 0x00000004002c8947 */ /* 0x000fea0003800000 */
[----:B------:R-:W-:Y:S01]  /*92d0*/  IABS R7, R6 ;  /* 0x0000000600077213 */ /* 0x000fe20000000000 */
[----:B------:R-:W0:Y:S01]  /*92e0*/  LDCU.64 UR14, c[0x0][0x3c8] ;  /* 0x00007900ff0e77ac */ /* 0x000e220008000a00 */
[----:B------:R-:W-:Y:S01]  /*92f0*/  IABS R36, R41 ;  /* 0x0000002900247213 */ /* 0x000fe20000000000 */
[----:B------:R-:W1:Y:S01]  /*9300*/  LDS.U16 R42, [R42] ;  /* 0x000000002a2a7984 */ /* 0x000e620000000400 */
        /* <DEDUP_REMOVED lines=8> */
[----:B------:R-:W-:-:S04]  /*9390*/  IMAD.MOV.U32 R4, RZ, RZ, RZ ;  /* 0x000000ffff047224 */ /* 0x000fc800078e00ff */
[----:B------:R-:W-:Y:S01]  /*93a0*/  IMAD.HI.U32 R4, R5, R35, R4 ;  /* 0x0000002305047227 */ /* 0x000fe200078e0004 */
[----:B------:R-:W-:-:S05]  /*93b0*/  MOV R5, R36 ;  /* 0x0000002400057202 */ /* 0x000fca0000000f00 */
[----:B------:R-:W-:-:S04]  /*93c0*/  IMAD.HI.U32 R4, R4, R5, RZ ;  /* 0x0000000504047227 */ /* 0x000fc800078e00ff */
[----:B------:R-:W-:-:S04]  /*93d0*/  IMAD.MOV R4, RZ, RZ, -R4 ;  /* 0x000000ffff047224 */ /* 0x000fc800078e0a04 */
[----:B------:R-:W-:-:S05]  /*93e0*/  IMAD R4, R7, R4, R5 ;  /* 0x0000000407047224 */ /* 0x000fca00078e0205 */
[----:B------:R-:W-:-:S13]  /*93f0*/  ISETP.GT.U32.AND P0, PT, R7, R4, PT ;  /* 0x000000040700720c */ /* 0x000fda0003f04070 */
[----:B------:R-:W-:-:S04]  /*9400*/  @!P0 IADD3 R4, PT, PT, R4, -R7, RZ ;  /* 0x8000000704048210 */ /* 0x000fc80007ffe0ff */
[----:B------:R-:W-:-:S13]  /*9410*/  ISETP.GT.U32.AND P0, PT, R7, R4, PT ;  /* 0x000000040700720c */ /* 0x000fda0003f04070 */
[----:B------:R-:W-:-:S05]  /*9420*/  @!P0 IMAD.IADD R4, R4, 0x1, -R7 ;  /* 0x0000000104048824 */ /* 0x000fca00078e0a07 */
[----:B------:R-:W-:Y:S02]  /*9430*/  @!P1 IADD3 R4, PT, PT, -R4, RZ, RZ ;  /* 0x000000ff04049210 */ /* 0x000fe40007ffe1ff */
[----:B------:R-:W-:-:S04]  /*9440*/  @!P2 LOP3.LUT R4, RZ, R6, RZ, 0x33, !PT ;  /* 0x00000006ff04a212 */ /* 0x000fc800078e33ff */
[----:B------:R-:W-:-:S05]  /*9450*/  IADD3 R5, P0, PT, R4, UR42, RZ ;  /* 0x0000002a04057c10 */ /* 0x000fca000ff1e0ff */
[----:B------:R-:W-:Y:S01]  /*9460*/  IMAD.X R6, RZ, RZ, R2, P0 ;  /* 0x000000ffff067224 */ /* 0x000fe200000e0602 */
[----:B0-----:R-:W-:-:S04]  /*9470*/  LEA R34, P0, R5, UR14, 0x2 ;  /* 0x0000000e05227c11 */ /* 0x001fc8000f8010ff */
[----:B------:R-:W-:-:S06]  /*9480*/  LEA.HI.X R35, R5, UR15, R6, 0x2, P0 ;  /* 0x0000000f05237c11 */ /* 0x000fcc00080f1406 */
[----:B------:R-:W2:Y:S01]  /*9490*/  LDG.E R35, desc[UR36][R34.64] ;  /* 0x0000002422237981 */ /* 0x000ea2000c1e1900 */
[----:B------:R-:W-:Y:S01]  /*94a0*/  ISETP.NE.AND P0, PT, R43, RZ, PT ;  /* 0x000000ff2b00720c */ /* 0x000fe20003f05270 */
[----:B--2---:R-:W-:-:S04]  /*94b0*/  IMAD R4, R10, R35, R4 ;  /* 0x000000230a047224 */ /* 0x004fc800078e0204 */
[----:B------:R-:W-:-:S04]  /*94c0*/  IMAD R5, R4, 0x70, RZ ;  /* 0x0000007004057824 */ /* 0x000fc800078e02ff */
[----:B------:R-:W-:-:S06]  /*94d0*/  IMAD.WIDE R4, R5, 0x2, R24 ;  /* 0x0000000205047825 */ /* 0x000fcc00078e0218 */
[----:B------:R-:W5:Y:S01]  /*94e0*/  LDG.E.128 R4, desc[UR36][R4.64] ;  /* 0x0000002404047981 */ /* 0x000f62000c1e1d00 */
[----:B------:R-:W-:Y:S01]  /*94f0*/  BSSY.RECONVERGENT B3, `(.L_x_232) ;  /* 0x0000017000037945 */ /* 0x000fe20003800200 */
[----:B-1----:R-:W-:-:S03]  /*9500*/  HADD2.F32 R15, -RZ, R42.H0_H0 ;  /* 0x2000002aff0f7230 */ /* 0x002fc60000004100 */
[----:B------:R-:W-:Y:S05]  /*9510*/  @P0 BRA `(.L_x_233) ;  /* 0x0000000000500947 */ /* 0x000fea0003800000 */
[----:B------:R-:W-:Y:S01]  /*9520*/  ISETP.NE.AND P3, PT, R17, RZ, PT ;  /* 0x000000ff1100720c */ /* 0x000fe20003f65270 */
[----:B------:R-:W0:-:S12]  /*9530*/  LDS.128 R48, [R26] ;  /* 0x000000001a307984 */ /* 0x000e180000000c00 */
[----:B------:R-:W-:Y:S01]  /*9540*/  VOTEU.ANY UP0, P3 ;  /* 0x0000000000ff7886 */ /* 0x000fe20001800100 */
[----:B------:R-:W-:-:S13]  /*9550*/  PLOP3.LUT P0, PT, PT, PT, UP0, 0x80, 0x8 ;  /* 0x000000000008781c */ /* 0x000fda0003f0f008 */
[----:B------:R-:W2:Y:S01]  /*9560*/  @P0 LDG.E.128 R36, desc[UR36][R8.64] ;  /* 0x0000002408240981 */ /* 0x000ea2000c1e1d00 */
[----:B------:R-:W-:Y:S01]  /*9570*/  PLOP3.LUT P0, PT, PT, PT, UP0, 0x80, 0x8 ;  /* 0x000000000008781c */ /* 0x000fe20003f0f008 */
[----:B------:R-:W-:Y:S01]  /*9580*/  IMAD R35, R41, 0x70, RZ ;  /* 0x0000007029237824 */ /* 0x000fe200078e02ff */
[----:B------:R-:W-:Y:S02]  /*9590*/  PLOP3.LUT P1, PT, PT, PT, UP0, 0x80, 0x8 ;  /* 0x000000000008781c */ /* 0x000fe40003f2f008 */
[----:B------:R-:W-:Y:S01]  /*95a0*/  PLOP3.LUT P2, PT, PT, PT, UP0, 0x80, 0x8 ;  /* 0x000000000008781c */ /* 0x000fe20003f4f008 */
[----:B------:R-:W-:Y:S01]  /*95b0*/  IMAD.WIDE.U32 R34, R35, 0x2, R18 ;  /* 0x0000000223227825 */ /* 0x000fe200078e0012 */
[----:B------:R-:W-:-:S03]  /*95c0*/  PLOP3.LUT P3, PT, PT, PT, UP0, 0x80, 0x8 ;  /* 0x000000000008781c */ /* 0x000fc60003f6f008 */
[----:B0----5:R-:W-:Y:S02]  /*95d0*/  HFMA2 R4, R4, 1, 1, R48 ;  /* 0x3c003c0004047831 */ /* 0x021fe40000000030 */
        /* <DEDUP_REMOVED lines=8> */
.L_x_233:
[----:B------:R-:W-:Y:S05]  /*9660*/  BSYNC.RECONVERGENT B3 ;  /* 0x0000000000037941 */ /* 0x000fea0003800200 */
.L_x_232:
[----:B0----5:R-:W-:Y:S02]  /*9670*/  HADD2.F32 R34, -RZ, R4.H0_H0 ;  /* 0x20000004ff227230 */ /* 0x021fe40000004100 */
[----:B------:R-:W-:Y:S02]  /*9680*/  HADD2.F32 R36, -RZ, R5.H0_H0 ;  /* 0x20000005ff247230 */ /* 0x000fe40000004100 */
[----:B------:R-:W-:Y:S02]  /*9690*/  HADD2.F32 R35, -RZ, R6.H0_H0 ;  /* 0x20000006ff237230 */ /* 0x000fe40000004100 */
[C---:B------:R-:W-:Y:S01]  /*96a0*/  FFMA.FTZ R28, R15.reuse, R34, R28 ;  /* 0x000000220f1c7223 */ /* 0x040fe2000001001c */
[----:B------:R-:W-:Y:S02]  /*96b0*/  HADD2.F32 R38, -RZ, R7.H0_H0 ;  /* 0x20000007ff267230 */ /* 0x000fe40000004100 */
[----:B------:R-:W-:Y:S01]  /*96c0*/  FFMA.FTZ R3, R15, R36, R3 ;  /* 0x000000240f037223 */ /* 0x000fe20000010003 */
[----:B------:R-:W-:-:S02]  /*96d0*/  HADD2.F32 R4, -RZ, R4.H1_H1 ;  /* 0x30000004ff047230 */ /* 0x000fc40000004100 */
        /* <DEDUP_REMOVED lines=10> */
.L_x_231:
[----:B------:R-:W-:Y:S05]  /*9780*/  BSYNC.RECONVERGENT B2 ;  /* 0x0000000000027941 */ /* 0x000fea0003800200 */
.L_x_230:
        /* <DEDUP_REMOVED lines=8> */
.L_x_240:
[----:B------:R-:W0:Y:S01]  /*9810*/  LDC R42, c[0x0][0x3f4] ;  /* 0x0000fd00ff2a7b82 */ /* 0x000e220000000800 */
[----:B------:R-:W-:Y:S01]  /*9820*/  VIADD R6, R11, 0xfffffff8 ;  /* 0xfffffff80b067836 */ /* 0x000fe20000000000 */
[----:B------:R-:W-:Y:S04]  /*9830*/  BSSY.RECONVERGENT B2, `(.L_x_234) ;  /* 0x000004b000027945 */ /* 0x000fe80003800200 */
[----:B0-----:R-:W-:-:S13]  /*9840*/  ISETP.GE.AND P0, PT, R6, R42, PT ;  /* 0x0000002a0600720c */ /* 0x001fda0003f06270 */
[----:B------:R-:W-:Y:S05]  /*9850*/  @!P0 BRA `(.L_x_235) ;  /* 0x0000000400208947 */ /* 0x000fea0003800000 */
[----:B------:R-:W-:Y:S01]  /*9860*/  IABS R7, R42 ;  /* 0x0000002a00077213 */ /* 0x000fe20000000000 */
[----:B------:R-:W0:Y:S01]  /*9870*/  LDCU.64 UR14, c[0x0][0x3c8] ;  /* 0x00007900ff0e77ac */ /* 0x000e220008000a00 */
[----:B------:R-:W-:Y:S02]  /*9880*/  IABS R36, R6 ;  /* 0x0000000600247213 */ /* 0x000fe40000000000 */
[----:B------:R-:W1:Y:S01]  /*9890*/  I2F.RP R34, R7 ;  /* 0x0000000700227306 */ /* 0x000e620000209400 */
[----:B------:R-:W-:Y:S01]  /*98a0*/  ISETP.GE.AND P1, PT, R6, RZ, PT ;  /* 0x000000ff0600720c */ /* 0x000fe20003f26270 */
[----:B------:R-:W2:Y:S01]  /*98b0*/  LDCU UR5, c[0x0][0x40c] ;  /* 0x00008180ff0577ac */ /* 0x000ea20008000800 */
[----:B------:R-:W-:-:S05]  /*98c0*/  ISETP.NE.AND P2, PT, R42, RZ, PT ;  /* 0x000000ff2a00720c */ /* 0x000fca0003f45270 */
[----:B-1----:R-:W1:Y:S02]  /*98d0*/  MUFU.RCP R34, R34 ;  /* 0x0000002200227308 */ /* 0x002e640000001000 */
[----:B-1----:R-:W-:-:S06]  /*98e0*/  IADD3 R35, PT, PT, R34, 0xffffffe, RZ ;  /* 0x0ffffffe22237810 */ /* 0x002fcc0007ffe0ff */
[----:B------:R-:W1:Y:S02]  /*98f0*/  F2I.FTZ.U32.TRUNC.NTZ R5, R35 ;  /* 0x0000002300057305 */ /* 0x000e64000021f000 */
[----:B-1----:R-:W-:-:S04]  /*9900*/  IMAD.MOV R4, RZ, RZ, -R5 ;  /* 0x000000ffff047224 */ /* 0x002fc800078e0a05 */
[----:B------:R-:W-:Y:S02]  /*9910*/  IMAD R37, R4, R7, RZ ;  /* 0x0000000704257224 */ /* 0x000fe400078e02ff */
[----:B------:R-:W-:-:S05]  /*9920*/  HFMA2 R4, -RZ, RZ, 0, 0 ;  /* 0x00000000ff047431 */ /* 0x000fca00000001ff */
[----:B------:R-:W-:-:S04]  /*9930*/  IMAD.HI.U32 R4, R5, R37, R4 ;  /* 0x0000002505047227 */ /* 0x000fc800078e0004 */
[----:B------:R-:W-:Y:S02]  /*9940*/  IMAD.MOV.U32 R5, RZ, RZ, R36 ;  /* 0x000000ffff057224 */ /* 0x000fe400078e0024 */
[----:B------:R-:W1:Y:S02]  /*9950*/  LDS.U16 R36, [R40+-0x10] ;  /* 0xfffff00028247984 */ /* 0x000e640000000400 */
[----:B------:R-:W-:-:S05]  /*9960*/  IMAD.HI.U32 R4, R4, R5, RZ ;  /* 0x0000000504047227 */ /* 0x000fca00078e00ff */
[----:B------:R-:W-:-:S05]  /*9970*/  IADD3 R4, PT, PT, -R4, RZ, RZ ;  /* 0x000000ff04047210 */ /* 0x000fca0007ffe1ff */
[----:B------:R-:W-:-:S05]  /*9980*/  IMAD R4, R7, R4, R5 ;  /* 0x0000000407047224 */ /* 0x000fca00078e0205 */
[----:B------:R-:W-:-:S13]  /*9990*/  ISETP.GT.U32.AND P0, PT, R7, R4, PT ;  /* 0x000000040700720c */ /* 0x000fda0003f04070 */
[----:B------:R-:W-:-:S05]  /*99a0*/  @!P0 IMAD.IADD R4, R4, 0x1, -R7 ;  /* 0x0000000104048824 */ /* 0x000fca00078e0a07 */
[----:B------:R-:W-:-:S13]  /*99b0*/  ISETP.GT.U32.AND P0, PT, R7, R4, PT ;  /* 0x000000040700720c */ /* 0x000fda0003f04070 */
[----:B------:R-:W-:-:S05]  /*99c0*/  @!P0 IADD3 R4, PT, PT, R4, -R7, RZ ;  /* 0x8000000704048210 */ /* 0x000fca0007ffe0ff */
[----:B------:R-:W-:Y:S01]  /*99d0*/  @!P1 IMAD.MOV R4, RZ, RZ, -R4 ;  /* 0x000000ffff049224 */ /* 0x000fe200078e0a04 */
[----:B------:R-:W-:-:S04]  /*99e0*/  @!P2 LOP3.LUT R4, RZ, R42, RZ, 0x33, !PT ;  /* 0x0000002aff04a212 */ /* 0x000fc800078e33ff */
[----:B------:R-:W-:-:S04]  /*99f0*/  IADD3 R5, P0, PT, R4, UR42, RZ ;  /* 0x0000002a04057c10 */ /* 0x000fc8000ff1e0ff */
[----:B------:R-:W-:Y:S02]  /*9a00*/  IADD3.X R6, PT, PT, RZ, R2, RZ, P0, !PT ;  /* 0x00000002ff067210 */ /* 0x000fe400007fe4ff */
[----:B0-----:R-:W-:-:S04]  /*9a10*/  LEA R34, P0, R5, UR14, 0x2 ;  /* 0x0000000e05227c11 */ /* 0x001fc8000f8010ff */
[----:B------:R-:W-:-:S06]  /*9a20*/  LEA.HI.X R35, R5, UR15, R6, 0x2, P0 ;  /* 0x0000000f05237c11 */ /* 0x000fcc00080f1406 */
[----:B------:R-:W4:Y:S01]  /*9a30*/  LDG.E R35, desc[UR36][R34.64] ;  /* 0x0000002422237981 */ /* 0x000f22000c1e1900 */
[----:B--2---:R-:W-:Y:S01]  /*9a40*/  UISETP.NE.AND UP0, UPT, UR5, URZ, UPT ;  /* 0x000000ff0500728c */ /* 0x004fe2000bf05270 */
[----:B----4-:R-:W-:-:S04]  /*9a50*/  IMAD R4, R10, R35, R4 ;  /* 0x000000230a047224 */ /* 0x010fc800078e0204 */
[----:B------:R-:W-:-:S04]  /*9a60*/  IMAD R5, R4, 0x70, RZ ;  /* 0x0000007004057824 */ /* 0x000fc800078e02ff */
[----:B------:R-:W-:-:S06]  /*9a70*/  IMAD.WIDE R4, R5, 0x2, R24 ;  /* 0x0000000205047825 */ /* 0x000fcc00078e0218 */
[----:B------:R-:W5:Y:S01]  /*9a80*/  LDG.E.128 R4, desc[UR36][R4.64] ;  /* 0x0000002404047981 */ /* 0x000f62000c1e1d00 */
[----:B-1----:R-:W-:Y:S01]  /*9a90*/  HADD2.F32 R41, -RZ, R36.H0_H0 ;  /* 0x20000024ff297230 */ /* 0x002fe20000004100 */
[----:B------:R-:W-:Y:S06]  /*9aa0*/  BRA.U UP0, `(.L_x_236) ;  /* 0x00000001004c7547 */ /* 0x000fec000b800000 */
[----:B------:R-:W-:Y:S01]  /*9ab0*/  ISETP.NE.AND P3, PT, R17, RZ, PT ;  /* 0x000000ff1100720c */ /* 0x000fe20003f65270 */
[----:B------:R-:W0:-:S12]  /*9ac0*/  LDS.128 R36, [R26] ;  /* 0x000000001a247984 */ /* 0x000e180000000c00 */
        /* <DEDUP_REMOVED lines=17> */
.L_x_236:
        /* <DEDUP_REMOVED lines=16> */
.L_x_235:
[----:B------:R-:W-:Y:S05]  /*9ce0*/  BSYNC.RECONVERGENT B2 ;  /* 0x0000000000027941 */ /* 0x000fea0003800200 */
.L_x_234:
[----:B------:R-:W-:Y:S01]  /*9cf0*/  ISETP.GE.AND P0, PT, R11, R42, PT ;  /* 0x0000002a0b00720c */ /* 0x000fe20003f06270 */
[----:B------:R-:W-:-:S12]  /*9d00*/  BSSY.RECONVERGENT B2, `(.L_x_237) ;  /* 0x000004b000027945 */ /* 0x000fd80003800200 */
        /* <DEDUP_REMOVED lines=9> */
[----:B-1----:R-:W-:-:S06]  /*9da0*/  VIADD R34, R6, 0xffffffe ;  /* 0x0ffffffe06227836 */ /* 0x002fcc0000000000 */
[----:B------:R-:W1:Y:S02]  /*9db0*/  F2I.FTZ.U32.TRUNC.NTZ R5, R34 ;  /* 0x0000002200057305 */ /* 0x000e64000021f000 */
[----:B-1----:R-:W-:-:S05]  /*9dc0*/  IADD3 R4, PT, PT, RZ, -R5, RZ ;  /* 0x80000005ff047210 */ /* 0x002fca0007ffe0ff */
[----:B------:R-:W-:Y:S02]  /*9dd0*/  IMAD R35, R4, R7, RZ ;  /* 0x0000000704237224 */ /* 0x000fe400078e02ff */
[----:B------:R-:W-:-:S04]  /*9de0*/  IMAD.MOV.U32 R4, RZ, RZ, RZ ;  /* 0x000000ffff047224 */ /* 0x000fc800078e00ff */
[----:B------:R-:W-:Y:S01]  /*9df0*/  IMAD.HI.U32 R4, R5, R35, R4 ;  /* 0x0000002305047227 */ /* 0x000fe200078e0004 */
[----:B------:R-:W-:Y:S02]  /*9e00*/  MOV R5, R36 ;  /* 0x0000002400057202 */ /* 0x000fe40000000f00 */
[----:B------:R-:W1:Y:S03]  /*9e10*/  LDS.U16 R36, [R40] ;  /* 0x0000000028247984 */ /* 0x000e660000000400 */
        /* <DEDUP_REMOVED lines=29> */
[----:B------:R-:W-:Y:S02]  /*9ff0*/  PLOP3.LUT P3, PT, PT, PT, UP0, 0x80, 0x8 ;  /* 0x000000000008781c */ /* 0x000fe40003f6f008 */
[----:B------:R-:W-:Y:S01]  /*a000*/  IADD3 R35, PT, PT, R15, 0x380, RZ ;  /* 0x000003800f237810 */ /* 0x000fe20007ffe0ff */
[----:B0----5:R-:W-:-:S02]  /*a010*/  HFMA2 R4, R4, 1, 1, R44 ;  /* 0x3c003c0004047831 */ /* 0x021fc4000000002c */
[----:B------:R-:W-:Y:S02]  /*a020*/  HADD2 R5, R5, R45 ;  /* 0x0000002d05057230 */ /* 0x000fe40000000000 */
[----:B------:R-:W-:Y:S02]  /*a030*/  HFMA2 R6, R6, 1, 1, R46 ;  /* 0x3c003c0006067831 */ /* 0x000fe4000000002e */
[----:B------:R-:W-:Y:S02]  /*a040*/  HADD2 R7, R7, R47 ;  /* 0x0000002f07077230 */ /* 0x000fe40000000000 */
[----:B------:R-:W-:-:S04]  /*a050*/  IMAD.WIDE.U32 R34, R35, 0x2, R18 ;  /* 0x0000000223227825 */ /* 0x000fc800078e0012 */
[----:B--2---:R-:W-:Y:S02]  /*a060*/  @P0 HMUL2 R4, R4, R36 ;  /* 0x0000002404040232 */ /* 0x004fe40000000000 */
[----:B------:R-:W-:Y:S02]  /*a070*/  @P1 HFMA2 R5, R5, R37, -RZ ;  /* 0x0000002505051231 */ /* 0x000fe400001000ff */
[----:B------:R-:W-:Y:S02]  /*a080*/  @P2 HMUL2 R6, R6, R38 ;  /* 0x0000002606062232 */ /* 0x000fe40000000000 */
[----:B------:R-:W-:-:S05]  /*a090*/  @P3 HFMA2 R7, R7, R39, -RZ ;  /* 0x0000002707073231 */ /* 0x000fca00001000ff */
[----:B------:R0:W-:Y:S02]  /*a0a0*/  STG.E.128 desc[UR36][R34.64], R4 ;  /* 0x0000000422007986 */ /* 0x0001e4000c101d24 */
.L_x_239:
        /* <DEDUP_REMOVED lines=16> */
.L_x_238:
[----:B------:R-:W-:Y:S05]  /*a1b0*/  BSYNC.RECONVERGENT B2 ;  /* 0x0000000000027941 */ /* 0x000fea0003800200 */
.L_x_237:
[C---:B------:R-:W-:Y:S01]  /*a1c0*/  VIADD R4, R11.reuse, 0x8 ;  /* 0x000000080b047836 */ /* 0x040fe20000000000 */
[----:B------:R-:W-:Y:S01]  /*a1d0*/  IADD3 R11, PT, PT, R11, 0x10, RZ ;  /* 0x000000100b0b7810 */ /* 0x000fe20007ffe0ff */
[----:B------:R-:W-:Y:S01]  /*a1e0*/  VIADD R15, R15, 0x700 ;  /* 0x000007000f0f7836 */ /* 0x000fe20000000000 */
[----:B------:R-:W-:Y:S02]  /*a1f0*/  IADD3 R40, PT, PT, R40, 0x20, RZ ;  /* 0x0000002028287810 */ /* 0x000fe40007ffe0ff */
[----:B------:R-:W-:-:S13]  /*a200*/  ISETP.GE.AND P0, PT, R4, UR10, PT ;  /* 0x0000000a04007c0c */ /* 0x000fda000bf06270 */
[----:B------:R-:W-:Y:S05]  /*a210*/  @!P0 BRA `(.L_x_240) ;  /* 0xfffffff4007c8947 */ /* 0x000fea000383ffff */
.L_x_229:
[----:B------:R-:W-:Y:S05]  /*a220*/  BSYNC.RECONVERGENT B1 ;  /* 0x0000000000017941 */ /* 0x000fea0003800200 */
.L_x_228:
[----:B------:R-:W-:-:S13]  /*a230*/  ISETP.NE.AND P0, PT, R27, UR4, PT ;  /* 0x000000041b007c0c */ /* 0x000fda000bf05270 */
[----:B------:R-:W-:Y:S05]  /*a240*/  @P0 BRA `(.L_x_218) ;  /* 0x0000000000d40947 */ /* 0x000fea0003800000 */
[----:B------:R-:W-:Y:S02]  /*a250*/  UMOV UR5, 0x70 ;  /* 0x0000007000057882 */ /* 0x000fe40000000000 */
[----:B------:R-:W-:-:S06]  /*a260*/  UIMAD UR5, UR45, UR5, -0x70 ;  /* 0xffffff902d0574a4 */ /* 0x000fcc000f8e0205 */
[----:B------:R-:W-:-:S04]  /*a270*/  IMAD.U32 R5, RZ, RZ, UR5 ;  /* 0x00000005ff057e24 */ /* 0x000fc8000f8e00ff */
[----:B------:R-:W-:-:S06]  /*a280*/  IMAD.WIDE R4, R5, 0x2, R18 ;  /* 0x0000000205047825 */ /* 0x000fcc00078e0212 */
[----:B------:R-:W5:Y:S01]  /*a290*/  LDG.E.128 R4, desc[UR36][R4.64] ;  /* 0x0000002404047981 */ /* 0x000f62000c1e1d00 */
[----:B------:R-:W-:-:S06]  /*a2a0*/  UIADD3 UR5, UPT, UPT, UR45, -UR12, URZ ;  /* 0x8000000c2d057290 */ /* 0x000fcc000fffe0ff */
[----:B------:R-:W-:-:S05]  /*a2b0*/  MOV R9, UR5 ;  /* 0x0000000500097c02 */ /* 0x000fca0008000f00 */
[----:B------:R-:W-:Y:S01]  /*a2c0*/  IMAD R14, R9, 0x2, R14 ;  /* 0x00000002090e7824 */ /* 0x000fe200078e020e */
[----:B------:R-:W0:Y:S05]  /*a2d0*/  LDCU UR5, c[0x0][0x40c] ;  /* 0x00008180ff0577ac */ /* 0x000e2a0008000800 */
[----:B------:R-:W1:Y:S01]  /*a2e0*/  LDS.U16 R14, [R14+-0x2] ;  /* 0xfffffe000e0e7984 */ /* 0x000e620000000400 */
[----:B0-----:R-:W-:Y:S01]  /*a2f0*/  UISETP.NE.AND UP0, UPT, UR5, URZ, UPT ;  /* 0x000000ff0500728c */ /* 0x001fe2000bf05270 */
[----:B-1----:R-:W-:-:S08]  /*a300*/  HADD2.F32 R15, -RZ, R14.H0_H0 ;  /* 0x2000000eff0f7230 */ /* 0x002fd00000004100 */
[----:B------:R-:W-:Y:S05]  /*a310*/  BRA.U UP0, `(.L_x_241) ;  /* 0x0000000100607547 */ /* 0x000fea000b800000 */
[----:B------:R-:W0:Y:S02]  /*a320*/  LDCU.64 UR14, c[0x0][0x460] ;  /* 0x00008c00ff0e77ac */ /* 0x000e240008000a00 */
[----:B0-----:R-:W-:-:S04]  /*a330*/  ISETP.NE.U32.AND P0, PT, RZ, UR14, PT ;  /* 0x0000000eff007c0c */ /* 0x001fc8000bf05070 */
[----:B------:R-:W-:-:S13]  /*a340*/  ISETP.NE.AND.EX P0, PT, RZ, UR15, PT, P0 ;  /* 0x0000000fff007c0c */ /* 0x000fda000bf05300 */
[----:B------:R-:W-:Y:S01]  /*a350*/  VOTEU.ANY UP0, P0 ;  /* 0x0000000000ff7886 */ /* 0x000fe20000000100 */
[----:B------:R-:W-:-:S04]  /*a360*/  PLOP3.LUT P0, PT, PT, PT, UP0, 0x80, 0x8 ;  /* 0x000000000008781c */ /* 0x000fc80003f0f008 */
[----:B------:R-:W0:Y:S09]  /*a370*/  @UP0 LDCU UR5, c[0x0][0x3f8] ;  /* 0x00007f00ff0507ac */ /* 0x000e320008000800 */
[----:B------:R-:W1:Y:S01]  /*a380*/  @P0 LDC.64 R8, c[0x0][0x458] ;  /* 0x00011600ff080b82 */ /* 0x000e620000000a00 */
[----:B0-----:R-:W-:-:S06]  /*a390*/  @UP0 UIMAD UR5, UR38, UR5, UR13 ;  /* 0x00000005260502a4 */ /* 0x001fcc000f8e020d */
[----:B------:R-:W-:-:S05]  /*a3a0*/  MOV R11, UR5 ;  /* 0x00000005000b7c02 */ /* 0x000fca0008000f00 */
[----:B------:R-:W-:-:S04]  /*a3b0*/  @P0 IMAD R11, R11, 0x70, R12 ;  /* 0x000000700b0b0824 */ /* 0x000fc800078e020c */
[----:B-1----:R-:W-:-:S06]  /*a3c0*/  @P0 IMAD.WIDE R8, R11, 0x2, R8 ;  /* 0x000000020b080825 */ /* 0x002fcc00078e0208 */
[----:B------:R-:W2:Y:S01]  /*a3d0*/  @P0 LDG.E.128 R8, desc[UR36][R8.64] ;  /* 0x0000002408080981 */ /* 0x000ea2000c1e1d00 */
[----:B------:R-:W-:Y:S01]  /*a3e0*/  UIMAD UR5, UR40, 0x70, URZ ;  /* 0x00000070280578a4 */ /* 0x000fe2000f8e02ff */
[----:B-----5:R-:W-:Y:S02]  /*a3f0*/  HFMA2 R4, R4, 1, 1, R20 ;  /* 0x3c003c0004047831 */ /* 0x020fe40000000014 */
[----:B------:R-:W-:Y:S02]  /*a400*/  HADD2 R5, R5, R21 ;  /* 0x0000001505057230 */ /* 0x000fe40000000000 */
[----:B------:R-:W-:Y:S02]  /*a410*/  HFMA2 R6, R6, 1, 1, R22 ;  /* 0x3c003c0006067831 */ /* 0x000fe40000000016 */
[----:B------:R-:W-:Y:S02]  /*a420*/  HADD2 R7, R7, R23 ;  /* 0x0000001707077230 */ /* 0x000fe40000000000 */
[----:B------:R-:W-:-:S04]  /*a430*/  IMAD.U32 R17, RZ, RZ, UR5 ;  /* 0x00000005ff117e24 */ /* 0x000fc8000f8e00ff */
[----:B------:R-:W-:-:S04]  /*a440*/  IMAD.WIDE R18, R17, 0x2, R18 ;  /* 0x0000000211127825 */ /* 0x000fc800078e0212 */
[----:B--2---:R-:W-:Y:S02]  /*a450*/  @P0 HMUL2 R4, R4, R8 ;  /* 0x0000000804040232 */ /* 0x004fe40000000000 */
[----:B------:R-:W-:Y:S02]  /*a460*/  @P0 HFMA2 R5, R5, R9, -RZ ;  /* 0x0000000905050231 */ /* 0x000fe400001000ff */
[----:B------:R-:W-:Y:S02]  /*a470*/  @P0 HMUL2 R6, R6, R10 ;  /* 0x0000000a06060232 */ /* 0x000fe40000000000 */
[----:B------:R-:W-:-:S05]  /*a480*/  @P0 HFMA2 R7, R7, R11, -RZ ;  /* 0x0000000b07070231 */ /* 0x000fca00001000ff */
[----:B------:R0:W-:Y:S02]  /*a490*/  STG.E.128 desc[UR36][R18.64], R4 ;  /* 0x0000000412007986 */ /* 0x0001e4000c101d24 */
.L_x_241:
[----:B-----5:R-:W-:Y:S02]  /*a4a0*/  HADD2.F32 R2, -RZ, R4.H0_H0 ;  /* 0x20000004ff027230 */ /* 0x020fe40000004100 */
[----:B------:R-:W-:Y:S02]  /*a4b0*/  HADD2.F32 R8, -RZ, R5.H0_H0 ;  /* 0x20000005ff087230 */ /* 0x000fe40000004100 */
[----:B------:R-:W-:Y:S02]  /*a4c0*/  HADD2.F32 R9, -RZ, R6.H0_H0 ;  /* 0x20000006ff097230 */ /* 0x000fe40000004100 */
[C---:B------:R-:W-:Y:S01]  /*a4d0*/  FFMA.FTZ R28, R15.reuse, R2, R28 ;  /* 0x000000020f1c7223 */ /* 0x040fe2000001001c */
[----:B------:R-:W-:Y:S02]  /*a4e0*/  HADD2.F32 R10, -RZ, R7.H0_H0 ;  /* 0x20000007ff0a7230 */ /* 0x000fe40000004100 */
[----:B------:R-:W-:Y:S01]  /*a4f0*/  FFMA.FTZ R3, R15, R8, R3 ;  /* 0x000000080f037223 */ /* 0x000fe20000010003 */
[----:B0-----:R-:W-:-:S02]  /*a500*/  HADD2.F32 R4, -RZ, R4.H1_H1 ;  /* 0x30000004ff047230 */ /* 0x001fc40000004100 */
        /* <DEDUP_REMOVED lines=9> */
.L_x_218:
[----:B------:R-:W-:Y:S05]  /*a5a0*/  BSYNC.RECONVERGENT B0 ;  /* 0x0000000000007941 */ /* 0x000fea0003800200 */
.L_x_217:
[----:B------:R-:W-:Y:S01]  /*a5b0*/  BAR.SYNC.DEFER_BLOCKING 0x0 ;  /* 0x0000000000007b1d */ /* 0x000fe20000010000 */
[----:B------:R-:W-:-:S13]  /*a5c0*/  ISETP.GT.U32.AND P0, PT, R12, 0x6f, PT ;  /* 0x0000006f0c00780c */ /* 0x000fda0003f04070 */
[----:B------:R-:W-:Y:S05]  /*a5d0*/  @P0 BRA `(.L_x_242) ;  /* 0x0000000400a00947 */ /* 0x000fea0003800000 */
[----:B------:R-:W0:Y:S01]  /*a5e0*/  S2UR UR5, SR_CgaCtaId ;  /* 0x00000000000579c3 */ /* 0x000e220000008800 */
[----:B------:R-:W-:Y:S01]  /*a5f0*/  LOP3.LUT R2, R16, 0x3c0, RZ, 0xc0, !PT ;  /* 0x000003c010027812 */ /* 0x000fe200078ec0ff */
[----:B------:R-:W-:Y:S01]  /*a600*/  UMOV UR4, 0x400 ;  /* 0x0000040000047882 */ /* 0x000fe20000000000 */
[----:B------:R-:W-:Y:S01]  /*a610*/  IMAD R27, R27, 0x70, R12 ;  /* 0x000000701b1b7824 */ /* 0x000fe200078e020c */
[----:B------:R-:W-:Y:S01]  /*a620*/  UIADD3 UR4, UPT, UPT, UR4, 0x220, URZ ;  /* 0x0000022004047890 */ /* 0x000fe2000fffe0ff */
[----:B------:R-:W-:Y:S02]  /*a630*/  ISETP.NE.AND P1, PT, R2, 0x40, PT ;  /* 0x000000400200780c */ /* 0x000fe40003f25270 */
[C---:B------:R-:W-:Y:S02]  /*a640*/  LOP3.LUT R4, R16.reuse, 0x3e0, RZ, 0xc0, !PT ;  /* 0x000003e010047812 */ /* 0x040fe400078ec0ff */
[----:B------:R-:W-:Y:S02]  /*a650*/  LOP3.LUT R5, R16, 0x3f0, RZ, 0xc0, !PT ;  /* 0x000003f010057812 */ /* 0x000fe400078ec0ff */
[----:B------:R-:W-:-:S02]  /*a660*/  ISETP.NE.AND P3, PT, R4, 0x20, PT ;  /* 0x000000200400780c */ /* 0x000fc40003f65270 */
[----:B------:R-:W-:Y:S02]  /*a670*/  ISETP.NE.AND P4, PT, R5, 0x10, PT ;  /* 0x000000100500780c */ /* 0x000fe40003f85270 */
[C---:B------:R-:W-:Y:S02]  /*a680*/  ISETP.GT.U32.AND P2, PT, R16.reuse, 0x3f, PT ;  /* 0x0000003f1000780c */ /* 0x040fe40003f44070 */
[C---:B------:R-:W-:Y:S02]  /*a690*/  ISETP.GT.U32.AND P6, PT, R16.reuse, 0x1f, PT ;  /* 0x0000001f1000780c */ /* 0x040fe40003fc4070 */
[----:B------:R-:W-:Y:S01]  /*a6a0*/  ISETP.GT.U32.AND P5, PT, R16, 0xf, PT ;  /* 0x0000000f1000780c */ /* 0x000fe20003fa4070 */
[----:B0-----:R-:W-:-:S06]  /*a6b0*/  ULEA UR4, UR5, UR4, 0x18 ;  /* 0x0000000405047291 */ /* 0x001fcc000f8ec0ff */
[----:B------:R-:W-:Y:S01]  /*a6c0*/  LEA R27, R27, UR4, 0x1 ;  /* 0x000000041b1b7c11 */ /* 0x000fe2000f8e08ff */
[----:B------:R-:W-:Y:S06]  /*a6d0*/  @P1 BRA `(.L_x_243) ;  /* 0x0000000000141947 */ /* 0x000fec0003800000 */
[----:B------:R-:W-:Y:S02]  /*a6e0*/  F2FP.F16.F32.PACK_AB R4, R31, R28 ;  /* 0x0000001c1f04723e */ /* 0x000fe400000000ff */
[----:B------:R-:W-:Y:S02]  /*a6f0*/  F2FP.F16.F32.PACK_AB R5, R30, R3 ;  /* 0x000000031e05723e */ /* 0x000fe400000000ff */
[----:B------:R-:W-:Y:S02]  /*a700*/  F2FP.F16.F32.PACK_AB R6, R33, R32 ;  /* 0x000000202106723e */ /* 0x000fe400000000ff */
[----:B------:R-:W-:-:S05]  /*a710*/  F2FP.F16.F32.PACK_AB R7, R0, R13 ;  /* 0x0000000d0007723e */ /* 0x000fca00000000ff */
[----:B------:R0:W-:Y:S02]  /*a720*/  STS.128 [R27+-0x380], R4 ;  /* 0xfffc80041b007388 */ /* 0x0001e40000000c00 */
.L_x_243:
[----:B------:R-:W-:Y:S05]  /*a730*/  WARPSYNC.ALL ;  /* 0x0000000000007948 */ /* 0x000fea0003800000 */
[----:B------:R-:W-:Y:S06]  /*a740*/  BAR.SYNC.DEFER_BLOCKING 0x0 ;  /* 0x0000000000007b1d */ /* 0x000fec0000010000 */
[----:B------:R-:W-:Y:S04]  /*a750*/  BSSY.RECONVERGENT B0, `(.L_x_244) ;  /* 0x0000013000007945 */ /* 0x000fe80003800200 */
[----:B------:R-:W-:Y:S05]  /*a760*/  @P2 BRA `(.L_x_245) ;  /* 0x0000000000442947 */ /* 0x000fea0003800000 */
[----:B0-----:R-:W0:Y:S02]  /*a770*/  LDS.128 R4, [R27] ;  /* 0x000000001b047984 */ /* 0x001e240000000c00 */
[----:B0-----:R-:W-:Y:S02]  /*a780*/  HADD2.F32 R9, -RZ, R4.H0_H0 ;  /* 0x20000004ff097230 */ /* 0x001fe40000004100 */
[----:B------:R-:W-:Y:S02]  /*a790*/  HADD2.F32 R2, -RZ, R5.H0_H0 ;  /* 0x20000005ff027230 */ /* 0x000fe40000004100 */
[----:B------:R-:W-:Y:S02]  /*a7a0*/  HADD2.F32 R11, -RZ, R6.H0_H0 ;  /* 0x20000006ff0b7230 */ /* 0x000fe40000004100 */
[----:B------:R-:W-:Y:S01]  /*a7b0*/  FADD.FTZ R28, R28, R9 ;  /* 0x000000091c1c7221 */ /* 0x000fe20000010000 */
[----:B------:R-:W-:Y:S02]  /*a7c0*/  HADD2.F32 R8, -RZ, R7.H0_H0 ;  /* 0x20000007ff087230 */ /* 0x000fe40000004100 */
[----:B------:R-:W-:Y:S01]  /*a7d0*/  FADD.FTZ R3, R3, R2 ;  /* 0x0000000203037221 */ /* 0x000fe20000010000 */
[----:B------:R-:W-:-:S02]  /*a7e0*/  HADD2.F32 R4, -RZ, R4.H1_H1 ;  /* 0x30000004ff047230 */ /* 0x000fc40000004100 */
[----:B------:R-:W-:Y:S01]  /*a7f0*/  FADD.FTZ R32, R32, R11 ;  /* 0x0000000b20207221 */ /* 0x000fe20000010000 */
[----:B------:R-:W-:Y:S02]  /*a800*/  HADD2.F32 R5, -RZ, R5.H1_H1 ;  /* 0x30000005ff057230 */ /* 0x000fe40000004100 */
[----:B------:R-:W-:Y:S01]  /*a810*/  FADD.FTZ R13, R13, R8 ;  /* 0x000000080d0d7221 */ /* 0x000fe20000010000 */
[----:B------:R-:W-:Y:S02]  /*a820*/  HADD2.F32 R6, -RZ, R6.H1_H1 ;  /* 0x30000006ff067230 */ /* 0x000fe40000004100 */
[----:B------:R-:W-:Y:S01]  /*a830*/  FADD.FTZ R31, R31, R4 ;  /* 0x000000041f1f7221 */ /* 0x000fe20000010000 */
[----:B------:R-:W-:Y:S02]  /*a840*/  HADD2.F32 R7, -RZ, R7.H1_H1 ;  /* 0x30000007ff077230 */ /* 0x000fe40000004100 */
[----:B------:R-:W-:Y:S01]  /*a850*/  FADD.FTZ R30, R30, R5 ;  /* 0x000000051e1e7221 */ /* 0x000fe20000010000 */
[----:B------:R-:W-:-:S02]  /*a860*/  FADD.FTZ R33, R33, R6 ;  /* 0x0000000621217221 */ /* 0x000fc40000010000 */
[----:B------:R-:W-:-:S07]  /*a870*/  FADD.FTZ R0, R0, R7 ;  /* 0x0000000700007221 */ /* 0x000fce0000010000 */
.L_x_245:
[----:B------:R-:W-:Y:S05]  /*a880*/  BSYNC.RECONVERGENT B0 ;  /* 0x0000000000007941 */ /* 0x000fea0003800200 */
.L_x_244:
[----:B------:R-:W-:Y:S06]  /*a890*/  BAR.SYNC.DEFER_BLOCKING 0x0 ;  /* 0x0000000000007b1d */ /* 0x000fec0000010000 */
[----:B------:R-:W-:Y:S04]  /*a8a0*/  BSSY.RECONVERGENT B0, `(.L_x_246) ;  /* 0x0000007000007945 */ /* 0x000fe80003800200 */
[----:B------:R-:W-:Y:S05]  /*a8b0*/  @P3 BRA `(.L_x_247) ;  /* 0x0000000000143947 */ /* 0x000fea0003800000 */
[----:B0-----:R-:W-:Y:S02]  /*a8c0*/  F2FP.F16.F32.PACK_AB R4, R31, R28 ;  /* 0x0000001c1f04723e */ /* 0x001fe400000000ff */
[----:B------:R-:W-:Y:S02]  /*a8d0*/  F2FP.F16.F32.PACK_AB R5, R30, R3 ;  /* 0x000000031e05723e */ /* 0x000fe400000000ff */
[----:B------:R-:W-:Y:S02]  /*a8e0*/  F2FP.F16.F32.PACK_AB R6, R33, R32 ;  /* 0x000000202106723e */ /* 0x000fe400000000ff */
[----:B------:R-:W-:-:S05]  /*a8f0*/  F2FP.F16.F32.PACK_AB R7, R0, R13 ;  /* 0x0000000d0007723e */ /* 0x000fca00000000ff */
[----:B------:R1:W-:Y:S02]  /*a900*/  STS.128 [R27+-0x1c0], R4 ;  /* 0xfffe40041b007388 */ /* 0x0003e40000000c00 */
.L_x_247:
[----:B------:R-:W-:Y:S05]  /*a910*/  BSYNC.RECONVERGENT B0 ;  /* 0x0000000000007941 */ /* 0x000fea0003800200 */
.L_x_246:
[----:B------:R-:W-:Y:S06]  /*a920*/  BAR.SYNC.DEFER_BLOCKING 0x0 ;  /* 0x0000000000007b1d */ /* 0x000fec0000010000 */
[----:B------:R-:W-:Y:S04]  /*a930*/  BSSY.RECONVERGENT B0, `(.L_x_248) ;  /* 0x0000013000007945 */ /* 0x000fe80003800200 */
[----:B------:R-:W-:Y:S05]  /*a940*/  @P6 BRA `(.L_x_249) ;  /* 0x0000000000446947 */ /* 0x000fea0003800000 */
[----:B01----:R-:W0:Y:S02]  /*a950*/  LDS.128 R4, [R27] ;  /* 0x000000001b047984 */ /* 0x003e240000000c00 */
        /* <DEDUP_REMOVED lines=16> */
.L_x_249:
[----:B------:R-:W-:Y:S05]  /*aa60*/  BSYNC.RECONVERGENT B0 ;  /* 0x0000000000007941 */ /* 0x000fea0003800200 */
.L_x_248:
        /* <DEDUP_REMOVED lines=8> */
.L_x_251:
[----:B------:R-:W-:Y:S05]  /*aaf0*/  BSYNC.RECONVERGENT B0 ;  /* 0x0000000000007941 */ /* 0x000fea0003800200 */
.L_x_250:
[----:B------:R-:W-:Y:S06]  /*ab00*/  BAR.SYNC.DEFER_BLOCKING 0x0 ;  /* 0x0000000000007b1d */ /* 0x000fec0000010000 */
[----:B------:R-:W-:Y:S04]  /*ab10*/  BSSY.RECONVERGENT B0, `(.L_x_252) ;  /* 0x0000013000007945 */ /* 0x000fe80003800200 */
[----:B------:R-:W-:Y:S05]  /*ab20*/  @P5 BRA `(.L_x_253) ;  /* 0x0000000000445947 */ /* 0x000fea0003800000 */
[----:B012-4-:R-:W0:Y:S02]  /*ab30*/  LDS.128 R24, [R27] ;  /* 0x000000001b187984 */ /* 0x017e240000000c00 */
[----:B0-----:R-:W-:Y:S02]  /*ab40*/  HADD2.F32 R5, -RZ, R24.H0_H0 ;  /* 0x20000018ff057230 */ /* 0x001fe40000004100 */
[--C-:B------:R-:W-:Y:S02]  /*ab50*/  HADD2.F32 R2, -RZ, R25.reuse.H0_H0 ;  /* 0x20000019ff027230 */ /* 0x100fe40000004100 */
[----:B------:R-:W-:Y:S02]  /*ab60*/  HADD2.F32 R7, -RZ, R26.H0_H0 ;  /* 0x2000001aff077230 */ /* 0x000fe40000004100 */
        /* <DEDUP_REMOVED lines=13> */
.L_x_253:
[----:B------:R-:W-:Y:S05]  /*ac40*/  BSYNC.RECONVERGENT B0 ;  /* 0x0000000000007941 */ /* 0x000fea0003800200 */
.L_x_252:
[----:B------:R-:W-:Y:S06]  /*ac50*/  BAR.SYNC.DEFER_BLOCKING 0x0 ;  /* 0x0000000000007b1d */ /* 0x000fec0000010000 */
.L_x_242:
[----:B------:R-:W-:-:S13]  /*ac60*/  ISETP.GT.U32.OR P0, PT, R16, 0xf, P0 ;  /* 0x0000000f1000780c */ /* 0x000fda0000704470 */
[----:B------:R-:W-:Y:S05]  /*ac70*/  @P0 EXIT ;  /* 0x000000000000094d */ /* 0x000fea0003800000 */
[----:B------:R-:W5:Y:S02]  /*ac80*/  LDCU UR4, c[0x0][0x478] ;  /* 0x00008f00ff0477ac */ /* 0x000f640008000800 */
[----:B-----5:R-:W-:-:S09]  /*ac90*/  UISETP.NE.AND UP0, UPT, UR4, 0x2, UPT ;  /* 0x000000020400788c */ /* 0x020fd2000bf05270 */
[----:B------:R-:W-:Y:S05]  /*aca0*/  BRA.U UP0, `(.L_x_254) ;  /* 0x0000000100e07547 */ /* 0x000fea000b800000 */
[----:B012---:R-:W0:Y:S01]  /*acb0*/  LDC.64 R4, c[0x0][0x470] ;  /* 0x00011c00ff047b82 */ /* 0x007e220000000a00 */
[----:B------:R-:W1:Y:S01]  /*acc0*/  LDCU.64 UR4, c[0x0][0x380] ;  /* 0x00007000ff0477ac */ /* 0x000e620008000a00 */
[----:B0-----:R-:W2:Y:S01]  /*acd0*/  LDG.E R4, desc[UR36][R4.64] ;  /* 0x0000002404047981 */ /* 0x001ea2000c1e1900 */
[----:B------:R-:W-:-:S05]  /*ace0*/  IMAD.IADD R12, R29, 0x1, R12 ;  /* 0x000000011d0c7824 */ /* 0x000fca00078e020c */
[----:B-1----:R-:W-:Y:S01]  /*acf0*/  IADD3 R8, P0, PT, R12, UR4, RZ ;  /* 0x000000040c087c10 */ /* 0x002fe2000ff1e0ff */
[C---:B--2---:R-:W-:Y:S01]  /*ad00*/  FMUL.FTZ R13, R4.reuse, R13 ;  /* 0x0000000d040d7220 */ /* 0x044fe20000410000 */
[C---:B------:R-:W-:Y:S01]  /*ad10*/  FMUL.FTZ R33, R4.reuse, R33 ;  /* 0x0000002104217220 */ /* 0x040fe20000410000 */
[C---:B------:R-:W-:Y:S01]  /*ad20*/  FMUL.FTZ R0, R4.reuse, R0 ;  /* 0x0000000004007220 */ /* 0x040fe20000410000 */
[C---:B------:R-:W-:Y:S01]  /*ad30*/  FMUL.FTZ R31, R4.reuse, R31 ;  /* 0x0000001f041f7220 */ /* 0x040fe20000410000 */
[C---:B------:R-:W-:Y:S01]  /*ad40*/  FMUL.FTZ R3, R4.reuse, R3 ;  /* 0x0000000304037220 */ /* 0x040fe20000410000 */
[C---:B------:R-:W-:Y:S01]  /*ad50*/  FMUL.FTZ R30, R4.reuse, R30 ;  /* 0x0000001e041e7220 */ /* 0x040fe20000410000 */
[----:B------:R-:W0:Y:S01]  /*ad60*/  F2I.S8.NTZ R13, R13 ;  /* 0x0000000d000d7305 */ /* 0x000e220000202100 */
[C---:B------:R-:W-:Y:S01]  /*ad70*/  FMUL.FTZ R32, R4.reuse, R32 ;  /* 0x0000002004207220 */ /* 0x040fe20000410000 */
[----:B------:R-:W-:-:S06]  /*ad80*/  FMUL.FTZ R4, R4, R28 ;  /* 0x0000001c04047220 */ /* 0x000fcc0000410000 */
[----:B------:R-:W1:Y:S01]  /*ad90*/  F2I.S8.NTZ R33, R33 ;  /* 0x0000002100217305 */ /* 0x000e620000202100 */
[----:B0-----:R-:W-:-:S07]  /*ada0*/  PRMT R2, R13, 0x8880, RZ ;  /* 0x000088800d027816 */ /* 0x001fce00000000ff */
[----:B------:R-:W0:Y:S01]  /*adb0*/  F2I.S8.NTZ R0, R0 ;  /* 0x0000000000007305 */ /* 0x000e220000202100 */
[----:B------:R-:W-:-:S04]  /*adc0*/  PRMT R2, R2, 0x7710, RZ ;  /* 0x0000771002027816 */ /* 0x000fc800000000ff */
[----:B------:R-:W-:-:S03]  /*add0*/  SHF.L.U32 R5, R2, 0x10, RZ ;  /* 0x0000001002057819 */ /* 0x000fc600000006ff */
[----:B------:R-:W2:Y:S01]  /*ade0*/  F2I.S8.NTZ R31, R31 ;  /* 0x0000001f001f7305 */ /* 0x000ea20000202100 */
[----:B-1----:R-:W-:Y:S02]  /*adf0*/  PRMT R33, R33, 0x8880, RZ ;  /* 0x0000888021217816 */ /* 0x002fe400000000ff */
[----:B------:R-:W-:Y:S02]  /*ae00*/  LOP3.LUT R5, R5, 0xff0000, RZ, 0xc0, !PT ;  /* 0x00ff000005057812 */ /* 0x000fe400078ec0ff */
[----:B0-----:R-:W-:-:S03]  /*ae10*/  PRMT R6, R0, 0x8880, RZ ;  /* 0x0000888000067816 */ /* 0x001fc600000000ff */
[----:B------:R-:W0:Y:S01]  /*ae20*/  F2I.S8.NTZ R3, R3 ;  /* 0x0000000300037305 */ /* 0x000e220000202100 */
[----:B------:R-:W-:Y:S02]  /*ae30*/  PRMT R0, R33, 0x7710, RZ ;  /* 0x0000771021007816 */ /* 0x000fe400000000ff */
[----:B------:R-:W-:Y:S02]  /*ae40*/  PRMT R2, R6, 0x7710, RZ ;  /* 0x0000771006027816 */ /* 0x000fe400000000ff */
[----:B------:R-:W-:Y:S02]  /*ae50*/  SHF.L.U32 R0, R0, 0x8, RZ ;  /* 0x0000000800007819 */ /* 0x000fe400000006ff */
[----:B------:R-:W-:Y:S01]  /*ae60*/  PRMT R9, R5, 0x4210, R2 ;  /* 0x0000421005097816 */ /* 0x000fe20000000002 */
[----:B------:R-:W1:Y:S01]  /*ae70*/  F2I.S8.NTZ R30, R30 ;  /* 0x0000001e001e7305 */ /* 0x000e620000202100 */
[----:B--2---:R-:W-:Y:S02]  /*ae80*/  PRMT R31, R31, 0x8880, RZ ;  /* 0x000088801f1f7816 */ /* 0x004fe400000000ff */
[----:B------:R-:W-:-:S02]  /*ae90*/  LOP3.LUT R9, R9, 0xff00, R0, 0xf8, !PT ;  /* 0x0000ff0009097812 */ /* 0x000fc400078ef800 */
[----:B------:R-:W-:Y:S02]  /*aea0*/  PRMT R0, R31, 0x7710, RZ ;  /* 0x000077101f007816 */ /* 0x000fe400000000ff */
[----:B0-----:R-:W-:Y:S01]  /*aeb0*/  PRMT R2, R3, 0x8880, RZ ;  /* 0x0000888003027816 */ /* 0x001fe200000000ff */
[----:B------:R-:W0:Y:S01]  /*aec0*/  F2I.S8.NTZ R32, R32 ;  /* 0x0000002000207305 */ /* 0x000e220000202100 */
[----:B------:R-:W-:Y:S02]  /*aed0*/  LOP3.LUT R6, R0, 0xff, RZ, 0xc0, !PT ;  /* 0x000000ff00067812 */ /* 0x000fe400078ec0ff */
[----:B------:R-:W-:-:S03]  /*aee0*/  PRMT R2, R2, 0x7710, RZ ;  /* 0x0000771002027816 */ /* 0x000fc600000000ff */
[----:B------:R-:W-:Y:S01]  /*aef0*/  IMAD.WIDE.U32 R6, R6, 0x100, RZ ;  /* 0x0000010006067825 */ /* 0x000fe200078e00ff */
[----:B-1----:R-:W-:Y:S01]  /*af00*/  PRMT R30, R30, 0x8880, RZ ;  /* 0x000088801e1e7816 */ /* 0x002fe200000000ff */
[----:B------:R-:W1:Y:S01]  /*af10*/  F2I.S8.NTZ R4, R4 ;  /* 0x0000000400047305 */ /* 0x000e620000202100 */
[----:B------:R-:W-:Y:S02]  /*af20*/  LOP3.LUT R5, R2, 0xff, RZ, 0xc0, !PT ;  /* 0x000000ff02057812 */ /* 0x000fe400078ec0ff */
[----:B------:R-:W-:Y:S02]  /*af30*/  PRMT R3, R30, 0x7710, RZ ;  /* 0x000077101e037816 */ /* 0x000fe400000000ff */
[----:B0-----:R-:W-:Y:S02]  /*af40*/  PRMT R32, R32, 0x8880, RZ ;  /* 0x0000888020207816 */ /* 0x001fe400000000ff */
[----:B------:R-:W-:Y:S02]  /*af50*/  LOP3.LUT R3, R3, 0xff, RZ, 0xc0, !PT ;  /* 0x000000ff03037812 */ /* 0x000fe400078ec0ff */
        /* <DEDUP_REMOVED lines=13> */
.L_x_254:
[----:B012---:R-:W0:Y:S01]  /*b030*/  LDC.64 R4, c[0x0][0x380] ;  /* 0x0000e000ff047b82 */ /* 0x007e220000000a00 */
[----:B------:R-:W-:Y:S01]  /*b040*/  IMAD.IADD R29, R29, 0x1, R12 ;  /* 0x000000011d1d7824 */ /* 0x000fe200078e020c */
[----:B------:R-:W-:Y:S02]  /*b050*/  F2FP.F16.F32.PACK_AB R31, R31, R28 ;  /* 0x0000001c1f1f723e */ /* 0x000fe400000000ff */
[----:B------:R-:W-:Y:S02]  /*b060*/  F2FP.F16.F32.PACK_AB R3, R30, R3 ;  /* 0x000000031e03723e */ /* 0x000fe400000000ff */
[----:B------:R-:W-:Y:S02]  /*b070*/  F2FP.F16.F32.PACK_AB R33, R33, R32 ;  /* 0x000000202121723e */ /* 0x000fe400000000ff */
[----:B------:R-:W-:Y:S01]  /*b080*/  F2FP.F16.F32.PACK_AB R13, R0, R13 ;  /* 0x0000000d000d723e */ /* 0x000fe200000000ff */
[----:B0-----:R-:W-:-:S05]  /*b090*/  IMAD.WIDE R4, R29, 0x2, R4 ;  /* 0x000000021d047825 */ /* 0x001fca00078e0204 */
[----:B------:R-:W-:Y:S04]  /*b0a0*/  STG.E desc[UR36][R4.64], R31 ;  /* 0x0000001f04007986 */ /* 0x000fe8000c101924 */
[----:B------:R-:W-:Y:S04]  /*b0b0*/  STG.E desc[UR36][R4.64+0x4], R3 ;  /* 0x0000040304007986 */ /* 0x000fe8000c101924 */
[----:B------:R-:W-:Y:S04]  /*b0c0*/  STG.E desc[UR36][R4.64+0x8], R33 ;  /* 0x0000082104007986 */ /* 0x000fe8000c101924 */
[----:B------:R-:W-:Y:S01]  /*b0d0*/  STG.E desc[UR36][R4.64+0xc], R13 ;  /* 0x00000c0d04007986 */ /* 0x000fe2000c101924 */
[----:B------:R-:W-:Y:S05]  /*b0e0*/  EXIT ;  /* 0x000000000000794d */ /* 0x000fea0003800000 */
.L_x_151:
[----:B------:R-:W-:Y:S01]  /*b0f0*/  MOV R12, 0x10 ;  /* 0x00000010000c7802 */ /* 0x000fe20000000f00 */
[----:B------:R-:W-:Y:S01]  /*b100*/  IMAD.MOV.U32 R11, RZ, RZ, 0x1f ;  /* 0x0000001fff0b7424 */ /* 0x000fe200078e00ff */
[----:B------:R-:W-:-:S07]  /*b110*/  MOV R15, 0xffffffff ;  /* 0xffffffff000f7802 */ /* 0x000fce0000000f00 */
[----:B-1----:R-:W-:Y:S05]  /*b120*/  WARPSYNC.COLLECTIVE R15, `(.L_x_255) ;  /* 0x000000000f087348 */ /* 0x002fea0003c00000 */
[----:B------:R0:W2:Y:S02]  /*b130*/  SHFL.BFLY P6, R14, R13, R12, R11 ;  /* 0x0c00000c0d0e7389 */ /* 0x0000a400000c000b */
[----:B012---:R-:W-:Y:S05]  /*b140*/  ENDCOLLECTIVE ;  /* 0x000000000000791b */ /* 0x007fea0003800000 */
.L_x_255:
[----:B------:R-:W-:Y:S01]  /*b150*/  MOV R12, 0x8 ;  /* 0x00000008000c7802 */ /* 0x000fe20000000f00 */
[----:B------:R-:W-:-:S04]  /*b160*/  FADD.FTZ R0, R13, R14 ;  /* 0x0000000e0d007221 */ /* 0x000fc80000010000 */
[----:B------:R-:W-:-:S07]  /*b170*/  IMAD.MOV.U32 R13, RZ, RZ, R0 ;  /* 0x000000ffff0d7224 */ /* 0x000fce00078e0000 */
[----:B------:R-:W-:Y:S05]  /*b180*/  WARPSYNC.COLLECTIVE R15, `(.L_x_256) ;  /* 0x000000000f087348 */ /* 0x000fea0003c00000 */
[----:B------:R0:W1:Y:S02]  /*b190*/  SHFL.BFLY P6, R14, R13, R12, R11 ;  /* 0x0c00000c0d0e7389 */ /* 0x00006400000c000b */
[----:B01----:R-:W-:Y:S05]  /*b1a0*/  ENDCOLLECTIVE ;  /* 0x000000000000791b */ /* 0x003fea0003800000 */
.L_x_256:
[----:B------:R-:W-:Y:S01]  /*b1b0*/  MOV R12, 0x4 ;  /* 0x00000004000c7802 */ /* 0x000fe20000000f00 */
[----:B------:R-:W-:-:S04]  /*b1c0*/  FADD.FTZ R3, R0, R14 ;  /* 0x0000000e00037221 */ /* 0x000fc80000010000 */
[----:B------:R-:W-:-:S07]  /*b1d0*/  IMAD.MOV.U32 R13, RZ, RZ, R3 ;  /* 0x000000ffff0d7224 */ /* 0x000fce00078e0003 */
[----:B------:R-:W-:Y:S05]  /*b1e0*/  WARPSYNC.COLLECTIVE R15, `(.L_x_257) ;  /* 0x000000000f087348 */ /* 0x000fea0003c00000 */
[----:B------:R0:W1:Y:S02]  /*b1f0*/  SHFL.BFLY P6, R14, R13, R12, R11 ;  /* 0x0c00000c0d0e7389 */ /* 0x00006400000c000b */
[----:B01----:R-:W-:Y:S05]  /*b200*/  ENDCOLLECTIVE ;  /* 0x000000000000791b */ /* 0x003fea0003800000 */
.L_x_257:
[----:B------:R-:W-:Y:S01]  /*b210*/  MOV R12, 0x2 ;  /* 0x00000002000c7802 */ /* 0x000fe20000000f00 */
[----:B------:R-:W-:-:S04]  /*b220*/  FADD.FTZ R4, R3, R14 ;  /* 0x0000000e03047221 */ /* 0x000fc80000010000 */
[----:B------:R-:W-:-:S07]  /*b230*/  IMAD.MOV.U32 R13, RZ, RZ, R4 ;  /* 0x000000ffff0d7224 */ /* 0x000fce00078e0004 */
[----:B------:R-:W-:Y:S05]  /*b240*/  WARPSYNC.COLLECTIVE R15, `(.L_x_258) ;  /* 0x000000000f087348 */ /* 0x000fea0003c00000 */
[----:B------:R0:W1:Y:S02]  /*b250*/  SHFL.BFLY P6, R14, R13, R12, R11 ;  /* 0x0c00000c0d0e7389 */ /* 0x00006400000c000b */
[----:B01----:R-:W-:Y:S05]  /*b260*/  ENDCOLLECTIVE ;  /* 0x000000000000791b */ /* 0x003fea0003800000 */
.L_x_258:
[----:B------:R-:W-:Y:S01]  /*b270*/  MOV R12, 0x1 ;  /* 0x00000001000c7802 */ /* 0x000fe20000000f00 */
[----:B------:R-:W-:-:S04]  /*b280*/  FADD.FTZ R5, R4, R14 ;  /* 0x0000000e04057221 */ /* 0x000fc80000010000 */
[----:B------:R-:W-:-:S07]  /*b290*/  IMAD.MOV.U32 R13, RZ, RZ, R5 ;  /* 0x000000ffff0d7224 */ /* 0x000fce00078e0005 */
[----:B------:R-:W-:Y:S05]  /*b2a0*/  WARPSYNC.COLLECTIVE R15, `(.L_x_259) ;  /* 0x000000000f087348 */ /* 0x000fea0003c00000 */
[----:B------:R0:W1:Y:S02]  /*b2b0*/  SHFL.BFLY P6, R14, R13, R12, R11 ;  /* 0x0c00000c0d0e7389 */ /* 0x00006400000c000b */
[----:B01----:R-:W-:Y:S05]  /*b2c0*/  ENDCOLLECTIVE ;  /* 0x000000000000791b */ /* 0x003fea0003800000 */
.L_x_259:
[----:B------:R-:W-:Y:S05]  /*b2d0*/  BRA `(.L_x_260) ;  /* 0xffffff6c00dc7947 */ /* 0x000fea000383ffff */
.L_x_187:
[----:B------:R-:W-:Y:S01]  /*b2e0*/  BSSY B1, `(.L_x_261) ;  /* 0x0000007000017945 */ /* 0x000fe20003800000 */
[----:B------:R-:W-:Y:S01]  /*b2f0*/  IMAD.MOV.U32 R12, RZ, RZ, 0x1 ;  /* 0x00000001ff0c7424 */ /* 0x000fe200078e00ff */
[----:B------:R-:W-:Y:S01]  /*b300*/  MOV R11, 0x1f ;  /* 0x0000001f000b7802 */ /* 0x000fe20000000f00 */
[----:B-1234-:R-:W-:-:S07]  /*b310*/  IMAD.MOV.U32 R15, RZ, RZ, -0x1 ;  /* 0xffffffffff0f7424 */ /* 0x01efce00078e00ff */
[----:B------:R-:W-:Y:S05]  /*b320*/  WARPSYNC.COLLECTIVE R15, `(.L_x_262) ;  /* 0x000000000f087348 */ /* 0x000fea0003c00000 */
[----:B------:R0:W1:Y:S02]  /*b330*/  SHFL.BFLY P6, R14, R13, R12, R11 ;  /* 0x0c00000c0d0e7389 */ /* 0x00006400000c000b */
[----:B01----:R-:W-:Y:S05]  /*b340*/  ENDCOLLECTIVE ;  /* 0x000000000000791b */ /* 0x003fea0003800000 */
.L_x_262:
[----:B------:R-:W-:Y:S05]  /*b350*/  BSYNC B1 ;  /* 0x0000000000017941 */ /* 0x000fea0003800000 */
.L_x_261:
[----:B------:R-:W-:Y:S05]  /*b360*/  BRA `(.L_x_263) ;  /* 0xffffffac00147947 */ /* 0x000fea000383ffff */
.L_x_191:
[----:B------:R-:W-:Y:S01]  /*b370*/  HFMA2 R11, -RZ, RZ, 0, 1.847743988037109375e-06 ;  /* 0x0000001fff0b7431 */ /* 0x000fe200000001ff */
[----:B------:R-:W-:Y:S01]  /*b380*/  BSSY B0, `(.L_x_264) ;  /* 0x0000007000007945 */ /* 0x000fe20003800000 */
[----:B------:R-:W-:Y:S01]  /*b390*/  MOV R13, R118 ;  /* 0x00000076000d7202 */ /* 0x000fe20000000f00 */
[----:B------:R-:W-:Y:S02]  /*b3a0*/  IMAD.MOV.U32 R12, RZ, RZ, 0x10 ;  /* 0x00000010ff0c7424 */ /* 0x000fe400078e00ff */
[----:B------:R-:W-:-:S07]  /*b3b0*/  IMAD.MOV.U32 R15, RZ, RZ, -0x1 ;  /* 0xffffffffff0f7424 */ /* 0x000fce00078e00ff */
[----:B-1-34-:R-:W-:Y:S05]  /*b3c0*/  WARPSYNC.COLLECTIVE R15, `(.L_x_265) ;  /* 0x000000000f087348 */ /* 0x01afea0003c00000 */
[----:B------:R0:W2:Y:S02]  /*b3d0*/  SHFL.BFLY P6, R14, R13, R12, R11 ;  /* 0x0c00000c0d0e7389 */ /* 0x0000a400000c000b */
[----:B01234-:R-:W-:Y:S05]  /*b3e0*/  ENDCOLLECTIVE ;  /* 0x000000000000791b */ /* 0x01ffea0003800000 */
.L_x_265:
[----:B------:R-:W-:Y:S05]  /*b3f0*/  BSYNC B0 ;  /* 0x0000000000007941 */ /* 0x000fea0003800000 */
.L_x_264:
[----:B------:R-:W-:Y:S01]  /*b400*/  FMNMX.FTZ R13, R14, R118, !PT ;  /* 0x000000760e0d7209 */ /* 0x000fe20007810000 */
[----:B------:R-:W-:Y:S01]  /*b410*/  IMAD.MOV.U32 R11, RZ, RZ, 0x1f ;  /* 0x0000001fff0b7424 */ /* 0x000fe200078e00ff */
[----:B------:R-:W-:Y:S02]  /*b420*/  MOV R12, 0x8 ;  /* 0x00000008000c7802 */ /* 0x000fe40000000f00 */
[----:B------:R-:W-:-:S07]  /*b430*/  MOV R15, 0xffffffff ;  /* 0xffffffff000f7802 */ /* 0x000fce0000000f00 */
[----:B------:R-:W-:Y:S05]  /*b440*/  WARPSYNC.COLLECTIVE R15, `(.L_x_266) ;  /* 0x000000000f087348 */ /* 0x000fea0003c00000 */
[----:B------:R0:W1:Y:S02]  /*b450*/  SHFL.BFLY P6, R14, R13, R12, R11 ;  /* 0x0c00000c0d0e7389 */ /* 0x00006400000c000b */
[----:B01----:R-:W-:Y:S05]  /*b460*/  ENDCOLLECTIVE ;  /* 0x000000000000791b */ /* 0x003fea0003800000 */
.L_x_266:
[----:B------:R-:W-:Y:S01]  /*b470*/  HFMA2 R12, -RZ, RZ, 0, 2.384185791015625e-07 ;  /* 0x00000004ff0c7431 */ /* 0x000fe200000001ff */
[----:B------:R-:W-:-:S05]  /*b480*/  FMNMX.FTZ R0, R13, R14, !PT ;  /* 0x0000000e0d007209 */ /* 0x000fca0007810000 */
[----:B------:R-:W-:-:S07]  /*b490*/  IMAD.MOV.U32 R13, RZ, RZ, R0 ;  /* 0x000000ffff0d7224 */ /* 0x000fce00078e0000 */
[----:B------:R-:W-:Y:S05]  /*b4a0*/  WARPSYNC.COLLECTIVE R15, `(.L_x_267) ;  /* 0x000000000f087348 */ /* 0x000fea0003c00000 */
[----:B------:R0:W1:Y:S02]  /*b4b0*/  SHFL.BFLY P6, R14, R13, R12, R11 ;  /* 0x0c00000c0d0e7389 */ /* 0x00006400000c000b */
[----:B01----:R-:W-:Y:S05]  /*b4c0*/  ENDCOLLECTIVE ;  /* 0x000000000000791b */ /* 0x003fea0003800000 */
.L_x_267:
[----:B------:R-:W-:Y:S02]  /*b4d0*/  MOV R12, 0x2 ;  /* 0x00000002000c7802 */ /* 0x000fe40000000f00 */
[----:B------:R-:W-:-:S05]  /*b4e0*/  FMNMX.FTZ R3, R0, R14, !PT ;  /* 0x0000000e00037209 */ /* 0x000fca0007810000 */
[----:B------:R-:W-:-:S07]  /*b4f0*/  IMAD.MOV.U32 R13, RZ, RZ, R3 ;  /* 0x000000ffff0d7224 */ /* 0x000fce00078e0003 */
[----:B------:R-:W-:Y:S05]  /*b500*/  WARPSYNC.COLLECTIVE R15, `(.L_x_268) ;  /* 0x000000000f087348 */ /* 0x000fea0003c00000 */
[----:B------:R0:W1:Y:S02]  /*b510*/  SHFL.BFLY P6, R14, R13, R12, R11 ;  /* 0x0c00000c0d0e7389 */ /* 0x00006400000c000b */
[----:B01----:R-:W-:Y:S05]  /*b520*/  ENDCOLLECTIVE ;  /* 0x000000000000791b */ /* 0x003fea0003800000 */
.L_x_268:
[----:B------:R-:W-:Y:S05]  /*b530*/  BRA `(.L_x_269) ;  /* 0xffffffac00647947 */ /* 0x000fea000383ffff */
.L_x_270:
        /* <DEDUP_REMOVED lines=12> */
.L_x_4054:


//--------------------- .text._ZN4mmha33masked_multihead_attention_kernelItLi112ELi128ELi4ELi16ELi64ELb1ELb1EEEv26Multihead_attention_paramsIT_XT5_EE --------------------------
	.section	.text._ZN4mmha33masked_multihead_attention_kernelItLi112ELi128ELi4ELi16ELi64ELb1ELb1EEEv26Multihead_attention_paramsIT_XT5_EE,"ax",@progbits
	.align	128
        .global         _ZN4mmha33masked_multihead_attention_kernelItLi112ELi128ELi4ELi16ELi64ELb1ELb1EEEv26Multihead_attention_paramsIT_XT5_EE
        .type           _ZN4mmha33masked_multihead_attention_kernelItLi112ELi128ELi4ELi16ELi64ELb1ELb1EEEv26Multihead_attention_paramsIT_XT5_EE,@function
        .size           _ZN4mmha33masked_multihead_attention_kernelItLi112ELi128ELi4ELi16ELi64ELb1ELb1EEEv26Multihead_attention_paramsIT_XT5_EE,(.L_x_4055 - _ZN4mmha33masked_multihead_attention_kernelItLi112ELi128ELi4ELi16ELi64ELb1ELb1EEEv26Multihead_attention_paramsIT_XT5_EE)
        .other          _ZN4mmha33masked_multihead_attention_kernelItLi112ELi128ELi4ELi16ELi64ELb1ELb1EEEv26Multihead_attention_paramsIT_XT5_EE,@"STO_CUDA_ENTRY STV_DEFAULT"
_ZN4mmha33masked_multihead_attention_kernelItLi112ELi128ELi4ELi16ELi64ELb1ELb1EEEv26Multihead_attention_paramsIT_XT5_EE:
.text._ZN4mmha33masked_multihead_attention_kernelItLi112ELi128ELi4ELi16ELi64ELb1ELb1EEEv26Multihead_attention_paramsIT_XT5_EE:
[----:B------:R-:W0:Y:S01]  /*0000*/  LDC R1, c[0x0][0x37c] ;  /* 0x0000df00ff017b82 */ /* 0x000e220000000800 */
[----:B------:R-:W1:Y:S01]  /*0010*/  LDCU.64 UR4, c[0x0][0x490] ;  /* 0x00009200ff0477ac */ /* 0x000e620008000a00 */
[----:B------:R-:W2:Y:S01]  /*0020*/  S2R R17, SR_CTAID.Y ;  /* 0x0000000000117919 */ /* 0x000ea20000002600 */
[----:B------:R-:W3:Y:S01]  /*0030*/  LDCU.64 UR36, c[0x0][0x358] ;  /* 0x00006b00ff2477ac */ /* 0x000ee20008000a00 */
[----:B-1----:R-:W-:-:S04]  /*0040*/  UISETP.NE.U32.AND UP0, UPT, UR4, URZ, UPT ;  /* 0x000000ff0400728c */ /* 0x002fc8000bf05070 */
[----:B------:R-:W-:-:S09]  /*0050*/  UISETP.NE.AND.EX UP0, UPT, UR5, URZ, UPT, UP0 ;  /* 0x000000ff0500728c */ /* 0x000fd2000bf05300 */
[----:B---3--:R-:W-:Y:S05]  /*0060*/  BRA.U !UP0, `(.L_x_271) ;  /* 0x0000000108147547 */ /* 0x008fea000b800000 */
[----:B--2---:R-:W-:-:S04]  /*0070*/  IADD3 R2, P0, PT, R17, UR4, RZ ;  /* 0x0000000411027c10 */ /* 0x004fc8000ff1e0ff */
[----:B------:R-:W-:-:S05]  /*0080*/  IADD3.X R3, PT, PT, RZ, UR5, RZ, P0, !PT ;  /* 0x00000005ff037c10 */ /* 0x000fca00087fe4ff */
[----:B------:R-:W2:Y:S02]  /*0090*/  LDG.E.U8 R2, desc[UR36][R2.64] ;  /* 0x0000002402027981 */ /* 0x000ea4000c1e1100 */
[----:B--2---:R-:W-:-:S13]  /*00a0*/  ISETP.NE.AND P0, PT, R2, 0x1, PT ;  /* 0x000000010200780c */ /* 0x004fda0003f05270 */
[----:B------:R-:W-:Y:S05]  /*00b0*/  @!P0 EXIT ;  /* 0x000000000000894d */ /* 0x000fea0003800000 */
.L_x_271:
[----:B------:R-:W2:Y:S01]  /*00c0*/  LDC.64 R2, c[0x0][0x498] ;  /* 0x00012600ff027b82 */ /* 0x000ea20000000a00 */
[----:B------:R-:W1:Y:S07]  /*00d0*/  LDCU UR4, c[0x0][0x3f4] ;  /* 0x00007e80ff0477ac */ /* 0x000e6e0008000800 */
[----:B------:R-:W3:Y:S08]  /*00e0*/  LDC R6, c[0x0][0x3f0] ;  /* 0x0000fc00ff067b82 */ /* 0x000ef00000000800 */
[----:B------:R-:W4:Y:S01]  /*00f0*/  LDC.64 R10, c[0x0][0x460] ;  /* 0x00011800ff0a7b82 */ /* 0x000f220000000a00 */
[----:B--2---:R-:W-:-:S04]  /*0100*/  IMAD.WIDE.U32 R2, R17, 0x4, R2 ;  /* 0x0000000411027825 */ /* 0x004fc800078e0002 */
[----:B------:R-:W-:Y:S01]  /*0110*/  IMAD.MOV.U32 R22, RZ, RZ, RZ ;  /* 0x000000ffff167224 */ /* 0x000fe200078e00ff */
[----:B------:R2:W4:Y:S01]  /*0120*/  LDG.E R23, desc[UR36][R2.64] ;  /* 0x0000002402177981 */ /* 0x000522000c1e1900 */
[----:B------:R-:W0:Y:S01]  /*0130*/  S2R R19, SR_TID.X ;  /* 0x0000000000137919 */ /* 0x000e220000002100 */
[----:B---3--:R-:W-:Y:S01]  /*0140*/  IABS R7, R6 ;  /* 0x0000000600077213 */ /* 0x008fe20000000000 */
[----:B------:R-:W3:Y:S03]  /*0150*/  S2UR UR39, SR_CTAID.X ;  /* 0x00000000002779c3 */ /* 0x000ee60000002500 */
[----:B------:R-:W1:Y:S05]  /*0160*/  I2F.RP R0, R7 ;  /* 0x0000000700007306 */ /* 0x000e6a0000209400 */
[----:B--2---:R-:W2:Y:S08]  /*0170*/  LDC R3, c[0x0][0x40c] ;  /* 0x00010300ff037b82 */ /* 0x004eb00000000800 */
[----:B------:R-:W3:Y:S01]  /*0180*/  LDC R33, c[0x0][0x3f8] ;  /* 0x0000fe00ff217b82 */ /* 0x000ee20000000800 */
[----:B-1----:R-:W1:Y:S02]  /*0190*/  MUFU.RCP R0, R0 ;  /* 0x0000000000007308 */ /* 0x002e640000001000 */
[----:B-1----:R-:W-:-:S06]  /*01a0*/  VIADD R4, R0, 0xffffffe ;  /* 0x0ffffffe00047836 */ /* 0x002fcc0000000000 */
[----:B------:R1:W0:Y:S02]  /*01b0*/  F2I.FTZ.U32.TRUNC.NTZ R5, R4 ;  /* 0x0000000400057305 */ /* 0x000224000021f000 */
[----:B-1----:R-:W-:Y:S01]  /*01c0*/  IMAD.MOV.U32 R4, RZ, RZ, RZ ;  /* 0x000000ffff047224 */ /* 0x002fe200078e00ff */
[----:B0-----:R-:W-:-:S05]  /*01d0*/  IADD3 R8, PT, PT, RZ, -R5, RZ ;  /* 0x80000005ff087210 */ /* 0x001fca0007ffe0ff */
[----:B------:R-:W-:Y:S01]  /*01e0*/  IMAD R9, R8, R7, RZ ;  /* 0x0000000708097224 */ /* 0x000fe200078e02ff */
[----:B------:R-:W-:-:S03]  /*01f0*/  IABS R8, R17 ;  /* 0x0000001100087213 */ /* 0x000fc60000000000 */
[----:B------:R-:W-:-:S06]  /*0200*/  IMAD.HI.U32 R5, R5, R9, R4 ;  /* 0x0000000905057227 */ /* 0x000fcc00078e0004 */
[----:B------:R-:W-:-:S05]  /*0210*/  IMAD.HI.U32 R0, R5, R8, RZ ;  /* 0x0000000805007227 */ /* 0x000fca00078e00ff */
[----:B------:R-:W-:-:S05]  /*0220*/  IADD3 R2, PT, PT, -R0, RZ, RZ ;  /* 0x000000ff00027210 */ /* 0x000fca0007ffe1ff */
[----:B------:R-:W-:-:S05]  /*0230*/  IMAD R2, R7, R2, R8 ;  /* 0x0000000207027224 */ /* 0x000fca00078e0208 */
[----:B------:R-:W-:Y:S02]  /*0240*/  ISETP.GT.U32.AND P1, PT, R7, R2, PT ;  /* 0x000000020700720c */ /* 0x000fe40003f24070 */
[----:B----4-:R-:W-:-:S04]  /*0250*/  ISETP.NE.U32.AND P0, PT, R10, RZ, PT ;  /* 0x000000ff0a00720c */ /* 0x010fc80003f05070 */
[----:B------:R-:W-:-:S07]  /*0260*/  ISETP.NE.AND.EX P0, PT, R11, RZ, PT, P0 ;  /* 0x000000ff0b00720c */ /* 0x000fce0003f05300 */
[----:B------:R-:W-:Y:S01]  /*0270*/  @!P1 IMAD.IADD R2, R2, 0x1, -R7 ;  /* 0x0000000102029824 */ /* 0x000fe200078e0a07 */
[----:B--2---:R-:W-:-:S04]  /*0280*/  ISETP.EQ.AND P3, PT, R3, RZ, P0 ;  /* 0x000000ff0300720c */ /* 0x004fc80000762270 */
[----:B------:R-:W-:Y:S02]  /*0290*/  ISETP.GE.U32.AND P0, PT, R2, R7, PT ;  /* 0x000000070200720c */ /* 0x000fe40003f06070 */
[----:B------:R-:W-:Y:S02]  /*02a0*/  LOP3.LUT R7, R17, R6, RZ, 0x3c, !PT ;  /* 0x0000000611077212 */ /* 0x000fe400078e3cff */
[----:B------:R-:W-:Y:S02]  /*02b0*/  @!P1 IADD3 R0, PT, PT, R0, 0x1, RZ ;  /* 0x0000000100009810 */ /* 0x000fe40007ffe0ff */
[----:B------:R-:W-:Y:S02]  /*02c0*/  ISETP.GE.AND P2, PT, R7, RZ, PT ;  /* 0x000000ff0700720c */ /* 0x000fe40003f46270 */
[----:B------:R-:W-:Y:S01]  /*02d0*/  ISETP.NE.AND P1, PT, R6, RZ, PT ;  /* 0x000000ff0600720c */ /* 0x000fe20003f25270 */
[----:B------:R-:W0:Y:S04]  /*02e0*/  @P3 LDC.64 R4, c[0x0][0x460] ;  /* 0x00011800ff043b82 */ /* 0x000e280000000a00 */
[----:B------:R-:W-:-:S06]  /*02f0*/  @P0 VIADD R0, R0, 0x1 ;  /* 0x0000000100000836 */ /* 0x000fcc0000000000 */
[----:B------:R-:W-:Y:S02]  /*0300*/  @!P2 IADD3 R0, PT, PT, -R0, RZ, RZ ;  /* 0x000000ff0000a210 */ /* 0x000fe40007ffe1ff */
[----:B------:R-:W-:Y:S02]  /*0310*/  @!P1 LOP3.LUT R0, RZ, R6, RZ, 0x33, !PT ;  /* 0x00000006ff009212 */ /* 0x000fe400078e33ff */
[----:B------:R-:W-:-:S04]  /*0320*/  MOV R6, UR4 ;  /* 0x0000000400067c02 */ /* 0x000fc80008000f00 */
[----:B------:R-:W-:-:S04]  /*0330*/  IABS R9, R6 ;  /* 0x0000000600097213 */ /* 0x000fc80000000000 */
[----:B------:R-:W1:Y:S08]  /*0340*/  I2F.RP R8, R9 ;  /* 0x0000000900087306 */ /* 0x000e700000209400 */
[----:B-1----:R-:W1:Y:S02]  /*0350*/  MUFU.RCP R8, R8 ;  /* 0x0000000800087308 */ /* 0x002e640000001000 */
[----:B-1----:R-:W-:-:S06]  /*0360*/  VIADD R6, R8, 0xffffffe ;  /* 0x0ffffffe08067836 */ /* 0x002fcc0000000000 */
[----:B------:R1:W2:Y:S01]  /*0370*/  F2I.FTZ.U32.TRUNC.NTZ R7, R6 ;  /* 0x0000000600077305 */ /* 0x0002a2000021f000 */
[----:B0-----:R-:W-:-:S05]  /*0380*/  @P3 IMAD.WIDE R4, R0, 0x4, R4 ;  /* 0x0000000400043825 */ /* 0x001fca00078e0204 */
[----:B------:R0:W5:Y:S01]  /*0390*/  @P3 LDG.E R22, desc[UR36][R4.64] ;  /* 0x0000002404163981 */ /* 0x000162000c1e1900 */
[----:B-1----:R-:W-:Y:S01]  /*03a0*/  HFMA2 R6, -RZ, RZ, 0, 0 ;  /* 0x00000000ff067431 */ /* 0x002fe200000001ff */
[----:B--2---:R-:W-:-:S05]  /*03b0*/  IADD3 R10, PT, PT, RZ, -R7, RZ ;  /* 0x80000007ff0a7210 */ /* 0x004fca0007ffe0ff */
[----:B0-----:R-:W-:-:S04]  /*03c0*/  IMAD R5, R10, R9, RZ ;  /* 0x000000090a057224 */ /* 0x001fc800078e02ff */
[----:B------:R-:W-:Y:S01]  /*03d0*/  IMAD.HI.U32 R7, R7, R5, R6 ;  /* 0x0000000507077227 */ /* 0x000fe200078e0006 */
[----:B------:R-:W0:Y:S01]  /*03e0*/  S2R R29, SR_CTAID.X ;  /* 0x00000000001d7919 */ /* 0x000e220000002500 */
[----:B------:R-:W-:Y:S02]  /*03f0*/  UISETP.NE.AND UP0, UPT, UR4, URZ, UPT ;  /* 0x000000ff0400728c */ /* 0x000fe4000bf05270 */
[----:B---3--:R-:W-:Y:S02]  /*0400*/  IMAD R32, R17, R33, UR39 ;  /* 0x0000002711207e24 */ /* 0x008fe4000f8e0221 */
[----:B------:R-:W-:-:S05]  /*0410*/  VIADD R25, R23, 0xffffffff ;  /* 0xffffffff17197836 */ /* 0x000fca0000000000 */
[----:B------:R-:W-:-:S05]  /*0420*/  IABS R4, R25 ;  /* 0x0000001900047213 */ /* 0x000fca0000000000 */
[----:B------:R-:W-:-:S04]  /*0430*/  IMAD.HI.U32 R7, R7, R4, RZ ;  /* 0x0000000407077227 */ /* 0x000fc800078e00ff */
[----:B------:R-:W-:-:S04]  /*0440*/  IMAD.MOV R7, RZ, RZ, -R7 ;  /* 0x000000ffff077224 */ /* 0x000fc800078e0a07 */
[----:B------:R-:W-:-:S05]  /*0450*/  IMAD R7, R9, R7, R4 ;  /* 0x0000000709077224 */ /* 0x000fca00078e0204 */
[----:B------:R-:W-:-:S13]  /*0460*/  R2UR UR38, R7 ;  /* 0x00000000072672ca */ /* 0x000fda00000e0000 */
[----:B------:R-:W-:-:S13]  /*0470*/  ISETP.GT.U32.AND P0, PT, R9, UR38, PT ;  /* 0x0000002609007c0c */ /* 0x000fda000bf04070 */
[----:B------:R-:W-:-:S04]  /*0480*/  @!P0 IADD3 R4, PT, PT, -R9, UR38, RZ ;  /* 0x0000002609048c10 */ /* 0x000fc8000fffe1ff */
[----:B------:R-:W-:Y:S02]  /*0490*/  @!P0 R2UR UR38, R4 ;  /* 0x00000000042682ca */ /* 0x000fe400000e0000 */
[----:B------:R-:W1:Y:S01]  /*04a0*/  LDC R4, c[0x0][0x3e8] ;  /* 0x0000fa00ff047b82 */ /* 0x000e620000000800 */
[----:B------:R-:W-:-:S10]  /*04b0*/  ISETP.GE.AND P2, PT, R25, RZ, PT ;  /* 0x000000ff1900720c */ /* 0x000fd40003f46270 */
[----:B------:R-:W-:-:S03]  /*04c0*/  ISETP.GT.U32.AND P1, PT, R9, UR38, PT ;  /* 0x0000002609007c0c */ /* 0x000fc6000bf24070 */
[----:B------:R-:W-:Y:S01]  /*04d0*/  VOTEU.ANY UP1, P2 ;  /* 0x0000000000ff7886 */ /* 0x000fe20001020100 */
[----:B------:R-:W-:-:S09]  /*04e0*/  ISETP.GT.U32.AND P2, PT, R19, 0x1b, PT ;  /* 0x0000001b1300780c */ /* 0x000fd20003f44070 */
[----:B------:R-:W-:Y:S02]  /*04f0*/  @!P1 IADD3 R9, PT, PT, -R9, UR38, RZ ;  /* 0x0000002609099c10 */ /* 0x000fe4000fffe1ff */
[----:B-1----:R-:W-:Y:S02]  /*0500*/  ISETP.NE.AND P0, PT, R4, RZ, PT ;  /* 0x000000ff0400720c */ /* 0x002fe40003f05270 */
[----:B------:R-:W-:Y:S01]  /*0510*/  @!P1 R2UR UR38, R9 ;  /* 0x00000000092692ca */ /* 0x000fe200000e0000 */
[----:B------:R-:W-:Y:S01]  /*0520*/  BSSY.RECONVERGENT B0, `(.L_x_272) ;  /* 0x0000020000007945 */ /* 0x000fe20003800200 */
[----:B------:R-:W-:Y:S02]  /*0530*/  P2R R2, PR, RZ, 0x8 ;  /* 0x00000008ff027803 */ /* 0x000fe40000000000 */
[----:B------:R-:W-:Y:S02]  /*0540*/  CS2R R34, SRZ ;  /* 0x0000000000227805 */ /* 0x000fe4000001ff00 */
[----:B------:R-:W-:-:S05]  /*0550*/  SHF.L.U32 R24, R19, 0x2, RZ ;  /* 0x0000000213187819 */ /* 0x000fca00000006ff */
[----:B------:R-:W-:Y:S02]  /*0560*/  @P0 IMAD R4, R17, R4, RZ ;  /* 0x0000000411040224 */ /* 0x000fe400078e02ff */
[----:B------:R-:W-:Y:S02]  /*0570*/  @!UP1 UIADD3 UR38, UPT, UPT, -UR38, URZ, URZ ;  /* 0x000000ff26269290 */ /* 0x000fe4000fffe1ff */
[----:B------:R-:W-:Y:S01]  /*0580*/  @!UP0 ULOP3.LUT UR38, URZ, UR4, URZ, 0x33, !UPT ;  /* 0x00000004ff268292 */ /* 0x000fe2000f8e33ff */
[----:B------:R-:W-:Y:S02]  /*0590*/  @!P0 IMAD R5, R32, 0x70, RZ ;  /* 0x0000007020058824 */ /* 0x000fe400078e02ff */
[----:B0-----:R-:W-:Y:S01]  /*05a0*/  @P0 IMAD R5, R29, 0x70, R4 ;  /* 0x000000701d050824 */ /* 0x001fe200078e0204 */
[----:B------:R-:W-:Y:S08]  /*05b0*/  @P2 BRA `(.L_x_273) ;  /* 0x0000000000582947 */ /* 0x000ff00003800000 */
[----:B------:R-:W0:Y:S01]  /*05c0*/  LDC R4, c[0x0][0x478] ;  /* 0x00011e00ff047b82 */ /* 0x000e220000000800 */
[----:B------:R-:W-:Y:S01]  /*05d0*/  IMAD.IADD R27, R24, 0x1, R5 ;  /* 0x00000001181b7824 */ /* 0x000fe200078e0205 */
        /* <DEDUP_REMOVED lines=20> */
.L_x_273:
[----:B------:R-:W-:Y:S05]  /*0720*/  BSYNC.RECONVERGENT B0 ;  /* 0x0000000000007941 */ /* 0x000fea0003800200 */
.L_x_272:
[----:B------:R-:W1:Y:S01]  /*0730*/  LDCU.64 UR8, c[0x0][0x3a0] ;  /* 0x00007400ff0877ac */ /* 0x000e620008000a00 */
[----:B------:R-:W2:Y:S01]  /*0740*/  LDC.64 R10, c[0x0][0x418] ;  /* 0x00010600ff0a7b82 */ /* 0x000ea20000000a00 */
[----:B------:R-:W-:Y:S01]  /*0750*/  ISETP.GT.U32.OR P3, PT, R19, 0x1f, !P3 ;  /* 0x0000001f1300780c */ /* 0x000fe20005f64470 */
[----:B------:R-:W-:Y:S01]  /*0760*/  IMAD R32, R32, 0x70, RZ ;  /* 0x0000007020207824 */ /* 0x000fe200078e02ff */
[----:B------:R-:W3:Y:S01]  /*0770*/  LDCU.64 UR6, c[0x0][0x390] ;  /* 0x00007200ff0677ac */ /* 0x000ee20008000a00 */
[----:B------:R-:W-:Y:S01]  /*0780*/  SHF.R.U32.HI R30, RZ, 0x1, R19 ;  /* 0x00000001ff1e7819 */ /* 0x000fe20000011613 */
[----:B------:R-:W-:Y:S01]  /*0790*/  IMAD R15, R29, 0x70, R24 ;  /* 0x000000701d0f7824 */ /* 0x000fe200078e0218 */
[----:B------:R-:W-:Y:S02]  /*07a0*/  LOP3.LUT R31, R24, 0x4, RZ, 0xc0, !PT ;  /* 0x00000004181f7812 */ /* 0x000fe400078ec0ff */
[----:B------:R-:W-:Y:S01]  /*07b0*/  CS2R R28, SRZ ;  /* 0x00000000001c7805 */ /* 0x000fe2000001ff00 */
[----:B------:R-:W4:Y:S01]  /*07c0*/  @!P2 LDC.64 R4, c[0x0][0x3b8] ;  /* 0x0000ee00ff04ab82 */ /* 0x000f220000000a00 */
[----:B------:R-:W-:Y:S01]  /*07d0*/  @!P2 IMAD R13, R30, UR4, R25 ;  /* 0x000000041e0dac24 */ /* 0x000fe2000f8e0219 */
[----:B------:R-:W-:Y:S01]  /*07e0*/  CS2R R26, SRZ ;  /* 0x00000000001a7805 */ /* 0x000fe2000001ff00 */
[----:B------:R-:W-:Y:S01]  /*07f0*/  @!P2 IMAD R12, R32, UR4, R31 ;  /* 0x00000004200cac24 */ /* 0x000fe2000f8e021f */
[----:B------:R-:W0:Y:S01]  /*0800*/  LDCU.U8 UR5, c[0x0][0x404] ;  /* 0x00008080ff0577ac */ /* 0x000e220008000000 */
[----:B-----5:R-:W-:-:S03]  /*0810*/  @!P3 IMAD R14, R22, R33, RZ ;  /* 0x00000021160eb224 */ /* 0x020fc600078e02ff */
[----:B------:R-:W-:Y:S02]  /*0820*/  @!P2 LEA R21, R13, R12, 0x3 ;  /* 0x0000000c0d15a211 */ /* 0x000fe400078e18ff */
[----:B-1----:R-:W-:Y:S02]  /*0830*/  ISETP.NE.U32.AND P1, PT, RZ, UR8, PT ;  /* 0x00000008ff007c0c */ /* 0x002fe4000bf25070 */
[----:B---3--:R-:W-:Y:S02]  /*0840*/  ISETP.NE.U32.AND P0, PT, RZ, UR6, PT ;  /* 0x00000006ff007c0c */ /* 0x008fe4000bf05070 */
[----:B------:R-:W-:Y:S02]  /*0850*/  ISETP.NE.AND.EX P1, PT, RZ, UR9, PT, P1 ;  /* 0x00000009ff007c0c */ /* 0x000fe4000bf25310 */
[----:B------:R-:W-:Y:S02]  /*0860*/  ISETP.NE.AND.EX P0, PT, RZ, UR7, PT, P0 ;  /* 0x00000007ff007c0c */ /* 0x000fe4000bf05300 */
[----:B------:R-:W-:-:S02]  /*0870*/  ISETP.GT.U32.OR P1, PT, R19, 0x1b, !P1 ;  /* 0x0000001b1300780c */ /* 0x000fc40004f24470 */
[----:B------:R-:W-:Y:S02]  /*0880*/  ISETP.GT.U32.OR P0, PT, R19, 0x1b, !P0 ;  /* 0x0000001b1300780c */ /* 0x000fe40004704470 */
[----:B------:R-:W-:Y:S01]  /*0890*/  ISETP.NE.OR P4, PT, R3, RZ, P1 ;  /* 0x000000ff0300720c */ /* 0x000fe20000f85670 */
[----:B----4-:R-:W-:Y:S01]  /*08a0*/  @!P2 IMAD.WIDE R4, R21, 0x2, R4 ;  /* 0x000000021504a825 */ /* 0x010fe200078e0204 */
[----:B--2---:R-:W-:-:S03]  /*08b0*/  ISETP.NE.U32.AND P1, PT, R10, RZ, PT ;  /* 0x000000ff0a00720c */ /* 0x004fc60003f25070 */
[----:B------:R-:W-:Y:S01]  /*08c0*/  @!P3 IMAD R21, R14, 0x70, R15 ;  /* 0x000000700e15b824 */ /* 0x000fe200078e020f */
[----:B------:R-:W-:Y:S01]  /*08d0*/  ISETP.NE.AND.EX P1, PT, R11, RZ, PT, P1 ;  /* 0x000000ff0b00720c */ /* 0x000fe20003f25310 */
[----:B------:R-:W2:Y:S01]  /*08e0*/  @!P2 LDG.E.64 R28, desc[UR36][R4.64] ;  /* 0x00000024041ca981 */ /* 0x000ea2000c1e1b00 */
[----:B------:R-:W1:Y:S08]  /*08f0*/  @!P3 LDC.64 R10, c[0x0][0x450] ;  /* 0x00011400ff0abb82 */ /* 0x000e700000000a00 */
[----:B------:R-:W3:Y:S08]  /*0900*/  @!P4 LDC.64 R8, c[0x0][0x3a0] ;  /* 0x0000e800ff08cb82 */ /* 0x000ef00000000a00 */
[----:B0-----:R-:W0:Y:S01]  /*0910*/  @!P0 LDC.64 R6, c[0x0][0x390] ;  /* 0x0000e400ff068b82 */ /* 0x001e220000000a00 */
[----:B-1----:R-:W-:-:S07]  /*0920*/  @!P3 IMAD.WIDE R10, R21, 0x2, R10 ;  /* 0x00000002150ab825 */ /* 0x002fce00078e020a */
[----:B------:R-:W1:Y:S01]  /*0930*/  @P1 LDC.64 R12, c[0x0][0x418] ;  /* 0x00010600ff0c1b82 */ /* 0x000e620000000a00 */
[----:B------:R-:W4:Y:S01]  /*0940*/  @!P3 LDG.E.64 R10, desc[UR36][R10.64] ;  /* 0x000000240a0ab981 */ /* 0x000f22000c1e1b00 */
[----:B---3--:R-:W-:-:S06]  /*0950*/  @!P4 IMAD.WIDE.U32 R8, R15, 0x2, R8 ;  /* 0x000000020f08c825 */ /* 0x008fcc00078e0008 */
[----:B------:R-:W3:Y:S01]  /*0960*/  LDC R21, c[0x0][0x400] ;  /* 0x00010000ff157b82 */ /* 0x000ee20000000800 */
[----:B------:R-:W2:Y:S01]  /*0970*/  @!P4 LDG.E.64 R26, desc[UR36][R8.64] ;  /* 0x00000024081ac981 */ /* 0x000ea2000c1e1b00 */
[----:B0-----:R-:W-:Y:S01]  /*0980*/  @!P0 IMAD.WIDE.U32 R6, R15, 0x2, R6 ;  /* 0x000000020f068825 */ /* 0x001fe200078e0006 */
[----:B------:R-:W-:-:S06]  /*0990*/  CS2R R14, SRZ ;  /* 0x00000000000e7805 */ /* 0x000fcc000001ff00 */
[----:B------:R-:W4:Y:S01]  /*09a0*/  @!P0 LDG.E.64 R14, desc[UR36][R6.64] ;  /* 0x00000024060e8981 */ /* 0x000f22000c1e1b00 */
[----:B------:R-:W-:Y:S02]  /*09b0*/  IMAD.MOV.U32 R18, RZ, RZ, RZ ;  /* 0x000000ffff127224 */ /* 0x000fe400078e00ff */
[----:B-1----:R-:W-:Y:S01]  /*09c0*/  @P1 IMAD.WIDE.U32 R12, R17, 0x4, R12 ;  /* 0x00000004110c1825 */ /* 0x002fe200078e000c */
[----:B------:R-:W-:-:S04]  /*09d0*/  ISETP.NE.AND P0, PT, RZ, UR5, PT ;  /* 0x00000005ff007c0c */ /* 0x000fc8000bf05270 */
[----:B------:R0:W5:Y:S01]  /*09e0*/  @P1 LDG.E R18, desc[UR36][R12.64] ;  /* 0x000000240c121981 */ /* 0x000162000c1e1900 */
[----:B------:R-:W-:Y:S02]  /*09f0*/  ISETP.NE.AND P1, PT, R3, RZ, PT ;  /* 0x000000ff0300720c */ /* 0x000fe40003f25270 */
[----:B---3--:R-:W-:Y:S01]  /*0a00*/  ISETP.LT.OR P0, PT, R21, 0x1, P0 ;  /* 0x000000011500780c */ /* 0x008fe20000701670 */
[----:B------:R-:W-:Y:S02]  /*0a10*/  IMAD R0, R0, R33, RZ ;  /* 0x0000002100007224 */ /* 0x000fe400078e02ff */
[----:B------:R-:W-:Y:S01]  /*0a20*/  IMAD R17, R17, UR4, RZ ;  /* 0x0000000411117c24 */ /* 0x000fe2000f8e02ff */
[----:B------:R-:W-:Y:S02]  /*0a30*/  BSSY.RECONVERGENT B6, `(.L_x_274) ;  /* 0x0000139000067945 */ /* 0x000fe40003800200 */
[----:B------:R-:W-:Y:S02]  /*0a40*/  R2UR UR40, R0 ;  /* 0x00000000002872ca */ /* 0x000fe400000e0000 */
[----:B------:R-:W-:-:S03]  /*0a50*/  SHF.R.S32.HI R16, RZ, 0x1f, R17 ;  /* 0x0000001fff107819 */ /* 0x000fc60000011411 */
[----:B--2---:R-:W-:Y:S02]  /*0a60*/  @!P1 HFMA2 R29, R29, 1, 1, R27 ;  /* 0x3c003c001d1d9831 */ /* 0x004fe4000000001b */
[----:B------:R-:W-:Y:S02]  /*0a70*/  @!P1 HADD2 R28, R28, R26 ;  /* 0x0000001a1c1c9230 */ /* 0x000fe40000000000 */
[----:B----4-:R-:W-:Y:S02]  /*0a80*/  @!P3 HFMA2 R29, R29, R11, -RZ ;  /* 0x0000000b1d1db231 */ /* 0x010fe400001000ff */
[----:B------:R-:W-:Y:S02]  /*0a90*/  @!P3 HMUL2 R28, R28, R10 ;  /* 0x0000000a1c1cb232 */ /* 0x000fe40000000000 */
[----:B------:R-:W-:Y:S02]  /*0aa0*/  HFMA2 R35, R35, 1, 1, R15 ;  /* 0x3c003c0023237831 */ /* 0x000fe4000000000f */
[----:B------:R-:W-:Y:S01]  /*0ab0*/  HADD2 R34, R34, R14 ;  /* 0x0000000e22227230 */ /* 0x000fe20000000000 */
[----:B0-----:R-:W-:Y:S06]  /*0ac0*/  @P0 BRA `(.L_x_275) ;  /* 0x00000004006c0947 */ /* 0x001fec0003800000 */
[----:B------:R-:W-:Y:S05]  /*0ad0*/  @P1 BRA `(.L_x_276) ;  /* 0x0000000000d01947 */ /* 0x000fea0003800000 */
[----:B------:R-:W-:-:S13]  /*0ae0*/  ISETP.GE.AND P0, PT, R24, R21, PT ;  /* 0x000000151800720c */ /* 0x000fda0003f06270 */
[----:B------:R-:W-:Y:S05]  /*0af0*/  @P0 BRA `(.L_x_277) ;  /* 0x0000001000b00947 */ /* 0x000fea0003800000 */
[----:B------:R-:W-:Y:S01]  /*0b00*/  I2FP.F32.U32 R4, R21 ;  /* 0x0000001500047245 */ /* 0x000fe20000201000 */
[----:B-----5:R-:W-:Y:S01]  /*0b10*/  IMAD.IADD R3, R3, 0x1, -R18 ;  /* 0x0000000103037824 */ /* 0x020fe200078e0a12 */
[----:B------:R-:W-:Y:S01]  /*0b20*/  IADD3 R0, PT, PT, R24, 0x2, RZ ;  /* 0x0000000218007810 */ /* 0x000fe20007ffe0ff */
[--C-:B------:R-:W-:Y:S01]  /*0b30*/  HADD2.F32 R8, -RZ, R29.reuse.H1_H1 ;  /* 0x3000001dff087230 */ /* 0x100fe20000004100 */
[----:B------:R-:W0:Y:S01]  /*0b40*/  MUFU.RCP R7, R4 ;  /* 0x0000000400077308 */ /* 0x000e220000001000 */
[----:B------:R-:W-:Y:S01]  /*0b50*/  HADD2.F32 R29, -RZ, R29.H0_H0 ;  /* 0x2000001dff1d7230 */ /* 0x000fe20000004100 */
[----:B------:R-:W-:Y:S02]  /*0b60*/  I2FP.F32.U32 R0, R0 ;  /* 0x0000000000007245 */ /* 0x000fe40000201000 */
[----:B------:R-:W-:-:S03]  /*0b70*/  I2FP.F32.S32 R3, R3 ;  /* 0x0000000300037245 */ /* 0x000fc60000201400 */
[----:B0-----:R-:W-:-:S04]  /*0b80*/  FMUL.FTZ R0, R0, R7 ;  /* 0x0000000700007220 */ /* 0x001fc80000410000 */
[----:B------:R-:W-:Y:S01]  /*0b90*/  FMUL.FTZ R5, R0, 13.28771209716796875 ;  /* 0x41549a7800057820 */ /* 0x000fe20000410000 */
[----:B------:R-:W-:-:S03]  /*0ba0*/  I2FP.F32.U32 R0, R24 ;  /* 0x0000001800007245 */ /* 0x000fc60000201000 */
[----:B------:R0:W1:Y:S02]  /*0bb0*/  MUFU.EX2 R6, -R5 ;  /* 0x8000000500067308 */ /* 0x0000640000000800 */
[----:B------:R-:W-:-:S04]  /*0bc0*/  FMUL.FTZ R0, R0, R7 ;  /* 0x0000000700007220 */ /* 0x000fc80000410000 */
[----:B------:R-:W-:Y:S01]  /*0bd0*/  FMUL.FTZ R0, R0, 13.28771209716796875 ;  /* 0x41549a7800007820 */ /* 0x000fe20000410000 */
[--C-:B0-----:R-:W-:Y:S02]  /*0be0*/  HADD2.F32 R5, -RZ, R35.reuse.H1_H1 ;  /* 0x30000023ff057230 */ /* 0x101fe40000004100 */
[----:B------:R-:W-:-:S03]  /*0bf0*/  HADD2.F32 R35, -RZ, R35.H0_H0 ;  /* 0x20000023ff237230 */ /* 0x000fc60000004100 */
[----:B------:R-:W0:Y:S01]  /*0c00*/  MUFU.EX2 R0, -R0 ;  /* 0x8000000000007308 */ /* 0x000e220000000800 */
[----:B-1----:R-:W-:-:S04]  /*0c10*/  FMUL.FTZ R4, R3, R6 ;  /* 0x0000000603047220 */ /* 0x002fc80000410000 */
[----:B------:R-:W-:-:S04]  /*0c20*/  FMUL.RZ R10, R4, 0.15915493667125701904 ;  /* 0x3e22f983040a7820 */ /* 0x000fc8000040c000 */
[----:B------:R-:W1:Y:S01]  /*0c30*/  MUFU.SIN R7, R10 ;  /* 0x0000000a00077308 */ /* 0x000e620000000400 */
[----:B0-----:R-:W-:-:S07]  /*0c40*/  FMUL.FTZ R3, R3, R0 ;  /* 0x0000000003037220 */ /* 0x001fce0000410000 */
[----:B------:R0:W2:Y:S01]  /*0c50*/  MUFU.COS R6, R10 ;  /* 0x0000000a00067308 */ /* 0x0000a20000000000 */
[----:B------:R-:W-:-:S07]  /*0c60*/  FMUL.RZ R11, R3, 0.15915493667125701904 ;  /* 0x3e22f983030b7820 */ /* 0x000fce000040c000 */
[----:B------:R-:W3:Y:S01]  /*0c70*/  MUFU.SIN R4, R11 ;  /* 0x0000000b00047308 */ /* 0x000ee20000000400 */
[C---:B-1----:R-:W-:Y:S01]  /*0c80*/  FMUL.FTZ R9, R7.reuse, R5 ;  /* 0x0000000507097220 */ /* 0x042fe20000410000 */
[----:B0-----:R-:W-:-:S06]  /*0c90*/  FMUL.FTZ R10, R7, R8 ;  /* 0x00000008070a7220 */ /* 0x001fcc0000410000 */
[----:B------:R-:W0:Y:S01]  /*0ca0*/  MUFU.COS R3, R11 ;  /* 0x0000000b00037308 */ /* 0x000e220000000000 */
[C---:B--2---:R-:W-:Y:S01]  /*0cb0*/  FMUL.FTZ R0, R6.reuse, R5 ;  /* 0x0000000506007220 */ /* 0x044fe20000410000 */
[C---:B------:R-:W-:Y:S01]  /*0cc0*/  FMUL.FTZ R12, R6.reuse, R8 ;  /* 0x00000008060c7220 */ /* 0x040fe20000410000 */
[C---:B------:R-:W-:Y:S01]  /*0cd0*/  FFMA.FTZ R8, R6.reuse, R35, -R9 ;  /* 0x0000002306087223 */ /* 0x040fe20000010809 */
[----:B------:R-:W-:Y:S01]  /*0ce0*/  FFMA.FTZ R10, R6, R29, -R10 ;  /* 0x0000001d060a7223 */ /* 0x000fe2000001080a */
[C---:B------:R-:W-:Y:S01]  /*0cf0*/  FFMA.FTZ R35, R7.reuse, R35, R0 ;  /* 0x0000002307237223 */ /* 0x040fe20000010000 */
[----:B------:R-:W-:Y:S01]  /*0d00*/  FFMA.FTZ R29, R7, R29, R12 ;  /* 0x0000001d071d7223 */ /* 0x000fe2000001000c */
[----:B------:R-:W-:Y:S02]  /*0d10*/  HADD2.F32 R7, -RZ, R28.H1_H1 ;  /* 0x3000001cff077230 */ /* 0x000fe40000004100 */
[----:B------:R-:W-:Y:S01]  /*0d20*/  HADD2.F32 R0, -RZ, R34.H1_H1 ;  /* 0x30000022ff007230 */ /* 0x000fe20000004100 */
[----:B------:R-:W-:Y:S01]  /*0d30*/  F2FP.F16.F32.PACK_AB R35, R35, R8 ;  /* 0x000000082323723e */ /* 0x000fe200000000ff */
[----:B------:R-:W-:-:S02]  /*0d40*/  HADD2.F32 R28, -RZ, R28.H0_H0 ;  /* 0x2000001cff1c7230 */ /* 0x000fc40000004100 */
[CC--:B---3--:R-:W-:Y:S01]  /*0d50*/  FMUL.FTZ R9, R4.reuse, R7.reuse ;  /* 0x0000000704097220 */ /* 0x0c8fe20000410000 */
[----:B------:R-:W-:Y:S02]  /*0d60*/  HADD2.F32 R34, -RZ, R34.H0_H0 ;  /* 0x20000022ff227230 */ /* 0x000fe40000004100 */
[C---:B------:R-:W-:Y:S01]  /*0d70*/  FMUL.FTZ R6, R4.reuse, R0 ;  /* 0x0000000004067220 */ /* 0x040fe20000410000 */
[----:B------:R-:W-:Y:S01]  /*0d80*/  F2FP.F16.F32.PACK_AB R29, R29, R10 ;  /* 0x0000000a1d1d723e */ /* 0x000fe200000000ff */
[C---:B0-----:R-:W-:Y:S01]  /*0d90*/  FMUL.FTZ R5, R3.reuse, R0 ;  /* 0x0000000003057220 */ /* 0x041fe20000410000 */
[C---:B------:R-:W-:Y:S01]  /*0da0*/  FMUL.FTZ R7, R3.reuse, R7 ;  /* 0x0000000703077220 */ /* 0x040fe20000410000 */
[C---:B------:R-:W-:Y:S01]  /*0db0*/  FFMA.FTZ R9, R3.reuse, R28, -R9 ;  /* 0x0000001c03097223 */ /* 0x040fe20000010809 */
[-C--:B------:R-:W-:Y:S01]  /*0dc0*/  FFMA.FTZ R6, R3, R34.reuse, -R6 ;  /* 0x0000002203067223 */ /* 0x080fe20000010806 */
[C---:B------:R-:W-:Y:S01]  /*0dd0*/  FFMA.FTZ R5, R4.reuse, R34, R5 ;  /* 0x0000002204057223 */ /* 0x040fe20000010005 */
[----:B------:R-:W-:-:S04]  /*0de0*/  FFMA.FTZ R28, R4, R28, R7 ;  /* 0x0000001c041c7223 */ /* 0x000fc80000010007 */
[----:B------:R-:W-:Y:S02]  /*0df0*/  F2FP.F16.F32.PACK_AB R34, R5, R6 ;  /* 0x000000060522723e */ /* 0x000fe400000000ff */
[----:B------:R-:W-:Y:S01]  /*0e00*/  F2FP.F16.F32.PACK_AB R28, R28, R9 ;  /* 0x000000091c1c723e */ /* 0x000fe200000000ff */
[----:B------:R-:W-:Y:S06]  /*0e10*/  BRA `(.L_x_277) ;  /* 0x0000000c00e87947 */ /* 0x000fec0003800000 */
.L_x_276:
[----:B------:R-:W-:-:S13]  /*0e20*/  ISETP.GE.AND P0, PT, R24, R21, PT ;  /* 0x000000151800720c */ /* 0x000fda0003f06270 */
[----:B------:R-:W-:Y:S05]  /*0e30*/  @P0 BRA `(.L_x_277) ;  /* 0x0000000c00e00947 */ /* 0x000fea0003800000 */
[----:B------:R-:W-:Y:S01]  /*0e40*/  I2FP.F32.U32 R21, R21 ;  /* 0x0000001500157245 */ /* 0x000fe20000201000 */
[----:B-----5:R-:W-:Y:S01]  /*0e50*/  IMAD.IADD R3, R3, 0x1, -R18 ;  /* 0x0000000103037824 */ /* 0x020fe200078e0a12 */
[----:B------:R-:W-:Y:S01]  /*0e60*/  IADD3 R0, PT, PT, R24, 0x2, RZ ;  /* 0x0000000218007810 */ /* 0x000fe20007ffe0ff */
[--C-:B------:R-:W-:Y:S02]  /*0e70*/  HADD2.F32 R7, -RZ, R35.reuse.H1_H1 ;  /* 0x30000023ff077230 */ /* 0x100fe40000004100 */
[--C-:B------:R-:W-:Y:S01]  /*0e80*/  HADD2.F32 R6, -RZ, R34.reuse.H1_H1 ;  /* 0x30000022ff067230 */ /* 0x100fe20000004100 */
[----:B------:R-:W0:Y:S01]  /*0e90*/  MUFU.RCP R21, R21 ;  /* 0x0000001500157308 */ /* 0x000e220000001000 */
[----:B------:R-:W-:Y:S01]  /*0ea0*/  I2FP.F32.U32 R0, R0 ;  /* 0x0000000000007245 */ /* 0x000fe20000201000 */
[----:B------:R-:W-:Y:S01]  /*0eb0*/  HADD2.F32 R35, -RZ, R35.H0_H0 ;  /* 0x20000023ff237230 */ /* 0x000fe20000004100 */
[----:B------:R-:W-:Y:S01]  /*0ec0*/  I2FP.F32.S32 R3, R3 ;  /* 0x0000000300037245 */ /* 0x000fe20000201400 */
[----:B------:R-:W-:-:S02]  /*0ed0*/  HADD2.F32 R34, -RZ, R34.H0_H0 ;  /* 0x20000022ff227230 */ /* 0x000fc40000004100 */
[----:B0-----:R-:W-:Y:S01]  /*0ee0*/  FMUL.FTZ R4, R0, R21 ;  /* 0x0000001500047220 */ /* 0x001fe20000410000 */
[----:B------:R-:W-:-:S03]  /*0ef0*/  I2FP.F32.U32 R0, R24 ;  /* 0x0000001800007245 */ /* 0x000fc60000201000 */
[----:B------:R-:W-:Y:S02]  /*0f00*/  FMUL.FTZ R4, R4, 13.28771209716796875 ;  /* 0x41549a7804047820 */ /* 0x000fe40000410000 */
[----:B------:R-:W-:-:S04]  /*0f10*/  FMUL.FTZ R0, R0, R21 ;  /* 0x0000001500007220 */ /* 0x000fc80000410000 */
[----:B------:R-:W-:Y:S01]  /*0f20*/  FMUL.FTZ R0, R0, 13.28771209716796875 ;  /* 0x41549a7800007820 */ /* 0x000fe20000410000 */
[----:B------:R-:W0:Y:S05]  /*0f30*/  MUFU.EX2 R4, -R4 ;  /* 0x8000000400047308 */ /* 0x000e2a0000000800 */
[----:B------:R-:W1:Y:S01]  /*0f40*/  MUFU.EX2 R0, -R0 ;  /* 0x8000000000007308 */ /* 0x000e620000000800 */
[----:B0-----:R-:W-:-:S04]  /*0f50*/  FMUL.FTZ R5, R3, R4 ;  /* 0x0000000403057220 */ /* 0x001fc80000410000 */
[----:B------:R-:W-:Y:S01]  /*0f60*/  FMUL.RZ R8, R5, 0.15915493667125701904 ;  /* 0x3e22f98305087820 */ /* 0x000fe2000040c000 */
[----:B-1----:R-:W-:-:S03]  /*0f70*/  FMUL.FTZ R3, R3, R0 ;  /* 0x0000000003037220 */ /* 0x002fc60000410000 */
[----:B------:R-:W0:Y:S01]  /*0f80*/  MUFU.COS R9, R8 ;  /* 0x0000000800097308 */ /* 0x000e220000000000 */
[----:B------:R-:W-:-:S07]  /*0f90*/  FMUL.RZ R3, R3, 0.15915493667125701904 ;  /* 0x3e22f98303037820 */ /* 0x000fce000040c000 */
        /* <DEDUP_REMOVED lines=14> */
.L_x_275:
        /* <DEDUP_REMOVED lines=10> */
[----:B0-----:R-:W-:-:S06]  /*1120*/  IADD3 R4, PT, PT, R0, 0xffffffe, RZ ;  /* 0x0ffffffe00047810 */ /* 0x001fcc0007ffe0ff */
[----:B------:R0:W1:Y:S02]  /*1130*/  F2I.FTZ.U32.TRUNC.NTZ R5, R4 ;  /* 0x0000000400057305 */ /* 0x000064000021f000 */
[----:B0-----:R-:W-:Y:S02]  /*1140*/  IMAD.MOV.U32 R4, RZ, RZ, RZ ;  /* 0x000000ffff047224 */ /* 0x001fe400078e00ff */
[----:B-1----:R-:W-:-:S04]  /*1150*/  IMAD.MOV R6, RZ, RZ, -R5 ;  /* 0x000000ffff067224 */ /* 0x002fc800078e0a05 */
[----:B------:R-:W-:Y:S01]  /*1160*/  IMAD R7, R6, R3, RZ ;  /* 0x0000000306077224 */ /* 0x000fe200078e02ff */
[----:B------:R-:W-:-:S03]  /*1170*/  MOV R6, R8 ;  /* 0x0000000800067202 */ /* 0x000fc60000000f00 */
[----:B------:R-:W-:Y:S01]  /*1180*/  IMAD.HI.U32 R5, R5, R7, R4 ;  /* 0x0000000705057227 */ /* 0x000fe200078e0004 */
[----:B------:R-:W-:-:S05]  /*1190*/  IADD3 R7, PT, PT, RZ, -R9, RZ ;  /* 0x80000009ff077210 */ /* 0x000fca0007ffe0ff */
[----:B------:R-:W-:-:S04]  /*11a0*/  IMAD.HI.U32 R36, R5, R6, RZ ;  /* 0x0000000605247227 */ /* 0x000fc800078e00ff */
[----:B------:R-:W-:-:S05]  /*11b0*/  IMAD R0, R36, R7, R6 ;  /* 0x0000000724007224 */ /* 0x000fca00078e0206 */
[----:B------:R-:W-:-:S13]  /*11c0*/  ISETP.GT.U32.AND P1, PT, R3, R0, PT ;  /* 0x000000000300720c */ /* 0x000fda0003f24070 */
[----:B------:R-:W-:Y:S01]  /*11d0*/  @!P1 IMAD.IADD R0, R0, 0x1, -R3 ;  /* 0x0000000100009824 */ /* 0x000fe200078e0a03 */
[----:B------:R-:W-:Y:S02]  /*11e0*/  @!P1 IADD3 R36, PT, PT, R36, 0x1, RZ ;  /* 0x0000000124249810 */ /* 0x000fe40007ffe0ff */
[----:B------:R-:W-:Y:S02]  /*11f0*/  ISETP.NE.AND P1, PT, R33, RZ, PT ;  /* 0x000000ff2100720c */ /* 0x000fe40003f25270 */
[----:B------:R-:W-:Y:S02]  /*1200*/  ISETP.GE.U32.AND P0, PT, R0, R3, PT ;  /* 0x000000030000720c */ /* 0x000fe40003f06070 */
[----:B------:R-:W-:-:S04]  /*1210*/  LOP3.LUT R0, R24, R33, RZ, 0x3c, !PT ;  /* 0x0000002118007212 */ /* 0x000fc800078e3cff */
[----:B------:R-:W-:-:S07]  /*1220*/  ISETP.GE.AND P2, PT, R0, RZ, PT ;  /* 0x000000ff0000720c */ /* 0x000fce0003f46270 */
[----:B------:R-:W-:Y:S01]  /*1230*/  @P0 VIADD R36, R36, 0x1 ;  /* 0x0000000124240836 */ /* 0x000fe20000000000 */
[----:B------:R-:W-:-:S05]  /*1240*/  ISETP.GE.AND P0, PT, R24, R21, PT ;  /* 0x000000151800720c */ /* 0x000fca0003f06270 */
[----:B------:R-:W-:Y:S02]  /*1250*/  @!P2 IADD3 R36, PT, PT, -R36, RZ, RZ ;  /* 0x000000ff2424a210 */ /* 0x000fe40007ffe1ff */
        /* <DEDUP_REMOVED lines=17> */
[----:B---3--:R-:W-:Y:S01]  /*1370*/  MOV R6, UR6 ;  /* 0x0000000600067c02 */ /* 0x008fe20008000f00 */
[----:B------:R-:W-:Y:S01]  /*1380*/  IMAD.U32 R7, RZ, RZ, UR7 ;  /* 0x00000007ff077e24 */ /* 0x000fe2000f8e00ff */
[----:B----4-:R-:W-:Y:S01]  /*1390*/  MOV R10, UR8 ;  /* 0x00000008000a7c02 */ /* 0x010fe20008000f00 */
[----:B-1----:R-:W-:-:S07]  /*13a0*/  IMAD.U32 R11, RZ, RZ, UR9 ;  /* 0x00000009ff0b7e24 */ /* 0x002fce000f8e00ff */
[----:B------:R-:W-:-:S07]  /*13b0*/  LEPC R20, `(.L_x_278) ;  /* 0x000000001014794e */ /* 0x000fce0000000000 */
[----:B--2--5:R-:W-:Y:S05]  /*13c0*/  CALL.ABS.NOINC R14 ;  /* 0x000000000e007343 */ /* 0x024fea0003c00000 */
.L_x_278:
[----:B------:R-:W0:Y:S01]  /*13d0*/  S2R R3, SR_CgaCtaId ;  /* 0x0000000000037919 */ /* 0x000e220000008800 */
[----:B------:R-:W1:Y:S01]  /*13e0*/  LDC R8, c[0x0][0x400] ;  /* 0x00010000ff087b82 */ /* 0x000e620000000800 */
[----:B------:R-:W-:Y:S02]  /*13f0*/  ISETP.NE.AND P6, PT, R38, RZ, PT ;  /* 0x000000ff2600720c */ /* 0x000fe40003fc5270 */
[----:B------:R-:W-:-:S05]  /*1400*/  MOV R0, 0x400 ;  /* 0x0000040000007802 */ /* 0x000fca0000000f00 */
[----:B------:R-:W-:-:S05]  /*1410*/  VIADD R0, R0, 0x210 ;  /* 0x0000021000007836 */ /* 0x000fca0000000000 */
[----:B0-----:R-:W-:-:S04]  /*1420*/  LEA R3, R3, R0, 0x18 ;  /* 0x0000000003037211 */ /* 0x001fc800078ec0ff */
[----:B-1----:R-:W-:Y:S01]  /*1430*/  LEA R0, R8, R3, 0x1 ;  /* 0x0000000308007211 */ /* 0x002fe200078e08ff */
        /* <DEDUP_REMOVED lines=8> */
.L_x_279:
        /* <DEDUP_REMOVED lines=20> */
[C---:B------:R-:W-:Y:S01]  /*1600*/  IMAD R20, R7.reuse, 0x2, R0 ;  /* 0x0000000207147824 */ /* 0x040fe200078e0200 */
[----:B------:R-:W-:Y:S01]  /*1610*/  LEA.HI R7, R7, R7, RZ, 0x1 ;  /* 0x0000000707077211 */ /* 0x000fe200078f08ff */
[----:B------:R-:W-:Y:S03]  /*1620*/  BSSY.RECONVERGENT B2, `(.L_x_284) ;  /* 0x000003b000027945 */ /* 0x000fe60003800200 */
[----:B------:R-:W-:Y:S01]  /*1630*/  LEA R38, R33, R20, 0x1 ;  /* 0x0000001421267211 */ /* 0x000fe200078e08ff */
        /* <DEDUP_REMOVED lines=9> */
[----:B-----5:R-:W-:Y:S01]  /*16d0*/  IMAD.IADD R11, R11, 0x1, -R18 ;  /* 0x000000010b0b7824 */ /* 0x020fe200078e0a12 */
        /* <DEDUP_REMOVED lines=47> */
.L_x_285:
[----:B------:R-:W-:Y:S05]  /*19d0*/  BSYNC.RECONVERGENT B2 ;  /* 0x0000000000027941 */ /* 0x000fea0003800200 */
.L_x_284:
[C-C-:B------:R-:W-:Y:S02]  /*19e0*/  PRMT R6, R28.reuse, 0x5410, R29.reuse ;  /* 0x000054101c067816 */ /* 0x140fe4000000001d */
[----:B------:R-:W-:-:S03]  /*19f0*/  PRMT R7, R28, 0x7632, R29 ;  /* 0x000076321c077816 */ /* 0x000fc6000000001d */
[----:B------:R0:W-:Y:S04]  /*1a00*/  STS [R20], R6 ;  /* 0x0000000614007388 */ /* 0x0001e80000000800 */
[----:B------:R0:W-:Y:S01]  /*1a10*/  STS [R38], R7 ;  /* 0x0000000726007388 */ /* 0x0001e20000000800 */
[----:B------:R-:W-:Y:S05]  /*1a20*/  BRA `(.L_x_286) ;  /* 0x00000000009c7947 */ /* 0x000fea0003800000 */
.L_x_283:
[----:B------:R-:W-:-:S04]  /*1a30*/  LEA.HI R7, R7, R7, RZ, 0x1 ;  /* 0x0000000707077211 */ /* 0x000fc800078f08ff */
[----:B------:R-:W-:-:S04]  /*1a40*/  SHF.L.U32 R7, R7, 0x1, RZ ;  /* 0x0000000107077819 */ /* 0x000fc800000006ff */
[----:B------:R-:W-:-:S04]  /*1a50*/  LOP3.LUT R9, R7, 0xfffffffc, RZ, 0xc0, !PT ;  /* 0xfffffffc07097812 */ /* 0x000fc800078ec0ff */
[----:B------:R-:W-:-:S13]  /*1a60*/  ISETP.GE.AND P0, PT, R9, R8, PT ;  /* 0x000000080900720c */ /* 0x000fda0003f06270 */
[----:B------:R-:W-:Y:S05]  /*1a70*/  @P0 BRA `(.L_x_286) ;  /* 0x0000000000880947 */ /* 0x000fea0003800000 */
[----:B------:R-:W-:Y:S01]  /*1a80*/  I2FP.F32.S32 R10, R8 ;  /* 0x00000008000a7245 */ /* 0x000fe20000201400 */
[----:B------:R-:W-:Y:S02]  /*1a90*/  VIADD R6, R9, 0x2 ;  /* 0x0000000209067836 */ /* 0x000fe40000000000 */
[--C-:B------:R-:W-:Y:S01]  /*1aa0*/  HADD2.F32 R12, -RZ, R35.reuse.H1_H1 ;  /* 0x30000023ff0c7230 */ /* 0x100fe20000004100 */
[----:B------:R-:W0:Y:S01]  /*1ab0*/  MUFU.RCP R13, R10 ;  /* 0x0000000a000d7308 */ /* 0x000e220000001000 */
[--C-:B------:R-:W-:Y:S01]  /*1ac0*/  HADD2.F32 R15, -RZ, R34.reuse.H1_H1 ;  /* 0x30000022ff0f7230 */ /* 0x100fe20000004100 */
[----:B------:R-:W-:Y:S01]  /*1ad0*/  I2FP.F32.S32 R6, R6 ;  /* 0x0000000600067245 */ /* 0x000fe20000201400 */
[----:B------:R-:W-:Y:S02]  /*1ae0*/  HADD2.F32 R34, -RZ, R34.H0_H0 ;  /* 0x20000022ff227230 */ /* 0x000fe40000004100 */
[----:B------:R-:W-:Y:S02]  /*1af0*/  HADD2.F32 R20, -RZ, R35.H0_H0 ;  /* 0x20000023ff147230 */ /* 0x000fe40000004100 */
        /* <DEDUP_REMOVED lines=26> */
.L_x_286:
[----:B------:R-:W-:Y:S05]  /*1ca0*/  BSYNC.RECONVERGENT B1 ;  /* 0x0000000000017941 */ /* 0x000fea0003800200 */
.L_x_282:
[C-C-:B0-----:R-:W-:Y:S02]  /*1cb0*/  PRMT R7, R34.reuse, 0x5410, R35.reuse ;  /* 0x0000541022077816 */ /* 0x141fe40000000023 */
[----:B------:R-:W-:-:S03]  /*1cc0*/  PRMT R6, R34, 0x7632, R35 ;  /* 0x0000763222067816 */ /* 0x000fc60000000023 */
[----:B------:R0:W-:Y:S04]  /*1cd0*/  STS [R4], R7 ;  /* 0x0000000704007388 */ /* 0x0001e80000000800 */
[----:B------:R0:W-:Y:S02]  /*1ce0*/  STS [R5], R6 ;  /* 0x0000000605007388 */ /* 0x0001e40000000800 */
.L_x_281:
[----:B------:R-:W-:Y:S05]  /*1cf0*/  BSYNC.RECONVERGENT B0 ;  /* 0x0000000000007941 */ /* 0x000fea0003800200 */
.L_x_280:
[----:B------:R-:W-:Y:S06]  /*1d00*/  BAR.SYNC.DEFER_BLOCKING 0x0 ;  /* 0x0000000000007b1d */ /* 0x000fec0000010000 */
[----:B------:R-:W-:Y:S04]  /*1d10*/  BSSY.RECONVERGENT B0, `(.L_x_287) ;  /* 0x0000009000007945 */ /* 0x000fe80003800200 */
[----:B------:R-:W-:Y:S05]  /*1d20*/  @!P6 BRA `(.L_x_288) ;  /* 0x00000000001ce947 */ /* 0x000fea0003800000 */
[----:B------:R-:W2:Y:S01]  /*1d30*/  LDCU UR4, c[0x0][0x40c] ;  /* 0x00008180ff0477ac */ /* 0x000ea20008000800 */
[----:B------:R-:W-:-:S05]  /*1d40*/  IMAD R33, R33, R36, R37 ;  /* 0x0000002421217224 */ /* 0x000fca00078e0225 */
[----:B------:R-:W-:-:S05]  /*1d50*/  LEA R3, R33, R3, 0x1 ;  /* 0x0000000321037211 */ /* 0x000fca00078e08ff */
[----:B-1----:R3:W4:Y:S01]  /*1d60*/  LDS.64 R34, [R3] ;  /* 0x0000000003227984 */ /* 0x0027220000000a00 */
[----:B--2---:R-:W-:-:S13]  /*1d70*/  ISETP.NE.AND P0, PT, RZ, UR4, PT ;  /* 0x00000004ff007c0c */ /* 0x004fda000bf05270 */
[----:B------:R-:W-:-:S05]  /*1d80*/  @!P0 IMAD R0, R33, 0x2, R0 ;  /* 0x0000000221008824 */ /* 0x000fca00078e0200 */
[----:B------:R3:W2:Y:S02]  /*1d90*/  @!P0 LDS.64 R28, [R0] ;  /* 0x00000000001c8984 */ /* 0x0006a40000000a00 */
.L_x_288:
[----:B------:R-:W-:Y:S05]  /*1da0*/  BSYNC.RECONVERGENT B0 ;  /* 0x0000000000007941 */ /* 0x000fea0003800200 */
.L_x_287:
[----:B------:R-:W-:Y:S06]  /*1db0*/  BAR.SYNC.DEFER_BLOCKING 0x0 ;  /* 0x0000000000007b1d */ /* 0x000fec0000010000 */
.L_x_277:
[----:B------:R-:W-:Y:S05]  /*1dc0*/  BSYNC.RECONVERGENT B6 ;  /* 0x0000000000067941 */ /* 0x000fea0003800200 */
.L_x_274:
[----:B------:R-:W3:Y:S01]  /*1dd0*/  LDC R45, c[0x0][0x3f4] ;  /* 0x0000fd00ff2d7b82 */ /* 0x000ee20000000800 */
[----:B------:R-:W-:Y:S02]  /*1de0*/  ISETP.GT.U32.AND P0, PT, R19, 0x1f, PT ;  /* 0x0000001f1300780c */ /* 0x000fe40003f04070 */
[----:B------:R-:W-:Y:S02]  /*1df0*/  MOV R74, 0xff7fffff ;  /* 0xff7fffff004a7802 */ /* 0x000fe40000000f00 */
[----:B---3--:R-:W-:-:S09]  /*1e00*/  VIADDMNMX R0, R23, -R45, RZ, !PT ;  /* 0x8000002d17007246 */ /* 0x008fd200078001ff */
[----:B------:R-:W-:Y:S05]  /*1e10*/  @P0 BRA `(.L_x_289) ;  /* 0x0000000000e40947 */ /* 0x000fea0003800000 */
[----:B------:R-:W3:Y:S01]  /*1e20*/  LDCU UR4, c[0x0][0x40c] ;  /* 0x00008180ff0477ac */ /* 0x000ee20008000800 */
[----:B------:R-:W1:Y:S01]  /*1e30*/  S2R R20, SR_CgaCtaId ;  /* 0x0000000000147919 */ /* 0x000e620000008800 */
[----:B------:R-:W-:Y:S01]  /*1e40*/  MOV R10, 0x400 ;  /* 0x00000400000a7802 */ /* 0x000fe20000000f00 */
[-C--:B------:R-:W-:Y:S02]  /*1e50*/  IMAD R9, R32, R45.reuse, R31 ;  /* 0x0000002d20097224 */ /* 0x080fe400078e021f */
[----:B--2-4-:R-:W-:Y:S02]  /*1e60*/  HMUL2 R14, R35, R29 ;  /* 0x0000001d230e7232 */ /* 0x014fe40000000000 */
[----:B------:R-:W-:Y:S02]  /*1e70*/  IMAD R30, R30, R45, UR38 ;  /* 0x000000261e1e7e24 */ /* 0x000fe4000f8e022d */
[----:B------:R-:W-:Y:S02]  /*1e80*/  VIADD R3, R10, 0x10 ;  /* 0x000000100a037836 */ /* 0x000fe40000000000 */
[----:B------:R-:W-:-:S02]  /*1e90*/  HFMA2 R14, R34, R28, R14 ;  /* 0x0000001c220e7231 */ /* 0x000fc4000000000e */
[----:B------:R-:W-:-:S03]  /*1ea0*/  IMAD R9, R30, 0x8, R9 ;  /* 0x000000081e097824 */ /* 0x000fc600078e0209 */
[--C-:B------:R-:W-:Y:S02]  /*1eb0*/  HADD2.F32 R13, -RZ, R14.reuse.H0_H0 ;  /* 0x2000000eff0d7230 */ /* 0x100fe40000004100 */
[----:B------:R-:W-:Y:S01]  /*1ec0*/  HADD2.F32 R14, -RZ, R14.H1_H1 ;  /* 0x3000000eff0e7230 */ /* 0x000fe20000004100 */
[----:B---3--:R-:W-:Y:S01]  /*1ed0*/  ISETP.NE.AND P1, PT, RZ, UR4, PT ;  /* 0x00000004ff007c0c */ /* 0x008fe2000bf25270 */
[----:B------:R-:W-:-:S03]  /*1ee0*/  UMOV UR4, 0xffffffff ;  /* 0xffffffff00047882 */ /* 0x000fc60000000000 */
[----:B------:R-:W-:Y:S01]  /*1ef0*/  FADD.FTZ R13, R13, R14 ;  /* 0x0000000e0d0d7221 */ /* 0x000fe20000010000 */
[----:B------:R-:W-:-:S08]  /*1f00*/  ISETP.GT.U32.OR P0, PT, R19, 0x1b, P1 ;  /* 0x0000001b1300780c */ /* 0x000fd00000f04470 */
[----:B0-----:R-:W-:Y:S02]  /*1f10*/  @!P1 IADD3 R7, PT, PT, R10, 0x110, RZ ;  /* 0x000001100a079810 */ /* 0x001fe40007ffe0ff */
[----:B-1----:R-:W-:-:S03]  /*1f20*/  LEA R6, R20, R3, 0x18 ;  /* 0x0000000314067211 */ /* 0x002fc600078ec0ff */
[----:B------:R-:W0:Y:S01]  /*1f30*/  @!P0 LDC.64 R4, c[0x0][0x3b8] ;  /* 0x0000ee00ff048b82 */ /* 0x000e220000000a00 */
[----:B------:R-:W-:Y:S02]  /*1f40*/  @!P1 LEA R8, R20, R7, 0x18 ;  /* 0x0000000714089211 */ /* 0x000fe400078ec0ff */
[----:B------:R-:W-:-:S03]  /*1f50*/  LEA R6, R19, R6, 0x3 ;  /* 0x0000000613067211 */ /* 0x000fc600078e18ff */
[----:B------:R-:W-:Y:S02]  /*1f60*/  @!P1 IMAD R8, R19, 0x8, R8 ;  /* 0x0000000813089824 */ /* 0x000fe400078e0208 */
        /* <DEDUP_REMOVED lines=14> */
.L_x_426:
[----:B------:R-:W-:Y:S01]  /*2050*/  ISETP.NE.AND P0, PT, R19, RZ, PT ;  /* 0x000000ff1300720c */ /* 0x000fe20003f05270 */
[----:B-1----:R-:W-:-:S12]  /*2060*/  FADD.FTZ R14, R6, R14 ;  /* 0x0000000e060e7221 */ /* 0x002fd80000010000 */
[----:B------:R-:W-:Y:S05]  /*2070*/  @P0 BRA `(.L_x_289) ;  /* 0x00000000004c0947 */ /* 0x000fea0003800000 */
[----:B------:R-:W1:Y:S02]  /*2080*/  LDCU.64 UR4, c[0x0][0x438] ;  /* 0x00008700ff0477ac */ /* 0x000e640008000a00 */
[----:B-1----:R-:W-:Y:S01]  /*2090*/  ISETP.NE.U32.AND P0, PT, RZ, UR4, PT ;  /* 0x00000004ff007c0c */ /* 0x002fe2000bf05070 */
[----:B------:R-:W1:Y:S03]  /*20a0*/  LDCU UR4, c[0x0][0x410] ;  /* 0x00008200ff0477ac */ /* 0x000e660008000800 */
[----:B------:R-:W-:-:S13]  /*20b0*/  ISETP.NE.AND.EX P0, PT, RZ, UR5, PT, P0 ;  /* 0x00000005ff007c0c */ /* 0x000fda000bf05300 */
[----:B------:R-:W0:Y:S01]  /*20c0*/  @P0 LDC R8, c[0x0][0x440] ;  /* 0x00011000ff080b82 */ /* 0x000e220000000800 */
[----:B-----5:R-:W-:-:S07]  /*20d0*/  @P0 IADD3 R3, PT, PT, R25, -R18, RZ ;  /* 0x8000001219030210 */ /* 0x020fce0007ffe0ff */
[----:B------:R-:W2:Y:S01]  /*20e0*/  @P0 LDC.64 R4, c[0x0][0x438] ;  /* 0x00010e00ff040b82 */ /* 0x000ea20000000a00 */
[----:B0-----:R-:W-:-:S04]  /*20f0*/  @P0 IMAD R6, R8, UR39, R3 ;  /* 0x0000002708060c24 */ /* 0x001fc8000f8e0203 */
[----:B------:R-:W-:-:S04]  /*2100*/  @P0 IMAD R3, R6, R8, R3 ;  /* 0x0000000806030224 */ /* 0x000fc800078e0203 */
[----:B--2---:R-:W-:-:S06]  /*2110*/  @P0 IMAD.WIDE R4, R3, 0x2, R4 ;  /* 0x0000000203040825 */ /* 0x004fcc00078e0204 */
[----:B------:R-:W2:Y:S01]  /*2120*/  @P0 LDG.E.U16 R4, desc[UR36][R4.64] ;  /* 0x0000002404040981 */ /* 0x000ea2000c1e1500 */
[----:B------:R-:W-:Y:S01]  /*2130*/  VIADD R3, R10, 0x210 ;  /* 0x000002100a037836 */ /* 0x000fe20000000000 */
[----:B------:R-:W-:Y:S01]  /*2140*/  IADD3 R6, PT, PT, R23, -R0, RZ ;  /* 0x8000000017067210 */ /* 0x000fe20007ffe0ff */
[----:B-1----:R-:W-:-:S03]  /*2150*/  FMUL.FTZ R74, R14, UR4 ;  /* 0x000000040e4a7c20 */ /* 0x002fc60008410000 */
[----:B------:R-:W-:-:S05]  /*2160*/  LEA R7, R20, R3, 0x18 ;  /* 0x0000000314077211 */ /* 0x000fca00078ec0ff */
[----:B------:R-:W-:Y:S02]  /*2170*/  IMAD R7, R6, 0x4, R7 ;  /* 0x0000000406077824 */ /* 0x000fe400078e0207 */
[----:B--2---:R-:W-:-:S05]  /*2180*/  @P0 HADD2.F32 R3, -RZ, R4.H0_H0 ;  /* 0x20000004ff030230 */ /* 0x004fca0000004100 */
[----:B------:R-:W-:-:S05]  /*2190*/  @P0 FADD.FTZ R74, R74, R3 ;  /* 0x000000034a4a0221 */ /* 0x000fca0000010000 */
[----:B------:R3:W-:Y:S02]  /*21a0*/  STS [R7+-0x4], R74 ;  /* 0xfffffc4a07007388 */ /* 0x0007e40000000800 */
.L_x_289:
[----:B------:R-:W-:Y:S05]  /*21b0*/  WARPSYNC.ALL ;  /* 0x0000000000007948 */ /* 0x000fea0003800000 */
[----:B------:R-:W0:Y:S08]  /*21c0*/  S2UR UR15, SR_CgaCtaId ;  /* 0x00000000000f79c3 */ /* 0x000e300000008800 */
[----:B------:R-:W-:Y:S01]  /*21d0*/  BAR.SYNC.DEFER_BLOCKING 0x0 ;  /* 0x0000000000007b1d */ /* 0x000fe20000010000 */
[----:B------:R-:W-:-:S02]  /*21e0*/  LOP3.LUT R24, R24, 0xc, RZ, 0xc0, !PT ;  /* 0x0000000c18187812 */ /* 0x000fc400078ec0ff */
[----:B------:R-:W-:Y:S02]  /*21f0*/  IADD3 R25, PT, PT, R25, 0x7, -R0 ;  /* 0x0000000719197810 */ /* 0x000fe40007ffe800 */
[----:B------:R-:W-:Y:S01]  /*2200*/  SHF.R.U32.HI R11, RZ, 0x2, R19 ;  /* 0x00000002ff0b7819 */ /* 0x000fe20000011613 */
[----:B------:R-:W-:Y:S01]  /*2210*/  UMOV UR14, 0x400 ;  /* 0x00000400000e7882 */ /* 0x000fe20000000000 */
[----:B------:R-:W1:Y:S01]  /*2220*/  LDCU UR5, c[0x0][0x40c] ;  /* 0x00008180ff0577ac */ /* 0x000e620008000800 */
[----:B------:R-:W-:Y:S01]  /*2230*/  SHF.R.S32.HI R12, RZ, 0x1f, R25 ;  /* 0x0000001fff0c7819 */ /* 0x000fe20000011419 */
[----:B------:R-:W-:-:S03]  /*2240*/  UIADD3 UR4, UPT, UPT, UR14, 0x10, URZ ;  /* 0x000000100e047890 */ /* 0x000fc6000fffe0ff */
[----:B------:R-:W-:Y:S01]  /*2250*/  LEA.HI R12, R12, R25, RZ, 0x3 ;  /* 0x000000190c0c7211 */ /* 0x000fe200078f18ff */
[----:B------:R-:W2:Y:S03]  /*2260*/  LDCU UR19, c[0x0][0x40c] ;  /* 0x00008180ff1377ac */ /* 0x000ea60008000800 */
[----:B------:R-:W-:Y:S01]  /*2270*/  LOP3.LUT R44, R12, 0xfffffff8, RZ, 0xc0, !PT ;  /* 0xfffffff80c2c7812 */ /* 0x000fe200078ec0ff */
[----:B------:R-:W2:Y:S01]  /*2280*/  LDCU UR18, c[0x0][0x3f8] ;  /* 0x00007f00ff1277ac */ /* 0x000ea20008000800 */
[----:B------:R-:W-:Y:S02]  /*2290*/  SHF.L.U32 R12, R19, 0x1, RZ ;  /* 0x00000001130c7819 */ /* 0x000fe400000006ff */
[----:B------:R-:W-:Y:S01]  /*22a0*/  ISETP.GE.AND P0, PT, R11, R44, PT ;  /* 0x0000002c0b00720c */ /* 0x000fe20003f06270 */
[----:B------:R-:W2:Y:S01]  /*22b0*/  LDCU UR20, c[0x0][0x410] ;  /* 0x00008200ff1477ac */ /* 0x000ea20008000800 */
[----:B------:R-:W-:Y:S01]  /*22c0*/  LOP3.LUT R12, R12, 0x6, RZ, 0xc0, !PT ;  /* 0x000000060c0c7812 */ /* 0x000fe200078ec0ff */
[----:B0-----:R-:W-:-:S02]  /*22d0*/  ULEA UR4, UR15, UR4, 0x18 ;  /* 0x000000040f047291 */ /* 0x001fc4000f8ec0ff */
[----:B-1----:R-:W-:Y:S01]  /*22e0*/  UISETP.NE.AND UP0, UPT, UR5, URZ, UPT ;  /* 0x000000ff0500728c */ /* 0x002fe2000bf05270 */
[----:B------:R-:W0:Y:S01]  /*22f0*/  LDCU.64 UR8, c[0x0][0x3c8] ;  /* 0x00007900ff0877ac */ /* 0x000e220008000a00 */
[----:B------:R-:W1:Y:S05]  /*2300*/  LDCU.64 UR10, c[0x0][0x3b8] ;  /* 0x00007700ff0a77ac */ /* 0x000e6a0008000a00 */
[----:B------:R0:W0:Y:S01]  /*2310*/  LDS R72, [R24+UR4] ;  /* 0x0000000418487984 */ /* 0x0000220008000800 */
[----:B------:R-:W0:Y:S03]  /*2320*/  LDCU.64 UR22, c[0x0][0x438] ;  /* 0x00008700ff1677ac */ /* 0x000e260008000a00 */
[----:B------:R0:W0:Y:S01]  /*2330*/  LDS R73, [R24+UR4+0x10] ;  /* 0x0000100418497984 */ /* 0x0000220008000800 */
[----:B------:R-:W0:Y:S03]  /*2340*/  LDCU.64 UR12, c[0x0][0x448] ;  /* 0x00008900ff0c77ac */ /* 0x000e260008000a00 */
[----:B------:R0:W0:Y:S04]  /*2350*/  LDS R70, [R24+UR4+0x20] ;  /* 0x0000200418467984 */ /* 0x0000280008000800 */
[----:B------:R0:W0:Y:S04]  /*2360*/  LDS R71, [R24+UR4+0x30] ;  /* 0x0000300418477984 */ /* 0x0000280008000800 */
[----:B------:R0:W0:Y:S04]  /*2370*/  LDS R68, [R24+UR4+0x40] ;  /* 0x0000400418447984 */ /* 0x0000280008000800 */
[----:B------:R0:W0:Y:S04]  /*2380*/  LDS R69, [R24+UR4+0x50] ;  /* 0x0000500418457984 */ /* 0x0000280008000800 */
[----:B------:R0:W0:Y:S04]  /*2390*/  LDS R3, [R24+UR4+0x60] ;  /* 0x0000600418037984 */ /* 0x0000280008000800 */
[----:B------:R0:W0:Y:S04]  /*23a0*/  LDS R4, [R24+UR4+0x70] ;  /* 0x0000700418047984 */ /* 0x0000280008000800 */
[----:B------:R0:W0:Y:S04]  /*23b0*/  LDS R5, [R24+UR4+0x80] ;  /* 0x0000800418057984 */ /* 0x0000280008000800 */
[----:B------:R0:W0:Y:S04]  /*23c0*/  LDS R6, [R24+UR4+0x90] ;  /* 0x0000900418067984 */ /* 0x0000280008000800 */
[----:B---3--:R3:W0:Y:S04]  /*23d0*/  LDS R7, [R24+UR4+0xa0] ;  /* 0x0000a00418077984 */ /* 0x0086280008000800 */
[----:B------:R3:W0:Y:S04]  /*23e0*/  LDS R8, [R24+UR4+0xb0] ;  /* 0x0000b00418087984 */ /* 0x0006280008000800 */
[----:B------:R3:W0:Y:S04]  /*23f0*/  LDS R9, [R24+UR4+0xc0] ;  /* 0x0000c00418097984 */ /* 0x0006280008000800 */
[----:B------:R3:W0:Y:S04]  /*2400*/  LDS R10, [R24+UR4+0xd0] ;  /* 0x0000d004180a7984 */ /* 0x0006280008000800 */
[----:B------:R3:W0:Y:S04]  /*2410*/  LDS R20, [R24+UR4+0xe0] ;  /* 0x0000e00418147984 */ /* 0x0006280008000800 */
[----:B------:R3:W0:Y:S01]  /*2420*/  LDS R21, [R24+UR4+0xf0] ;  /* 0x0000f00418157984 */ /* 0x0006220008000800 */
[----:B------:R-:W4:Y:S02]  /*2430*/  LDCU UR4, c[0x0][0x3f0] ;  /* 0x00007e00ff0477ac */ /* 0x000f240008000800 */
[----:B----4-:R-:W-:-:S04]  /*2440*/  UIMAD UR4, UR40, UR4, UR39 ;  /* 0x00000004280472a4 */ /* 0x010fc8000f8e0227 */
[----:B------:R-:W-:Y:S01]  /*2450*/  UIMAD UR4, UR4, 0x70, URZ ;  /* 0x00000070040478a4 */ /* 0x000fe2000f8e02ff */
[----:B-123--:R-:W-:Y:S11]  /*2460*/  BRA.U UP0, `(.L_x_291) ;  /* 0x00000001004c7547 */ /* 0x00eff6000b800000 */
[----:B------:R-:W-:-:S04]  /*2470*/  UIADD3 UR5, UPT, UPT, UR14, 0x110, URZ ;  /* 0x000001100e057890 */ /* 0x000fc8000fffe0ff */
[----:B------:R-:W-:-:S06]  /*2480*/  ULEA UR5, UR15, UR5, 0x18 ;  /* 0x000000050f057291 */ /* 0x000fcc000f8ec0ff */
[----:B------:R-:W-:-:S05]  /*2490*/  LEA R13, R12, UR5, 0x1 ;  /* 0x000000050c0d7c11 */ /* 0x000fca000f8e08ff */
[----:B0-----:R1:W2:Y:S04]  /*24a0*/  LDS R24, [R13] ;  /* 0x000000000d187984 */ /* 0x0012a80000000800 */
[----:B------:R1:W3:Y:S04]  /*24b0*/  LDS R25, [R13+0x10] ;  /* 0x000010000d197984 */ /* 0x0002e80000000800 */
[----:B------:R1:W4:Y:S04]  /*24c0*/  LDS R26, [R13+0x20] ;  /* 0x000020000d1a7984 */ /* 0x0003280000000800 */
[----:B------:R1:W0:Y:S04]  /*24d0*/  LDS R27, [R13+0x30] ;  /* 0x000030000d1b7984 */ /* 0x0002280000000800 */
        /* <DEDUP_REMOVED lines=11> */
[----:B--234-:R1:W0:Y:S02]  /*2590*/  LDS R39, [R13+0xf0] ;  /* 0x0000f0000d277984 */ /* 0x01c2240000000800 */
.L_x_291:
[----:B------:R-:W-:Y:S04]  /*25a0*/  BSSY B0, `(.L_x_292) ;  /* 0x000034e000007945 */ /* 0x000fe80003800000 */
[----:B------:R-:W-:Y:S05]  /*25b0*/  @P0 BRA `(.L_x_293) ;  /* 0x0000003400300947 */ /* 0x000fea0003800000 */
[----:B------:R-:W-:Y:S01]  /*25c0*/  IABS R40, R45 ;  /* 0x0000002d00287213 */ /* 0x000fe20000000000 */
[----:B------:R-:W2:Y:S01]  /*25d0*/  S2R R14, SR_CTAID.X ;  /* 0x00000000000e7919 */ /* 0x000ea20000002500 */
[----:B------:R-:W3:Y:S01]  /*25e0*/  LDCU UR16, c[0x0][0x3f8] ;  /* 0x00007f00ff1077ac */ /* 0x000ee20008000800 */
[----:B------:R-:W4:Y:S01]  /*25f0*/  LDC.64 R76, c[0x0][0x450] ;  /* 0x00011400ff4c7b82 */ /* 0x000f220000000a00 */
[----:B------:R-:W1:Y:S01]  /*2600*/  I2F.RP R41, R40 ;  /* 0x0000002800297306 */ /* 0x000e620000209400 */
[----:B------:R-:W-:Y:S01]  /*2610*/  IMAD.IADD R48, R11, 0x1, R0 ;  /* 0x000000010b307824 */ /* 0x000fe200078e0200 */
[----:B------:R-:W2:Y:S01]  /*2620*/  LDCU UR17, c[0x0][0x440] ;  /* 0x00008800ff1177ac */ /* 0x000ea20008000800 */
[----:B------:R-:W-:Y:S01]  /*2630*/  IMAD R45, R45, 0x70, RZ ;  /* 0x000000702d2d7824 */ /* 0x000fe200078e02ff */
[----:B------:R-:W-:Y:S01]  /*2640*/  LOP3.LUT R49, R19, 0x3fc, RZ, 0xc0, !PT ;  /* 0x000003fc13317812 */ /* 0x000fe200078ec0ff */
[----:B------:R-:W0:Y:S01]  /*2650*/  LDCU.64 UR6, c[0x0][0x420] ;  /* 0x00008400ff0677ac */ /* 0x000e220008000a00 */
[----:B------:R-:W-:Y:S01]  /*2660*/  IADD3 R44, PT, PT, R44, R0, RZ ;  /* 0x000000002c2c7210 */ /* 0x000fe20007ffe0ff */
[----:B------:R-:W-:-:S04]  /*2670*/  UIADD3 UR5, UPT, UPT, UR14, 0x210, URZ ;  /* 0x000002100e057890 */ /* 0x000fc8000fffe0ff */
[----:B------:R-:W-:Y:S01]  /*2680*/  ULEA UR5, UR15, UR5, 0x18 ;  /* 0x000000050f057291 */ /* 0x000fe2000f8ec0ff */
[----:B-1----:R-:W1:Y:S01]  /*2690*/  MUFU.RCP R41, R41 ;  /* 0x0000002900297308 */ /* 0x002e620000001000 */
[----:B---3--:R-:W-:-:S04]  /*26a0*/  IMAD R47, R45, UR16, RZ ;  /* 0x000000102d2f7c24 */ /* 0x008fc8000f8e02ff */
[----:B------:R-:W-:Y:S02]  /*26b0*/  IADD3 R49, PT, PT, R49, UR5, RZ ;  /* 0x0000000531317c10 */ /* 0x000fe4000fffe0ff */
[----:B0-----:R-:W-:Y:S02]  /*26c0*/  ISETP.NE.U32.AND P0, PT, RZ, UR6, PT ;  /* 0x00000006ff007c0c */ /* 0x001fe4000bf05070 */
[----:B------:R-:W-:Y:S02]  /*26d0*/  IADD3 R42, P1, P2, R17, UR6, R48 ;  /* 0x00000006112a7c10 */ /* 0x000fe4000fa3e030 */
[----:B------:R-:W-:Y:S01]  /*26e0*/  ISETP.NE.AND.EX P0, PT, RZ, UR7, PT, P0 ;  /* 0x00000007ff007c0c */ /* 0x000fe2000bf05300 */
[----:B--2---:R-:W-:Y:S02]  /*26f0*/  IMAD R15, R22, UR16, R14 ;  /* 0x00000010160f7c24 */ /* 0x004fe4000f8e020e */
[----:B------:R-:W-:Y:S02]  /*2700*/  IMAD R11, R14, UR17, R23 ;  /* 0x000000110e0b7c24 */ /* 0x000fe4000f8e0217 */
[----:B-1----:R-:W-:-:S02]  /*2710*/  VIADD R13, R41, 0xffffffe ;  /* 0x0ffffffe290d7836 */ /* 0x002fc40000000000 */
[----:B------:R-:W-:Y:S02]  /*2720*/  IMAD R15, R15, 0x70, R12 ;  /* 0x000000700f0f7824 */ /* 0x000fe400078e020c */
[----:B------:R-:W-:Y:S02]  /*2730*/  HFMA2 R12, -RZ, RZ, 0, 0 ;  /* 0x00000000ff0c7431 */ /* 0x000fe400000001ff */
[----:B------:R-:W-:Y:S01]  /*2740*/  VIADD R11, R11, 0xffffffff ;  /* 0xffffffff0b0b7836 */ /* 0x000fe20000000000 */
[----:B------:R-:W0:Y:S01]  /*2750*/  F2I.FTZ.U32.TRUNC.NTZ R13, R13 ;  /* 0x0000000d000d7305 */ /* 0x000e22000021f000 */
[----:B----4-:R-:W-:-:S04]  /*2760*/  IMAD.WIDE R76, R15, 0x2, R76 ;  /* 0x000000020f4c7825 */ /* 0x010fc800078e024c */
[----:B------:R-:W-:Y:S02]  /*2770*/  IMAD R46, R11, UR17, R48 ;  /* 0x000000110b2e7c24 */ /* 0x000fe4000f8e0230 */
[----:B------:R-:W-:Y:S01]  /*2780*/  VIADD R48, R48, 0x1 ;  /* 0x0000000130307836 */ /* 0x000fe20000000000 */
[----:B0-----:R-:W-:-:S05]  /*2790*/  IADD3 R43, PT, PT, RZ, -R13, RZ ;  /* 0x8000000dff2b7210 */ /* 0x001fca0007ffe0ff */
[----:B------:R-:W-:Y:S01]  /*27a0*/  IMAD R41, R43, R40, RZ ;  /* 0x000000282b297224 */ /* 0x000fe200078e02ff */
[----:B------:R-:W-:-:S03]  /*27b0*/  IADD3.X R43, PT, PT, R16, UR7, RZ, P1, P2 ;  /* 0x00000007102b7c10 */ /* 0x000fc60008fe44ff */
[----:B------:R-:W-:-:S07]  /*27c0*/  IMAD.HI.U32 R41, R13, R41, R12 ;  /* 0x000000290d297227 */ /* 0x000fce00078e000c */
.L_x_360:
[----:B------:R-:W2:Y:S01]  /*27d0*/  @P0 LDG.E.U8 R75, desc[UR36][R42.64] ;  /* 0x000000242a4b0981 */ /* 0x000ea2000c1e1100 */
[----:B0-----:R-:W0:Y:S01]  /*27e0*/  LDC R11, c[0x0][0x3f4] ;  /* 0x0000fd00ff0b7b82 */ /* 0x001e220000000800 */
[----:B------:R-:W-:Y:S01]  /*27f0*/  VIADD R50, R48, 0xffffffff ;  /* 0xffffffff30327836 */ /* 0x000fe20000000000 */
[----:B------:R-:W-:Y:S01]  /*2800*/  BSSY.RECONVERGENT B1, `(.L_x_294) ;  /* 0x000003b000017945 */ /* 0x000fe20003800200 */
[----:B------:R-:W-:-:S03]  /*2810*/  VIADD R51, R23, 0xffffffff ;  /* 0xffffffff17337836 */ /* 0x000fc60000000000 */
[----:B------:R-:W-:Y:S02]  /*2820*/  IABS R14, R50 ;  /* 0x00000032000e7213 */ /* 0x000fe40000000000 */
        /* <DEDUP_REMOVED lines=9> */
[----:B------:R-:W-:Y:S02]  /*28c0*/  @!P1 IADD3 R12, PT, PT, R12, -R15, RZ ;  /* 0x8000000f0c0c9210 */ /* 0x000fe40007ffe0ff */
[----:B------:R-:W-:Y:S02]  /*28d0*/  ISETP.GE.AND P1, PT, R50, R51, PT ;  /* 0x000000333200720c */ /* 0x000fe40003f26270 */
[----:B------:R-:W-:Y:S02]  /*28e0*/  @!P2 IADD3 R12, PT, PT, -R12, RZ, RZ ;  /* 0x000000ff0c0ca210 */ /* 0x000fe40007ffe1ff */
[----:B------:R-:W-:-:S05]  /*28f0*/  @!P3 LOP3.LUT R12, RZ, R11, RZ, 0x33, !PT ;  /* 0x0000000bff0cb212 */ /* 0x000fca00078e33ff */
[----:B----4-:R-:W-:Y:S01]  /*2900*/  IMAD.SHL.U32 R78, R12, 0x8, RZ ;  /* 0x000000080c4e7824 */ /* 0x010fe200078e00ff */
[----:B--2---:R-:W-:-:S03]  /*2910*/  ISETP.NE.AND P2, PT, R75, RZ, P0 ;  /* 0x000000ff4b00720c */ /* 0x004fc60000745270 */
[----:B------:R-:W-:Y:S10]  /*2920*/  @P1 BRA `(.L_x_295) ;  /* 0x0000000000a01947 */ /* 0x000ff40003800000 */
[----:B------:R-:W-:Y:S01]  /*2930*/  ISETP.GE.AND P1, PT, R78, R45, PT ;  /* 0x0000002d4e00720c */ /* 0x000fe20003f26270 */
[----:B------:R-:W-:Y:S01]  /*2940*/  BSSY.RECONVERGENT B2, `(.L_x_296) ;  /* 0x0000012000027945 */ /* 0x000fe20003800200 */
[----:B------:R-:W-:-:S11]  /*2950*/  MOV R53, RZ ;  /* 0x000000ff00357202 */ /* 0x000fd60000000f00 */
[----:B------:R-:W-:Y:S05]  /*2960*/  @P1 BRA `(.L_x_297) ;  /* 0x00000000003c1947 */ /* 0x000fea0003800000 */
[----:B------:R-:W-:-:S05]  /*2970*/  IADD3 R13, P3, PT, R17, R12, RZ ;  /* 0x0000000c110d7210 */ /* 0x000fca0007f7e0ff */
[----:B------:R-:W-:Y:S01]  /*2980*/  IMAD.X R14, RZ, RZ, R16, P3 ;  /* 0x000000ffff0e7224 */ /* 0x000fe200018e0610 */
[----:B------:R-:W-:-:S04]  /*2990*/  LEA R80, P3, R13, UR8, 0x2 ;  /* 0x000000080d507c11 */ /* 0x000fc8000f8610ff */
[----:B------:R-:W-:-:S05]  /*29a0*/  LEA.HI.X R81, R13, UR9, R14, 0x2, P3 ;  /* 0x000000090d517c11 */ /* 0x000fca00098f140e */
[----:B------:R-:W2:Y:S01]  /*29b0*/  LDG.E R80, desc[UR36][R80.64] ;  /* 0x0000002450507981 */ /* 0x000ea2000c1e1900 */
[----:B------:R-:W-:-:S04]  /*29c0*/  SHF.L.U32 R13, R19, 0x1, RZ ;  /* 0x00000001130d7819 */ /* 0x000fc800000006ff */
[----:B------:R-:W-:-:S05]  /*29d0*/  LOP3.LUT R14, R13, 0x6, RZ, 0xc0, !PT ;  /* 0x000000060d0e7812 */ /* 0x000fca00078ec0ff */
[----:B------:R-:W-:-:S05]  /*29e0*/  IMAD R14, R11, UR4, R14 ;  /* 0x000000040b0e7c24 */ /* 0x000fca000f8e020e */
[----:B------:R-:W-:Y:S01]  /*29f0*/  SHF.R.S32.HI R82, RZ, 0x1f, R14 ;  /* 0x0000001fff527819 */ /* 0x000fe2000001140e */
[----:B--2---:R-:W-:-:S05]  /*2a00*/  IMAD R13, R47, R80, R78 ;  /* 0x000000502f0d7224 */ /* 0x004fca00078e024e */
[----:B------:R-:W-:-:S04]  /*2a10*/  IADD3 R15, P3, PT, R13, R14, RZ ;  /* 0x0000000e0d0f7210 */ /* 0x000fc80007f7e0ff */
[----:B------:R-:W-:Y:S02]  /*2a20*/  LEA.HI.X.SX32 R82, R13, R82, 0x1, P3 ;  /* 0x000000520d527211 */ /* 0x000fe400018f0eff */
[----:B------:R-:W-:-:S04]  /*2a30*/  LEA R14, P3, R15, UR10, 0x1 ;  /* 0x0000000a0f0e7c11 */ /* 0x000fc8000f8608ff */
[----:B------:R-:W-:-:S05]  /*2a40*/  LEA.HI.X R15, R15, UR11, R82, 0x1, P3 ;  /* 0x0000000b0f0f7c11 */ /* 0x000fca00098f0c52 */
[----:B------:R0:W5:Y:S04]  /*2a50*/  LDG.E R53, desc[UR36][R14.64] ;  /* 0x000000240e357981 */ /* 0x000168000c1e1900 */
.L_x_297:
[----:B------:R-:W-:Y:S05]  /*2a60*/  BSYNC.RECONVERGENT B2 ;  /* 0x0000000000027941 */ /* 0x000fea0003800200 */
.L_x_296:
[----:B------:R-:W-:-:S09]  /*2a70*/  UISETP.NE.AND UP0, UPT, UR19, URZ, UPT ;  /* 0x000000ff1300728c */ /* 0x000fd2000bf05270 */
[----:B------:R-:W-:Y:S05]  /*2a80*/  BRA.U UP0, `(.L_x_295) ;  /* 0x0000000100487547 */ /* 0x000fea000b800000 */
[----:B------:R-:W-:Y:S01]  /*2a90*/  ISETP.NE.AND P4, PT, R2, RZ, PT ;  /* 0x000000ff0200720c */ /* 0x000fe20003f85270 */
[----:B------:R-:W1:Y:S01]  /*2aa0*/  @!P1 S2R R13, SR_CTAID.Y ;  /* 0x00000000000d9919 */ /* 0x000e620000002600 */
[----:B------:R-:W1:Y:S01]  /*2ab0*/  @!P1 LDC R75, c[0x0][0x3f8] ;  /* 0x0000fe00ff4b9b82 */ /* 0x000e620000000800 */
[----:B------:R-:W1:Y:S07]  /*2ac0*/  @!P1 S2R R82, SR_CTAID.X ;  /* 0x0000000000529919 */ /* 0x000e6e0000002500 */
[----:B0-----:R-:W0:Y:S03]  /*2ad0*/  @!P1 LDC.64 R14, c[0x0][0x3b8] ;  /* 0x0000ee00ff0e9b82 */ /* 0x001e260000000a00 */
[----:B------:R-:W2:Y:S01]  /*2ae0*/  @P4 LDG.E R80, desc[UR36][R76.64] ;  /* 0x000000244c504981 */ /* 0x000ea2000c1e1900 */
[----:B------:R-:W-:-:S02]  /*2af0*/  @!P1 IMAD.SHL.U32 R79, R19, 0x2, RZ ;  /* 0x00000002134f9824 */ /* 0x000fc400078e00ff */
[----:B-----5:R-:W-:-:S03]  /*2b00*/  HFMA2 R53, R53, 1, 1, R24 ;  /* 0x3c003c0035357831 */ /* 0x020fc60000000018 */
[----:B------:R-:W-:Y:S01]  /*2b10*/  @!P1 LOP3.LUT R84, R79, 0x6, RZ, 0xc0, !PT ;  /* 0x000000064f549812 */ /* 0x000fe200078ec0ff */
[----:B-1----:R-:W-:-:S04]  /*2b20*/  @!P1 IMAD R82, R13, R75, R82 ;  /* 0x0000004b0d529224 */ /* 0x002fc800078e0252 */
[----:B------:R-:W-:-:S04]  /*2b30*/  @!P1 IMAD R13, R82, R11, RZ ;  /* 0x0000000b520d9224 */ /* 0x000fc800078e02ff */
[----:B------:R-:W-:-:S05]  /*2b40*/  @!P1 IMAD R13, R13, 0x70, R84 ;  /* 0x000000700d0d9824 */ /* 0x000fca00078e0254 */
[----:B------:R-:W-:-:S04]  /*2b50*/  @!P1 IADD3 R75, P3, PT, R78, R13, RZ ;  /* 0x0000000d4e4b9210 */ /* 0x000fc80007f7e0ff */
[----:B------:R-:W-:Y:S02]  /*2b60*/  @!P1 LEA.HI.X.SX32 R82, R13, RZ, 0x1, P3 ;  /* 0x000000ff0d529211 */ /* 0x000fe400018f0eff */
[----:B0-----:R-:W-:-:S04]  /*2b70*/  @!P1 LEA R14, P3, R75, R14, 0x1 ;  /* 0x0000000e4b0e9211 */ /* 0x001fc800078608ff */
[----:B------:R-:W-:Y:S01]  /*2b80*/  @!P1 LEA.HI.X R15, R75, R15, R82, 0x1, P3 ;  /* 0x0000000f4b0f9211 */ /* 0x000fe200018f0c52 */
[----:B--2---:R-:W-:-:S05]  /*2b90*/  @P4 HMUL2 R53, R53, R80 ;  /* 0x0000005035354232 */ /* 0x004fca0000000000 */
[----:B------:R1:W-:Y:S03]  /*2ba0*/  @!P1 STG.E desc[UR36][R14.64], R53 ;  /* 0x000000350e009986 */ /* 0x0003e6000c101924 */
.L_x_295:
[----:B------:R-:W-:Y:S05]  /*2bb0*/  BSYNC.RECONVERGENT B1 ;  /* 0x0000000000017941 */ /* 0x000fea0003800200 */
.L_x_294:
[----:B------:R-:W-:Y:S01]  /*2bc0*/  ISETP.GE.AND P1, PT, R50, R51, PT ;  /* 0x000000333200720c */ /* 0x000fe20003f26270 */
[----:B------:R-:W-:Y:S01]  /*2bd0*/  BSSY.RECONVERGENT B1, `(.L_x_298) ;  /* 0x0000057000017945 */ /* 0x000fe20003800200 */
[----:B------:R-:W-:-:S11]  /*2be0*/  IADD3 R82, PT, PT, R12, R11, RZ ;  /* 0x0000000b0c527210 */ /* 0x000fd60007ffe0ff */
[----:B------:R-:W-:Y:S05]  /*2bf0*/  @P1 BRA `(.L_x_299) ;  /* 0x0000000400501947 */ /* 0x000fea0003800000 */
[----:B------:R-:W-:Y:S01]  /*2c00*/  IMAD.SHL.U32 R86, R82, 0x8, RZ ;  /* 0x0000000852567824 */ /* 0x000fe200078e00ff */
[----:B------:R-:W-:Y:S01]  /*2c10*/  LEA R84, R11, R78, 0x4 ;  /* 0x0000004e0b547211 */ /* 0x000fe200078e20ff */
[----:B------:R-:W-:Y:S01]  /*2c20*/  BSSY.RECONVERGENT B2, `(.L_x_300) ;  /* 0x0000014000027945 */ /* 0x000fe20003800200 */
[----:B------:R-:W-:Y:S02]  /*2c30*/  IMAD.MOV.U32 R52, RZ, RZ, RZ ;  /* 0x000000ffff347224 */ /* 0x000fe400078e00ff */
[-C--:B------:R-:W-:Y:S02]  /*2c40*/  ISETP.GE.AND P3, PT, R86, R45.reuse, PT ;  /* 0x0000002d5600720c */ /* 0x080fe40003f66270 */
[----:B------:R-:W-:-:S11]  /*2c50*/  ISETP.GE.AND P4, PT, R84, R45, PT ;  /* 0x0000002d5400720c */ /* 0x000fd60003f86270 */
[----:B------:R-:W-:Y:S05]  /*2c60*/  @P3 BRA `(.L_x_301) ;  /* 0x00000000003c3947 */ /* 0x000fea0003800000 */
[----:B------:R-:W-:-:S04]  /*2c70*/  IADD3 R13, P5, PT, R17, R12, RZ ;  /* 0x0000000c110d7210 */ /* 0x000fc80007fbe0ff */
[----:B------:R-:W-:Y:S02]  /*2c80*/  IADD3.X R52, PT, PT, RZ, R16, RZ, P5, !PT ;  /* 0x00000010ff347210 */ /* 0x000fe40002ffe4ff */
[----:B01----:R-:W-:-:S04]  /*2c90*/  LEA R14, P5, R13, UR8, 0x2 ;  /* 0x000000080d0e7c11 */ /* 0x003fc8000f8a10ff */
[----:B------:R-:W-:-:S05]  /*2ca0*/  LEA.HI.X R15, R13, UR9, R52, 0x2, P5 ;  /* 0x000000090d0f7c11 */ /* 0x000fca000a8f1434 */
[----:B------:R-:W2:Y:S01]  /*2cb0*/  LDG.E R14, desc[UR36][R14.64] ;  /* 0x000000240e0e7981 */ /* 0x000ea2000c1e1900 */
[----:B------:R-:W-:-:S05]  /*2cc0*/  IMAD.SHL.U32 R13, R19, 0x2, RZ ;  /* 0x00000002130d7824 */ /* 0x000fca00078e00ff */
[----:B------:R-:W-:-:S05]  /*2cd0*/  LOP3.LUT R52, R13, 0x6, RZ, 0xc0, !PT ;  /* 0x000000060d347812 */ /* 0x000fca00078ec0ff */
[----:B------:R-:W-:Y:S02]  /*2ce0*/  IMAD R55, R11, UR4, R52 ;  /* 0x000000040b377c24 */ /* 0x000fe4000f8e0234 */
[----:B--2---:R-:W-:-:S05]  /*2cf0*/  IMAD R13, R47, R14, R86 ;  /* 0x0000000e2f0d7224 */ /* 0x004fca00078e0256 */
[----:B------:R-:W-:Y:S02]  /*2d00*/  SHF.R.S32.HI R52, RZ, 0x1f, R13 ;  /* 0x0000001fff347819 */ /* 0x000fe4000001140d */
[----:B------:R-:W-:-:S04]  /*2d10*/  IADD3 R13, P5, PT, R55, R13, RZ ;  /* 0x0000000d370d7210 */ /* 0x000fc80007fbe0ff */
[----:B------:R-:W-:Y:S02]  /*2d20*/  LEA.HI.X.SX32 R52, R55, R52, 0x1, P5 ;  /* 0x0000003437347211 */ /* 0x000fe400028f0eff */
[----:B------:R-:W-:-:S04]  /*2d30*/  LEA R80, P5, R13, UR10, 0x1 ;  /* 0x0000000a0d507c11 */ /* 0x000fc8000f8a08ff */
[----:B------:R-:W-:-:S05]  /*2d40*/  LEA.HI.X R81, R13, UR11, R52, 0x1, P5 ;  /* 0x0000000b0d517c11 */ /* 0x000fca000a8f0c34 */
[----:B------:R2:W5:Y:S04]  /*2d50*/  LDG.E R52, desc[UR36][R80.64] ;  /* 0x0000002450347981 */ /* 0x000568000c1e1900 */
.L_x_301:
[----:B------:R-:W-:Y:S05]  /*2d60*/  BSYNC.RECONVERGENT B2 ;  /* 0x0000000000027941 */ /* 0x000fea0003800200 */
.L_x_300:
[----:B------:R-:W-:Y:S01]  /*2d70*/  UISETP.NE.AND UP0, UPT, UR19, URZ, UPT ;  /* 0x000000ff1300728c */ /* 0x000fe2000bf05270 */
[----:B------:R-:W-:-:S08]  /*2d80*/  MOV R55, RZ ;  /* 0x000000ff00377202 */ /* 0x000fd00000000f00 */
[----:B------:R-:W-:Y:S05]  /*2d90*/  BRA.U UP0, `(.L_x_302) ;  /* 0x00000001004c7547 */ /* 0x000fea000b800000 */
[----:B------:R-:W-:Y:S01]  /*2da0*/  ISETP.NE.AND P6, PT, R2, RZ, PT ;  /* 0x000000ff0200720c */ /* 0x000fe20003fc5270 */
[----:B------:R-:W3:Y:S01]  /*2db0*/  @!P3 S2R R75, SR_CTAID.Y ;  /* 0x00000000004bb919 */ /* 0x000ee20000002600 */
[----:B------:R-:W3:Y:S01]  /*2dc0*/  @!P3 LDC R79, c[0x0][0x3f8] ;  /* 0x0000fe00ff4fbb82 */ /* 0x000ee20000000800 */
[----:B--2---:R-:W3:Y:S07]  /*2dd0*/  @!P3 S2R R80, SR_CTAID.X ;  /* 0x000000000050b919 */ /* 0x004eee0000002500 */
[----:B01----:R-:W0:Y:S03]  /*2de0*/  @!P3 LDC.64 R14, c[0x0][0x3b8] ;  /* 0x0000ee00ff0ebb82 */ /* 0x003e260000000a00 */
[----:B------:R-:W2:Y:S01]  /*2df0*/  @P6 LDG.E R13, desc[UR36][R76.64+0x10] ;  /* 0x000010244c0d6981 */ /* 0x000ea2000c1e1900 */
[----:B------:R-:W-:-:S02]  /*2e00*/  @!P3 IMAD.SHL.U32 R81, R19, 0x2, RZ ;  /* 0x000000021351b824 */ /* 0x000fc400078e00ff */
[----:B-----5:R-:W-:-:S03]  /*2e10*/  HADD2 R52, R52, R25 ;  /* 0x0000001934347230 */ /* 0x020fc60000000000 */
[----:B------:R-:W-:Y:S01]  /*2e20*/  @!P3 LOP3.LUT R81, R81, 0x6, RZ, 0xc0, !PT ;  /* 0x000000065151b812 */ /* 0x000fe200078ec0ff */
[----:B---3--:R-:W-:Y:S01]  /*2e30*/  @!P3 IMAD R80, R75, R79, R80 ;  /* 0x0000004f4b50b224 */ /* 0x008fe200078e0250 */
[----:B------:R-:W-:-:S03]  /*2e40*/  @!P3 SHF.R.S32.HI R75, RZ, 0x1f, R86 ;  /* 0x0000001fff4bb819 */ /* 0x000fc60000011456 */
[----:B------:R-:W-:-:S04]  /*2e50*/  @!P3 IMAD R80, R80, R11, RZ ;  /* 0x0000000b5050b224 */ /* 0x000fc800078e02ff */
[----:B------:R-:W-:-:S05]  /*2e60*/  @!P3 IMAD R80, R80, 0x70, R81 ;  /* 0x000000705050b824 */ /* 0x000fca00078e0251 */
[----:B------:R-:W-:-:S04]  /*2e70*/  @!P3 IADD3 R86, P5, PT, R80, R86, RZ ;  /* 0x000000565056b210 */ /* 0x000fc80007fbe0ff */
[----:B------:R-:W-:Y:S02]  /*2e80*/  @!P3 LEA.HI.X.SX32 R75, R80, R75, 0x1, P5 ;  /* 0x0000004b504bb211 */ /* 0x000fe400028f0eff */
[----:B0-----:R-:W-:-:S04]  /*2e90*/  @!P3 LEA R14, P5, R86, R14, 0x1 ;  /* 0x0000000e560eb211 */ /* 0x001fc800078a08ff */
[----:B------:R-:W-:Y:S01]  /*2ea0*/  @!P3 LEA.HI.X R15, R86, R15, R75, 0x1, P5 ;  /* 0x0000000f560fb211 */ /* 0x000fe200028f0c4b */
[----:B--2---:R-:W-:-:S05]  /*2eb0*/  @P6 HFMA2 R52, R52, R13, -RZ ;  /* 0x0000000d34346231 */ /* 0x004fca00001000ff */
[----:B------:R3:W-:Y:S03]  /*2ec0*/  @!P3 STG.E desc[UR36][R14.64], R52 ;  /* 0x000000340e00b986 */ /* 0x0007e6000c101924 */
.L_x_302:
[----:B------:R-:W-:Y:S04]  /*2ed0*/  BSSY.RECONVERGENT B2, `(.L_x_303) ;  /* 0x0000011000027945 */ /* 0x000fe80003800200 */
[----:B------:R-:W-:Y:S05]  /*2ee0*/  @P4 BRA `(.L_x_304) ;  /* 0x00000000003c4947 */ /* 0x000fea0003800000 */
[----:B------:R-:W-:-:S04]  /*2ef0*/  IADD3 R13, P3, PT, R17, R12, RZ ;  /* 0x0000000c110d7210 */ /* 0x000fc80007f7e0ff */
[----:B--2---:R-:W-:Y:S02]  /*2f00*/  IADD3.X R80, PT, PT, RZ, R16, RZ, P3, !PT ;  /* 0x00000010ff507210 */ /* 0x004fe40001ffe4ff */
[----:B01-3--:R-:W-:-:S04]  /*2f10*/  LEA R14, P3, R13, UR8, 0x2 ;  /* 0x000000080d0e7c11 */ /* 0x00bfc8000f8610ff */
        /* <DEDUP_REMOVED lines=12> */
.L_x_304:
[----:B------:R-:W-:Y:S05]  /*2fe0*/  BSYNC.RECONVERGENT B2 ;  /* 0x0000000000027941 */ /* 0x000fea0003800200 */
.L_x_303:
[----:B------:R-:W-:-:S09]  /*2ff0*/  UISETP.NE.AND UP0, UPT, UR19, URZ, UPT ;  /* 0x000000ff1300728c */ /* 0x000fd2000bf05270 */
[----:B------:R-:W-:Y:S05]  /*3000*/  BRA.U UP0, `(.L_x_299) ;  /* 0x00000001004c7547 */ /* 0x000fea000b800000 */
[----:B------:R-:W-:-:S13]  /*3010*/  ISETP.NE.AND P4, PT, R2, RZ, PT ;  /* 0x000000ff0200720c */ /* 0x000fda0003f85270 */
[----:B01-3--:R-:W3:Y:S01]  /*3020*/  @P4 LDG.E R14, desc[UR36][R76.64+0x20] ;  /* 0x000020244c0e4981 */ /* 0x00bee2000c1e1900 */
[----:B------:R-:W-:Y:S01]  /*3030*/  ISETP.GE.AND P3, PT, R84, R45, PT ;  /* 0x0000002d5400720c */ /* 0x000fe20003f66270 */
[----:B-----5:R-:W-:-:S04]  /*3040*/  HADD2 R55, R55, R26 ;  /* 0x0000001a37377230 */ /* 0x020fc80000000000 */
[----:B---3--:R-:W-:-:S08]  /*3050*/  @P4 HMUL2 R55, R55, R14 ;  /* 0x0000000e37374232 */ /* 0x008fd00000000000 */
[----:B------:R-:W-:Y:S05]  /*3060*/  @P3 BRA `(.L_x_299) ;  /* 0x0000000000343947 */ /* 0x000fea0003800000 */
        /* <DEDUP_REMOVED lines=12> */
[----:B------:R0:W-:Y:S04]  /*3130*/  STG.E desc[UR36][R14.64], R55 ;  /* 0x000000370e007986 */ /* 0x0001e8000c101924 */
.L_x_299:
[----:B------:R-:W-:Y:S05]  /*3140*/  BSYNC.RECONVERGENT B1 ;  /* 0x0000000000017941 */ /* 0x000fea0003800200 */
.L_x_298:
[----:B------:R-:W-:Y:S04]  /*3150*/  BSSY.RECONVERGENT B1, `(.L_x_305) ;  /* 0x000005a000017945 */ /* 0x000fe80003800200 */
[----:B------:R-:W-:Y:S05]  /*3160*/  @P1 BRA `(.L_x_306) ;  /* 0x0000000400601947 */ /* 0x000fea0003800000 */
[----:B------:R-:W-:Y:S01]  /*3170*/  IMAD R84, R11, 0x2, R82 ;  /* 0x000000020b547824 */ /* 0x000fe200078e0252 */
[----:B------:R-:W-:Y:S01]  /*3180*/  BSSY.RECONVERGENT B2, `(.L_x_307) ;  /* 0x0000014000027945 */ /* 0x000fe20003800200 */
[----:B------:R-:W-:-:S03]  /*3190*/  IMAD.MOV.U32 R54, RZ, RZ, RZ ;  /* 0x000000ffff367224 */ /* 0x000fc600078e00ff */
[----:B------:R-:W-:-:S04]  /*31a0*/  SHF.L.U32 R84, R84, 0x3, RZ ;  /* 0x0000000354547819 */ /* 0x000fc800000006ff */
[----:B------:R-:W-:-:S13]  /*31b0*/  ISETP.GE.AND P3, PT, R84, R45, PT ;  /* 0x0000002d5400720c */ /* 0x000fda0003f66270 */
[----:B------:R-:W-:Y:S05]  /*31c0*/  @P3 BRA `(.L_x_308) ;  /* 0x00000000003c3947 */ /* 0x000fea0003800000 */
[----:B------:R-:W-:-:S04]  /*31d0*/  IADD3 R13, P3, PT, R17, R12, RZ ;  /* 0x0000000c110d7210 */ /* 0x000fc80007f7e0ff */
[----:B------:R-:W-:Y:S02]  /*31e0*/  IADD3.X R54, PT, PT, RZ, R16, RZ, P3, !PT ;  /* 0x00000010ff367210 */ /* 0x000fe40001ffe4ff */
[----:B01-3--:R-:W-:-:S04]  /*31f0*/  LEA R14, P3, R13, UR8, 0x2 ;  /* 0x000000080d0e7c11 */ /* 0x00bfc8000f8610ff */
[----:B------:R-:W-:-:S05]  /*3200*/  LEA.HI.X R15, R13, UR9, R54, 0x2, P3 ;  /* 0x000000090d0f7c11 */ /* 0x000fca00098f1436 */
[----:B------:R-:W3:Y:S01]  /*3210*/  LDG.E R14, desc[UR36][R14.64] ;  /* 0x000000240e0e7981 */ /* 0x000ee2000c1e1900 */
[----:B------:R-:W-:-:S05]  /*3220*/  IMAD.SHL.U32 R13, R19, 0x2, RZ ;  /* 0x00000002130d7824 */ /* 0x000fca00078e00ff */
[----:B------:R-:W-:-:S05]  /*3230*/  LOP3.LUT R54, R13, 0x6, RZ, 0xc0, !PT ;  /* 0x000000060d367812 */ /* 0x000fca00078ec0ff */
[----:B------:R-:W-:Y:S02]  /*3240*/  IMAD R75, R11, UR4, R54 ;  /* 0x000000040b4b7c24 */ /* 0x000fe4000f8e0236 */
[----:B---3--:R-:W-:-:S05]  /*3250*/  IMAD R13, R47, R14, R84 ;  /* 0x0000000e2f0d7224 */ /* 0x008fca00078e0254 */
[----:B------:R-:W-:Y:S02]  /*3260*/  SHF.R.S32.HI R54, RZ, 0x1f, R13 ;  /* 0x0000001fff367819 */ /* 0x000fe4000001140d */
[----:B------:R-:W-:-:S04]  /*3270*/  IADD3 R13, P3, PT, R75, R13, RZ ;  /* 0x0000000d4b0d7210 */ /* 0x000fc80007f7e0ff */
[----:B------:R-:W-:Y:S02]  /*3280*/  LEA.HI.X.SX32 R54, R75, R54, 0x1, P3 ;  /* 0x000000364b367211 */ /* 0x000fe400018f0eff */
[----:B--2-4-:R-:W-:-:S04]  /*3290*/  LEA R80, P3, R13, UR10, 0x1 ;  /* 0x0000000a0d507c11 */ /* 0x014fc8000f8608ff */
[----:B------:R-:W-:-:S05]  /*32a0*/  LEA.HI.X R81, R13, UR11, R54, 0x1, P3 ;  /* 0x0000000b0d517c11 */ /* 0x000fca00098f0c36 */
[----:B------:R0:W5:Y:S04]  /*32b0*/  LDG.E R54, desc[UR36][R80.64] ;  /* 0x0000002450367981 */ /* 0x000168000c1e1900 */
.L_x_308:
[----:B------:R-:W-:Y:S05]  /*32c0*/  BSYNC.RECONVERGENT B2 ;  /* 0x0000000000027941 */ /* 0x000fea0003800200 */
.L_x_307:
[----:B------:R-:W-:-:S09]  /*32d0*/  UISETP.NE.AND UP0, UPT, UR19, URZ, UPT ;  /* 0x000000ff1300728c */ /* 0x000fd2000bf05270 */
[----:B------:R-:W-:Y:S05]  /*32e0*/  BRA.U UP0, `(.L_x_309) ;  /* 0x0000000100547547 */ /* 0x000fea000b800000 */
[----:B------:R-:W-:-:S13]  /*32f0*/  ISETP.NE.AND P4, PT, R2, RZ, PT ;  /* 0x000000ff0200720c */ /* 0x000fda0003f85270 */
[----:B------:R-:W2:Y:S01]  /*3300*/  @P4 LDG.E R13, desc[UR36][R76.64+0x30] ;  /* 0x000030244c0d4981 */ /* 0x000ea2000c1e1900 */
[----:B------:R-:W-:Y:S01]  /*3310*/  ISETP.GE.AND P3, PT, R84, R45, PT ;  /* 0x0000002d5400720c */ /* 0x000fe20003f66270 */
[----:B-----5:R-:W-:Y:S01]  /*3320*/  HFMA2 R54, R54, 1, 1, R27 ;  /* 0x3c003c0036367831 */ /* 0x020fe2000000001b */
[----:B------:R-:W-:Y:S03]  /*3330*/  BSSY.RECONVERGENT B2, `(.L_x_309) ;  /* 0x0000010000027945 */ /* 0x000fe60003800200 */
[----:B--2---:R-:W-:-:S08]  /*3340*/  @P4 HMUL2 R54, R54, R13 ;  /* 0x0000000d36364232 */ /* 0x004fd00000000000 */
[----:B------:R-:W-:Y:S05]  /*3350*/  @P3 BRA `(.L_x_310) ;  /* 0x0000000000343947 */ /* 0x000fea0003800000 */
[----:B------:R-:W-:Y:S01]  /*3360*/  S2UR UR5, SR_CTAID.Y ;  /* 0x00000000000579c3 */ /* 0x000fe20000002600 */
[----:B------:R-:W-:-:S04]  /*3370*/  SHF.L.U32 R13, R19, 0x1, RZ ;  /* 0x00000001130d7819 */ /* 0x000fc800000006ff */
[----:B01-3--:R-:W-:-:S03]  /*3380*/  LOP3.LUT R14, R13, 0x6, RZ, 0xc0, !PT ;  /* 0x000000060d0e7812 */ /* 0x00bfc600078ec0ff */
        /* <DEDUP_REMOVED lines=10> */
.L_x_310:
[----:B------:R-:W-:Y:S05]  /*3430*/  BSYNC.RECONVERGENT B2 ;  /* 0x0000000000027941 */ /* 0x000fea0003800200 */
.L_x_309:
[----:B------:R-:W-:Y:S05]  /*3440*/  @P1 BRA `(.L_x_306) ;  /* 0x0000000000a81947 */ /* 0x000fea0003800000 */
[----:B------:R-:W-:Y:S01]  /*3450*/  IMAD R84, R11, 0x20, R78 ;  /* 0x000000200b547824 */ /* 0x000fe200078e024e */
[----:B------:R-:W-:Y:S01]  /*3460*/  BSSY.RECONVERGENT B2, `(.L_x_311) ;  /* 0x0000013000027945 */ /* 0x000fe20003800200 */
[----:B------:R-:W-:-:S03]  /*3470*/  MOV R57, RZ ;  /* 0x000000ff00397202 */ /* 0x000fc60000000f00 */
[----:B------:R-:W-:-:S13]  /*3480*/  ISETP.GE.AND P3, PT, R84, R45, PT ;  /* 0x0000002d5400720c */ /* 0x000fda0003f66270 */
[----:B------:R-:W-:Y:S05]  /*3490*/  @P3 BRA `(.L_x_312) ;  /* 0x00000000003c3947 */ /* 0x000fea0003800000 */
[----:B------:R-:W-:-:S05]  /*34a0*/  IADD3 R13, P3, PT, R17, R12, RZ ;  /* 0x0000000c110d7210 */ /* 0x000fca0007f7e0ff */
[----:B0-2-4-:R-:W-:Y:S01]  /*34b0*/  IMAD.X R80, RZ, RZ, R16, P3 ;  /* 0x000000ffff507224 */ /* 0x015fe200018e0610 */
[----:B-1-3--:R-:W-:-:S04]  /*34c0*/  LEA R14, P3, R13, UR8, 0x2 ;  /* 0x000000080d0e7c11 */ /* 0x00afc8000f8610ff */
[----:B------:R-:W-:-:S05]  /*34d0*/  LEA.HI.X R15, R13, UR9, R80, 0x2, P3 ;  /* 0x000000090d0f7c11 */ /* 0x000fca00098f1450 */
[----:B------:R-:W2:Y:S01]  /*34e0*/  LDG.E R14, desc[UR36][R14.64] ;  /* 0x000000240e0e7981 */ /* 0x000ea2000c1e1900 */
[----:B------:R-:W-:-:S04]  /*34f0*/  SHF.L.U32 R13, R19, 0x1, RZ ;  /* 0x00000001130d7819 */ /* 0x000fc800000006ff */
        /* <DEDUP_REMOVED lines=9> */
.L_x_312:
[----:B------:R-:W-:Y:S05]  /*3590*/  BSYNC.RECONVERGENT B2 ;  /* 0x0000000000027941 */ /* 0x000fea0003800200 */
.L_x_311:
[----:B------:R-:W-:-:S09]  /*35a0*/  UISETP.NE.AND UP0, UPT, UR19, URZ, UPT ;  /* 0x000000ff1300728c */ /* 0x000fd2000bf05270 */
[----:B------:R-:W-:Y:S05]  /*35b0*/  BRA.U UP0, `(.L_x_306) ;  /* 0x00000001004c7547 */ /* 0x000fea000b800000 */
[----:B------:R-:W-:-:S13]  /*35c0*/  ISETP.NE.AND P4, PT, R2, RZ, PT ;  /* 0x000000ff0200720c */ /* 0x000fda0003f85270 */
[----:B0123--:R-:W2:Y:S01]  /*35d0*/  @P4 LDG.E R14, desc[UR36][R76.64+0x40] ;  /* 0x000040244c0e4981 */ /* 0x00fea2000c1e1900 */
[----:B------:R-:W-:Y:S01]  /*35e0*/  ISETP.GE.AND P3, PT, R84, R45, PT ;  /* 0x0000002d5400720c */ /* 0x000fe20003f66270 */
[----:B-----5:R-:W-:-:S04]  /*35f0*/  HADD2 R57, R57, R28 ;  /* 0x0000001c39397230 */ /* 0x020fc80000000000 */
[----:B--2---:R-:W-:-:S08]  /*3600*/  @P4 HFMA2 R57, R57, R14, -RZ ;  /* 0x0000000e39394231 */ /* 0x004fd000001000ff */
[----:B------:R-:W-:Y:S05]  /*3610*/  @P3 BRA `(.L_x_306) ;  /* 0x0000000000343947 */ /* 0x000fea0003800000 */
        /* <DEDUP_REMOVED lines=13> */
.L_x_306:
[----:B------:R-:W-:Y:S05]  /*36f0*/  BSYNC.RECONVERGENT B1 ;  /* 0x0000000000017941 */ /* 0x000fea0003800200 */
.L_x_305:
[----:B------:R-:W-:Y:S01]  /*3700*/  BSSY.RECONVERGENT B1, `(.L_x_313) ;  /* 0x000002d000017945 */ /* 0x000fe20003800200 */
[----:B------:R-:W-:-:S03]  /*3710*/  LEA R82, R11, R82, 0x2 ;  /* 0x000000520b527211 */ /* 0x000fc600078e10ff */
[----:B------:R-:W-:Y:S05]  /*3720*/  @P1 BRA `(.L_x_314) ;  /* 0x0000000000a81947 */ /* 0x000fea0003800000 */
[----:B------:R-:W-:Y:S01]  /*3730*/  IMAD.SHL.U32 R84, R82, 0x8, RZ ;  /* 0x0000000852547824 */ /* 0x000fe200078e00ff */
[----:B------:R-:W-:Y:S01]  /*3740*/  BSSY.RECONVERGENT B2, `(.L_x_315) ;  /* 0x0000013000027945 */ /* 0x000fe20003800200 */
[----:B------:R-:W-:-:S03]  /*3750*/  MOV R56, RZ ;  /* 0x000000ff00387202 */ /* 0x000fc60000000f00 */
[----:B------:R-:W-:-:S13]  /*3760*/  ISETP.GE.AND P3, PT, R84, R45, PT ;  /* 0x0000002d5400720c */ /* 0x000fda0003f66270 */
[----:B------:R-:W-:Y:S05]  /*3770*/  @P3 BRA `(.L_x_316) ;  /* 0x00000000003c3947 */ /* 0x000fea0003800000 */
[----:B------:R-:W-:-:S05]  /*3780*/  IADD3 R13, P4, PT, R17, R12, RZ ;  /* 0x0000000c110d7210 */ /* 0x000fca0007f9e0ff */
[----:B------:R-:W-:Y:S01]  /*3790*/  IMAD.X R56, RZ, RZ, R16, P4 ;  /* 0x000000ffff387224 */ /* 0x000fe200020e0610 */
[----:B0123--:R-:W-:-:S04]  /*37a0*/  LEA R14, P4, R13, UR8, 0x2 ;  /* 0x000000080d0e7c11 */ /* 0x00ffc8000f8810ff */
        /* <DEDUP_REMOVED lines=9> */
[----:B----4-:R-:W-:-:S04]  /*3840*/  LEA R80, P4, R13, UR10, 0x1 ;  /* 0x0000000a0d507c11 */ /* 0x010fc8000f8808ff */
[----:B------:R-:W-:-:S05]  /*3850*/  LEA.HI.X R81, R13, UR11, R56, 0x1, P4 ;  /* 0x0000000b0d517c11 */ /* 0x000fca000a0f0c38 */
[----:B------:R0:W5:Y:S04]  /*3860*/  LDG.E R56, desc[UR36][R80.64] ;  /* 0x0000002450387981 */ /* 0x000168000c1e1900 */
.L_x_316:
[----:B------:R-:W-:Y:S05]  /*3870*/  BSYNC.RECONVERGENT B2 ;  /* 0x0000000000027941 */ /* 0x000fea0003800200 */
.L_x_315:
[----:B------:R-:W-:-:S09]  /*3880*/  UISETP.NE.AND UP0, UPT, UR19, URZ, UPT ;  /* 0x000000ff1300728c */ /* 0x000fd2000bf05270 */
[----:B------:R-:W-:Y:S05]  /*3890*/  BRA.U UP0, `(.L_x_314) ;  /* 0x00000001004c7547 */ /* 0x000fea000b800000 */
[----:B------:R-:W-:Y:S01]  /*38a0*/  ISETP.NE.AND P5, PT, R2, RZ, PT ;  /* 0x000000ff0200720c */ /* 0x000fe20003fa5270 */
[----:B------:R-:W1:Y:S01]  /*38b0*/  @!P3 S2R R75, SR_CTAID.Y ;  /* 0x00000000004bb919 */ /* 0x000e620000002600 */
[----:B------:R-:W1:Y:S01]  /*38c0*/  @!P3 LDC R79, c[0x0][0x3f8] ;  /* 0x0000fe00ff4fbb82 */ /* 0x000e620000000800 */
[----:B0-2-4-:R-:W0:Y:S07]  /*38d0*/  @!P3 S2R R80, SR_CTAID.X ;  /* 0x000000000050b919 */ /* 0x015e2e0000002500 */
[----:B-1-3--:R-:W1:Y:S03]  /*38e0*/  @!P3 LDC.64 R14, c[0x0][0x3b8] ;  /* 0x0000ee00ff0ebb82 */ /* 0x00ae660000000a00 */
[----:B------:R-:W2:Y:S01]  /*38f0*/  @P5 LDG.E R13, desc[UR36][R76.64+0x50] ;  /* 0x000050244c0d5981 */ /* 0x000ea2000c1e1900 */
[----:B------:R-:W-:-:S02]  /*3900*/  @!P3 IMAD.SHL.U32 R81, R19, 0x2, RZ ;  /* 0x000000021351b824 */ /* 0x000fc400078e00ff */
[----:B-----5:R-:W-:-:S03]  /*3910*/  HADD2 R56, R56, R29 ;  /* 0x0000001d38387230 */ /* 0x020fc60000000000 */
[----:B------:R-:W-:Y:S01]  /*3920*/  @!P3 LOP3.LUT R81, R81, 0x6, RZ, 0xc0, !PT ;  /* 0x000000065151b812 */ /* 0x000fe200078ec0ff */
[----:B0-----:R-:W-:Y:S01]  /*3930*/  @!P3 IMAD R80, R75, R79, R80 ;  /* 0x0000004f4b50b224 */ /* 0x001fe200078e0250 */
[----:B------:R-:W-:-:S03]  /*3940*/  @!P3 SHF.R.S32.HI R75, RZ, 0x1f, R84 ;  /* 0x0000001fff4bb819 */ /* 0x000fc60000011454 */
[----:B------:R-:W-:-:S04]  /*3950*/  @!P3 IMAD R80, R80, R11, RZ ;  /* 0x0000000b5050b224 */ /* 0x000fc800078e02ff */
[----:B------:R-:W-:-:S05]  /*3960*/  @!P3 IMAD R80, R80, 0x70, R81 ;  /* 0x000000705050b824 */ /* 0x000fca00078e0251 */
[----:B------:R-:W-:-:S04]  /*3970*/  @!P3 IADD3 R84, P4, PT, R80, R84, RZ ;  /* 0x000000545054b210 */ /* 0x000fc80007f9e0ff */
[----:B------:R-:W-:Y:S02]  /*3980*/  @!P3 LEA.HI.X.SX32 R75, R80, R75, 0x1, P4 ;  /* 0x0000004b504bb211 */ /* 0x000fe400020f0eff */
[----:B-1----:R-:W-:-:S04]  /*3990*/  @!P3 LEA R14, P4, R84, R14, 0x1 ;  /* 0x0000000e540eb211 */ /* 0x002fc800078808ff */
[----:B------:R-:W-:Y:S01]  /*39a0*/  @!P3 LEA.HI.X R15, R84, R15, R75, 0x1, P4 ;  /* 0x0000000f540fb211 */ /* 0x000fe200020f0c4b */
[----:B--2---:R-:W-:-:S05]  /*39b0*/  @P5 HMUL2 R56, R56, R13 ;  /* 0x0000000d38385232 */ /* 0x004fca0000000000 */
[----:B------:R0:W-:Y:S03]  /*39c0*/  @!P3 STG.E desc[UR36][R14.64], R56 ;  /* 0x000000380e00b986 */ /* 0x0001e6000c101924 */
.L_x_314:
[----:B------:R-:W-:Y:S05]  /*39d0*/  BSYNC.RECONVERGENT B1 ;  /* 0x0000000000017941 */ /* 0x000fea0003800200 */
.L_x_313:
[----:B------:R-:W-:Y:S01]  /*39e0*/  BSSY.RECONVERGENT B1, `(.L_x_317) ;  /* 0x000002d000017945 */ /* 0x000fe20003800200 */
[----:B------:R-:W-:-:S03]  /*39f0*/  IADD3 R82, PT, PT, R82, R11, RZ ;  /* 0x0000000b52527210 */ /* 0x000fc60007ffe0ff */
[----:B------:R-:W-:Y:S05]  /*3a00*/  @P1 BRA `(.L_x_318) ;  /* 0x0000000000a81947 */ /* 0x000fea0003800000 */
[----:B------:R-:W-:Y:S01]  /*3a10*/  IMAD.SHL.U32 R84, R82, 0x8, RZ ;  /* 0x0000000852547824 */ /* 0x000fe200078e00ff */
[----:B------:R-:W-:Y:S01]  /*3a20*/  BSSY.RECONVERGENT B2, `(.L_x_319) ;  /* 0x0000013000027945 */ /* 0x000fe20003800200 */
[----:B------:R-:W-:-:S03]  /*3a30*/  HFMA2 R58, -RZ, RZ, 0, 0 ;  /* 0x00000000ff3a7431 */ /* 0x000fc600000001ff */
        /* <DEDUP_REMOVED lines=17> */
.L_x_320:
[----:B------:R-:W-:Y:S05]  /*3b50*/  BSYNC.RECONVERGENT B2 ;  /* 0x0000000000027941 */ /* 0x000fea0003800200 */
.L_x_319:
        /* <DEDUP_REMOVED lines=21> */
.L_x_318:
[----:B------:R-:W-:Y:S05]  /*3cb0*/  BSYNC.RECONVERGENT B1 ;  /* 0x0000000000017941 */ /* 0x000fea0003800200 */
.L_x_317:
[----:B------:R-:W-:Y:S01]  /*3cc0*/  BSSY.RECONVERGENT B1, `(.L_x_321) ;  /* 0x000002d000017945 */ /* 0x000fe20003800200 */
[----:B------:R-:W-:-:S03]  /*3cd0*/  IADD3 R82, PT, PT, R82, R11, RZ ;  /* 0x0000000b52527210 */ /* 0x000fc60007ffe0ff */
[----:B------:R-:W-:Y:S05]  /*3ce0*/  @P1 BRA `(.L_x_322) ;  /* 0x0000000000a81947 */ /* 0x000fea0003800000 */
[----:B------:R-:W-:Y:S01]  /*3cf0*/  IMAD.SHL.U32 R84, R82, 0x8, RZ ;  /* 0x0000000852547824 */ /* 0x000fe200078e00ff */
        /* <DEDUP_REMOVED lines=19> */
.L_x_324:
[----:B------:R-:W-:Y:S05]  /*3e30*/  BSYNC.RECONVERGENT B2 ;  /* 0x0000000000027941 */ /* 0x000fea0003800200 */
.L_x_323:
[----:B------:R-:W-:-:S09]  /*3e40*/  UISETP.NE.AND UP0, UPT, UR19, URZ, UPT ;  /* 0x000000ff1300728c */ /* 0x000fd2000bf05270 */
[----:B------:R-:W-:Y:S05]  /*3e50*/  BRA.U UP0, `(.L_x_322) ;  /* 0x00000001004c7547 */ /* 0x000fea000b800000 */
[----:B------:R-:W-:Y:S01]  /*3e60*/  ISETP.NE.AND P5, PT, R2, RZ, PT ;  /* 0x000000ff0200720c */ /* 0x000fe20003fa5270 */
[----:B------:R-:W4:Y:S01]  /*3e70*/  @!P3 S2R R13, SR_CTAID.Y ;  /* 0x00000000000db919 */ /* 0x000f220000002600 */
[----:B------:R-:W4:Y:S01]  /*3e80*/  @!P3 LDC R75, c[0x0][0x3f8] ;  /* 0x0000fe00ff4bbb82 */ /* 0x000f220000000800 */
[----:B------:R-:W4:Y:S07]  /*3e90*/  @!P3 S2R R86, SR_CTAID.X ;  /* 0x000000000056b919 */ /* 0x000f2e0000002500 */
[----:B0123--:R-:W0:Y:S03]  /*3ea0*/  @!P3 LDC.64 R14, c[0x0][0x3b8] ;  /* 0x0000ee00ff0ebb82 */ /* 0x00fe260000000a00 */
[----:B----4-:R-:W2:Y:S01]  /*3eb0*/  @P5 LDG.E R80, desc[UR36][R76.64+0x70] ;  /* 0x000070244c505981 */ /* 0x010ea2000c1e1900 */
[----:B------:R-:W-:-:S02]  /*3ec0*/  @!P3 IMAD.SHL.U32 R79, R19, 0x2, RZ ;  /* 0x00000002134fb824 */ /* 0x000fc400078e00ff */
[----:B-----5:R-:W-:-:S03]  /*3ed0*/  HFMA2 R59, R59, 1, 1, R31 ;  /* 0x3c003c003b3b7831 */ /* 0x020fc6000000001f */
[----:B------:R-:W-:Y:S01]  /*3ee0*/  @!P3 LOP3.LUT R79, R79, 0x6, RZ, 0xc0, !PT ;  /* 0x000000064f4fb812 */ /* 0x000fe200078ec0ff */
[----:B------:R-:W-:Y:S01]  /*3ef0*/  @!P3 IMAD R86, R13, R75, R86 ;  /* 0x0000004b0d56b224 */ /* 0x000fe200078e0256 */
[----:B------:R-:W-:-:S03]  /*3f00*/  @!P3 SHF.R.S32.HI R13, RZ, 0x1f, R84 ;  /* 0x0000001fff0db819 */ /* 0x000fc60000011454 */
[----:B------:R-:W-:-:S04]  /*3f10*/  @!P3 IMAD R86, R86, R11, RZ ;  /* 0x0000000b5656b224 */ /* 0x000fc800078e02ff */
[----:B------:R-:W-:-:S05]  /*3f20*/  @!P3 IMAD R79, R86, 0x70, R79 ;  /* 0x00000070564fb824 */ /* 0x000fca00078e024f */
[----:B------:R-:W-:-:S04]  /*3f30*/  @!P3 IADD3 R84, P4, PT, R79, R84, RZ ;  /* 0x000000544f54b210 */ /* 0x000fc80007f9e0ff */
[----:B------:R-:W-:Y:S02]  /*3f40*/  @!P3 LEA.HI.X.SX32 R13, R79, R13, 0x1, P4 ;  /* 0x0000000d4f0db211 */ /* 0x000fe400020f0eff */
[----:B0-----:R-:W-:-:S04]  /*3f50*/  @!P3 LEA R14, P4, R84, R14, 0x1 ;  /* 0x0000000e540eb211 */ /* 0x001fc800078808ff */
[----:B------:R-:W-:Y:S01]  /*3f60*/  @!P3 LEA.HI.X R15, R84, R15, R13, 0x1, P4 ;  /* 0x0000000f540fb211 */ /* 0x000fe200020f0c0d */
[----:B--2---:R-:W-:-:S05]  /*3f70*/  @P5 HMUL2 R59, R59, R80 ;  /* 0x000000503b3b5232 */ /* 0x004fca0000000000 */
[----:B------:R0:W-:Y:S03]  /*3f80*/  @!P3 STG.E desc[UR36][R14.64], R59 ;  /* 0x0000003b0e00b986 */ /* 0x0001e6000c101924 */
.L_x_322:
[----:B------:R-:W-:Y:S05]  /*3f90*/  BSYNC.RECONVERGENT B1 ;  /* 0x0000000000017941 */ /* 0x000fea0003800200 */
.L_x_321:
[----:B------:R-:W-:Y:S01]  /*3fa0*/  BSSY.RECONVERGENT B1, `(.L_x_325) ;  /* 0x000002c000017945 */ /* 0x000fe20003800200 */
[----:B0-2-4-:R-:W-:-:S03]  /*3fb0*/  LEA R80, R11, R78, 0x6 ;  /* 0x0000004e0b507211 */ /* 0x015fc600078e30ff */
[----:B------:R-:W-:Y:S05]  /*3fc0*/  @P1 BRA `(.L_x_326) ;  /* 0x0000000000a41947 */ /* 0x000fea0003800000 */
[----:B------:R-:W-:Y:S01]  /*3fd0*/  ISETP.GE.AND P3, PT, R80, R45, PT ;  /* 0x0000002d5000720c */ /* 0x000fe20003f66270 */
[----:B------:R-:W-:Y:S01]  /*3fe0*/  BSSY.RECONVERGENT B2, `(.L_x_327) ;  /* 0x0000012000027945 */ /* 0x000fe20003800200 */
[----:B------:R-:W-:-:S11]  /*3ff0*/  IMAD.MOV.U32 R60, RZ, RZ, RZ ;  /* 0x000000ffff3c7224 */ /* 0x000fd600078e00ff */
[----:B------:R-:W-:Y:S05]  /*4000*/  @P3 BRA `(.L_x_328) ;  /* 0x00000000003c3947 */ /* 0x000fea0003800000 */
[----:B------:R-:W-:-:S04]  /*4010*/  IADD3 R13, P4, PT, R17, R12, RZ ;  /* 0x0000000c110d7210 */ /* 0x000fc80007f9e0ff */
[----:B------:R-:W-:Y:S02]  /*4020*/  IADD3.X R60, PT, PT, RZ, R16, RZ, P4, !PT ;  /* 0x00000010ff3c7210 */ /* 0x000fe400027fe4ff */
[----:B-1-3--:R-:W-:-:S04]  /*4030*/  LEA R14, P4, R13, UR8, 0x2 ;  /* 0x000000080d0e7c11 */ /* 0x00afc8000f8810ff */
        /* <DEDUP_REMOVED lines=12> */
.L_x_328:
[----:B------:R-:W-:Y:S05]  /*4100*/  BSYNC.RECONVERGENT B2 ;  /* 0x0000000000027941 */ /* 0x000fea0003800200 */
.L_x_327:
[----:B------:R-:W-:-:S09]  /*4110*/  UISETP.NE.AND UP0, UPT, UR19, URZ, UPT ;  /* 0x000000ff1300728c */ /* 0x000fd2000bf05270 */
[----:B------:R-:W-:Y:S05]  /*4120*/  BRA.U UP0, `(.L_x_326) ;  /* 0x00000001004c7547 */ /* 0x000fea000b800000 */
[----:B------:R-:W-:Y:S01]  /*4130*/  ISETP.NE.AND P5, PT, R2, RZ, PT ;  /* 0x000000ff0200720c */ /* 0x000fe20003fa5270 */
[----:B------:R-:W2:Y:S01]  /*4140*/  @!P3 S2R R75, SR_CTAID.Y ;  /* 0x00000000004bb919 */ /* 0x000ea20000002600 */
[----:B0-----:R-:W2:Y:S01]  /*4150*/  @!P3 LDC R79, c[0x0][0x3f8] ;  /* 0x0000fe00ff4fbb82 */ /* 0x001ea20000000800 */
[----:B------:R-:W2:Y:S07]  /*4160*/  @!P3 S2R R78, SR_CTAID.X ;  /* 0x00000000004eb919 */ /* 0x000eae0000002500 */
[----:B-1-3--:R-:W0:Y:S03]  /*4170*/  @!P3 LDC.64 R14, c[0x0][0x3b8] ;  /* 0x0000ee00ff0ebb82 */ /* 0x00ae260000000a00 */
[----:B------:R-:W3:Y:S01]  /*4180*/  @P5 LDG.E R13, desc[UR36][R76.64+0x80] ;  /* 0x000080244c0d5981 */ /* 0x000ee2000c1e1900 */
[----:B------:R-:W-:Y:S01]  /*4190*/  @!P3 SHF.L.U32 R81, R19, 0x1, RZ ;  /* 0x000000011351b819 */ /* 0x000fe200000006ff */
[----:B-----5:R-:W-:-:S03]  /*41a0*/  HADD2 R60, R60, R32 ;  /* 0x000000203c3c7230 */ /* 0x020fc60000000000 */
[----:B------:R-:W-:Y:S01]  /*41b0*/  @!P3 LOP3.LUT R81, R81, 0x6, RZ, 0xc0, !PT ;  /* 0x000000065151b812 */ /* 0x000fe200078ec0ff */
[----:B--2---:R-:W-:Y:S01]  /*41c0*/  @!P3 IMAD R78, R75, R79, R78 ;  /* 0x0000004f4b4eb224 */ /* 0x004fe200078e024e */
[----:B------:R-:W-:-:S03]  /*41d0*/  @!P3 SHF.R.S32.HI R75, RZ, 0x1f, R80 ;  /* 0x0000001fff4bb819 */ /* 0x000fc60000011450 */
[----:B------:R-:W-:-:S04]  /*41e0*/  @!P3 IMAD R78, R78, R11, RZ ;  /* 0x0000000b4e4eb224 */ /* 0x000fc800078e02ff */
[----:B------:R-:W-:-:S05]  /*41f0*/  @!P3 IMAD R78, R78, 0x70, R81 ;  /* 0x000000704e4eb824 */ /* 0x000fca00078e0251 */
[----:B------:R-:W-:-:S04]  /*4200*/  @!P3 IADD3 R80, P4, PT, R78, R80, RZ ;  /* 0x000000504e50b210 */ /* 0x000fc80007f9e0ff */
[----:B------:R-:W-:Y:S02]  /*4210*/  @!P3 LEA.HI.X.SX32 R75, R78, R75, 0x1, P4 ;  /* 0x0000004b4e4bb211 */ /* 0x000fe400020f0eff */
[----:B0-----:R-:W-:-:S04]  /*4220*/  @!P3 LEA R14, P4, R80, R14, 0x1 ;  /* 0x0000000e500eb211 */ /* 0x001fc800078808ff */
[----:B------:R-:W-:Y:S01]  /*4230*/  @!P3 LEA.HI.X R15, R80, R15, R75, 0x1, P4 ;  /* 0x0000000f500fb211 */ /* 0x000fe200020f0c4b */
[----:B---3--:R-:W-:-:S05]  /*4240*/  @P5 HFMA2 R60, R60, R13, -RZ ;  /* 0x0000000d3c3c5231 */ /* 0x008fca00001000ff */
[----:B------:R2:W-:Y:S03]  /*4250*/  @!P3 STG.E desc[UR36][R14.64], R60 ;  /* 0x0000003c0e00b986 */ /* 0x0005e6000c101924 */
.L_x_326:
[----:B------:R-:W-:Y:S05]  /*4260*/  BSYNC.RECONVERGENT B1 ;  /* 0x0000000000017941 */ /* 0x000fea0003800200 */
.L_x_325:
[----:B------:R-:W-:Y:S01]  /*4270*/  BSSY.RECONVERGENT B1, `(.L_x_329) ;  /* 0x000002d000017945 */ /* 0x000fe20003800200 */
[----:B------:R-:W-:-:S03]  /*4280*/  IMAD R82, R11, 0x2, R82 ;  /* 0x000000020b527824 */ /* 0x000fc600078e0252 */
[----:B------:R-:W-:Y:S05]  /*4290*/  @P1 BRA `(.L_x_330) ;  /* 0x0000000000a81947 */ /* 0x000fea0003800000 */
[----:B------:R-:W-:Y:S01]  /*42a0*/  SHF.L.U32 R80, R82, 0x3, RZ ;  /* 0x0000000352507819 */ /* 0x000fe200000006ff */
[----:B------:R-:W-:Y:S01]  /*42b0*/  BSSY.RECONVERGENT B2, `(.L_x_331) ;  /* 0x0000013000027945 */ /* 0x000fe20003800200 */
[----:B------:R-:W-:Y:S02]  /*42c0*/  IMAD.MOV.U32 R61, RZ, RZ, RZ ;  /* 0x000000ffff3d7224 */ /* 0x000fe400078e00ff */
[----:B------:R-:W-:-:S13]  /*42d0*/  ISETP.GE.AND P3, PT, R80, R45, PT ;  /* 0x0000002d5000720c */ /* 0x000fda0003f66270 */
[----:B------:R-:W-:Y:S05]  /*42e0*/  @P3 BRA `(.L_x_332) ;  /* 0x00000000003c3947 */ /* 0x000fea0003800000 */
[----:B------:R-:W-:-:S04]  /*42f0*/  IADD3 R13, P4, PT, R17, R12, RZ ;  /* 0x0000000c110d7210 */ /* 0x000fc80007f9e0ff */
[----:B0-----:R-:W-:Y:S02]  /*4300*/  IADD3.X R78, PT, PT, RZ, R16, RZ, P4, !PT ;  /* 0x00000010ff4e7210 */ /* 0x001fe400027fe4ff */
[----:B-123--:R-:W-:-:S04]  /*4310*/  LEA R14, P4, R13, UR8, 0x2 ;  /* 0x000000080d0e7c11 */ /* 0x00efc8000f8810ff */
        /* <DEDUP_REMOVED lines=12> */
.L_x_332:
[----:B------:R-:W-:Y:S05]  /*43e0*/  BSYNC.RECONVERGENT B2 ;  /* 0x0000000000027941 */ /* 0x000fea0003800200 */
.L_x_331:
[----:B------:R-:W-:-:S09]  /*43f0*/  UISETP.NE.AND UP0, UPT, UR19, URZ, UPT ;  /* 0x000000ff1300728c */ /* 0x000fd2000bf05270 */
[----:B------:R-:W-:Y:S05]  /*4400*/  BRA.U UP0, `(.L_x_330) ;  /* 0x00000001004c7547 */ /* 0x000fea000b800000 */
[----:B------:R-:W-:Y:S01]  /*4410*/  ISETP.NE.AND P5, PT, R2, RZ, PT ;  /* 0x000000ff0200720c */ /* 0x000fe20003fa5270 */
[----:B------:R-:W0:Y:S01]  /*4420*/  @!P3 S2R R13, SR_CTAID.Y ;  /* 0x00000000000db919 */ /* 0x000e220000002600 */
[----:B------:R-:W0:Y:S01]  /*4430*/  @!P3 LDC R75, c[0x0][0x3f8] ;  /* 0x0000fe00ff4bbb82 */ /* 0x000e220000000800 */
[----:B------:R-:W0:Y:S07]  /*4440*/  @!P3 S2R R84, SR_CTAID.X ;  /* 0x000000000054b919 */ /* 0x000e2e0000002500 */
[----:B-123--:R-:W1:Y:S03]  /*4450*/  @!P3 LDC.64 R14, c[0x0][0x3b8] ;  /* 0x0000ee00ff0ebb82 */ /* 0x00ee660000000a00 */
[----:B0---4-:R-:W2:Y:S01]  /*4460*/  @P5 LDG.E R78, desc[UR36][R76.64+0x90] ;  /* 0x000090244c4e5981 */ /* 0x011ea2000c1e1900 */
[----:B------:R-:W-:Y:S01]  /*4470*/  @!P3 SHF.L.U32 R79, R19, 0x1, RZ ;  /* 0x00000001134fb819 */ /* 0x000fe200000006ff */
[----:B-----5:R-:W-:-:S03]  /*4480*/  HADD2 R61, R61, R33 ;  /* 0x000000213d3d7230 */ /* 0x020fc60000000000 */
[----:B------:R-:W-:Y:S01]  /*4490*/  @!P3 LOP3.LUT R79, R79, 0x6, RZ, 0xc0, !PT ;  /* 0x000000064f4fb812 */ /* 0x000fe200078ec0ff */
[----:B------:R-:W-:Y:S01]  /*44a0*/  @!P3 IMAD R84, R13, R75, R84 ;  /* 0x0000004b0d54b224 */ /* 0x000fe200078e0254 */
        /* <DEDUP_REMOVED lines=9> */
.L_x_330:
[----:B------:R-:W-:Y:S05]  /*4540*/  BSYNC.RECONVERGENT B1 ;  /* 0x0000000000017941 */ /* 0x000fea0003800200 */
.L_x_329:
[----:B------:R-:W-:Y:S01]  /*4550*/  BSSY.RECONVERGENT B1, `(.L_x_333) ;  /* 0x000002d000017945 */ /* 0x000fe20003800200 */
[----:B------:R-:W-:-:S03]  /*4560*/  IMAD.IADD R82, R82, 0x1, R11 ;  /* 0x0000000152527824 */ /* 0x000fc600078e020b */
[----:B------:R-:W-:Y:S05]  /*4570*/  @P1 BRA `(.L_x_334) ;  /* 0x0000000000a81947 */ /* 0x000fea0003800000 */
[----:B------:R-:W-:Y:S01]  /*4580*/  SHF.L.U32 R80, R82, 0x3, RZ ;  /* 0x0000000352507819 */ /* 0x000fe200000006ff */
[----:B------:R-:W-:Y:S01]  /*4590*/  BSSY.RECONVERGENT B2, `(.L_x_335) ;  /* 0x0000013000027945 */ /* 0x000fe20003800200 */
[----:B------:R-:W-:Y:S02]  /*45a0*/  IMAD.MOV.U32 R62, RZ, RZ, RZ ;  /* 0x000000ffff3e7224 */ /* 0x000fe400078e00ff */
[----:B------:R-:W-:-:S13]  /*45b0*/  ISETP.GE.AND P3, PT, R80, R45, PT ;  /* 0x0000002d5000720c */ /* 0x000fda0003f66270 */
[----:B------:R-:W-:Y:S05]  /*45c0*/  @P3 BRA `(.L_x_336) ;  /* 0x00000000003c3947 */ /* 0x000fea0003800000 */
[----:B------:R-:W-:-:S04]  /*45d0*/  IADD3 R13, P4, PT, R17, R12, RZ ;  /* 0x0000000c110d7210 */ /* 0x000fc80007f9e0ff */
[----:B------:R-:W-:Y:S02]  /*45e0*/  IADD3.X R62, PT, PT, RZ, R16, RZ, P4, !PT ;  /* 0x00000010ff3e7210 */ /* 0x000fe400027fe4ff */
[----:B0123--:R-:W-:-:S04]  /*45f0*/  LEA R14, P4, R13, UR8, 0x2 ;  /* 0x000000080d0e7c11 */ /* 0x00ffc8000f8810ff */
        /* <DEDUP_REMOVED lines=12> */
.L_x_336:
[----:B------:R-:W-:Y:S05]  /*46c0*/  BSYNC.RECONVERGENT B2 ;  /* 0x0000000000027941 */ /* 0x000fea0003800200 */
.L_x_335:
[----:B------:R-:W-:-:S09]  /*46d0*/  UISETP.NE.AND UP0, UPT, UR19, URZ, UPT ;  /* 0x000000ff1300728c */ /* 0x000fd2000bf05270 */
[----:B------:R-:W-:Y:S05]  /*46e0*/  BRA.U UP0, `(.L_x_334) ;  /* 0x00000001004c7547 */ /* 0x000fea000b800000 */
[----:B------:R-:W-:Y:S01]  /*46f0*/  ISETP.NE.AND P5, PT, R2, RZ, PT ;  /* 0x000000ff0200720c */ /* 0x000fe20003fa5270 */
[----:B------:R-:W1:Y:S01]  /*4700*/  @!P3 S2R R75, SR_CTAID.Y ;  /* 0x00000000004bb919 */ /* 0x000e620000002600 */
[----:B0---4-:R-:W0:Y:S01]  /*4710*/  @!P3 LDC R79, c[0x0][0x3f8] ;  /* 0x0000fe00ff4fbb82 */ /* 0x011e220000000800 */
[----:B------:R-:W0:Y:S07]  /*4720*/  @!P3 S2R R78, SR_CTAID.X ;  /* 0x00000000004eb919 */ /* 0x000e2e0000002500 */
[----:B-123--:R-:W1:Y:S03]  /*4730*/  @!P3 LDC.64 R14, c[0x0][0x3b8] ;  /* 0x0000ee00ff0ebb82 */ /* 0x00ee660000000a00 */
[----:B------:R-:W2:Y:S01]  /*4740*/  @P5 LDG.E R13, desc[UR36][R76.64+0xa0] ;  /* 0x0000a0244c0d5981 */ /* 0x000ea2000c1e1900 */
[----:B------:R-:W-:Y:S01]  /*4750*/  @!P3 SHF.L.U32 R81, R19, 0x1, RZ ;  /* 0x000000011351b819 */ /* 0x000fe200000006ff */
[----:B-----5:R-:W-:-:S03]  /*4760*/  HFMA2 R62, R62, 1, 1, R34 ;  /* 0x3c003c003e3e7831 */ /* 0x020fc60000000022 */
        /* <DEDUP_REMOVED lines=11> */
.L_x_334:
[----:B------:R-:W-:Y:S05]  /*4820*/  BSYNC.RECONVERGENT B1 ;  /* 0x0000000000017941 */ /* 0x000fea0003800200 */
.L_x_333:
        /* <DEDUP_REMOVED lines=9> */
[----:B0---4-:R-:W-:Y:S02]  /*48c0*/  IADD3.X R78, PT, PT, RZ, R16, RZ, P4, !PT ;  /* 0x00000010ff4e7210 */ /* 0x011fe400027fe4ff */
        /* <DEDUP_REMOVED lines=13> */
.L_x_340:
[----:B------:R-:W-:Y:S05]  /*49a0*/  BSYNC.RECONVERGENT B2 ;  /* 0x0000000000027941 */ /* 0x000fea0003800200 */
.L_x_339:
        /* <DEDUP_REMOVED lines=21> */
.L_x_338:
[----:B------:R-:W-:Y:S05]  /*4b00*/  BSYNC.RECONVERGENT B1 ;  /* 0x0000000000017941 */ /* 0x000fea0003800200 */
.L_x_337:
        /* <DEDUP_REMOVED lines=23> */
.L_x_344:
[----:B------:R-:W-:Y:S05]  /*4c80*/  BSYNC.RECONVERGENT B2 ;  /* 0x0000000000027941 */ /* 0x000fea0003800200 */
.L_x_343:
        /* <DEDUP_REMOVED lines=21> */
.L_x_342:
[----:B------:R-:W-:Y:S05]  /*4de0*/  BSYNC.RECONVERGENT B1 ;  /* 0x0000000000017941 */ /* 0x000fea0003800200 */
.L_x_341:
        /* <DEDUP_REMOVED lines=23> */
.L_x_348:
[----:B------:R-:W-:Y:S05]  /*4f60*/  BSYNC.RECONVERGENT B2 ;  /* 0x0000000000027941 */ /* 0x000fea0003800200 */
.L_x_347:
        /* <DEDUP_REMOVED lines=21> */
.L_x_346:
[----:B------:R-:W-:Y:S05]  /*50c0*/  BSYNC.RECONVERGENT B1 ;  /* 0x0000000000017941 */ /* 0x000fea0003800200 */
.L_x_345:
        /* <DEDUP_REMOVED lines=23> */
.L_x_352:
[----:B------:R-:W-:Y:S05]  /*5240*/  BSYNC.RECONVERGENT B2 ;  /* 0x0000000000027941 */ /* 0x000fea0003800200 */
.L_x_351:
        /* <DEDUP_REMOVED lines=21> */
.L_x_350:
[----:B------:R-:W-:Y:S05]  /*53a0*/  BSYNC.RECONVERGENT B1 ;  /* 0x0000000000017941 */ /* 0x000fea0003800200 */
.L_x_349:
[----:B------:R-:W-:Y:S04]  /*53b0*/  BSSY.RECONVERGENT B1, `(.L_x_353) ;  /* 0x000002d000017945 */ /* 0x000fe80003800200 */
[----:B------:R-:W-:Y:S05]  /*53c0*/  @P1 BRA `(.L_x_354) ;  /* 0x0000000000ac1947 */ /* 0x000fea0003800000 */
[----:B0---4-:R-:W-:Y:S01]  /*53d0*/  IMAD.IADD R78, R82, 0x1, R11 ;  /* 0x00000001524e7824 */ /* 0x011fe200078e020b */
[----:B------:R-:W-:Y:S01]  /*53e0*/  BSSY.RECONVERGENT B2, `(.L_x_355) ;  /* 0x0000014000027945 */ /* 0x000fe20003800200 */
[----:B------:R-:W-:-:S03]  /*53f0*/  IMAD.MOV.U32 R66, RZ, RZ, RZ ;  /* 0x000000ffff427224 */ /* 0x000fc600078e00ff */
[----:B------:R-:W-:-:S04]  /*5400*/  SHF.L.U32 R78, R78, 0x3, RZ ;  /* 0x000000034e4e7819 */ /* 0x000fc800000006ff */
[----:B------:R-:W-:-:S13]  /*5410*/  ISETP.GE.AND P1, PT, R78, R45, PT ;  /* 0x0000002d4e00720c */ /* 0x000fda0003f26270 */
[----:B------:R-:W-:Y:S05]  /*5420*/  @P1 BRA `(.L_x_356) ;  /* 0x00000000003c1947 */ /* 0x000fea0003800000 */
[----:B------:R-:W-:-:S04]  /*5430*/  IADD3 R13, P3, PT, R17, R12, RZ ;  /* 0x0000000c110d7210 */ /* 0x000fc80007f7e0ff */
[----:B-123--:R-:W-:Y:S02]  /*5440*/  IADD3.X R14, PT, PT, RZ, R16, RZ, P3, !PT ;  /* 0x00000010ff0e7210 */ /* 0x00efe40001ffe4ff */
[----:B------:R-:W-:-:S04]  /*5450*/  LEA R12, P3, R13, UR8, 0x2 ;  /* 0x000000080d0c7c11 */ /* 0x000fc8000f8610ff */
        /* <DEDUP_REMOVED lines=12> */
.L_x_356:
[----:B------:R-:W-:Y:S05]  /*5520*/  BSYNC.RECONVERGENT B2 ;  /* 0x0000000000027941 */ /* 0x000fea0003800200 */
.L_x_355:
[----:B------:R-:W-:-:S09]  /*5530*/  UISETP.NE.AND UP0, UPT, UR19, URZ, UPT ;  /* 0x000000ff1300728c */ /* 0x000fd2000bf05270 */
[----:B------:R-:W-:Y:S05]  /*5540*/  BRA.U UP0, `(.L_x_354) ;  /* 0x00000001004c7547 */ /* 0x000fea000b800000 */
[----:B------:R-:W-:Y:S01]  /*5550*/  ISETP.NE.AND P4, PT, R2, RZ, PT ;  /* 0x000000ff0200720c */ /* 0x000fe20003f85270 */
[----:B------:R-:W4:Y:S01]  /*5560*/  @!P1 S2R R12, SR_CTAID.Y ;  /* 0x00000000000c9919 */ /* 0x000f220000002600 */
[----:B------:R-:W4:Y:S01]  /*5570*/  @!P1 LDC R79, c[0x0][0x3f8] ;  /* 0x0000fe00ff4f9b82 */ /* 0x000f220000000800 */
[----:B------:R-:W4:Y:S07]  /*5580*/  @!P1 S2R R75, SR_CTAID.X ;  /* 0x00000000004b9919 */ /* 0x000f2e0000002500 */
[----:B0123--:R-:W0:Y:S03]  /*5590*/  @!P1 LDC.64 R14, c[0x0][0x3b8] ;  /* 0x0000ee00ff0e9b82 */ /* 0x00fe260000000a00 */
[----:B------:R-:W2:Y:S01]  /*55a0*/  @P4 LDG.E R13, desc[UR36][R76.64+0xf0] ;  /* 0x0000f0244c0d4981 */ /* 0x000ea2000c1e1900 */
[----:B------:R-:W-:Y:S01]  /*55b0*/  @!P1 SHF.L.U32 R80, R19, 0x1, RZ ;  /* 0x0000000113509819 */ /* 0x000fe200000006ff */
[----:B-----5:R-:W-:-:S02]  /*55c0*/  HADD2 R66, R66, R39 ;  /* 0x0000002742427230 */ /* 0x020fc40000000000 */
[----:B----4-:R-:W-:Y:S01]  /*55d0*/  @!P1 IMAD R12, R12, R79, R75 ;  /* 0x0000004f0c0c9224 */ /* 0x010fe200078e024b */
[----:B------:R-:W-:-:S03]  /*55e0*/  @!P1 LOP3.LUT R75, R80, 0x6, RZ, 0xc0, !PT ;  /* 0x00000006504b9812 */ /* 0x000fc600078ec0ff */
[----:B------:R-:W-:Y:S01]  /*55f0*/  @!P1 IMAD R12, R12, R11, RZ ;  /* 0x0000000b0c0c9224 */ /* 0x000fe200078e02ff */
[----:B------:R-:W-:-:S03]  /*5600*/  @!P1 SHF.R.S32.HI R11, RZ, 0x1f, R78 ;  /* 0x0000001fff0b9819 */ /* 0x000fc6000001144e */
[----:B------:R-:W-:-:S05]  /*5610*/  @!P1 IMAD R12, R12, 0x70, R75 ;  /* 0x000000700c0c9824 */ /* 0x000fca00078e024b */
[----:B------:R-:W-:-:S04]  /*5620*/  @!P1 IADD3 R78, P3, PT, R12, R78, RZ ;  /* 0x0000004e0c4e9210 */ /* 0x000fc80007f7e0ff */
[----:B------:R-:W-:Y:S02]  /*5630*/  @!P1 LEA.HI.X.SX32 R11, R12, R11, 0x1, P3 ;  /* 0x0000000b0c0b9211 */ /* 0x000fe400018f0eff */
[----:B0-----:R-:W-:-:S04]  /*5640*/  @!P1 LEA R14, P3, R78, R14, 0x1 ;  /* 0x0000000e4e0e9211 */ /* 0x001fc800078608ff */
[----:B------:R-:W-:Y:S01]  /*5650*/  @!P1 LEA.HI.X R15, R78, R15, R11, 0x1, P3 ;  /* 0x0000000f4e0f9211 */ /* 0x000fe200018f0c0b */
[----:B--2---:R-:W-:-:S05]  /*5660*/  @P4 HMUL2 R66, R66, R13 ;  /* 0x0000000d42424232 */ /* 0x004fca0000000000 */
[----:B------:R0:W-:Y:S03]  /*5670*/  @!P1 STG.E desc[UR36][R14.64], R66 ;  /* 0x000000420e009986 */ /* 0x0001e6000c101924 */
.L_x_354:
[----:B------:R-:W-:Y:S05]  /*5680*/  BSYNC.RECONVERGENT B1 ;  /* 0x0000000000017941 */ /* 0x000fea0003800200 */
.L_x_353:
[----:B-----5:R-:W-:Y:S01]  /*5690*/  HFMA2 R11, R72, R53, -RZ ;  /* 0x00000035480b7231 */ /* 0x020fe200001000ff */
[----:B------:R-:W-:Y:S01]  /*56a0*/  UMOV UR5, 0xffffffff ;  /* 0xffffffff00057882 */ /* 0x000fe20000000000 */
[----:B------:R-:W-:Y:S02]  /*56b0*/  LOP3.LUT P1, RZ, R19, 0x3, RZ, 0xc0, !PT ;  /* 0x0000000313ff7812 */ /* 0x000fe4000782c0ff */
[----:B------:R-:W-:-:S04]  /*56c0*/  HFMA2 R11, R73, R52, R11 ;  /* 0x00000034490b7231 */ /* 0x000fc8000000000b */
        /* <DEDUP_REMOVED lines=13> */
[----:B------:R-:W-:-:S05]  /*57a0*/  HFMA2 R11, R21, R66, R11 ;  /* 0x00000042150b7231 */ /* 0x000fca000000000b */
[--C-:B------:R-:W-:Y:S02]  /*57b0*/  HADD2.F32 R13, -RZ, R11.reuse.H0_H0 ;  /* 0x2000000bff0d7230 */ /* 0x100fe40000004100 */
[----:B------:R-:W-:-:S05]  /*57c0*/  HADD2.F32 R12, -RZ, R11.H1_H1 ;  /* 0x3000000bff0c7230 */ /* 0x000fca0000004100 */
[----:B------:R-:W-:Y:S01]  /*57d0*/  FADD.FTZ R13, R13, R12 ;  /* 0x0000000c0d0d7221 */ /* 0x000fe20000010000 */
[----:B------:R-:W-:Y:S06]  /*57e0*/  BRA.DIV UR5, `(.L_x_357) ;  /* 0x0000004e054c7947 */ /* 0x000fec000b800000 */
[----:B0123--:R-:W0:Y:S02]  /*57f0*/  SHFL.BFLY PT, R14, R13, 0x2, 0x1f ;  /* 0x0c401f000d0e7f89 */ /* 0x00fe2400000e0000 */
[----:B0-----:R-:W-:-:S05]  /*5800*/  FADD.FTZ R13, R13, R14 ;  /* 0x0000000e0d0d7221 */ /* 0x001fca0000010000 */
[----:B------:R0:W1:Y:S02]  /*5810*/  SHFL.BFLY PT, R14, R13, 0x1, 0x1f ;  /* 0x0c201f000d0e7f89 */ /* 0x00006400000e0000 */
.L_x_430:
[----:B------:R-:W-:Y:S01]  /*5820*/  ISETP.GE.OR P1, PT, R50, R51, P1 ;  /* 0x000000333200720c */ /* 0x000fe20000f26670 */
[----:B-1----:R-:W-:Y:S01]  /*5830*/  FADD.FTZ R14, R13, R14 ;  /* 0x0000000e0d0e7221 */ /* 0x002fe20000010000 */
[----:B------:R-:W-:Y:S03]  /*5840*/  BSSY.RECONVERGENT B1, `(.L_x_358) ;  /* 0x000001b000017945 */ /* 0x000fe60003800200 */
[----:B------:R-:W-:-:S08]  /*5850*/  FMUL.FTZ R11, R14, UR20 ;  /* 0x000000140e0b7c20 */ /* 0x000fd00008410000 */
[----:B------:R-:W-:Y:S05]  /*5860*/  @P1 BRA `(.L_x_359) ;  /* 0x0000000000601947 */ /* 0x000fea0003800000 */
[----:B------:R-:W-:Y:S02]  /*5870*/  ISETP.NE.U32.AND P1, PT, RZ, UR12, PT ;  /* 0x0000000cff007c0c */ /* 0x000fe4000bf25070 */
[----:B------:R-:W-:Y:S02]  /*5880*/  ISETP.NE.U32.AND P3, PT, RZ, UR22, PT ;  /* 0x00000016ff007c0c */ /* 0x000fe4000bf65070 */
[----:B------:R-:W-:Y:S02]  /*5890*/  ISETP.NE.AND.EX P1, PT, RZ, UR13, PT, P1 ;  /* 0x0000000dff007c0c */ /* 0x000fe4000bf25310 */
[----:B------:R-:W-:-:S11]  /*58a0*/  ISETP.NE.AND.EX P3, PT, RZ, UR23, PT, P3 ;  /* 0x00000017ff007c0c */ /* 0x000fd6000bf65330 */
[----:B------:R-:W1:Y:S01]  /*58b0*/  @P1 S2R R51, SR_CTAID.X ;  /* 0x0000000000331919 */ /* 0x000e620000002500 */
[----:B------:R-:W1:Y:S08]  /*58c0*/  @P1 LDC.64 R14, c[0x0][0x448] ;  /* 0x00011200ff0e1b82 */ /* 0x000e700000000a00 */
[----:B0-----:R-:W0:Y:S08]  /*58d0*/  @P3 LDC.64 R12, c[0x0][0x438] ;  /* 0x00010e00ff0c3b82 */ /* 0x001e300000000a00 */
[----:B----4-:R-:W2:Y:S01]  /*58e0*/  @P1 LDC R78, c[0x0][0x430] ;  /* 0x00010c00ff4e1b82 */ /* 0x010ea20000000800 */
[----:B-1----:R-:W-:-:S07]  /*58f0*/  @P1 IMAD.WIDE.U32 R14, R51, 0x2, R14 ;  /* 0x00000002330e1825 */ /* 0x002fce00078e000e */
[----:B------:R-:W2:Y:S01]  /*5900*/  @P1 LDC R51, c[0x0][0x408] ;  /* 0x00010200ff331b82 */ /* 0x000ea20000000800 */
[----:B0-----:R-:W-:Y:S01]  /*5910*/  @P3 IMAD.WIDE R12, R46, 0x2, R12 ;  /* 0x000000022e0c3825 */ /* 0x001fe200078e020c */
[----:B------:R-:W3:Y:S05]  /*5920*/  @P1 LDG.E.U16 R14, desc[UR36][R14.64] ;  /* 0x000000240e0e1981 */ /* 0x000eea000c1e1500 */
[----:B------:R-:W4:Y:S01]  /*5930*/  @P3 LDG.E.U16 R12, desc[UR36][R12.64] ;  /* 0x000000240c0c3981 */ /* 0x000f22000c1e1500 */
[----:B--2---:R-:W-:-:S05]  /*5940*/  @P1 IMAD.IADD R51, R51, 0x1, R78 ;  /* 0x0000000133331824 */ /* 0x004fca00078e024e */
[----:B------:R-:W-:-:S04]  /*5950*/  @P1 ISETP.GE.AND P4, PT, R50, R51, PT ;  /* 0x000000333200120c */ /* 0x000fc80003f86270 */
[----:B------:R-:W-:-:S04]  /*5960*/  @P1 SEL R51, R18, RZ, !P4 ;  /* 0x000000ff12331207 */ /* 0x000fc80006000000 */
[----:B------:R-:W-:Y:S01]  /*5970*/  @P1 IADD3 R51, PT, PT, R48, R51, -R23 ;  /* 0x0000003330331210 */ /* 0x000fe20007ffe817 */
[----:B---3--:R-:W-:Y:S02]  /*5980*/  @P1 HADD2.F32 R75, -RZ, R14.H0_H0 ;  /* 0x2000000eff4b1230 */ /* 0x008fe40000004100 */
[----:B----4-:R-:W-:Y:S01]  /*5990*/  @P3 HADD2.F32 R50, -RZ, R12.H0_H0 ;  /* 0x2000000cff323230 */ /* 0x010fe20000004100 */
[----:B------:R-:W-:-:S04]  /*59a0*/  @P1 I2FP.F32.S32 R12, R51 ;  /* 0x00000033000c1245 */ /* 0x000fc80000201400 */
[----:B------:R-:W-:-:S04]  /*59b0*/  @P3 FADD.FTZ R11, R11, R50 ;  /* 0x000000320b0b3221 */ /* 0x000fc80000010000 */
[----:B------:R-:W-:-:S05]  /*59c0*/  @P1 FFMA.FTZ R11, R12, R75, R11 ;  /* 0x0000004b0c0b1223 */ /* 0x000fca000001000b */
[----:B------:R1:W-:Y:S01]  /*59d0*/  STS [R49], R11 ;  /* 0x0000000b31007388 */ /* 0x0003e20000000800 */
[----:B------:R-:W-:-:S07]  /*59e0*/  @!P2 FMNMX.FTZ R74, R74, R11, !PT ;  /* 0x0000000b4a4aa209 */ /* 0x000fce0007810000 */
.L_x_359:
[----:B------:R-:W-:Y:S05]  /*59f0*/  BSYNC.RECONVERGENT B1 ;  /* 0x0000000000017941 */ /* 0x000fea0003800200 */
.L_x_358:
        /* <DEDUP_REMOVED lines=8> */
.L_x_293:
[----:B0-----:R-:W-:Y:S05]  /*5a80*/  BSYNC B0 ;  /* 0x0000000000007941 */ /* 0x001fea0003800000 */
.L_x_292:
[----:B------:R-:W-:-:S03]  /*5a90*/  UMOV UR5, 0xffffffff ;  /* 0xffffffff00057882 */ /* 0x000fc60000000000 */
[----:B------:R-:W-:Y:S05]  /*5aa0*/  BRA.DIV UR5, `(.L_x_361) ;  /* 0x0000004a05dc7947 */ /* 0x000fea000b800000 */
[----:B------:R-:W1:Y:S02]  /*5ab0*/  SHFL.BFLY PT, R14, R74, 0x10, 0x1f ;  /* 0x0e001f004a0e7f89 */ /* 0x000e6400000e0000 */
[----:B-1----:R-:W-:-:S05]  /*5ac0*/  FMNMX.FTZ R13, R14, R74, !PT ;  /* 0x0000004a0e0d7209 */ /* 0x002fca0007810000 */
[----:B------:R-:W0:Y:S02]  /*5ad0*/  SHFL.BFLY PT, R14, R13, 0x8, 0x1f ;  /* 0x0d001f000d0e7f89 */ /* 0x000e2400000e0000 */
[----:B0-----:R-:W-:-:S05]  /*5ae0*/  FMNMX.FTZ R3, R13, R14, !PT ;  /* 0x0000000e0d037209 */ /* 0x001fca0007810000 */
[----:B------:R0:W1:Y:S02]  /*5af0*/  SHFL.BFLY PT, R14, R3, 0x4, 0x1f ;  /* 0x0c801f00030e7f89 */ /* 0x00006400000e0000 */
.L_x_435:
[----:B-----5:R-:W2:Y:S01]  /*5b00*/  S2R R18, SR_CgaCtaId ;  /* 0x0000000000127919 */ /* 0x020ea20000008800 */
[----:B------:R-:W-:Y:S01]  /*5b10*/  LOP3.LUT P0, R5, R19, 0x1f, RZ, 0xc0, !PT ;  /* 0x0000001f13057812 */ /* 0x000fe2000780c0ff */
[----:B------:R-:W-:Y:S05]  /*5b20*/  WARPSYNC.ALL ;  /* 0x0000000000007948 */ /* 0x000fea0003800000 */
[----:B------:R-:W-:Y:S02]  /*5b30*/  MOV R13, 0x400 ;  /* 0x00000400000d7802 */ /* 0x000fe40000000f00 */
[----:B-1----:R-:W-:Y:S02]  /*5b40*/  FMNMX.FTZ R14, R3, R14, !PT ;  /* 0x0000000e030e7209 */ /* 0x002fe40007810000 */
[----:B--2---:R-:W-:-:S04]  /*5b50*/  LEA R6, R18, R13, 0x18 ;  /* 0x0000000d12067211 */ /* 0x004fc800078ec0ff */
[----:B0-----:R-:W-:-:S05]  /*5b60*/  LEA.HI R3, R19, R6, RZ, 0x1d ;  /* 0x0000000613037211 */ /* 0x001fca00078fe8ff */
        /* <DEDUP_REMOVED lines=10> */
[----:B------:R-:W-:-:S05]  /*5c10*/  IMAD.IADD R4, R19, 0x1, R0 ;  /* 0x0000000113047824 */ /* 0x000fca00078e0200 */
[----:B------:R-:W-:Y:S01]  /*5c20*/  ISETP.GE.AND P0, PT, R4, R23, PT ;  /* 0x000000170400720c */ /* 0x000fe20003f06270 */
[----:B------:R-:W0:-:S12]  /*5c30*/  SHFL.IDX PT, R7, R7, RZ, 0x1f ;  /* 0x00001fff07077589 */ /* 0x000e1800000e0000 */
[----:B------:R-:W-:Y:S05]  /*5c40*/  @P0 BRA `(.L_x_363) ;  /* 0x00000014000c0947 */ /* 0x000fea0003800000 */
[----:B------:R-:W1:Y:S02]  /*5c50*/  LDC.64 R10, c[0x0][0x420] ;  /* 0x00010800ff0a7b82 */ /* 0x000e640000000a00 */
[----:B-1----:R-:W-:-:S04]  /*5c60*/  ISETP.NE.U32.AND P0, PT, R10, RZ, PT ;  /* 0x000000ff0a00720c */ /* 0x002fc80003f05070 */
[----:B------:R-:W-:-:S13]  /*5c70*/  ISETP.NE.AND.EX P0, PT, R11, RZ, PT, P0 ;  /* 0x000000ff0b00720c */ /* 0x000fda0003f05300 */
[----:B------:R-:W-:Y:S05]  /*5c80*/  @P0 BRA `(.L_x_364) ;  /* 0x0000000c008c0947 */ /* 0x000fea0003800000 */
[----:B------:R-:W-:Y:S01]  /*5c90*/  VIADDMNMX R9, R4, 0x40, R23, !PT ;  /* 0x0000004004097846 */ /* 0x000fe20007800117 */
[----:B------:R-:W-:Y:S01]  /*5ca0*/  BSSY.RECONVERGENT B1, `(.L_x_365) ;  /* 0x000001c000017945 */ /* 0x000fe20003800200 */
[----:B------:R-:W-:Y:S02]  /*5cb0*/  LOP3.LUT R8, RZ, R19, RZ, 0x33, !PT ;  /* 0x00000013ff087212 */ /* 0x000fe400078e33ff */
[----:B------:R-:W-:Y:S02]  /*5cc0*/  MOV R10, R4 ;  /* 0x00000004000a7202 */ /* 0x000fe40000000f00 */
[----:B------:R-:W-:-:S04]  /*5cd0*/  IADD3 R9, PT, PT, -R0, R9, R8 ;  /* 0x0000000900097210 */ /* 0x000fc80007ffe108 */
[C---:B------:R-:W-:Y:S02]  /*5ce0*/  LOP3.LUT R8, R9.reuse, 0xc0, RZ, 0xc0, !PT ;  /* 0x000000c009087812 */ /* 0x040fe400078ec0ff */
[----:B------:R-:W-:Y:S02]  /*5cf0*/  ISETP.GE.U32.AND P1, PT, R9, 0xc0, PT ;  /* 0x000000c00900780c */ /* 0x000fe40003f26070 */
[----:B------:R-:W-:Y:S01]  /*5d00*/  ISETP.NE.AND P0, PT, R8, 0xc0, PT ;  /* 0x000000c00800780c */ /* 0x000fe20003f05270 */
[----:B------:R-:W-:-:S12]  /*5d10*/  IMAD.MOV.U32 R8, RZ, RZ, RZ ;  /* 0x000000ffff087224 */ /* 0x000fd800078e00ff */
[----:B------:R-:W-:Y:S05]  /*5d20*/  @!P0 BRA `(.L_x_366) ;  /* 0x00000000004c8947 */ /* 0x000fea0003800000 */
[----:B------:R-:W-:Y:S01]  /*5d30*/  VIADD R11, R13, 0x210 ;  /* 0x000002100d0b7836 */ /* 0x000fe20000000000 */
[----:B------:R-:W-:Y:S01]  /*5d40*/  LEA.HI R8, R9, 0x1, RZ, 0x1a ;  /* 0x0000000109087811 */ /* 0x000fe200078fd0ff */
[----:B------:R-:W-:-:S03]  /*5d50*/  IMAD.MOV.U32 R10, RZ, RZ, R4 ;  /* 0x000000ffff0a7224 */ /* 0x000fc600078e0004 */
[----:B------:R-:W-:Y:S01]  /*5d60*/  LOP3.LUT R9, R8, 0x3, RZ, 0xc0, !PT ;  /* 0x0000000308097812 */ /* 0x000fe200078ec0ff */
[----:B------:R-:W-:Y:S01]  /*5d70*/  HFMA2 R8, -RZ, RZ, 0, 0 ;  /* 0x00000000ff087431 */ /* 0x000fe200000001ff */
[----:B------:R-:W-:-:S03]  /*5d80*/  LEA R12, R18, R11, 0x18 ;  /* 0x0000000b120c7211 */ /* 0x000fc600078ec0ff */
[----:B------:R-:W-:Y:S01]  /*5d90*/  IMAD.MOV R9, RZ, RZ, -R9 ;  /* 0x000000ffff097224 */ /* 0x000fe200078e0a09 */
[----:B------:R-:W-:-:S07]  /*5da0*/  LEA R11, R19, R12, 0x2 ;  /* 0x0000000c130b7211 */ /* 0x000fce00078e10ff */
.L_x_367:
[----:B------:R-:W0:Y:S01]  /*5db0*/  LDS R12, [R11] ;  /* 0x000000000b0c7984 */ /* 0x000e220000000800 */
[----:B------:R-:W-:Y:S01]  /*5dc0*/  IADD3 R9, PT, PT, R9, 0x1, RZ ;  /* 0x0000000109097810 */ /* 0x000fe20007ffe0ff */
[----:B------:R-:W-:-:S03]  /*5dd0*/  VIADD R10, R10, 0x40 ;  /* 0x000000400a0a7836 */ /* 0x000fc60000000000 */
[----:B------:R-:W-:Y:S01]  /*5de0*/  ISETP.NE.AND P0, PT, R9, RZ, PT ;  /* 0x000000ff0900720c */ /* 0x000fe20003f05270 */
[----:B0-----:R-:W-:-:S04]  /*5df0*/  FADD.FTZ R12, -R7, R12 ;  /* 0x0000000c070c7221 */ /* 0x001fc80000010100 */
[----:B------:R-:W-:-:S06]  /*5e00*/  FMUL.FTZ R12, R12, 1.4426950216293334961 ;  /* 0x3fb8aa3b0c0c7820 */ /* 0x000fcc0000410000 */
[----:B------:R-:W0:Y:S02]  /*5e10*/  MUFU.EX2 R12, R12 ;  /* 0x0000000c000c7308 */ /* 0x000e240000000800 */
[----:B0-----:R0:W-:Y:S01]  /*5e20*/  STS [R11], R12 ;  /* 0x0000000c0b007388 */ /* 0x0011e20000000800 */
[----:B------:R-:W-:Y:S01]  /*5e30*/  FADD.FTZ R8, R12, R8 ;  /* 0x000000080c087221 */ /* 0x000fe20000010000 */
[----:B0-----:R-:W-:Y:S01]  /*5e40*/  IADD3 R11, PT, PT, R11, 0x100, RZ ;  /* 0x000001000b0b7810 */ /* 0x001fe20007ffe0ff */
[----:B------:R-:W-:Y:S06]  /*5e50*/  @P0 BRA `(.L_x_367) ;  /* 0xfffffffc00d40947 */ /* 0x000fec000383ffff */
.L_x_366:
[----:B------:R-:W-:Y:S05]  /*5e60*/  BSYNC.RECONVERGENT B1 ;  /* 0x0000000000017941 */ /* 0x000fea0003800200 */
.L_x_365:
[----:B------:R-:W-:Y:S05]  /*5e70*/  @!P1 BRA `(.L_x_363) ;  /* 0x0000001000809947 */ /* 0x000fea0003800000 */
[----:B------:R-:W-:Y:S01]  /*5e80*/  IMAD.IADD R11, R23, 0x1, -R10 ;  /* 0x00000001170b7824 */ /* 0x000fe200078e0a0a */
[----:B------:R-:W-:Y:S01]  /*5e90*/  IADD3 R13, PT, PT, R13, 0x210, RZ ;  /* 0x000002100d0d7810 */ /* 0x000fe20007ffe0ff */
[----:B------:R-:W-:Y:S01]  /*5ea0*/  IMAD.SHL.U32 R9, R0, 0x4, RZ ;  /* 0x0000000400097824 */ /* 0x000fe200078e00ff */
[----:B------:R-:W-:Y:S01]  /*5eb0*/  BSSY.RECONVERGENT B1, `(.L_x_368) ;  /* 0x000006d000017945 */ /* 0x000fe20003800200 */
[----:B------:R-:W-:Y:S02]  /*5ec0*/  PLOP3.LUT P0, PT, PT, PT, PT, 0x80, 0x8 ;  /* 0x000000000008781c */ /* 0x000fe40003f0f070 */
[----:B------:R-:W-:Y:S02]  /*5ed0*/  ISETP.GT.AND P1, PT, R11, 0x300, PT ;  /* 0x000003000b00780c */ /* 0x000fe40003f24270 */
[----:B------:R-:W-:Y:S02]  /*5ee0*/  LEA R18, R18, R13, 0x18 ;  /* 0x0000000d12127211 */ /* 0x000fe400078ec0ff */
[----:B------:R-:W-:-:S04]  /*5ef0*/  LEA R9, R10, -R9, 0x2 ;  /* 0x800000090a097211 */ /* 0x000fc800078e10ff */
[----:B------:R-:W-:-:S05]  /*5f00*/  IADD3 R9, PT, PT, R9, 0x200, R18 ;  /* 0x0000020009097810 */ /* 0x000fca0007ffe012 */
[----:B------:R-:W-:Y:S05]  /*5f10*/  @!P1 BRA `(.L_x_369) ;  /* 0x0000000400989947 */ /* 0x000fea0003800000 */
[----:B------:R-:W-:Y:S01]  /*5f20*/  PLOP3.LUT P0, PT, PT, PT, PT, 0x8, 0x80 ;  /* 0x000000000080781c */ /* 0x000fe20003f0e170 */
[----:B------:R-:W-:-:S12]  /*5f30*/  VIADD R11, R23, 0xfffffd00 ;  /* 0xfffffd00170b7836 */ /* 0x000fd80000000000 */
.L_x_370:
[----:B------:R-:W0:Y:S01]  /*5f40*/  LDS R12, [R9+-0x200] ;  /* 0xfffe0000090c7984 */ /* 0x000e220000000800 */
[----:B------:R-:W-:-:S03]  /*5f50*/  IADD3 R10, PT, PT, R10, 0x400, RZ ;  /* 0x000004000a0a7810 */ /* 0x000fc60007ffe0ff */
[----:B------:R-:W1:Y:S01]  /*5f60*/  LDS R14, [R9+-0x100] ;  /* 0xffff0000090e7984 */ /* 0x000e620000000800 */
[----:B------:R-:W-:-:S03]  /*5f70*/  ISETP.GE.AND P1, PT, R10, R11, PT ;  /* 0x0000000b0a00720c */ /* 0x000fc60003f26270 */
[----:B------:R-:W2:Y:S04]  /*5f80*/  LDS R18, [R9] ;  /* 0x0000000009127984 */ /* 0x000ea80000000800 */
[----:B------:R-:W3:Y:S04]  /*5f90*/  LDS R20, [R9+0x100] ;  /* 0x0001000009147984 */ /* 0x000ee80000000800 */
[----:B------:R-:W5:Y:S04]  /*5fa0*/  LDS R24, [R9+0x200] ;  /* 0x0002000009187984 */ /* 0x000f680000000800 */
[----:B------:R-:W4:Y:S04]  /*5fb0*/  LDS R26, [R9+0x300] ;  /* 0x00030000091a7984 */ /* 0x000f280000000800 */
[----:B------:R-:W4:Y:S04]  /*5fc0*/  LDS R28, [R9+0x400] ;  /* 0x00040000091c7984 */ /* 0x000f280000000800 */
        /* <DEDUP_REMOVED lines=13> */
[C---:B---3--:R-:W-:Y:S01]  /*60a0*/  FADD.FTZ R20, -R7.reuse, R20 ;  /* 0x0000001407147221 */ /* 0x048fe20000010100 */
[----:B------:R-:W-:Y:S01]  /*60b0*/  FMUL.FTZ R18, R18, 1.4426950216293334961 ;  /* 0x3fb8aa3b12127820 */ /* 0x000fe20000410000 */
[----:B------:R-:W3:Y:S01]  /*60c0*/  MUFU.EX2 R14, R14 ;  /* 0x0000000e000e7308 */ /* 0x000ee20000000800 */
[----:B------:R-:W1:Y:S01]  /*60d0*/  LDS R44, [R9+0xc00] ;  /* 0x000c0000092c7984 */ /* 0x000e620000000800 */
[C---:B-----5:R-:W-:Y:S01]  /*60e0*/  FADD.FTZ R24, -R7.reuse, R24 ;  /* 0x0000001807187221 */ /* 0x060fe20000010100 */
[----:B------:R-:W-:Y:S01]  /*60f0*/  FMUL.FTZ R20, R20, 1.4426950216293334961 ;  /* 0x3fb8aa3b14147820 */ /* 0x000fe20000410000 */
[C---:B----4-:R-:W-:Y:S01]  /*6100*/  FADD.FTZ R26, -R7.reuse, R26 ;  /* 0x0000001a071a7221 */ /* 0x050fe20000010100 */
[----:B------:R-:W4:Y:S01]  /*6110*/  MUFU.EX2 R18, R18 ;  /* 0x0000001200127308 */ /* 0x000f220000000800 */
[----:B------:R-:W5:Y:S01]  /*6120*/  LDS R46, [R9+0xd00] ;  /* 0x000d0000092e7984 */ /* 0x000f620000000800 */
[----:B------:R-:W-:Y:S01]  /*6130*/  FMUL.FTZ R24, R24, 1.4426950216293334961 ;  /* 0x3fb8aa3b18187820 */ /* 0x000fe20000410000 */
[C---:B------:R-:W-:Y:S01]  /*6140*/  FADD.FTZ R28, -R7.reuse, R28 ;  /* 0x0000001c071c7221 */ /* 0x040fe20000010100 */
[----:B------:R-:W4:Y:S01]  /*6150*/  MUFU.EX2 R20, R20 ;  /* 0x0000001400147308 */ /* 0x000f220000000800 */
[----:B------:R-:W-:Y:S01]  /*6160*/  FMUL.FTZ R26, R26, 1.4426950216293334961 ;  /* 0x3fb8aa3b1a1a7820 */ /* 0x000fe20000410000 */
[----:B--2---:R-:W-:Y:S01]  /*6170*/  FADD.FTZ R8, R12, R8 ;  /* 0x000000080c087221 */ /* 0x004fe20000010000 */
[C---:B------:R-:W-:Y:S01]  /*6180*/  FADD.FTZ R30, -R7.reuse, R30 ;  /* 0x0000001e071e7221 */ /* 0x040fe20000010100 */
[----:B------:R-:W2:Y:S01]  /*6190*/  MUFU.EX2 R24, R24 ;  /* 0x0000001800187308 */ /* 0x000ea20000000800 */
        /* <DEDUP_REMOVED lines=9> */
[----:B------:R-:W-:Y:S01]  /*6230*/  FADD.FTZ R8, R8, R20 ;  /* 0x0000001408087221 */ /* 0x000fe20000010000 */
[C---:B------:R-:W-:Y:S01]  /*6240*/  FADD.FTZ R36, -R7.reuse, R36 ;  /* 0x0000002407247221 */ /* 0x040fe20000010100 */
[----:B------:R-:W4:Y:S01]  /*6250*/  MUFU.EX2 R30, R30 ;  /* 0x0000001e001e7308 */ /* 0x000f220000000800 */
[----:B------:R-:W-:Y:S01]  /*6260*/  FMUL.FTZ R34, R34, 1.4426950216293334961 ;  /* 0x3fb8aa3b22227820 */ /* 0x000fe20000410000 */
[----:B--2---:R-:W-:Y:S01]  /*6270*/  FADD.FTZ R8, R8, R24 ;  /* 0x0000001808087221 */ /* 0x004fe20000010000 */
[C---:B0-----:R-:W-:Y:S01]  /*6280*/  FADD.FTZ R38, -R7.reuse, R38 ;  /* 0x0000002607267221 */ /* 0x041fe20000010100 */
[----:B------:R-:W0:Y:S01]  /*6290*/  MUFU.EX2 R32, R32 ;  /* 0x0000002000207308 */ /* 0x000e220000000800 */
[----:B------:R-:W-:Y:S01]  /*62a0*/  FMUL.FTZ R36, R36, 1.4426950216293334961 ;  /* 0x3fb8aa3b24247820 */ /* 0x000fe20000410000 */
[----:B---3--:R-:W-:Y:S01]  /*62b0*/  FADD.FTZ R8, R8, R26 ;  /* 0x0000001a08087221 */ /* 0x008fe20000010000 */
[C---:B-1----:R-:W-:Y:S01]  /*62c0*/  FADD.FTZ R40, -R7.reuse, R40 ;  /* 0x0000002807287221 */ /* 0x042fe20000010100 */
[----:B------:R-:W1:Y:S01]  /*62d0*/  MUFU.EX2 R34, R34 ;  /* 0x0000002200227308 */ /* 0x000e620000000800 */
[----:B------:R-:W-:Y:S01]  /*62e0*/  FMUL.FTZ R38, R38, 1.4426950216293334961 ;  /* 0x3fb8aa3b26267820 */ /* 0x000fe20000410000 */
[----:B----4-:R-:W-:Y:S01]  /*62f0*/  FADD.FTZ R8, R8, R28 ;  /* 0x0000001c08087221 */ /* 0x010fe20000010000 */
[----:B------:R-:W-:Y:S01]  /*6300*/  FMUL.FTZ R40, R40, 1.4426950216293334961 ;  /* 0x3fb8aa3b28287820 */ /* 0x000fe20000410000 */
[----:B------:R-:W2:Y:S01]  /*6310*/  MUFU.EX2 R36, R36 ;  /* 0x0000002400247308 */ /* 0x000ea20000000800 */
[C---:B------:R-:W-:Y:S01]  /*6320*/  FADD.FTZ R42, -R7.reuse, R42 ;  /* 0x0000002a072a7221 */ /* 0x040fe20000010100 */
[----:B------:R-:W-:Y:S01]  /*6330*/  FADD.FTZ R8, R8, R30 ;  /* 0x0000001e08087221 */ /* 0x000fe20000010000 */
[----:B------:R-:W-:Y:S01]  /*6340*/  STS [R9+-0x200], R12 ;  /* 0xfffe000c09007388 */ /* 0x000fe20000000800 */
[----:B------:R-:W3:Y:S01]  /*6350*/  MUFU.EX2 R38, R38 ;  /* 0x0000002600267308 */ /* 0x000ee20000000800 */
[C---:B------:R-:W-:Y:S01]  /*6360*/  FADD.FTZ R44, -R7.reuse, R44 ;  /* 0x0000002c072c7221 */ /* 0x040fe20000010100 */
[----:B------:R-:W-:Y:S01]  /*6370*/  FMUL.FTZ R42, R42, 1.4426950216293334961 ;  /* 0x3fb8aa3b2a2a7820 */ /* 0x000fe20000410000 */
[----:B0-----:R-:W-:Y:S01]  /*6380*/  FADD.FTZ R8, R8, R32 ;  /* 0x0000002008087221 */ /* 0x001fe20000010000 */
[----:B------:R-:W0:Y:S01]  /*6390*/  MUFU.EX2 R40, R40 ;  /* 0x0000002800287308 */ /* 0x000e220000000800 */
[----:B-----5:R-:W-:Y:S01]  /*63a0*/  FADD.FTZ R46, -R7, R46 ;  /* 0x0000002e072e7221 */ /* 0x020fe20000010100 */
        /* <DEDUP_REMOVED lines=27> */
[----:B0-----:R-:W-:Y:S01]  /*6560*/  VIADD R9, R9, 0x1000 ;  /* 0x0000100009097836 */ /* 0x001fe20000000000 */
[----:B------:R-:W-:Y:S06]  /*6570*/  @!P1 BRA `(.L_x_370) ;  /* 0xfffffff800709947 */ /* 0x000fec000383ffff */
.L_x_369:
[----:B------:R-:W-:Y:S05]  /*6580*/  BSYNC.RECONVERGENT B1 ;  /* 0x0000000000017941 */ /* 0x000fea0003800200 */
.L_x_368:
[----:B------:R-:W-:Y:S01]  /*6590*/  IADD3 R11, PT, PT, R23, -R10, RZ ;  /* 0x8000000a170b7210 */ /* 0x000fe20007ffe0ff */
        /* <DEDUP_REMOVED lines=8> */
[----:B------:R-:W3:Y:S04]  /*6620*/  LDS R20, [R9+0x100] ;  /* 0x0001000009147984 */ /* 0x000ee80000000800 */
[----:B------:R-:W5:Y:S04]  /*6630*/  LDS R24, [R9+0x200] ;  /* 0x0002000009187984 */ /* 0x000f680000000800 */
[----:B------:R-:W4:Y:S04]  /*6640*/  LDS R26, [R9+0x300] ;  /* 0x00030000091a7984 */ /* 0x000f280000000800 */
[----:B------:R-:W4:Y:S04]  /*6650*/  LDS R28, [R9+0x400] ;  /* 0x00040000091c7984 */ /* 0x000f280000000800 */
[----:B------:R-:W4:Y:S01]  /*6660*/  LDS R30, [R9+0x500] ;  /* 0x00050000091e7984 */ /* 0x000f220000000800 */
[C---:B0-----:R-:W-:Y:S01]  /*6670*/  FADD.FTZ R12, -R7.reuse, R12 ;  /* 0x0000000c070c7221 */ /* 0x041fe20000010100 */
[----:B-1----:R-:W-:-:S03]  /*6680*/  FADD.FTZ R14, -R7, R14 ;  /* 0x0000000e070e7221 */ /* 0x002fc60000010100 */
[----:B------:R-:W-:Y:S01]  /*6690*/  FMUL.FTZ R12, R12, 1.4426950216293334961 ;  /* 0x3fb8aa3b0c0c7820 */ /* 0x000fe20000410000 */
[----:B--2---:R-:W-:Y:S01]  /*66a0*/  FADD.FTZ R18, -R7, R18 ;  /* 0x0000001207127221 */ /* 0x004fe20000010100 */
[----:B------:R-:W-:-:S04]  /*66b0*/  FMUL.FTZ R14, R14, 1.4426950216293334961 ;  /* 0x3fb8aa3b0e0e7820 */ /* 0x000fc80000410000 */
[----:B------:R-:W0:Y:S01]  /*66c0*/  MUFU.EX2 R12, R12 ;  /* 0x0000000c000c7308 */ /* 0x000e220000000800 */
[C---:B---3--:R-:W-:Y:S01]  /*66d0*/  FADD.FTZ R20, -R7.reuse, R20 ;  /* 0x0000001407147221 */ /* 0x048fe20000010100 */
[----:B------:R-:W-:Y:S02]  /*66e0*/  FMUL.FTZ R18, R18, 1.4426950216293334961 ;  /* 0x3fb8aa3b12127820 */ /* 0x000fe40000410000 */
[----:B------:R-:W1:Y:S01]  /*66f0*/  MUFU.EX2 R14, R14 ;  /* 0x0000000e000e7308 */ /* 0x000e620000000800 */
[C---:B-----5:R-:W-:Y:S01]  /*6700*/  FADD.FTZ R24, -R7.reuse, R24 ;  /* 0x0000001807187221 */ /* 0x060fe20000010100 */
[----:B------:R-:W-:Y:S02]  /*6710*/  FMUL.FTZ R20, R20, 1.4426950216293334961 ;  /* 0x3fb8aa3b14147820 */ /* 0x000fe40000410000 */
[----:B------:R-:W2:Y:S01]  /*6720*/  MUFU.EX2 R18, R18 ;  /* 0x0000001200127308 */ /* 0x000ea20000000800 */
[----:B----4-:R-:W-:Y:S01]  /*6730*/  FADD.FTZ R26, -R7, R26 ;  /* 0x0000001a071a7221 */ /* 0x010fe20000010100 */
[----:B------:R-:W-:-:S02]  /*6740*/  FMUL.FTZ R24, R24, 1.4426950216293334961 ;  /* 0x3fb8aa3b18187820 */ /* 0x000fc40000410000 */
        /* <DEDUP_REMOVED lines=27> */
.L_x_372:
[----:B------:R-:W-:Y:S05]  /*6900*/  BSYNC.RECONVERGENT B1 ;  /* 0x0000000000017941 */ /* 0x000fea0003800200 */
.L_x_371:
[----:B------:R-:W-:-:S13]  /*6910*/  ISETP.LT.OR P0, PT, R10, R23, P0 ;  /* 0x000000170a00720c */ /* 0x000fda0000701670 */
[----:B------:R-:W-:Y:S05]  /*6920*/  @!P0 BRA `(.L_x_363) ;  /* 0x0000000400d48947 */ /* 0x000fea0003800000 */
[----:B------:R-:W0:Y:S04]  /*6930*/  LDS R10, [R9+-0x200] ;  /* 0xfffe0000090a7984 */ /* 0x000e280000000800 */
[----:B------:R-:W1:Y:S04]  /*6940*/  LDS R12, [R9+-0x100] ;  /* 0xffff0000090c7984 */ /* 0x000e680000000800 */
[----:B------:R-:W2:Y:S04]  /*6950*/  LDS R14, [R9] ;  /* 0x00000000090e7984 */ /* 0x000ea80000000800 */
[----:B------:R-:W3:Y:S01]  /*6960*/  LDS R18, [R9+0x100] ;  /* 0x0001000009127984 */ /* 0x000ee20000000800 */
[C---:B0-----:R-:W-:Y:S01]  /*6970*/  FADD.FTZ R10, -R7.reuse, R10 ;  /* 0x0000000a070a7221 */ /* 0x041fe20000010100 */
[----:B-1----:R-:W-:-:S03]  /*6980*/  FADD.FTZ R12, -R7, R12 ;  /* 0x0000000c070c7221 */ /* 0x002fc60000010100 */
[----:B------:R-:W-:Y:S01]  /*6990*/  FMUL.FTZ R10, R10, 1.4426950216293334961 ;  /* 0x3fb8aa3b0a0a7820 */ /* 0x000fe20000410000 */
[----:B--2---:R-:W-:Y:S01]  /*69a0*/  FADD.FTZ R14, -R7, R14 ;  /* 0x0000000e070e7221 */ /* 0x004fe20000010100 */
[----:B------:R-:W-:-:S04]  /*69b0*/  FMUL.FTZ R12, R12, 1.4426950216293334961 ;  /* 0x3fb8aa3b0c0c7820 */ /* 0x000fc80000410000 */
[----:B------:R-:W0:Y:S01]  /*69c0*/  MUFU.EX2 R10, R10 ;  /* 0x0000000a000a7308 */ /* 0x000e220000000800 */
[----:B---3--:R-:W-:Y:S01]  /*69d0*/  FADD.FTZ R18, -R7, R18 ;  /* 0x0000001207127221 */ /* 0x008fe20000010100 */
[----:B------:R-:W-:Y:S02]  /*69e0*/  FMUL.FTZ R14, R14, 1.4426950216293334961 ;  /* 0x3fb8aa3b0e0e7820 */ /* 0x000fe40000410000 */
[----:B------:R-:W1:Y:S01]  /*69f0*/  MUFU.EX2 R12, R12 ;  /* 0x0000000c000c7308 */ /* 0x000e620000000800 */
[----:B------:R-:W-:-:S03]  /*6a00*/  FMUL.FTZ R18, R18, 1.4426950216293334961 ;  /* 0x3fb8aa3b12127820 */ /* 0x000fc60000410000 */
[----:B------:R-:W2:Y:S04]  /*6a10*/  MUFU.EX2 R14, R14 ;  /* 0x0000000e000e7308 */ /* 0x000ea80000000800 */
[----:B------:R-:W3:Y:S01]  /*6a20*/  MUFU.EX2 R18, R18 ;  /* 0x0000001200127308 */ /* 0x000ee20000000800 */
        /* <DEDUP_REMOVED lines=9> */
.L_x_364:
        /* <DEDUP_REMOVED lines=12> */
[--C-:B------:R-:W-:Y:S01]  /*6b80*/  IMAD.MOV.U32 R12, RZ, RZ, R4.reuse ;  /* 0x000000ffff0c7224 */ /* 0x100fe200078e0004 */
[----:B------:R-:W-:Y:S02]  /*6b90*/  IADD3 R10, P1, P2, R17, R10, R4 ;  /* 0x0000000a110a7210 */ /* 0x000fe40007a3e004 */
[----:B------:R-:W-:Y:S01]  /*6ba0*/  LOP3.LUT R9, R8, 0x3, RZ, 0xc0, !PT ;  /* 0x0000000308097812 */ /* 0x000fe200078ec0ff */
[----:B------:R-:W-:Y:S01]  /*6bb0*/  HFMA2 R8, -RZ, RZ, 0, 0 ;  /* 0x00000000ff087431 */ /* 0x000fe200000001ff */
[----:B------:R-:W-:Y:S02]  /*6bc0*/  LEA R18, R18, R13, 0x18 ;  /* 0x0000000d12127211 */ /* 0x000fe400078ec0ff */
[----:B------:R-:W-:Y:S01]  /*6bd0*/  IADD3.X R11, PT, PT, R16, R11, RZ, P1, P2 ;  /* 0x0000000b100b7210 */ /* 0x000fe20000fe44ff */
[----:B------:R-:W-:Y:S01]  /*6be0*/  IMAD.MOV R9, RZ, RZ, -R9 ;  /* 0x000000ffff097224 */ /* 0x000fe200078e0a09 */
[----:B------:R-:W-:-:S07]  /*6bf0*/  LEA R13, R19, R18, 0x2 ;  /* 0x00000012130d7211 */ /* 0x000fce00078e10ff */
.L_x_375:
[----:B------:R1:W2:Y:S01]  /*6c00*/  LDG.E.U8 R14, desc[UR36][R10.64] ;  /* 0x000000240a0e7981 */ /* 0x0002a2000c1e1100 */
[----:B------:R-:W-:Y:S01]  /*6c10*/  VIADD R9, R9, 0x1 ;  /* 0x0000000109097836 */ /* 0x000fe20000000000 */
[----:B------:R-:W-:Y:S02]  /*6c20*/  IADD3 R12, PT, PT, R12, 0x40, RZ ;  /* 0x000000400c0c7810 */ /* 0x000fe40007ffe0ff */
[----:B-1----:R-:W-:-:S05]  /*6c30*/  IADD3 R10, P2, PT, R10, 0x40, RZ ;  /* 0x000000400a0a7810 */ /* 0x002fca0007f5e0ff */
[----:B------:R-:W-:Y:S01]  /*6c40*/  IMAD.X R11, RZ, RZ, R11, P2 ;  /* 0x000000ffff0b7224 */ /* 0x000fe200010e060b */
[----:B--2---:R-:W-:-:S13]  /*6c50*/  ISETP.NE.AND P1, PT, R14, RZ, PT ;  /* 0x000000ff0e00720c */ /* 0x004fda0003f25270 */
[----:B------:R-:W0:Y:S02]  /*6c60*/  @!P1 LDS R14, [R13] ;  /* 0x000000000d0e9984 */ /* 0x000e240000000800 */
[----:B0-----:R-:W-:Y:S01]  /*6c70*/  @!P1 FADD.FTZ R15, -R7, R14 ;  /* 0x0000000e070f9221 */ /* 0x001fe20000010100 */
[----:B------:R-:W-:-:S03]  /*6c80*/  MOV R14, RZ ;  /* 0x000000ff000e7202 */ /* 0x000fc60000000f00 */
[----:B------:R-:W-:-:S04]  /*6c90*/  @!P1 FMUL.FTZ R15, R15, 1.4426950216293334961 ;  /* 0x3fb8aa3b0f0f9820 */ /* 0x000fc80000410000 */
[----:B------:R-:W0:Y:S01]  /*6ca0*/  @!P1 MUFU.EX2 R14, R15 ;  /* 0x0000000f000e9308 */ /* 0x000e220000000800 */
[----:B------:R-:W-:Y:S01]  /*6cb0*/  ISETP.NE.AND P1, PT, R9, RZ, PT ;  /* 0x000000ff0900720c */ /* 0x000fe20003f25270 */
[----:B0-----:R0:W-:Y:S01]  /*6cc0*/  STS [R13], R14 ;  /* 0x0000000e0d007388 */ /* 0x0011e20000000800 */
[----:B------:R-:W-:Y:S01]  /*6cd0*/  FADD.FTZ R8, R14, R8 ;  /* 0x000000080e087221 */ /* 0x000fe20000010000 */
[----:B0-----:R-:W-:-:S10]  /*6ce0*/  IADD3 R13, PT, PT, R13, 0x100, RZ ;  /* 0x000001000d0d7810 */ /* 0x001fd40007ffe0ff */
[----:B------:R-:W-:Y:S05]  /*6cf0*/  @P1 BRA `(.L_x_375) ;  /* 0xfffffffc00c01947 */ /* 0x000fea000383ffff */
.L_x_374:
[----:B------:R-:W-:Y:S05]  /*6d00*/  BSYNC.RECONVERGENT B1 ;  /* 0x0000000000017941 */ /* 0x000fea0003800200 */
.L_x_373:
[----:B------:R-:W-:Y:S05]  /*6d10*/  @!P0 BRA `(.L_x_363) ;  /* 0x0000000000d88947 */ /* 0x000fea0003800000 */
[----:B------:R-:W1:Y:S01]  /*6d20*/  S2R R14, SR_CgaCtaId ;  /* 0x00000000000e7919 */ /* 0x000e620000008800 */
[----:B------:R-:W2:Y:S01]  /*6d30*/  LDCU.64 UR6, c[0x0][0x420] ;  /* 0x00008400ff0677ac */ /* 0x000ea20008000a00 */
[----:B------:R-:W-:Y:S01]  /*6d40*/  MOV R11, 0x400 ;  /* 0x00000400000b7802 */ /* 0x000fe20000000f00 */
[----:B------:R-:W-:-:S03]  /*6d50*/  IMAD.SHL.U32 R9, R0, 0x4, RZ ;  /* 0x0000000400097824 */ /* 0x000fc600078e00ff */
[----:B------:R-:W-:Y:S01]  /*6d60*/  IADD3 R11, PT, PT, R11, 0x210, RZ ;  /* 0x000002100b0b7810 */ /* 0x000fe20007ffe0ff */
[----:B------:R-:W-:Y:S01]  /*6d70*/  IMAD R9, R12, 0x4, -R9 ;  /* 0x000000040c097824 */ /* 0x000fe200078e0a09 */
[----:B--2---:R-:W-:-:S04]  /*6d80*/  IADD3 R10, P0, P1, R17, UR6, R12 ;  /* 0x00000006110a7c10 */ /* 0x004fc8000f91e00c */
[----:B------:R-:W-:Y:S02]  /*6d90*/  IADD3 R10, P2, PT, R10, 0x80, RZ ;  /* 0x000000800a0a7810 */ /* 0x000fe40007f5e0ff */
[----:B-1----:R-:W-:Y:S02]  /*6da0*/  LEA R14, R14, R11, 0x18 ;  /* 0x0000000b0e0e7211 */ /* 0x002fe400078ec0ff */
[----:B------:R-:W-:Y:S02]  /*6db0*/  IADD3.X R11, PT, PT, R16, UR7, RZ, P0, P1 ;  /* 0x00000007100b7c10 */ /* 0x000fe400087e24ff */
[----:B------:R-:W-:Y:S02]  /*6dc0*/  IADD3 R9, PT, PT, R9, 0x200, R14 ;  /* 0x0000020009097810 */ /* 0x000fe40007ffe00e */
[----:B------:R-:W-:-:S07]  /*6dd0*/  IADD3.X R11, PT, PT, RZ, R11, RZ, P2, !PT ;  /* 0x0000000bff0b7210 */ /* 0x000fce00017fe4ff */
.L_x_376:
[----:B------:R-:W2:Y:S04]  /*6de0*/  LDG.E.U8 R18, desc[UR36][R10.64+-0x80] ;  /* 0xffff80240a127981 */ /* 0x000ea8000c1e1100 */
[----:B------:R-:W3:Y:S04]  /*6df0*/  LDG.E.U8 R13, desc[UR36][R10.64+-0x40] ;  /* 0xffffc0240a0d7981 */ /* 0x000ee8000c1e1100 */
[----:B------:R-:W5:Y:S04]  /*6e00*/  LDG.E.U8 R14, desc[UR36][R10.64] ;  /* 0x000000240a0e7981 */ /* 0x000f68000c1e1100 */
[----:B------:R-:W4:Y:S01]  /*6e10*/  LDG.E.U8 R15, desc[UR36][R10.64+0x40] ;  /* 0x000040240a0f7981 */ /* 0x000f22000c1e1100 */
[----:B------:R-:W-:Y:S01]  /*6e20*/  VIADD R12, R12, 0x100 ;  /* 0x000001000c0c7836 */ /* 0x000fe20000000000 */
[----:B--2---:R-:W-:-:S02]  /*6e30*/  ISETP.NE.AND P0, PT, R18, RZ, PT ;  /* 0x000000ff1200720c */ /* 0x004fc40003f05270 */
[----:B---3--:R-:W-:Y:S01]  /*6e40*/  ISETP.NE.AND P1, PT, R13, RZ, PT ;  /* 0x000000ff0d00720c */ /* 0x008fe20003f25270 */
[----:B------:R-:W-:Y:S01]  /*6e50*/  IMAD.MOV.U32 R13, RZ, RZ, RZ ;  /* 0x000000ffff0d7224 */ /* 0x000fe200078e00ff */
[----:B-----5:R-:W-:Y:S02]  /*6e60*/  ISETP.NE.AND P2, PT, R14, RZ, PT ;  /* 0x000000ff0e00720c */ /* 0x020fe40003f45270 */
[----:B----4-:R-:W-:-:S07]  /*6e70*/  ISETP.NE.AND P3, PT, R15, RZ, PT ;  /* 0x000000ff0f00720c */ /* 0x010fce0003f65270 */
[----:B------:R-:W0:Y:S04]  /*6e80*/  @!P0 LDS R14, [R9+-0x200] ;  /* 0xfffe0000090e8984 */ /* 0x000e280000000800 */
[----:B------:R-:W1:Y:S04]  /*6e90*/  @!P1 LDS R18, [R9+-0x100] ;  /* 0xffff000009129984 */ /* 0x000e680000000800 */
[----:B------:R-:W2:Y:S04]  /*6ea0*/  @!P2 LDS R20, [R9] ;  /* 0x000000000914a984 */ /* 0x000ea80000000800 */
[----:B------:R-:W3:Y:S01]  /*6eb0*/  @!P3 LDS R24, [R9+0x100] ;  /* 0x000100000918b984 */ /* 0x000ee20000000800 */
[----:B0-----:R-:W-:-:S04]  /*6ec0*/  @!P0 FADD.FTZ R14, -R7, R14 ;  /* 0x0000000e070e8221 */ /* 0x001fc80000010100 */
[----:B------:R-:W-:Y:S01]  /*6ed0*/  @!P0 FMUL.FTZ R14, R14, 1.4426950216293334961 ;  /* 0x3fb8aa3b0e0e8820 */ /* 0x000fe20000410000 */
[----:B-1----:R-:W-:Y:S01]  /*6ee0*/  @!P1 FADD.FTZ R15, -R7, R18 ;  /* 0x00000012070f9221 */ /* 0x002fe20000010100 */
[----:B------:R-:W-:Y:S02]  /*6ef0*/  MOV R18, RZ ;  /* 0x000000ff00127202 */ /* 0x000fe40000000f00 */
[----:B------:R-:W0:Y:S01]  /*6f00*/  @!P0 MUFU.EX2 R13, R14 ;  /* 0x0000000e000d8308 */ /* 0x000e220000000800 */
[----:B------:R-:W-:Y:S01]  /*6f10*/  @!P1 FMUL.FTZ R15, R15, 1.4426950216293334961 ;  /* 0x3fb8aa3b0f0f9820 */ /* 0x000fe20000410000 */
[C---:B--2---:R-:W-:Y:S01]  /*6f20*/  @!P2 FADD.FTZ R21, -R7.reuse, R20 ;  /* 0x000000140715a221 */ /* 0x044fe20000010100 */
[----:B------:R-:W-:Y:S02]  /*6f30*/  IMAD.MOV.U32 R20, RZ, RZ, RZ ;  /* 0x000000ffff147224 */ /* 0x000fe400078e00ff */
[----:B---3--:R-:W-:Y:S01]  /*6f40*/  @!P3 FADD.FTZ R25, -R7, R24 ;  /* 0x000000180719b221 */ /* 0x008fe20000010100 */
[----:B------:R0:W1:Y:S01]  /*6f50*/  @!P1 MUFU.EX2 R18, R15 ;  /* 0x0000000f00129308 */ /* 0x0000620000000800 */
[----:B------:R-:W-:Y:S01]  /*6f60*/  @!P2 FMUL.FTZ R21, R21, 1.4426950216293334961 ;  /* 0x3fb8aa3b1515a820 */ /* 0x000fe20000410000 */
[----:B------:R-:W-:-:S02]  /*6f70*/  HFMA2 R24, -RZ, RZ, 0, 0 ;  /* 0x00000000ff187431 */ /* 0x000fc400000001ff */
[----:B------:R-:W-:Y:S01]  /*6f80*/  @!P3 FMUL.FTZ R25, R25, 1.4426950216293334961 ;  /* 0x3fb8aa3b1919b820 */ /* 0x000fe20000410000 */
[----:B------:R-:W-:Y:S01]  /*6f90*/  ISETP.GE.AND P0, PT, R12, R23, PT ;  /* 0x000000170c00720c */ /* 0x000fe20003f06270 */
[----:B------:R-:W2:Y:S01]  /*6fa0*/  @!P2 MUFU.EX2 R20, R21 ;  /* 0x000000150014a308 */ /* 0x000ea20000000800 */
[----:B------:R-:W-:-:S03]  /*6fb0*/  IADD3 R10, P1, PT, R10, 0x100, RZ ;  /* 0x000001000a0a7810 */ /* 0x000fc60007f3e0ff */
[----:B------:R-:W3:Y:S01]  /*6fc0*/  @!P3 MUFU.EX2 R24, R25 ;  /* 0x000000190018b308 */ /* 0x000ee20000000800 */
[----:B0-----:R-:W-:Y:S01]  /*6fd0*/  FADD.FTZ R15, R13, R8 ;  /* 0x000000080d0f7221 */ /* 0x001fe20000010000 */
[----:B------:R-:W-:Y:S01]  /*6fe0*/  STS [R9+-0x200], R13 ;  /* 0xfffe000d09007388 */ /* 0x000fe20000000800 */
[----:B------:R-:W-:Y:S02]  /*6ff0*/  IADD3.X R11, PT, PT, RZ, R11, RZ, P1, !PT ;  /* 0x0000000bff0b7210 */ /* 0x000fe40000ffe4ff */
[----:B-1----:R-:W-:Y:S01]  /*7000*/  FADD.FTZ R15, R15, R18 ;  /* 0x000000120f0f7221 */ /* 0x002fe20000010000 */
[----:B------:R-:W-:Y:S03]  /*7010*/  STS [R9+-0x100], R18 ;  /* 0xffff001209007388 */ /* 0x000fe60000000800 */
[----:B--2---:R-:W-:Y:S01]  /*7020*/  FADD.FTZ R15, R15, R20 ;  /* 0x000000140f0f7221 */ /* 0x004fe20000010000 */
[----:B------:R-:W-:Y:S03]  /*7030*/  STS [R9], R20 ;  /* 0x0000001409007388 */ /* 0x000fe60000000800 */
[----:B---3--:R-:W-:Y:S01]  /*7040*/  FADD.FTZ R8, R15, R24 ;  /* 0x000000180f087221 */ /* 0x008fe20000010000 */
[----:B------:R0:W-:Y:S02]  /*7050*/  STS [R9+0x100], R24 ;  /* 0x0001001809007388 */ /* 0x0001e40000000800 */
[----:B0-----:R-:W-:Y:S01]  /*7060*/  VIADD R9, R9, 0x400 ;  /* 0x0000040009097836 */ /* 0x001fe20000000000 */
[----:B------:R-:W-:Y:S06]  /*7070*/  @!P0 BRA `(.L_x_376) ;  /* 0xfffffffc00588947 */ /* 0x000fec000383ffff */
.L_x_363:
[----:B------:R-:W-:Y:S05]  /*7080*/  BSYNC.RECONVERGENT B0 ;  /* 0x0000000000007941 */ /* 0x000fea0003800200 */
.L_x_362:
[----:B0-----:R-:W0:Y:S01]  /*7090*/  SHFL.BFLY PT, R7, R8, 0x10, 0x1f ;  /* 0x0e001f0008077f89 */ /* 0x001e2200000e0000 */
[C---:B------:R-:W-:Y:S01]  /*70a0*/  ISETP.NE.AND P0, PT, R5.reuse, RZ, PT ;  /* 0x000000ff0500720c */ /* 0x040fe20003f05270 */
[----:B------:R-:W1:Y:S01]  /*70b0*/  LDCU UR5, c[0x0][0x3f4] ;  /* 0x00007e80ff0577ac */ /* 0x000e620008000800 */
[----:B------:R-:W-:Y:S01]  /*70c0*/  ISETP.GT.U32.AND P1, PT, R5, 0x1, PT ;  /* 0x000000010500780c */ /* 0x000fe20003f24070 */
[----:B------:R-:W2:Y:S01]  /*70d0*/  S2R R31, SR_CTAID.X ;  /* 0x00000000001f7919 */ /* 0x000ea20000002500 */
[----:B------:R-:W3:Y:S01]  /*70e0*/  LDCU.U8 UR8, c[0x0][0x48c] ;  /* 0x00009180ff0877ac */ /* 0x000ee20008000000 */
[----:B-1----:R-:W-:Y:S01]  /*70f0*/  UIADD3 UR5, UPT, UPT, UR5, 0x4, URZ ;  /* 0x0000000405057890 */ /* 0x002fe2000fffe0ff */
[----:B0-----:R-:W-:-:S03]  /*7100*/  FADD.FTZ R7, R7, R8 ;  /* 0x0000000807077221 */ /* 0x001fc60000010000 */
[----:B------:R-:W-:Y:S02]  /*7110*/  USHF.R.S32.HI UR6, URZ, 0x1f, UR5 ;  /* 0x0000001fff067899 */ /* 0x000fe40008011405 */
[----:B------:R-:W0:Y:S02]  /*7120*/  SHFL.BFLY PT, R10, R7, 0x8, 0x1f ;  /* 0x0d001f00070a7f89 */ /* 0x000e2400000e0000 */
[----:B------:R-:W-:-:S04]  /*7130*/  ULEA.HI UR6, UR6, UR5, URZ, 0x2 ;  /* 0x0000000506067291 */ /* 0x000fc8000f8f10ff */
[----:B------:R-:W-:-:S04]  /*7140*/  USHF.L.U32 UR6, UR6, 0x2, URZ ;  /* 0x0000000206067899 */ /* 0x000fc800080006ff */
[----:B------:R-:W-:Y:S01]  /*7150*/  ULOP3.LUT UR6, UR6, 0xfffffff0, URZ, 0xc0, !UPT ;  /* 0xfffffff006067892 */ /* 0x000fe2000f8ec0ff */
        /* <DEDUP_REMOVED lines=10> */
[----:B------:R0:W1:Y:S01]  /*7200*/  @!P1 LDS R8, [R6+0x8] ;  /* 0x0000080006089984 */ /* 0x0000620000000800 */
[----:B------:R-:W-:Y:S02]  /*7210*/  ISETP.GE.AND P1, PT, R4, R23, PT ;  /* 0x000000170400720c */ /* 0x000fe40003f26270 */
[----:B0-----:R-:W-:Y:S01]  /*7220*/  CS2R R6, SRZ ;  /* 0x0000000000067805 */ /* 0x001fe2000001ff00 */
[----:B-1----:R-:W0:Y:S02]  /*7230*/  SHFL.BFLY PT, R5, R8, 0x1, 0x1f ;  /* 0x0c201f0008057f89 */ /* 0x002e2400000e0000 */
[----:B0-----:R-:W-:-:S06]  /*7240*/  FADD.FTZ R5, R5, R8 ;  /* 0x0000000805057221 */ /* 0x001fcc0000010000 */
[----:B------:R-:W0:Y:S02]  /*7250*/  SHFL.IDX PT, R5, R5, RZ, 0x1f ;  /* 0x00001fff05057589 */ /* 0x000e2400000e0000 */
[----:B0-----:R-:W-:-:S04]  /*7260*/  FADD.FTZ R3, R5, 9.9999999747524270788e-07 ;  /* 0x358637bd05037421 */ /* 0x001fc80000010000 */
[----:B------:R0:W1:Y:S01]  /*7270*/  MUFU.RCP R15, R3 ;  /* 0x00000003000f7308 */ /* 0x0000620000001000 */
[----:B--2---:R-:W-:Y:S05]  /*7280*/  @!P0 BRA `(.L_x_377) ;  /* 0x0000000000248947 */ /* 0x004fea0003800000 */
[----:B------:R-:W2:Y:S01]  /*7290*/  S2R R6, SR_CTAID.Y ;  /* 0x0000000000067919 */ /* 0x000ea20000002600 */
[----:B------:R-:W2:Y:S08]  /*72a0*/  LDC R5, c[0x0][0x3f8] ;  /* 0x0000fe00ff057b82 */ /* 0x000eb00000000800 */
[----:B0-----:R-:W0:Y:S08]  /*72b0*/  LDC R3, c[0x0][0x488] ;  /* 0x00012200ff037b82 */ /* 0x001e300000000800 */
[----:B------:R-:W0:Y:S08]  /*72c0*/  LDC R7, c[0x0][0x40c] ;  /* 0x00010300ff077b82 */ /* 0x000e300000000800 */
[----:B------:R-:W3:Y:S01]  /*72d0*/  LDC R8, c[0x0][0x3f4] ;  /* 0x0000fd00ff087b82 */ /* 0x000ee20000000800 */
[----:B--2---:R-:W-:-:S04]  /*72e0*/  IMAD R6, R6, R5, R31 ;  /* 0x0000000506067224 */ /* 0x004fc800078e021f */
[----:B0-----:R-:W-:-:S04]  /*72f0*/  IMAD R3, R6, R3, R7 ;  /* 0x0000000306037224 */ /* 0x001fc800078e0207 */
[----:B---3--:R-:W-:-:S05]  /*7300*/  IMAD R6, R3, R8, RZ ;  /* 0x0000000803067224 */ /* 0x008fca00078e02ff */
[----:B------:R-:W-:-:S07]  /*7310*/  SHF.R.S32.HI R7, RZ, 0x1f, R6 ;  /* 0x0000001fff077819 */ /* 0x000fce0000011406 */
.L_x_377:
[----:B------:R-:W-:Y:S04]  /*7320*/  BSSY.RECONVERGENT B0, `(.L_x_378) ;  /* 0x0000061000007945 */ /* 0x000fe80003800200 */
[----:B------:R-:W-:Y:S05]  /*7330*/  @P1 BRA `(.L_x_379) ;  /* 0x00000004007c1947 */ /* 0x000fea0003800000 */
[----:B0-----:R-:W-:Y:S01]  /*7340*/  VIADDMNMX R3, R4, 0x40, R23, !PT ;  /* 0x0000004004037846 */ /* 0x001fe20007800117 */
[----:B------:R-:W-:Y:S01]  /*7350*/  BSSY.RECONVERGENT B1, `(.L_x_380) ;  /* 0x0000028000017945 */ /* 0x000fe20003800200 */
[----:B------:R-:W-:-:S04]  /*7360*/  LOP3.LUT R5, RZ, R19, RZ, 0x33, !PT ;  /* 0x00000013ff057212 */ /* 0x000fc800078e33ff */
[----:B------:R-:W-:-:S04]  /*7370*/  IADD3 R3, PT, PT, -R0, R3, R5 ;  /* 0x0000000300037210 */ /* 0x000fc80007ffe105 */
[C---:B------:R-:W-:Y:S02]  /*7380*/  LOP3.LUT R5, R3.reuse, 0xc0, RZ, 0xc0, !PT ;  /* 0x000000c003057812 */ /* 0x040fe400078ec0ff */
[----:B------:R-:W-:Y:S02]  /*7390*/  ISETP.GE.U32.AND P1, PT, R3, 0xc0, PT ;  /* 0x000000c00300780c */ /* 0x000fe40003f26070 */
[----:B------:R-:W-:-:S13]  /*73a0*/  ISETP.NE.AND P2, PT, R5, 0xc0, PT ;  /* 0x000000c00500780c */ /* 0x000fda0003f45270 */
[----:B------:R-:W-:Y:S05]  /*73b0*/  @!P2 BRA `(.L_x_381) ;  /* 0x000000000084a947 */ /* 0x000fea0003800000 */
[----:B------:R-:W0:Y:S01]  /*73c0*/  S2UR UR7, SR_CgaCtaId ;  /* 0x00000000000779c3 */ /* 0x000e220000008800 */
[----:B------:R-:W2:Y:S01]  /*73d0*/  LDCU.64 UR10, c[0x0][0x480] ;  /* 0x00009000ff0a77ac */ /* 0x000ea20008000a00 */
[----:B------:R-:W-:Y:S02]  /*73e0*/  LEA.HI R3, R3, 0x1, RZ, 0x1a ;  /* 0x0000000103037811 */ /* 0x000fe400078fd0ff */
[----:B------:R-:W-:Y:S01]  /*73f0*/  IADD3 R12, P2, PT, R4, R6, RZ ;  /* 0x00000006040c7210 */ /* 0x000fe20007f5e0ff */
[----:B------:R-:W-:Y:S01]  /*7400*/  UMOV UR5, 0x400 ;  /* 0x0000040000057882 */ /* 0x000fe20000000000 */
[C---:B------:R-:W-:Y:S01]  /*7410*/  SHF.L.U32 R5, R3.reuse, 0x6, RZ ;  /* 0x0000000603057819 */ /* 0x040fe200000006ff */
[----:B------:R-:W-:Y:S01]  /*7420*/  UIADD3 UR5, UPT, UPT, UR5, 0x210, URZ ;  /* 0x0000021005057890 */ /* 0x000fe2000fffe0ff */
[----:B------:R-:W-:Y:S01]  /*7430*/  LOP3.LUT R3, R3, 0x3, RZ, 0xc0, !PT ;  /* 0x0000000303037812 */ /* 0x000fe200078ec0ff */
[----:B------:R-:W-:Y:S01]  /*7440*/  IMAD.X R13, RZ, RZ, R7, P2 ;  /* 0x000000ffff0d7224 */ /* 0x000fe200010e0607 */
[----:B------:R-:W-:-:S02]  /*7450*/  LOP3.LUT R9, R5, 0xc0, RZ, 0xc0, !PT ;  /* 0x000000c005097812 */ /* 0x000fc400078ec0ff */
[----:B------:R-:W-:Y:S01]  /*7460*/  LEA R5, R19, UR6, 0x1 ;  /* 0x0000000613057c11 */ /* 0x000fe2000f8e08ff */
[----:B------:R-:W-:Y:S01]  /*7470*/  IMAD.MOV R10, RZ, RZ, -R3 ;  /* 0x000000ffff0a7224 */ /* 0x000fe200078e0a03 */
[----:B------:R-:W-:Y:S02]  /*7480*/  IADD3 R4, PT, PT, R4, R9, RZ ;  /* 0x0000000904047210 */ /* 0x000fe40007ffe0ff */
[----:B--2---:R-:W-:-:S04]  /*7490*/  LEA R11, P2, R12, UR10, 0x2 ;  /* 0x0000000a0c0b7c11 */ /* 0x004fc8000f8410ff */
[----:B------:R-:W-:Y:S01]  /*74a0*/  LEA.HI.X R12, R12, UR11, R13, 0x2, P2 ;  /* 0x0000000b0c0c7c11 */ /* 0x000fe200090f140d */
[----:B0-----:R-:W-:-:S06]  /*74b0*/  ULEA UR5, UR7, UR5, 0x18 ;  /* 0x0000000507057291 */ /* 0x001fcc000f8ec0ff */
[----:B------:R-:W-:Y:S02]  /*74c0*/  IADD3 R5, PT, PT, R5, UR5, RZ ;  /* 0x0000000505057c10 */ /* 0x000fe4000fffe0ff */
[----:B------:R-:W-:-:S07]  /*74d0*/  LEA R3, R19, UR5, 0x2 ;  /* 0x0000000513037c11 */ /* 0x000fce000f8e10ff */
.L_x_382:
[----:B--2---:R0:W1:Y:S01]  /*74e0*/  LDS R8, [R3] ;  /* 0x0000000003087984 */ /* 0x0040620000000800 */
[----:B------:R-:W-:Y:S01]  /*74f0*/  @P0 MOV R9, R12 ;  /* 0x0000000c00090202 */ /* 0x000fe20000000f00 */
[----:B------:R-:W-:-:S05]  /*7500*/  VIADD R10, R10, 0x1 ;  /* 0x000000010a0a7836 */ /* 0x000fca0000000000 */
[----:B------:R-:W-:Y:S02]  /*7510*/  ISETP.NE.AND P3, PT, R10, RZ, PT ;  /* 0x000000ff0a00720c */ /* 0x000fe40003f65270 */
[----:B0-----:R-:W-:Y:S01]  /*7520*/  IADD3 R3, PT, PT, R3, 0x100, RZ ;  /* 0x0000010003037810 */ /* 0x001fe20007ffe0ff */
[----:B-1----:R-:W-:-:S05]  /*7530*/  FMUL.FTZ R13, R8, R15 ;  /* 0x0000000f080d7220 */ /* 0x002fca0000410000 */
[----:B------:R-:W-:-:S04]  /*7540*/  F2FP.F16.F32.PACK_AB R8, RZ, R13 ;  /* 0x0000000dff08723e */ /* 0x000fc800000000ff */
[----:B------:R-:W-:Y:S01]  /*7550*/  PRMT R14, R8, 0x7610, R14 ;  /* 0x00007610080e7816 */ /* 0x000fe2000000000e */
[----:B------:R-:W-:Y:S01]  /*7560*/  @P0 IMAD.MOV.U32 R8, RZ, RZ, R11 ;  /* 0x000000ffff080224 */ /* 0x000fe200078e000b */
[----:B------:R-:W-:-:S03]  /*7570*/  IADD3 R11, P2, PT, R11, 0x100, RZ ;  /* 0x000001000b0b7810 */ /* 0x000fc60007f5e0ff */
[----:B------:R0:W-:Y:S02]  /*7580*/  STS.U16 [R5], R14 ;  /* 0x0000000e05007388 */ /* 0x0001e40000000400 */
[----:B------:R-:W-:Y:S02]  /*7590*/  IMAD.X R12, RZ, RZ, R12, P2 ;  /* 0x000000ffff0c7224 */ /* 0x000fe400010e060c */
[----:B------:R2:W-:Y:S01]  /*75a0*/  @P0 STG.E desc[UR36][R8.64], R13 ;  /* 0x0000000d08000986 */ /* 0x0005e2000c101924 */
[----:B0-----:R-:W-:Y:S01]  /*75b0*/  IADD3 R5, PT, PT, R5, 0x80, RZ ;  /* 0x0000008005057810 */ /* 0x001fe20007ffe0ff */
[----:B------:R-:W-:Y:S06]  /*75c0*/  @P3 BRA `(.L_x_382) ;  /* 0xfffffffc00c43947 */ /* 0x000fec000383ffff */
.L_x_381:
[----:B------:R-:W-:Y:S05]  /*75d0*/  BSYNC.RECONVERGENT B1 ;  /* 0x0000000000017941 */ /* 0x000fea0003800200 */
.L_x_380:
[----:B------:R-:W-:Y:S05]  /*75e0*/  @!P1 BRA `(.L_x_379) ;  /* 0x0000000000d09947 */ /* 0x000fea0003800000 */
[----:B--2---:R-:W0:Y:S01]  /*75f0*/  S2R R8, SR_CgaCtaId ;  /* 0x0000000000087919 */ /* 0x004e220000008800 */
[----:B------:R-:W2:Y:S01]  /*7600*/  LDCU.64 UR10, c[0x0][0x480] ;  /* 0x00009000ff0a77ac */ /* 0x000ea20008000a00 */
[----:B------:R-:W-:Y:S02]  /*7610*/  MOV R3, 0x400 ;  /* 0x0000040000037802 */ /* 0x000fe40000000f00 */
[C---:B------:R-:W-:Y:S01]  /*7620*/  IADD3 R6, P0, PT, R4.reuse, R6, RZ ;  /* 0x0000000604067210 */ /* 0x040fe20007f1e0ff */
[----:B------:R-:W-:Y:S01]  /*7630*/  UISETP.NE.AND UP0, UPT, UR8, URZ, UPT ;  /* 0x000000ff0800728c */ /* 0x000fe2000bf05270 */
[----:B------:R-:W-:Y:S01]  /*7640*/  LEA R5, R4, UR6, 0x1 ;  /* 0x0000000604057c11 */ /* 0x000fe2000f8e08ff */
[----:B------:R-:W-:Y:S01]  /*7650*/  VIADD R3, R3, 0x210 ;  /* 0x0000021003037836 */ /* 0x000fe20000000000 */
[----:B------:R-:W-:Y:S02]  /*7660*/  IADD3.X R7, PT, PT, RZ, R7, RZ, P0, !PT ;  /* 0x00000007ff077210 */ /* 0x000fe400007fe4ff */
[----:B------:R-:W-:Y:S01]  /*7670*/  ISETP.NE.AND P1, PT, RZ, UR8, PT ;  /* 0x00000008ff007c0c */ /* 0x000fe2000bf25270 */
[----:B------:R-:W-:Y:S01]  /*7680*/  IMAD R5, R0, -0x2, R5 ;  /* 0xfffffffe00057824 */ /* 0x000fe200078e0205 */
[----:B------:R-:W-:-:S02]  /*7690*/  PLOP3.LUT P0, PT, PT, PT, UP0, 0x80, 0x8 ;  /* 0x000000000008781c */ /* 0x000fc40003f0f008 */
[----:B--2---:R-:W-:-:S04]  /*76a0*/  LEA R9, P3, R6, UR10, 0x2 ;  /* 0x0000000a06097c11 */ /* 0x004fc8000f8610ff */
[----:B------:R-:W-:Y:S02]  /*76b0*/  IADD3 R9, P2, PT, R9, 0x200, RZ ;  /* 0x0000020009097810 */ /* 0x000fe40007f5e0ff */
[----:B------:R-:W-:-:S05]  /*76c0*/  LEA.HI.X R7, R6, UR11, R7, 0x2, P3 ;  /* 0x0000000b06077c11 */ /* 0x000fca00098f1407 */
[----:B------:R-:W-:Y:S01]  /*76d0*/  IMAD.X R10, RZ, RZ, R7, P2 ;  /* 0x000000ffff0a7224 */ /* 0x000fe200010e0607 */
[----:B0-----:R-:W-:Y:S01]  /*76e0*/  LEA R8, R8, R3, 0x18 ;  /* 0x0000000308087211 */ /* 0x001fe200078ec0ff */
[----:B------:R-:W-:-:S03]  /*76f0*/  IMAD.SHL.U32 R3, R0, 0x4, RZ ;  /* 0x0000000400037824 */ /* 0x000fc600078e00ff */
[----:B------:R-:W-:Y:S02]  /*7700*/  IADD3 R5, PT, PT, R5, 0x100, R8 ;  /* 0x0000010005057810 */ /* 0x000fe40007ffe008 */
[----:B------:R-:W-:-:S04]  /*7710*/  LEA R3, R4, -R3, 0x2 ;  /* 0x8000000304037211 */ /* 0x000fc800078e10ff */
[----:B------:R-:W-:-:S07]  /*7720*/  IADD3 R3, PT, PT, R3, 0x200, R8 ;  /* 0x0000020003037810 */ /* 0x000fce0007ffe008 */
.L_x_383:
[----:B------:R-:W1:Y:S01]  /*7730*/  LDS R6, [R3+-0x200] ;  /* 0xfffe000003067984 */ /* 0x000e620000000800 */
[----:B------:R-:W-:-:S04]  /*7740*/  IADD3 R4, PT, PT, R4, 0x100, RZ ;  /* 0x0000010004047810 */ /* 0x000fc80007ffe0ff */
[----:B------:R-:W-:Y:S01]  /*7750*/  ISETP.GE.AND P2, PT, R4, R23, PT ;  /* 0x000000170400720c */ /* 0x000fe20003f46270 */
        /* <DEDUP_REMOVED lines=29> */
.L_x_379:
[----:B------:R-:W-:Y:S05]  /*7930*/  BSYNC.RECONVERGENT B0 ;  /* 0x0000000000007941 */ /* 0x000fea0003800200 */
.L_x_378:
[----:B------:R-:W-:Y:S01]  /*7940*/  IADD3 R30, PT, PT, R23, -0x1, RZ ;  /* 0xffffffff171e7810 */ /* 0x000fe20007ffe0ff */
[----:B------:R-:W3:Y:S01]  /*7950*/  LDCU UR5, c[0x0][0x40c] ;  /* 0x00008180ff0577ac */ /* 0x000ee20008000800 */
[----:B------:R-:W5:Y:S01]  /*7960*/  S2R R44, SR_CgaCtaId ;  /* 0x00000000002c7919 */ /* 0x000f620000008800 */
[----:B------:R-:W-:Y:S01]  /*7970*/  SHF.R.U32.HI R33, RZ, 0x4, R19 ;  /* 0x00000004ff217819 */ /* 0x000fe20000011613 */
[----:B------:R-:W-:Y:S01]  /*7980*/  BSSY.RECONVERGENT B0, `(.L_x_384) ;  /* 0x000001e000007945 */ /* 0x000fe20003800200 */
[----:B0-----:R-:W-:Y:S02]  /*7990*/  SHF.R.S32.HI R3, RZ, 0x1f, R30 ;  /* 0x0000001fff037819 */ /* 0x001fe4000001141e */
[----:B------:R-:W-:Y:S02]  /*79a0*/  CS2R R26, SRZ ;  /* 0x00000000001a7805 */ /* 0x000fe4000001ff00 */
[----:B------:R-:W-:Y:S02]  /*79b0*/  SHF.L.U32 R34, R19, 0x3, RZ ;  /* 0x0000000313227819 */ /* 0x000fe400000006ff */
[----:B------:R-:W-:-:S02]  /*79c0*/  CS2R R24, SRZ ;  /* 0x0000000000187805 */ /* 0x000fc4000001ff00 */
[----:B------:R-:W-:Y:S02]  /*79d0*/  LEA.HI R3, R3, R30, RZ, 0x2 ;  /* 0x0000001e03037211 */ /* 0x000fe400078f10ff */
[----:B------:R-:W-:Y:S02]  /*79e0*/  LOP3.LUT R34, R34, 0x78, RZ, 0xc0, !PT ;  /* 0x0000007822227812 */ /* 0x000fe400078ec0ff */
[----:B------:R-:W-:Y:S02]  /*79f0*/  LOP3.LUT R3, R3, 0xfffffffc, RZ, 0xc0, !PT ;  /* 0xfffffffc03037812 */ /* 0x000fe400078ec0ff */
[----:B------:R-:W-:-:S03]  /*7a00*/  MOV R4, 0x400 ;  /* 0x0000040000047802 */ /* 0x000fc60000000f00 */
[----:B------:R-:W-:Y:S01]  /*7a10*/  IMAD.IADD R32, R30, 0x1, -R3 ;  /* 0x000000011e207824 */ /* 0x000fe200078e0a03 */
[----:B------:R-:W-:Y:S01]  /*7a20*/  SHF.L.U32 R3, R19, 0x4, RZ ;  /* 0x0000000413037819 */ /* 0x000fe200000006ff */
[----:B---3--:R-:W-:Y:S02]  /*7a30*/  IMAD.U32 R52, RZ, RZ, UR5 ;  /* 0x00000005ff347e24 */ /* 0x008fe4000f8e00ff */
[----:B------:R-:W-:Y:S01]  /*7a40*/  VIADD R5, R4, 0x110 ;  /* 0x0000011004057836 */ /* 0x000fe20000000000 */
[----:B------:R-:W-:Y:S02]  /*7a50*/  ISETP.NE.AND P0, PT, R33, R32, PT ;  /* 0x000000202100720c */ /* 0x000fe40003f05270 */
[----:B------:R-:W-:Y:S02]  /*7a60*/  LOP3.LUT R3, R3, 0xf0, RZ, 0xc0, !PT ;  /* 0x000000f003037812 */ /* 0x000fe400078ec0ff */
        /* <DEDUP_REMOVED lines=10> */
[----:B------:R-:W0:Y:S01]  /*7b10*/  LDC.64 R24, c[0x0][0x3b0] ;  /* 0x0000ec00ff187b82 */ /* 0x000e220000000a00 */
[----:B------:R-:W-:-:S04]  /*7b20*/  IMAD R3, R31, 0x70, R34 ;  /* 0x000000701f037824 */ /* 0x000fc800078e0222 */
[----:B0-----:R-:W-:-:S06]  /*7b30*/  IMAD.WIDE.U32 R24, R3, 0x2, R24 ;  /* 0x0000000203187825 */ /* 0x001fcc00078e0018 */
[----:B------:R-:W5:Y:S02]  /*7b40*/  LDG.E.128 R24, desc[UR36][R24.64] ;  /* 0x0000002418187981 */ /* 0x000f64000c1e1d00 */
.L_x_386:
[----:B-----5:R0:W-:Y:S02]  /*7b50*/  STS.128 [R35], R24 ;  /* 0x0000001823007388 */ /* 0x0201e40000000c00 */
.L_x_385:
[----:B------:R-:W-:Y:S05]  /*7b60*/  BSYNC.RECONVERGENT B0 ;  /* 0x0000000000007941 */ /* 0x000fea0003800200 */
.L_x_384:
[----:B------:R-:W3:Y:S01]  /*7b70*/  S2UR UR5, SR_CTAID.Y ;  /* 0x00000000000579c3 */ /* 0x000ee20000002600 */
[----:B------:R-:W-:-:S07]  /*7b80*/  ISETP.GT.U32.AND P0, PT, R34, 0x6f, PT ;  /* 0x0000006f2200780c */ /* 0x000fce0003f04070 */
[----:B------:R-:W-:Y:S01]  /*7b90*/  BAR.SYNC.DEFER_BLOCKING 0x0 ;  /* 0x0000000000007b1d */ /* 0x000fe20000010000 */
[----:B------:R-:W-:Y:S01]  /*7ba0*/  HFMA2 R3, -RZ, RZ, 0, 0 ;  /* 0x00000000ff037431 */ /* 0x000fe200000001ff */
[----:B------:R-:W-:Y:S02]  /*7bb0*/  MOV R48, RZ ;  /* 0x000000ff00307202 */ /* 0x000fe40000000f00 */
[----:B------:R-:W-:Y:S02]  /*7bc0*/  CS2R R46, SRZ ;  /* 0x00000000002e7805 */ /* 0x000fe4000001ff00 */
[----:B------:R-:W-:Y:S02]  /*7bd0*/  CS2R R42, SRZ ;  /* 0x00000000002a7805 */ /* 0x000fe4000001ff00 */
[----:B------:R-:W-:Y:S01]  /*7be0*/  CS2R R40, SRZ ;  /* 0x0000000000287805 */ /* 0x000fe2000001ff00 */
[----:B------:R-:W3:Y:S01]  /*7bf0*/  LDC R6, c[0x0][0x3f8] ;  /* 0x0000fe00ff067b82 */ /* 0x000ee20000000800 */
[----:B------:R-:W0:Y:S01]  /*7c00*/  LDCU UR7, c[0x0][0x40c] ;  /* 0x00008180ff0777ac */ /* 0x000e220008000800 */
[----:B------:R-:W-:Y:S01]  /*7c10*/  BSSY.RECONVERGENT B0, `(.L_x_387) ;  /* 0x00001de000007945 */ /* 0x000fe20003800200 */
[----:B------:R-:W0:Y:S01]  /*7c20*/  LDCU.64 UR10, c[0x0][0x3c8] ;  /* 0x00007900ff0a77ac */ /* 0x000e220008000a00 */
[----:B---3--:R-:W-:-:S04]  /*7c30*/  IMAD R37, R6, UR5, R31 ;  /* 0x0000000506257c24 */ /* 0x008fc8000f8e021f */
[----:B------:R-:W-:Y:S01]  /*7c40*/  IMAD R37, R37, 0x70, RZ ;  /* 0x0000007025257824 */ /* 0x000fe200078e02ff */
[----:B0-----:R-:W-:Y:S06]  /*7c50*/  @P0 BRA `(.L_x_388) ;  /* 0x0000001c00640947 */ /* 0x001fec0003800000 */
[----:B------:R-:W0:Y:S01]  /*7c60*/  LDC R7, c[0x0][0x3f4] ;  /* 0x0000fd00ff077b82 */ /* 0x000e220000000800 */
[----:B------:R-:W-:Y:S01]  /*7c70*/  IADD3 R45, PT, PT, R33, R0, RZ ;  /* 0x00000000212d7210 */ /* 0x000fe20007ffe0ff */
[----:B------:R-:W-:Y:S01]  /*7c80*/  VIADD R3, R4, 0x210 ;  /* 0x0000021004037836 */ /* 0x000fe20000000000 */
[----:B------:R-:W-:Y:S04]  /*7c90*/  BSSY.RECONVERGENT B1, `(.L_x_389) ;  /* 0x00000ab000017945 */ /* 0x000fe80003800200 */
[----:B------:R-:W-:Y:S01]  /*7ca0*/  LEA R44, R44, R3, 0x18 ;  /* 0x000000032c2c7211 */ /* 0x000fe200078ec0ff */
[----:B------:R-:W3:Y:S03]  /*7cb0*/  LDC.64 R20, c[0x0][0x3c0] ;  /* 0x0000f000ff147b82 */ /* 0x000ee60000000a00 */
[----:B------:R-:W-:-:S04]  /*7cc0*/  IADD3 R36, PT, PT, R44, UR6, RZ ;  /* 0x000000062c247c10 */ /* 0x000fc8000fffe0ff */
[----:B------:R-:W-:Y:S02]  /*7cd0*/  LEA R49, R33, R36, 0x1 ;  /* 0x0000002421317211 */ /* 0x000fe400078e08ff */
[-C--:B0-----:R-:W-:Y:S01]  /*7ce0*/  VIMNMX R50, PT, PT, R30, R7.reuse, PT ;  /* 0x000000071e327248 */ /* 0x081fe20003fe0100 */
[--C-:B------:R-:W-:Y:S02]  /*7cf0*/  IMAD R29, R37, R7, R34.reuse ;  /* 0x00000007251d7224 */ /* 0x100fe400078e0222 */
[----:B------:R-:W-:Y:S01]  /*7d00*/  IMAD R3, R7, UR4, R34 ;  /* 0x0000000407037c24 */ /* 0x000fe2000f8e0222 */
[----:B------:R-:W-:Y:S01]  /*7d10*/  ISETP.GE.AND P0, PT, R45, R50, PT ;  /* 0x000000322d00720c */ /* 0x000fe20003f06270 */
[----:B---3--:R-:W-:-:S04]  /*7d20*/  IMAD.WIDE R28, R29, 0x2, R20 ;  /* 0x000000021d1c7825 */ /* 0x008fc800078e0214 */
[----:B------:R-:W-:-:S04]  /*7d30*/  IMAD.WIDE R20, R3, 0x2, R20 ;  /* 0x0000000203147825 */ /* 0x000fc800078e0214 */
[----:B------:R-:W-:-:S04]  /*7d40*/  IMAD.MOV.U32 R3, RZ, RZ, RZ ;  /* 0x000000ffff037224 */ /* 0x000fc800078e00ff */
[----:B------:R-:W-:Y:S05]  /*7d50*/  @P0 BRA `(.L_x_390) ;  /* 0x0000000800780947 */ /* 0x000fea0003800000 */
[----:B------:R-:W-:Y:S01]  /*7d60*/  IADD3 R53, PT, PT, R45, 0x4, RZ ;  /* 0x000000042d357810 */ /* 0x000fe20007ffe0ff */
[----:B------:R-:W0:Y:S01]  /*7d70*/  LDC.64 R38, c[0x0][0x458] ;  /* 0x00011600ff267b82 */ /* 0x000e220000000a00 */
[----:B------:R-:W-:Y:S01]  /*7d80*/  LOP3.LUT R5, RZ, R0, RZ, 0x33, !PT ;  /* 0x00000000ff057212 */ /* 0x000fe200078e33ff */
[----:B------:R-:W-:Y:S01]  /*7d90*/  IMAD R3, R22, R6, R31 ;  /* 0x0000000616037224 */ /* 0x000fe200078e021f */
[----:B------:R-:W-:Y:S01]  /*7da0*/  VIMNMX R4, PT, PT, R50, R53, !PT ;  /* 0x0000003532047248 */ /* 0x000fe20007fe0100 */
[----:B------:R-:W-:Y:S01]  /*7db0*/  IMAD R6, R6, R7, RZ ;  /* 0x0000000706067224 */ /* 0x000fe200078e02ff */
[----:B------:R-:W-:Y:S01]  /*7dc0*/  BSSY.RECONVERGENT B2, `(.L_x_391) ;  /* 0x000003a000027945 */ /* 0x000fe20003800200 */
[----:B------:R-:W-:Y:S01]  /*7dd0*/  IMAD R3, R3, 0x70, R34 ;  /* 0x0000007003037824 */ /* 0x000fe200078e0222 */
[----:B------:R-:W-:Y:S01]  /*7de0*/  IADD3 R54, PT, PT, -R33, R4, R5 ;  /* 0x0000000421367210 */ /* 0x000fe20007ffe105 */
[----:B------:R-:W-:Y:S01]  /*7df0*/  HFMA2 R48, -RZ, RZ, 0, 0 ;  /* 0x00000000ff307431 */ /* 0x000fe200000001ff */
[----:B------:R-:W-:Y:S01]  /*7e00*/  CS2R R40, SRZ ;  /* 0x0000000000287805 */ /* 0x000fe2000001ff00 */
[----:B------:R-:W-:Y:S01]  /*7e10*/  IMAD.MOV.U32 R18, RZ, RZ, R45 ;  /* 0x000000ffff127224 */ /* 0x000fe200078e002d */
[----:B------:R-:W-:-:S02]  /*7e20*/  LOP3.LUT P0, RZ, R54, 0x4, RZ, 0xc0, !PT ;  /* 0x0000000436ff7812 */ /* 0x000fc4000780c0ff */
[----:B------:R-:W-:Y:S02]  /*7e30*/  CS2R R42, SRZ ;  /* 0x00000000002a7805 */ /* 0x000fe4000001ff00 */
[----:B------:R-:W-:Y:S01]  /*7e40*/  CS2R R46, SRZ ;  /* 0x00000000002e7805 */ /* 0x000fe2000001ff00 */
[----:B------:R-:W-:Y:S02]  /*7e50*/  IMAD R51, R6, 0x70, RZ ;  /* 0x0000007006337824 */ /* 0x000fe400078e02ff */
[----:B0-----:R-:W-:Y:S01]  /*7e60*/  IMAD.WIDE R38, R3, 0x2, R38 ;  /* 0x0000000203267825 */ /* 0x001fe200078e0226 */
[----:B------:R-:W-:-:S05]  /*7e70*/  MOV R3, RZ ;  /* 0x000000ff00037202 */ /* 0x000fca0000000f00 */
[----:B------:R-:W-:Y:S05]  /*7e80*/  @P0 BRA `(.L_x_392) ;  /* 0x0000000000b40947 */ /* 0x000fea0003800000 */
[----:B------:R-:W0:Y:S01]  /*7e90*/  LDCU.64 UR8, c[0x0][0x3c8] ;  /* 0x00007900ff0877ac */ /* 0x000e220008000a00 */
[----:B------:R-:W-:-:S05]  /*7ea0*/  IADD3 R3, P0, PT, R17, R45, RZ ;  /* 0x0000002d11037210 */ /* 0x000fca0007f1e0ff */
[----:B--2---:R-:W-:Y:S01]  /*7eb0*/  IMAD.X R8, RZ, RZ, R16, P0 ;  /* 0x000000ffff087224 */ /* 0x004fe200000e0610 */
        /* <DEDUP_REMOVED lines=8> */
[----:B-1----:R-:W5:Y:S01]  /*7f40*/  LDG.E.128 R12, desc[UR36][R12.64] ;  /* 0x000000240c0c7981 */ /* 0x002f62000c1e1d00 */
[----:B0-----:R-:W-:Y:S01]  /*7f50*/  HADD2.F32 R3, -RZ, R3.H0_H0 ;  /* 0x20000003ff037230 */ /* 0x001fe20000004100 */
[----:B------:R-:W-:Y:S06]  /*7f60*/  @P0 BRA `(.L_x_393) ;  /* 0x0000000000380947 */ /* 0x000fec0003800000 */
[----:B------:R-:W-:Y:S01]  /*7f70*/  ISETP.NE.AND P1, PT, R2, RZ, PT ;  /* 0x000000ff0200720c */ /* 0x000fe20003f25270 */
[----:B------:R-:W0:-:S12]  /*7f80*/  LDS.128 R8, [R35] ;  /* 0x0000000023087984 */ /* 0x000e180000000c00 */
[----:B------:R-:W2:Y:S01]  /*7f90*/  @P1 LDG.E.128 R4, desc[UR36][R38.64] ;  /* 0x0000002426041981 */ /* 0x000ea2000c1e1d00 */
[----:B0----5:R-:W-:Y:S02]  /*7fa0*/  HFMA2 R12, R12, 1, 1, R8 ;  /* 0x3c003c000c0c7831 */ /* 0x021fe40000000008 */
[----:B------:R-:W-:Y:S02]  /*7fb0*/  HADD2 R13, R13, R9 ;  /* 0x000000090d0d7230 */ /* 0x000fe40000000000 */
[----:B------:R-:W-:Y:S02]  /*7fc0*/  HFMA2 R14, R14, 1, 1, R10 ;  /* 0x3c003c000e0e7831 */ /* 0x000fe4000000000a */
[----:B------:R-:W-:Y:S02]  /*7fd0*/  HADD2 R15, R15, R11 ;  /* 0x0000000b0f0f7230 */ /* 0x000fe40000000000 */
[----:B------:R-:W-:Y:S02]  /*7fe0*/  IMAD R9, R45, 0x70, RZ ;  /* 0x000000702d097824 */ /* 0x000fe400078e02ff */
[----:B--2---:R-:W-:-:S02]  /*7ff0*/  @P1 HMUL2 R12, R12, R4 ;  /* 0x000000040c0c1232 */ /* 0x004fc40000000000 */
[----:B------:R-:W-:Y:S02]  /*8000*/  @P1 HFMA2 R13, R13, R5, -RZ ;  /* 0x000000050d0d1231 */ /* 0x000fe400001000ff */
[----:B------:R-:W-:Y:S02]  /*8010*/  @P1 HMUL2 R14, R14, R6 ;  /* 0x000000060e0e1232 */ /* 0x000fe40000000000 */
[----:B------:R-:W-:Y:S02]  /*8020*/  @P1 HFMA2 R15, R15, R7, -RZ ;  /* 0x000000070f0f1231 */ /* 0x000fe400001000ff */
[----:B------:R-:W-:-:S05]  /*8030*/  IMAD.WIDE.U32 R4, R9, 0x2, R28 ;  /* 0x0000000209047825 */ /* 0x000fca00078e001c */
[----:B------:R0:W-:Y:S02]  /*8040*/  STG.E.128 desc[UR36][R4.64], R12 ;  /* 0x0000000c04007986 */ /* 0x0001e4000c101d24 */
.L_x_393:
[--C-:B-----5:R-:W-:Y:S02]  /*8050*/  HADD2.F32 R40, -RZ, R12.reuse.H0_H0 ;  /* 0x2000000cff287230 */ /* 0x120fe40000004100 */
[----:B0-----:R-:W-:Y:S02]  /*8060*/  HADD2.F32 R4, -RZ, R12.H1_H1 ;  /* 0x3000000cff047230 */ /* 0x001fe40000004100 */
[--C-:B------:R-:W-:Y:S02]  /*8070*/  HADD2.F32 R10, -RZ, R14.reuse.H0_H0 ;  /* 0x2000000eff0a7230 */ /* 0x100fe40000004100 */
        /* <DEDUP_REMOVED lines=14> */
.L_x_392:
[----:B------:R-:W-:Y:S05]  /*8160*/  BSYNC.RECONVERGENT B2 ;  /* 0x0000000000027941 */ /* 0x000fea0003800200 */
.L_x_391:
[----:B------:R-:W-:-:S13]  /*8170*/  ISETP.GE.U32.AND P0, PT, R54, 0x4, PT ;  /* 0x000000043600780c */ /* 0x000fda0003f06070 */
[----:B------:R-:W-:Y:S05]  /*8180*/  @!P0 BRA `(.L_x_390) ;  /* 0x00000004006c8947 */ /* 0x000fea0003800000 */
[C---:B------:R-:W-:Y:S01]  /*8190*/  LEA R5, R18.reuse, UR6, 0x1 ;  /* 0x0000000612057c11 */ /* 0x040fe2000f8e08ff */
[----:B------:R-:W-:Y:S01]  /*81a0*/  IMAD R56, R18, 0x70, RZ ;  /* 0x0000007012387824 */ /* 0x000fe200078e02ff */
[----:B------:R-:W-:-:S03]  /*81b0*/  ISETP.NE.AND P1, PT, R52, RZ, PT ;  /* 0x000000ff3400720c */ /* 0x000fc60003f25270 */
[----:B------:R-:W-:-:S05]  /*81c0*/  IMAD R5, R0, -0x2, R5 ;  /* 0xfffffffe00057824 */ /* 0x000fca00078e0205 */
[----:B------:R-:W-:-:S07]  /*81d0*/  IADD3 R53, PT, PT, R5, 0x8, R44 ;  /* 0x0000000805357810 */ /* 0x000fce0007ffe02c */
.L_x_397:
[----:B------:R-:W-:Y:S02]  /*81e0*/  IADD3 R4, P0, PT, R17, R18, RZ ;  /* 0x0000001211047210 */ /* 0x000fe40007f1e0ff */
[----:B------:R-:W-:Y:S02]  /*81f0*/  ISETP.NE.AND P2, PT, R2, RZ, PT ;  /* 0x000000ff0200720c */ /* 0x000fe40003f45270 */
[----:B------:R-:W-:Y:S02]  /*8200*/  IADD3.X R5, PT, PT, RZ, R16, RZ, P0, !PT ;  /* 0x00000010ff057210 */ /* 0x000fe400007fe4ff */
[----:B------:R-:W-:-:S04]  /*8210*/  LEA R54, P0, R4, UR10, 0x2 ;  /* 0x0000000a04367c11 */ /* 0x000fc8000f8010ff */
[----:B------:R-:W-:-:S05]  /*8220*/  LEA.HI.X R55, R4, UR11, R5, 0x2, P0 ;  /* 0x0000000b04377c11 */ /* 0x000fca00080f1405 */
[----:B------:R-:W3:Y:S02]  /*8230*/  LDG.E R4, desc[UR36][R54.64] ;  /* 0x0000002436047981 */ /* 0x000ee4000c1e1900 */
[----:B---3--:R-:W-:-:S04]  /*8240*/  IMAD R5, R51, R4, R56 ;  /* 0x0000000433057224 */ /* 0x008fc800078e0238 */
[----:B------:R-:W-:-:S06]  /*8250*/  IMAD.WIDE R4, R5, 0x2, R20 ;  /* 0x0000000205047825 */ /* 0x000fcc00078e0214 */
[----:B------:R-:W5:Y:S01]  /*8260*/  LDG.E.128 R4, desc[UR36][R4.64] ;  /* 0x0000002404047981 */ /* 0x000f62000c1e1d00 */
[----:B------:R-:W-:Y:S04]  /*8270*/  BSSY.RECONVERGENT B2, `(.L_x_394) ;  /* 0x000000e000027945 */ /* 0x000fe80003800200 */
[----:B------:R-:W-:Y:S05]  /*8280*/  @P1 BRA `(.L_x_395) ;  /* 0x0000000000301947 */ /* 0x000fea0003800000 */
[----:B--2---:R-:W2:Y:S04]  /*8290*/  @P2 LDG.E.128 R8, desc[UR36][R38.64] ;  /* 0x0000002426082981 */ /* 0x004ea8000c1e1d00 */
[----:B-1----:R-:W0:Y:S02]  /*82a0*/  LDS.128 R12, [R35] ;  /* 0x00000000230c7984 */ /* 0x002e240000000c00 */
[----:B0----5:R-:W-:Y:S02]  /*82b0*/  HFMA2 R4, R4, 1, 1, R12 ;  /* 0x3c003c0004047831 */ /* 0x021fe4000000000c */
[----:B------:R-:W-:Y:S02]  /*82c0*/  HADD2 R5, R5, R13 ;  /* 0x0000000d05057230 */ /* 0x000fe40000000000 */
[----:B------:R-:W-:-:S02]  /*82d0*/  HFMA2 R6, R6, 1, 1, R14 ;  /* 0x3c003c0006067831 */ /* 0x000fc4000000000e */
[----:B------:R-:W-:Y:S02]  /*82e0*/  HADD2 R7, R7, R15 ;  /* 0x0000000f07077230 */ /* 0x000fe40000000000 */
[----:B--2---:R-:W-:Y:S02]  /*82f0*/  @P2 HMUL2 R4, R4, R8 ;  /* 0x0000000804042232 */ /* 0x004fe40000000000 */
[----:B------:R-:W-:Y:S02]  /*8300*/  @P2 HFMA2 R5, R5, R9, -RZ ;  /* 0x0000000905052231 */ /* 0x000fe400001000ff */
[----:B------:R-:W-:Y:S02]  /*8310*/  @P2 HMUL2 R6, R6, R10 ;  /* 0x0000000a06062232 */ /* 0x000fe40000000000 */
[----:B------:R-:W-:Y:S02]  /*8320*/  @P2 HFMA2 R7, R7, R11, -RZ ;  /* 0x0000000b07072231 */ /* 0x000fe400001000ff */
[----:B------:R-:W-:-:S05]  /*8330*/  IMAD.WIDE.U32 R8, R56, 0x2, R28 ;  /* 0x0000000238087825 */ /* 0x000fca00078e001c */
[----:B------:R0:W-:Y:S02]  /*8340*/  STG.E.128 desc[UR36][R8.64], R4 ;  /* 0x0000000408007986 */ /* 0x0001e4000c101d24 */
.L_x_395:
[----:B------:R-:W-:Y:S05]  /*8350*/  BSYNC.RECONVERGENT B2 ;  /* 0x0000000000027941 */ /* 0x000fea0003800200 */
.L_x_394:
[----:B------:R-:W0:Y:S04]  /*8360*/  LDG.E R54, desc[UR36][R54.64+0x10] ;  /* 0x0000102436367981 */ /* 0x000e28000c1e1900 */
[----:B------:R-:W3:Y:S01]  /*8370*/  LDS.U16 R12, [R53+-0x8] ;  /* 0xfffff800350c7984 */ /* 0x000ee20000000400 */
[----:B------:R-:W-:Y:S01]  /*8380*/  MOV R52, UR7 ;  /* 0x0000000700347c02 */ /* 0x000fe20008000f00 */
[----:B0-2---:R-:W-:-:S04]  /*8390*/  IMAD R8, R51, R54, R56 ;  /* 0x0000003633087224 */ /* 0x005fc800078e0238 */
[----:B------:R-:W-:-:S04]  /*83a0*/  VIADD R9, R8, 0x1c0 ;  /* 0x000001c008097836 */ /* 0x000fc80000000000 */
[----:B------:R-:W-:-:S06]  /*83b0*/  IMAD.WIDE R8, R9, 0x2, R20 ;  /* 0x0000000209087825 */ /* 0x000fcc00078e0214 */
[----:B------:R-:W5:Y:S01]  /*83c0*/  LDG.E.128 R8, desc[UR36][R8.64] ;  /* 0x0000002408087981 */ /* 0x000f62000c1e1d00 */
[----:B------:R-:W-:Y:S01]  /*83d0*/  ISETP.NE.AND P1, PT, R52, RZ, PT ;  /* 0x000000ff3400720c */ /* 0x000fe20003f25270 */
[----:B---3--:R-:W-:Y:S02]  /*83e0*/  HADD2.F32 R13, -RZ, R12.H0_H0 ;  /* 0x2000000cff0d7230 */ /* 0x008fe40000004100 */
[--C-:B-1---5:R-:W-:Y:S02]  /*83f0*/  HADD2.F32 R15, -RZ, R5.reuse.H0_H0 ;  /* 0x20000005ff0f7230 */ /* 0x122fe40000004100 */
[----:B------:R-:W-:Y:S02]  /*8400*/  HADD2.F32 R14, -RZ, R5.H1_H1 ;  /* 0x30000005ff0e7230 */ /* 0x000fe40000004100 */
        /* <DEDUP_REMOVED lines=8> */
[--C-:B------:R-:W-:Y:S02]  /*8490*/  HADD2.F32 R55, -RZ, R7.reuse.H0_H0 ;  /* 0x20000007ff377230 */ /* 0x100fe40000004100 */
[----:B------:R-:W-:Y:S01]  /*84a0*/  FFMA.FTZ R41, R13, R4, R41 ;  /* 0x000000040d297223 */ /* 0x000fe20000010029 */
[----:B------:R-:W-:-:S02]  /*84b0*/  HADD2.F32 R54, -RZ, R7.H1_H1 ;  /* 0x30000007ff367230 */ /* 0x000fc40000004100 */
[C---:B------:R-:W-:Y:S01]  /*84c0*/  FFMA.FTZ R47, R13.reuse, R6, R47 ;  /* 0x000000060d2f7223 */ /* 0x040fe2000001002f */
[C---:B------:R-:W-:Y:S02]  /*84d0*/  FFMA.FTZ R55, R13.reuse, R55, R48 ;  /* 0x000000370d377223 */ /* 0x040fe40000010030 */
[----:B------:R-:W-:Y:S01]  /*84e0*/  FFMA.FTZ R61, R13, R54, R3 ;  /* 0x000000360d3d7223 */ /* 0x000fe20000010003 */
[----:B------:R-:W-:Y:S06]  /*84f0*/  @P1 BRA `(.L_x_396) ;  /* 0x0000000000341947 */ /* 0x000fec0003800000 */
[----:B------:R-:W2:Y:S01]  /*8500*/  @P2 LDG.E.128 R4, desc[UR36][R38.64] ;  /* 0x0000002426042981 */ /* 0x000ea2000c1e1d00 */
[----:B------:R-:W-:-:S03]  /*8510*/  IADD3 R3, PT, PT, R56, 0x1c0, RZ ;  /* 0x000001c038037810 */ /* 0x000fc60007ffe0ff */
[----:B------:R-:W0:Y:S02]  /*8520*/  LDS.128 R12, [R35] ;  /* 0x00000000230c7984 */ /* 0x000e240000000c00 */
[----:B0-----:R-:W-:Y:S02]  /*8530*/  HFMA2 R8, R8, 1, 1, R12 ;  /* 0x3c003c0008087831 */ /* 0x001fe4000000000c */
[----:B------:R-:W-:Y:S02]  /*8540*/  HADD2 R9, R9, R13 ;  /* 0x0000000d09097230 */ /* 0x000fe40000000000 */
[----:B------:R-:W-:Y:S02]  /*8550*/  HFMA2 R10, R10, 1, 1, R14 ;  /* 0x3c003c000a0a7831 */ /* 0x000fe4000000000e */
[----:B------:R-:W-:Y:S02]  /*8560*/  HADD2 R11, R11, R15 ;  /* 0x0000000f0b0b7230 */ /* 0x000fe40000000000 */
[----:B--2---:R-:W-:-:S02]  /*8570*/  @P2 HMUL2 R8, R8, R4 ;  /* 0x0000000408082232 */ /* 0x004fc40000000000 */
[----:B------:R-:W-:Y:S02]  /*8580*/  @P2 HFMA2 R9, R9, R5, -RZ ;  /* 0x0000000509092231 */ /* 0x000fe400001000ff */
[----:B------:R-:W-:Y:S02]  /*8590*/  @P2 HMUL2 R10, R10, R6 ;  /* 0x000000060a0a2232 */ /* 0x000fe40000000000 */
[----:B------:R-:W-:Y:S02]  /*85a0*/  @P2 HFMA2 R11, R11, R7, -RZ ;  /* 0x000000070b0b2231 */ /* 0x000fe400001000ff */
[----:B------:R-:W-:-:S05]  /*85b0*/  IMAD.WIDE.U32 R4, R3, 0x2, R28 ;  /* 0x0000000203047825 */ /* 0x000fca00078e001c */
[----:B------:R0:W-:Y:S02]  /*85c0*/  STG.E.128 desc[UR36][R4.64], R8 ;  /* 0x0000000804007986 */ /* 0x0001e4000c101d24 */
.L_x_396:
[----:B------:R1:W2:Y:S01]  /*85d0*/  LDS.U16 R3, [R53] ;  /* 0x0000000035037984 */ /* 0x0002a20000000400 */
[----:B------:R-:W-:Y:S01]  /*85e0*/  VIADD R18, R18, 0x8 ;  /* 0x0000000812127836 */ /* 0x000fe20000000000 */
[----:B------:R-:W-:Y:S01]  /*85f0*/  IADD3 R56, PT, PT, R56, 0x380, RZ ;  /* 0x0000038038387810 */ /* 0x000fe20007ffe0ff */
[----:B------:R-:W-:Y:S02]  /*8600*/  HADD2.F32 R40, -RZ, R8.H0_H0 ;  /* 0x20000008ff287230 */ /* 0x000fe40000004100 */
[----:B------:R-:W-:Y:S01]  /*8610*/  HADD2.F32 R46, -RZ, R10.H0_H0 ;  /* 0x2000000aff2e7230 */ /* 0x000fe20000004100 */
[----:B------:R-:W-:Y:S01]  /*8620*/  ISETP.GE.AND P0, PT, R18, R50, PT ;  /* 0x000000321200720c */ /* 0x000fe20003f06270 */
[----:B0-----:R-:W-:Y:S01]  /*8630*/  HADD2.F32 R8, -RZ, R8.H1_H1 ;  /* 0x30000008ff087230 */ /* 0x001fe20000004100 */
[----:B-1----:R-:W-:Y:S01]  /*8640*/  IADD3 R53, PT, PT, R53, 0x10, RZ ;  /* 0x0000001035357810 */ /* 0x002fe20007ffe0ff */
[--C-:B------:R-:W-:Y:S02]  /*8650*/  HADD2.F32 R42, -RZ, R9.reuse.H0_H0 ;  /* 0x20000009ff2a7230 */ /* 0x100fe40000004100 */
[----:B------:R-:W-:-:S02]  /*8660*/  HADD2.F32 R4, -RZ, R9.H1_H1 ;  /* 0x30000009ff047230 */ /* 0x000fc40000004100 */
[----:B------:R-:W-:Y:S02]  /*8670*/  HADD2.F32 R10, -RZ, R10.H1_H1 ;  /* 0x3000000aff0a7230 */ /* 0x000fe40000004100 */
[--C-:B------:R-:W-:Y:S02]  /*8680*/  HADD2.F32 R48, -RZ, R11.reuse.H0_H0 ;  /* 0x2000000bff307230 */ /* 0x100fe40000004100 */
[----:B------:R-:W-:Y:S02]  /*8690*/  HADD2.F32 R6, -RZ, R11.H1_H1 ;  /* 0x3000000bff067230 */ /* 0x000fe40000004100 */
        /* <DEDUP_REMOVED lines=10> */
.L_x_390:
[----:B------:R-:W-:Y:S05]  /*8740*/  BSYNC.RECONVERGENT B1 ;  /* 0x0000000000017941 */ /* 0x000fea0003800200 */
.L_x_389:
[----:B------:R-:W-:Y:S01]  /*8750*/  ISETP.GE.AND P0, PT, R45, R30, PT ;  /* 0x0000001e2d00720c */ /* 0x000fe20003f06270 */
[----:B------:R-:W-:-:S12]  /*8760*/  BSSY.RECONVERGENT B1, `(.L_x_398) ;  /* 0x00000f6000017945 */ /* 0x000fd80003800200 */
[----:B------:R-:W-:Y:S05]  /*8770*/  @P0 BRA `(.L_x_399) ;  /* 0x0000000c00d00947 */ /* 0x000fea0003800000 */
[----:B------:R-:W-:Y:S01]  /*8780*/  VIADD R51, R45, 0x4 ;  /* 0x000000042d337836 */ /* 0x000fe20000000000 */
[----:B------:R-:W0:Y:S01]  /*8790*/  LDC R6, c[0x0][0x3f4] ;  /* 0x0000fd00ff067b82 */ /* 0x000e220000000800 */
[----:B------:R-:W3:Y:S01]  /*87a0*/  LDCU UR5, c[0x0][0x3f8] ;  /* 0x00007f00ff0577ac */ /* 0x000ee20008000800 */
[----:B------:R-:W-:Y:S01]  /*87b0*/  LOP3.LUT R4, RZ, R0, RZ, 0x33, !PT ;  /* 0x00000000ff047212 */ /* 0x000fe200078e33ff */
[----:B------:R-:W-:Y:S01]  /*87c0*/  BSSY.RECONVERGENT B2, `(.L_x_400) ;  /* 0x0000053000027945 */ /* 0x000fe20003800200 */
[----:B------:R-:W-:-:S04]  /*87d0*/  VIMNMX R50, PT, PT, R30, R51, !PT ;  /* 0x000000331e327248 */ /* 0x000fc80007fe0100 */
[----:B------:R-:W5:Y:S01]  /*87e0*/  LDC.64 R38, c[0x0][0x458] ;  /* 0x00011600ff267b82 */ /* 0x000f620000000a00 */
[----:B------:R-:W-:Y:S02]  /*87f0*/  IADD3 R50, PT, PT, -R33, R50, R4 ;  /* 0x0000003221327210 */ /* 0x000fe40007ffe104 */
[----:B------:R-:W-:Y:S02]  /*8800*/  MOV R4, R45 ;  /* 0x0000002d00047202 */ /* 0x000fe40000000f00 */
[----:B------:R-:W-:Y:S01]  /*8810*/  LOP3.LUT P0, RZ, R50, 0x4, RZ, 0xc0, !PT ;  /* 0x0000000432ff7812 */ /* 0x000fe2000780c0ff */
[----:B---3--:R-:W-:-:S04]  /*8820*/  IMAD R5, R22, UR5, R31 ;  /* 0x0000000516057c24 */ /* 0x008fc8000f8e021f */
[----:B------:R-:W-:Y:S02]  /*8830*/  IMAD R5, R5, 0x70, R34 ;  /* 0x0000007005057824 */ /* 0x000fe400078e0222 */
[----:B0-----:R-:W-:Y:S02]  /*8840*/  IMAD R18, R6, UR5, RZ ;  /* 0x0000000506127c24 */ /* 0x001fe4000f8e02ff */
[----:B-----5:R-:W-:-:S04]  /*8850*/  IMAD.WIDE R38, R5, 0x2, R38 ;  /* 0x0000000205267825 */ /* 0x020fc800078e0226 */
[----:B------:R-:W-:Y:S05]  /*8860*/  @P0 BRA `(.L_x_401) ;  /* 0x0000000400200947 */ /* 0x000fea0003800000 */
[----:B------:R-:W-:Y:S02]  /*8870*/  ISETP.GE.AND P0, PT, R45, R6, PT ;  /* 0x000000062d00720c */ /* 0x000fe40003f06270 */
[----:B------:R-:W-:-:S11]  /*8880*/  MOV R4, R51 ;  /* 0x0000003300047202 */ /* 0x000fd60000000f00 */
[----:B------:R-:W-:Y:S05]  /*8890*/  @!P0 BRA `(.L_x_401) ;  /* 0x0000000400148947 */ /* 0x000fea0003800000 */
[----:B------:R-:W-:Y:S01]  /*88a0*/  IABS R7, R6 ;  /* 0x0000000600077213 */ /* 0x000fe20000000000 */
[----:B------:R-:W0:Y:S01]  /*88b0*/  LDCU.64 UR8, c[0x0][0x3c8] ;  /* 0x00007900ff0877ac */ /* 0x000e220008000a00 */
[----:B------:R-:W-:Y:S01]  /*88c0*/  IABS R10, R45 ;  /* 0x0000002d000a7213 */ /* 0x000fe20000000000 */
[----:B------:R-:W3:Y:S01]  /*88d0*/  LDS.U16 R49, [R49] ;  /* 0x0000000031317984 */ /* 0x000ee20000000400 */
[----:B--2---:R-:W2:Y:S01]  /*88e0*/  I2F.RP R8, R7 ;  /* 0x0000000700087306 */ /* 0x004ea20000209400 */
        /* <DEDUP_REMOVED lines=19> */
[----:B------:R-:W-:-:S04]  /*8a20*/  IADD3 R5, P0, PT, R17, R4, RZ ;  /* 0x0000000411057210 */ /* 0x000fc80007f1e0ff */
[----:B------:R-:W-:Y:S02]  /*8a30*/  IADD3.X R6, PT, PT, RZ, R16, RZ, P0, !PT ;  /* 0x00000010ff067210 */ /* 0x000fe400007fe4ff */
        /* <DEDUP_REMOVED lines=9> */
[----:B---3--:R-:W-:-:S03]  /*8ad0*/  HADD2.F32 R53, -RZ, R49.H0_H0 ;  /* 0x20000031ff357230 */ /* 0x008fc60000004100 */
[----:B------:R-:W-:Y:S05]  /*8ae0*/  @P0 BRA `(.L_x_403) ;  /* 0x0000000000380947 */ /* 0x000fea0003800000 */
[----:B------:R-:W-:Y:S01]  /*8af0*/  ISETP.NE.AND P3, PT, R2, RZ, PT ;  /* 0x000000ff0200720c */ /* 0x000fe20003f65270 */
[----:B-1----:R-:W0:-:S12]  /*8b00*/  LDS.128 R12, [R35] ;  /* 0x00000000230c7984 */ /* 0x002e180000000c00 */
[----:B------:R-:W2:Y:S01]  /*8b10*/  @P3 LDG.E.128 R8, desc[UR36][R38.64] ;  /* 0x0000002426083981 */ /* 0x000ea2000c1e1d00 */
[----:B------:R-:W-:Y:S02]  /*8b20*/  IMAD R45, R45, 0x70, RZ ;  /* 0x000000702d2d7824 */ /* 0x000fe400078e02ff */
[----:B0----5:R-:W-:Y:S02]  /*8b30*/  HFMA2 R4, R4, 1, 1, R12 ;  /* 0x3c003c0004047831 */ /* 0x021fe4000000000c */
        /* <DEDUP_REMOVED lines=9> */
.L_x_403:
[----:B------:R-:W-:Y:S05]  /*8bd0*/  BSYNC.RECONVERGENT B3 ;  /* 0x0000000000037941 */ /* 0x000fea0003800200 */
.L_x_402:
[--C-:B0----5:R-:W-:Y:S02]  /*8be0*/  HADD2.F32 R8, -RZ, R4.reuse.H0_H0 ;  /* 0x20000004ff087230 */ /* 0x121fe40000004100 */
[--C-:B------:R-:W-:Y:S02]  /*8bf0*/  HADD2.F32 R9, -RZ, R5.reuse.H0_H0 ;  /* 0x20000005ff097230 */ /* 0x100fe40000004100 */
[----:B------:R-:W-:Y:S02]  /*8c00*/  HADD2.F32 R10, -RZ, R5.H1_H1 ;  /* 0x30000005ff0a7230 */ /* 0x000fe40000004100 */
[C---:B------:R-:W-:Y:S01]  /*8c10*/  FFMA.FTZ R40, R53.reuse, R8, R40 ;  /* 0x0000000835287223 */ /* 0x040fe20000010028 */
[----:B------:R-:W-:Y:S02]  /*8c20*/  HADD2.F32 R4, -RZ, R4.H1_H1 ;  /* 0x30000004ff047230 */ /* 0x000fe40000004100 */
[----:B------:R-:W-:Y:S01]  /*8c30*/  FFMA.FTZ R42, R53, R9, R42 ;  /* 0x00000009352a7223 */ /* 0x000fe2000001002a */
[----:B------:R-:W-:-:S02]  /*8c40*/  HADD2.F32 R5, -RZ, R6.H0_H0 ;  /* 0x20000006ff057230 */ /* 0x000fc40000004100 */
[C---:B------:R-:W-:Y:S01]  /*8c50*/  FFMA.FTZ R43, R53.reuse, R10, R43 ;  /* 0x0000000a352b7223 */ /* 0x040fe2000001002b */
[----:B------:R-:W-:Y:S02]  /*8c60*/  HADD2.F32 R6, -RZ, R6.H1_H1 ;  /* 0x30000006ff067230 */ /* 0x000fe40000004100 */
[C---:B------:R-:W-:Y:S01]  /*8c70*/  FFMA.FTZ R41, R53.reuse, R4, R41 ;  /* 0x0000000435297223 */ /* 0x040fe20000010029 */
[--C-:B------:R-:W-:Y:S02]  /*8c80*/  HADD2.F32 R11, -RZ, R7.reuse.H0_H0 ;  /* 0x20000007ff0b7230 */ /* 0x100fe40000004100 */
[C---:B------:R-:W-:Y:S01]  /*8c90*/  FFMA.FTZ R46, R53.reuse, R5, R46 ;  /* 0x00000005352e7223 */ /* 0x040fe2000001002e */
[----:B------:R-:W-:Y:S02]  /*8ca0*/  HADD2.F32 R12, -RZ, R7.H1_H1 ;  /* 0x30000007ff0c7230 */ /* 0x000fe40000004100 */
[----:B------:R-:W-:Y:S01]  /*8cb0*/  FFMA.FTZ R47, R53, R6, R47 ;  /* 0x00000006352f7223 */ /* 0x000fe2000001002f */
[----:B------:R-:W-:-:S02]  /*8cc0*/  IMAD.MOV.U32 R4, RZ, RZ, R51 ;  /* 0x000000ffff047224 */ /* 0x000fc400078e0033 */
[C---:B------:R-:W-:Y:S01]  /*8cd0*/  FFMA.FTZ R48, R53.reuse, R11, R48 ;  /* 0x0000000b35307223 */ /* 0x040fe20000010030 */
[----:B------:R-:W-:-:S07]  /*8ce0*/  FFMA.FTZ R3, R53, R12, R3 ;  /* 0x0000000c35037223 */ /* 0x000fce0000010003 */
.L_x_401:
[----:B------:R-:W-:Y:S05]  /*8cf0*/  BSYNC.RECONVERGENT B2 ;  /* 0x0000000000027941 */ /* 0x000fea0003800200 */
.L_x_400:
[----:B------:R-:W-:-:S13]  /*8d00*/  ISETP.GE.U32.AND P0, PT, R50, 0x4, PT ;  /* 0x000000043200780c */ /* 0x000fda0003f06070 */
[----:B------:R-:W-:Y:S05]  /*8d10*/  @!P0 BRA `(.L_x_399) ;  /* 0x0000000800688947 */ /* 0x000fea0003800000 */
[C---:B------:R-:W-:Y:S01]  /*8d20*/  LEA R5, R4.reuse, UR6, 0x1 ;  /* 0x0000000604057c11 */ /* 0x040fe2000f8e08ff */
[C---:B------:R-:W-:Y:S01]  /*8d30*/  IMAD R49, R4.reuse, 0x70, RZ ;  /* 0x0000007004317824 */ /* 0x040fe200078e02ff */
[----:B------:R-:W-:-:S03]  /*8d40*/  IADD3 R45, PT, PT, R4, 0x4, RZ ;  /* 0x00000004042d7810 */ /* 0x000fc60007ffe0ff */
[----:B------:R-:W-:-:S05]  /*8d50*/  IMAD R5, R0, -0x2, R5 ;  /* 0xfffffffe00057824 */ /* 0x000fca00078e0205 */
[----:B------:R-:W-:-:S07]  /*8d60*/  IADD3 R44, PT, PT, R5, 0x8, R44 ;  /* 0x00000008052c7810 */ /* 0x000fce0007ffe02c */
.L_x_410:
[----:B------:R-:W0:Y:S01]  /*8d70*/  LDC R50, c[0x0][0x3f4] ;  /* 0x0000fd00ff327b82 */ /* 0x000e220000000800 */
[----:B------:R-:W-:Y:S01]  /*8d80*/  IADD3 R7, PT, PT, R45, -0x4, RZ ;  /* 0xfffffffc2d077810 */ /* 0x000fe20007ffe0ff */
[----:B------:R-:W-:Y:S03]  /*8d90*/  BSSY.RECONVERGENT B2, `(.L_x_404) ;  /* 0x0000045000027945 */ /* 0x000fe60003800200 */
[----:B0-----:R-:W-:-:S13]  /*8da0*/  ISETP.GE.AND P0, PT, R7, R50, PT ;  /* 0x000000320700720c */ /* 0x001fda0003f06270 */
[----:B------:R-:W-:Y:S05]  /*8db0*/  @!P0 BRA `(.L_x_405) ;  /* 0x0000000400088947 */ /* 0x000fea0003800000 */
[----:B--2---:R-:W-:Y:S01]  /*8dc0*/  IABS R9, R50 ;  /* 0x0000003200097213 */ /* 0x004fe20000000000 */
[----:B------:R-:W0:Y:S01]  /*8dd0*/  LDCU.64 UR8, c[0x0][0x3c8] ;  /* 0x00007900ff0877ac */ /* 0x000e220008000a00 */
[----:B------:R-:W-:Y:S02]  /*8de0*/  IABS R10, R7 ;  /* 0x00000007000a7213 */ /* 0x000fe40000000000 */
[----:B------:R-:W2:Y:S01]  /*8df0*/  I2F.RP R6, R9 ;  /* 0x0000000900067306 */ /* 0x000ea20000209400 */
[----:B------:R-:W-:Y:S01]  /*8e00*/  ISETP.GE.AND P1, PT, R7, RZ, PT ;  /* 0x000000ff0700720c */ /* 0x000fe20003f26270 */
[----:B------:R-:W3:Y:S01]  /*8e10*/  LDCU UR5, c[0x0][0x40c] ;  /* 0x00008180ff0577ac */ /* 0x000ee20008000800 */
        /* <DEDUP_REMOVED lines=8> */
[----:B------:R-:W-:Y:S02]  /*8ea0*/  IMAD.MOV.U32 R5, RZ, RZ, R10 ;  /* 0x000000ffff057224 */ /* 0x000fe400078e000a */
[----:B------:R-:W2:Y:S02]  /*8eb0*/  LDS.U16 R10, [R44+-0x8] ;  /* 0xfffff8002c0a7984 */ /* 0x000ea40000000400 */
        /* <DEDUP_REMOVED lines=13> */
[----:B------:R-:W4:Y:S01]  /*8f90*/  LDG.E R9, desc[UR36][R8.64] ;  /* 0x0000002408097981 */ /* 0x000f22000c1e1900 */
[----:B---3--:R-:W-:Y:S01]  /*8fa0*/  UISETP.NE.AND UP0, UPT, UR5, URZ, UPT ;  /* 0x000000ff0500728c */ /* 0x008fe2000bf05270 */
[----:B----4-:R-:W-:-:S04]  /*8fb0*/  IMAD R4, R18, R9, R4 ;  /* 0x0000000912047224 */ /* 0x010fc800078e0204 */
[----:B------:R-:W-:-:S04]  /*8fc0*/  IMAD R5, R4, 0x70, RZ ;  /* 0x0000007004057824 */ /* 0x000fc800078e02ff */
[----:B------:R-:W-:-:S06]  /*8fd0*/  IMAD.WIDE R4, R5, 0x2, R20 ;  /* 0x0000000205047825 */ /* 0x000fcc00078e0214 */
[----:B------:R-:W5:Y:S01]  /*8fe0*/  LDG.E.128 R4, desc[UR36][R4.64] ;  /* 0x0000002404047981 */ /* 0x000f62000c1e1d00 */
[----:B--2---:R-:W-:Y:S01]  /*8ff0*/  HADD2.F32 R51, -RZ, R10.H0_H0 ;  /* 0x2000000aff337230 */ /* 0x004fe20000004100 */
[----:B------:R-:W-:Y:S06]  /*9000*/  BRA.U UP0, `(.L_x_406) ;  /* 0x0000000100347547 */ /* 0x000fec000b800000 */
[----:B------:R-:W-:Y:S01]  /*9010*/  ISETP.NE.AND P3, PT, R2, RZ, PT ;  /* 0x000000ff0200720c */ /* 0x000fe20003f65270 */
[----:B-1----:R-:W0:-:S12]  /*9020*/  LDS.128 R12, [R35] ;  /* 0x00000000230c7984 */ /* 0x002e180000000c00 */
[----:B------:R-:W2:Y:S01]  /*9030*/  @P3 LDG.E.128 R8, desc[UR36][R38.64] ;  /* 0x0000002426083981 */ /* 0x000ea2000c1e1d00 */
[----:B0----5:R-:W-:Y:S02]  /*9040*/  HFMA2 R4, R4, 1, 1, R12 ;  /* 0x3c003c0004047831 */ /* 0x021fe4000000000c */
[----:B------:R-:W-:Y:S02]  /*9050*/  HADD2 R5, R5, R13 ;  /* 0x0000000d05057230 */ /* 0x000fe40000000000 */
[----:B------:R-:W-:Y:S02]  /*9060*/  HFMA2 R6, R6, 1, 1, R14 ;  /* 0x3c003c0006067831 */ /* 0x000fe4000000000e */
[----:B------:R-:W-:Y:S02]  /*9070*/  HADD2 R7, R7, R15 ;  /* 0x0000000f07077230 */ /* 0x000fe40000000000 */
[----:B--2---:R-:W-:Y:S02]  /*9080*/  @P3 HMUL2 R4, R4, R8 ;  /* 0x0000000804043232 */ /* 0x004fe40000000000 */
[----:B------:R-:W-:-:S02]  /*9090*/  @P3 HFMA2 R5, R5, R9, -RZ ;  /* 0x0000000905053231 */ /* 0x000fc400001000ff */
[----:B------:R-:W-:Y:S02]  /*90a0*/  @P3 HMUL2 R6, R6, R10 ;  /* 0x0000000a06063232 */ /* 0x000fe40000000000 */
[----:B------:R-:W-:Y:S02]  /*90b0*/  @P3 HFMA2 R7, R7, R11, -RZ ;  /* 0x0000000b07073231 */ /* 0x000fe400001000ff */
[----:B------:R-:W-:-:S05]  /*90c0*/  IMAD.WIDE.U32 R8, R49, 0x2, R28 ;  /* 0x0000000231087825 */ /* 0x000fca00078e001c */
[----:B------:R0:W-:Y:S02]  /*90d0*/  STG.E.128 desc[UR36][R8.64], R4 ;  /* 0x0000000408007986 */ /* 0x0001e4000c101d24 */
.L_x_406:
[--C-:B0----5:R-:W-:Y:S02]  /*90e0*/  HADD2.F32 R9, -RZ, R5.reuse.H0_H0 ;  /* 0x20000005ff097230 */ /* 0x121fe40000004100 */
[----:B------:R-:W-:Y:S02]  /*90f0*/  HADD2.F32 R10, -RZ, R5.H1_H1 ;  /* 0x30000005ff0a7230 */ /* 0x000fe40000004100 */
        /* <DEDUP_REMOVED lines=8> */
[--C-:B------:R-:W-:Y:S02]  /*9180*/  HADD2.F32 R11, -RZ, R7.reuse.H0_H0 ;  /* 0x20000007ff0b7230 */ /* 0x100fe40000004100 */
[C---:B------:R-:W-:Y:S01]  /*9190*/  FFMA.FTZ R41, R51.reuse, R4, R41 ;  /* 0x0000000433297223 */ /* 0x040fe20000010029 */
[----:B------:R-:W-:Y:S02]  /*91a0*/  HADD2.F32 R12, -RZ, R7.H1_H1 ;  /* 0x30000007ff0c7230 */ /* 0x000fe40000004100 */
[C---:B------:R-:W-:Y:S01]  /*91b0*/  FFMA.FTZ R47, R51.reuse, R6, R47 ;  /* 0x00000006332f7223 */ /* 0x040fe2000001002f */
[----:B------:R-:W-:-:S02]  /*91c0*/  FFMA.FTZ R48, R51, R11, R48 ;  /* 0x0000000b33307223 */ /* 0x000fc40000010030 */
[----:B------:R-:W-:-:S07]  /*91d0*/  FFMA.FTZ R3, R51, R12, R3 ;  /* 0x0000000c33037223 */ /* 0x000fce0000010003 */
.L_x_405:
[----:B------:R-:W-:Y:S05]  /*91e0*/  BSYNC.RECONVERGENT B2 ;  /* 0x0000000000027941 */ /* 0x000fea0003800200 */
.L_x_404:
[----:B------:R-:W-:Y:S01]  /*91f0*/  ISETP.GE.AND P0, PT, R45, R50, PT ;  /* 0x000000322d00720c */ /* 0x000fe20003f06270 */
[----:B------:R-:W-:-:S12]  /*9200*/  BSSY.RECONVERGENT B2, `(.L_x_407) ;  /* 0x0000045000027945 */ /* 0x000fd80003800200 */
[----:B------:R-:W-:Y:S05]  /*9210*/  @!P0 BRA `(.L_x_408) ;  /* 0x00000004000c8947 */ /* 0x000fea0003800000 */
[----:B------:R-:W-:Y:S01]  /*9220*/  IABS R7, R50 ;  /* 0x0000003200077213 */ /* 0x000fe20000000000 */
[----:B------:R-:W0:Y:S01]  /*9230*/  LDCU.64 UR8, c[0x0][0x3c8] ;  /* 0x00007900ff0877ac */ /* 0x000e220008000a00 */
[----:B------:R-:W-:Y:S02]  /*9240*/  IABS R10, R45 ;  /* 0x0000002d000a7213 */ /* 0x000fe40000000000 */
[----:B------:R-:W3:Y:S01]  /*9250*/  I2F.RP R6, R7 ;  /* 0x0000000700067306 */ /* 0x000ee20000209400 */
[----:B------:R-:W-:Y:S01]  /*9260*/  ISETP.GE.AND P1, PT, R45, RZ, PT ;  /* 0x000000ff2d00720c */ /* 0x000fe20003f26270 */
[----:B------:R-:W1:Y:S01]  /*9270*/  LDCU UR5, c[0x0][0x40c] ;  /* 0x00008180ff0577ac */ /* 0x000e620008000800 */
[----:B------:R-:W-:-:S05]  /*9280*/  ISETP.NE.AND P2, PT, R50, RZ, PT ;  /* 0x000000ff3200720c */ /* 0x000fca0003f45270 */
[----:B---3--:R-:W2:Y:S02]  /*9290*/  MUFU.RCP R6, R6 ;  /* 0x0000000600067308 */ /* 0x008ea40000001000 */
[----:B--2---:R-:W-:-:S06]  /*92a0*/  VIADD R8, R6, 0xffffffe ;  /* 0x0ffffffe06087836 */ /* 0x004fcc0000000000 */
[----:B------:R-:W2:Y:S02]  /*92b0*/  F2I.FTZ.U32.TRUNC.NTZ R5, R8 ;  /* 0x0000000800057305 */ /* 0x000ea4000021f000 */
[----:B--2---:R-:W-:-:S05]  /*92c0*/  IADD3 R4, PT, PT, RZ, -R5, RZ ;  /* 0x80000005ff047210 */ /* 0x004fca0007ffe0ff */
[----:B------:R-:W-:Y:S01]  /*92d0*/  IMAD R9, R4, R7, RZ ;  /* 0x0000000704097224 */ /* 0x000fe200078e02ff */
[----:B------:R-:W-:-:S05]  /*92e0*/  MOV R4, RZ ;  /* 0x000000ff00047202 */ /* 0x000fca0000000f00 */
[----:B------:R-:W-:-:S04]  /*92f0*/  IMAD.HI.U32 R4, R5, R9, R4 ;  /* 0x0000000905047227 */ /* 0x000fc800078e0004 */
[----:B------:R-:W-:Y:S02]  /*9300*/  IMAD.MOV.U32 R5, RZ, RZ, R10 ;  /* 0x000000ffff057224 */ /* 0x000fe400078e000a */
[----:B------:R-:W2:Y:S02]  /*9310*/  LDS.U16 R10, [R44] ;  /* 0x000000002c0a7984 */ /* 0x000ea40000000400 */
        /* <DEDUP_REMOVED lines=13> */
[----:B------:R-:W3:Y:S01]  /*93f0*/  LDG.E R9, desc[UR36][R8.64] ;  /* 0x0000002408097981 */ /* 0x000ee2000c1e1900 */
[----:B-1----:R-:W-:Y:S01]  /*9400*/  UISETP.NE.AND UP0, UPT, UR5, URZ, UPT ;  /* 0x000000ff0500728c */ /* 0x002fe2000bf05270 */
[----:B---3--:R-:W-:-:S04]  /*9410*/  IMAD R4, R18, R9, R4 ;  /* 0x0000000912047224 */ /* 0x008fc800078e0204 */
[----:B------:R-:W-:-:S04]  /*9420*/  IMAD R5, R4, 0x70, RZ ;  /* 0x0000007004057824 */ /* 0x000fc800078e02ff */
[----:B------:R-:W-:-:S06]  /*9430*/  IMAD.WIDE R4, R5, 0x2, R20 ;  /* 0x0000000205047825 */ /* 0x000fcc00078e0214 */
[----:B------:R-:W5:Y:S01]  /*9440*/  LDG.E.128 R4, desc[UR36][R4.64] ;  /* 0x0000002404047981 */ /* 0x000f62000c1e1d00 */
[----:B--2---:R-:W-:Y:S01]  /*9450*/  HADD2.F32 R51, -RZ, R10.H0_H0 ;  /* 0x2000000aff337230 */ /* 0x004fe20000004100 */
[----:B------:R-:W-:Y:S06]  /*9460*/  BRA.U UP0, `(.L_x_409) ;  /* 0x0000000100387547 */ /* 0x000fec000b800000 */
[----:B------:R-:W-:Y:S01]  /*9470*/  ISETP.NE.AND P3, PT, R2, RZ, PT ;  /* 0x000000ff0200720c */ /* 0x000fe20003f65270 */
[----:B------:R-:W0:-:S12]  /*9480*/  LDS.128 R12, [R35] ;  /* 0x00000000230c7984 */ /* 0x000e180000000c00 */
[----:B------:R-:W2:Y:S01]  /*9490*/  @P3 LDG.E.128 R8, desc[UR36][R38.64] ;  /* 0x0000002426083981 */ /* 0x000ea2000c1e1d00 */
[----:B0----5:R-:W-:Y:S02]  /*94a0*/  HFMA2 R4, R4, 1, 1, R12 ;  /* 0x3c003c0004047831 */ /* 0x021fe4000000000c */
[----:B------:R-:W-:Y:S02]  /*94b0*/  HADD2 R5, R5, R13 ;  /* 0x0000000d05057230 */ /* 0x000fe40000000000 */
[----:B------:R-:W-:Y:S02]  /*94c0*/  HFMA2 R6, R6, 1, 1, R14 ;  /* 0x3c003c0006067831 */ /* 0x000fe4000000000e */
[----:B------:R-:W-:Y:S02]  /*94d0*/  HADD2 R7, R7, R15 ;  /* 0x0000000f07077230 */ /* 0x000fe40000000000 */
[----:B------:R-:W-:Y:S02]  /*94e0*/  VIADD R13, R49, 0x1c0 ;  /* 0x000001c0310d7836 */ /* 0x000fe40000000000 */
[----:B--2---:R-:W-:-:S02]  /*94f0*/  @P3 HMUL2 R4, R4, R8 ;  /* 0x0000000804043232 */ /* 0x004fc40000000000 */
[----:B------:R-:W-:Y:S02]  /*9500*/  @P3 HFMA2 R5, R5, R9, -RZ ;  /* 0x0000000905053231 */ /* 0x000fe400001000ff */
[----:B------:R-:W-:Y:S02]  /*9510*/  @P3 HMUL2 R6, R6, R10 ;  /* 0x0000000a06063232 */ /* 0x000fe40000000000 */
[----:B------:R-:W-:Y:S02]  /*9520*/  @P3 HFMA2 R7, R7, R11, -RZ ;  /* 0x0000000b07073231 */ /* 0x000fe400001000ff */
[----:B------:R-:W-:-:S05]  /*9530*/  IMAD.WIDE.U32 R8, R13, 0x2, R28 ;  /* 0x000000020d087825 */ /* 0x000fca00078e001c */
[----:B------:R0:W-:Y:S02]  /*9540*/  STG.E.128 desc[UR36][R8.64], R4 ;  /* 0x0000000408007986 */ /* 0x0001e4000c101d24 */
.L_x_409:
        /* <DEDUP_REMOVED lines=16> */
.L_x_408:
[----:B------:R-:W-:Y:S05]  /*9650*/  BSYNC.RECONVERGENT B2 ;  /* 0x0000000000027941 */ /* 0x000fea0003800200 */
.L_x_407:
[----:B------:R-:W-:Y:S01]  /*9660*/  IADD3 R5, PT, PT, R45, 0x4, RZ ;  /* 0x000000042d057810 */ /* 0x000fe20007ffe0ff */
[----:B------:R-:W-:Y:S01]  /*9670*/  VIADD R49, R49, 0x380 ;  /* 0x0000038031317836 */ /* 0x000fe20000000000 */
[----:B------:R-:W-:Y:S02]  /*9680*/  IADD3 R45, PT, PT, R45, 0x8, RZ ;  /* 0x000000082d2d7810 */ /* 0x000fe40007ffe0ff */
[----:B------:R-:W-:Y:S02]  /*9690*/  ISETP.GE.AND P0, PT, R5, R30, PT ;  /* 0x0000001e0500720c */ /* 0x000fe40003f06270 */
[----:B------:R-:W-:-:S11]  /*96a0*/  IADD3 R44, PT, PT, R44, 0x10, RZ ;  /* 0x000000102c2c7810 */ /* 0x000fd60007ffe0ff */
[----:B------:R-:W-:Y:S05]  /*96b0*/  @!P0 BRA `(.L_x_410) ;  /* 0xfffffff400ac8947 */ /* 0x000fea000383ffff */
.L_x_399:
[----:B------:R-:W-:Y:S05]  /*96c0*/  BSYNC.RECONVERGENT B1 ;  /* 0x0000000000017941 */ /* 0x000fea0003800200 */
.L_x_398:
[----:B------:R-:W-:-:S13]  /*96d0*/  ISETP.NE.AND P0, PT, R33, R32, PT ;  /* 0x000000202100720c */ /* 0x000fda0003f05270 */
[----:B------:R-:W-:Y:S05]  /*96e0*/  @P0 BRA `(.L_x_388) ;  /* 0x0000000000c00947 */ /* 0x000fea0003800000 */
[----:B------:R-:W-:Y:S01]  /*96f0*/  MOV R2, 0x70 ;  /* 0x0000007000027802 */ /* 0x000fe20000000f00 */
[----:B------:R-:W0:Y:S04]  /*9700*/  LDCU UR5, c[0x0][0x40c] ;  /* 0x00008180ff0577ac */ /* 0x000e280008000800 */
[----:B------:R-:W-:-:S04]  /*9710*/  IMAD R5, R23, R2, -0x70 ;  /* 0xffffff9017057424 */ /* 0x000fc800078e0202 */
[----:B------:R-:W-:-:S06]  /*9720*/  IMAD.WIDE R4, R5, 0x2, R28 ;  /* 0x0000000205047825 */ /* 0x000fcc00078e021c */
[----:B------:R-:W5:Y:S01]  /*9730*/  LDG.E.128 R4, desc[UR36][R4.64] ;  /* 0x0000002404047981 */ /* 0x000f62000c1e1d00 */
[----:B------:R-:W-:Y:S01]  /*9740*/  IMAD.IADD R23, R23, 0x1, -R0 ;  /* 0x0000000117177824 */ /* 0x000fe200078e0a00 */
[----:B0-----:R-:W-:-:S04]  /*9750*/  UISETP.NE.AND UP0, UPT, UR5, URZ, UPT ;  /* 0x000000ff0500728c */ /* 0x001fc8000bf05270 */
[----:B------:R-:W-:-:S06]  /*9760*/  LEA R36, R23, R36, 0x1 ;  /* 0x0000002417247211 */ /* 0x000fcc00078e08ff */
[----:B------:R-:W2:Y:S02]  /*9770*/  LDS.U16 R36, [R36+-0x2] ;  /* 0xfffffe0024247984 */ /* 0x000ea40000000400 */
[----:B--2---:R-:W-:Y:S01]  /*9780*/  HADD2.F32 R13, -RZ, R36.H0_H0 ;  /* 0x20000024ff0d7230 */ /* 0x004fe20000004100 */
[----:B------:R-:W-:Y:S06]  /*9790*/  BRA.U UP0, `(.L_x_411) ;  /* 0x0000000100547547 */ /* 0x000fec000b800000 */
[----:B------:R-:W0:Y:S02]  /*97a0*/  LDCU.64 UR8, c[0x0][0x460] ;  /* 0x00008c00ff0877ac */ /* 0x000e240008000a00 */
[----:B0-----:R-:W-:-:S04]  /*97b0*/  ISETP.NE.U32.AND P0, PT, RZ, UR8, PT ;  /* 0x00000008ff007c0c */ /* 0x001fc8000bf05070 */
[----:B------:R-:W-:-:S13]  /*97c0*/  ISETP.NE.AND.EX P0, PT, RZ, UR9, PT, P0 ;  /* 0x00000009ff007c0c */ /* 0x000fda000bf05300 */
[----:B------:R-:W0:Y:S08]  /*97d0*/  @P0 LDC R0, c[0x0][0x3f8] ;  /* 0x0000fe00ff000b82 */ /* 0x000e300000000800 */
[----:B------:R-:W2:Y:S01]  /*97e0*/  @P0 LDC.64 R8, c[0x0][0x458] ;  /* 0x00011600ff080b82 */ /* 0x000ea20000000a00 */
[----:B0-----:R-:W-:-:S04]  /*97f0*/  @P0 IMAD R31, R22, R0, R31 ;  /* 0x00000000161f0224 */ /* 0x001fc800078e021f */
[----:B------:R-:W-:-:S04]  /*9800*/  @P0 IMAD R31, R31, 0x70, R34 ;  /* 0x000000701f1f0824 */ /* 0x000fc800078e0222 */
[----:B--2---:R-:W-:-:S06]  /*9810*/  @P0 IMAD.WIDE R8, R31, 0x2, R8 ;  /* 0x000000021f080825 */ /* 0x004fcc00078e0208 */
[----:B------:R-:W2:Y:S01]  /*9820*/  @P0 LDG.E.128 R8, desc[UR36][R8.64] ;  /* 0x0000002408080981 */ /* 0x000ea2000c1e1d00 */
[----:B------:R-:W-:Y:S01]  /*9830*/  UIMAD UR5, UR38, 0x70, URZ ;  /* 0x00000070260578a4 */ /* 0x000fe2000f8e02ff */
[----:B-----5:R-:W-:Y:S02]  /*9840*/  HFMA2 R4, R4, 1, 1, R24 ;  /* 0x3c003c0004047831 */ /* 0x020fe40000000018 */
[----:B------:R-:W-:Y:S02]  /*9850*/  HADD2 R5, R5, R25 ;  /* 0x0000001905057230 */ /* 0x000fe40000000000 */
[----:B------:R-:W-:Y:S02]  /*9860*/  HFMA2 R6, R6, 1, 1, R26 ;  /* 0x3c003c0006067831 */ /* 0x000fe4000000001a */
[----:B------:R-:W-:Y:S01]  /*9870*/  HADD2 R7, R7, R27 ;  /* 0x0000001b07077230 */ /* 0x000fe20000000000 */
[----:B-1----:R-:W-:-:S05]  /*9880*/  MOV R15, UR5 ;  /* 0x00000005000f7c02 */ /* 0x002fca0008000f00 */
[----:B------:R-:W-:-:S04]  /*9890*/  IMAD.WIDE R28, R15, 0x2, R28 ;  /* 0x000000020f1c7825 */ /* 0x000fc800078e021c */
[----:B--2---:R-:W-:Y:S02]  /*98a0*/  @P0 HMUL2 R4, R4, R8 ;  /* 0x0000000804040232 */ /* 0x004fe40000000000 */
[----:B------:R-:W-:Y:S02]  /*98b0*/  @P0 HFMA2 R5, R5, R9, -RZ ;  /* 0x0000000905050231 */ /* 0x000fe400001000ff */
[----:B------:R-:W-:Y:S02]  /*98c0*/  @P0 HMUL2 R6, R6, R10 ;  /* 0x0000000a06060232 */ /* 0x000fe40000000000 */
[----:B------:R-:W-:-:S05]  /*98d0*/  @P0 HFMA2 R7, R7, R11, -RZ ;  /* 0x0000000b07070231 */ /* 0x000fca00001000ff */
[----:B------:R0:W-:Y:S02]  /*98e0*/  STG.E.128 desc[UR36][R28.64], R4 ;  /* 0x000000041c007986 */ /* 0x0001e4000c101d24 */
.L_x_411:
[--C-:B-----5:R-:W-:Y:S02]  /*98f0*/  HADD2.F32 R9, -RZ, R5.reuse.H0_H0 ;  /* 0x20000005ff097230 */ /* 0x120fe40000004100 */
[----:B------:R-:W-:Y:S02]  /*9900*/  HADD2.F32 R2, -RZ, R5.H1_H1 ;  /* 0x30000005ff027230 */ /* 0x000fe40000004100 */
[----:B------:R-:W-:Y:S02]  /*9910*/  HADD2.F32 R0, -RZ, R4.H0_H0 ;  /* 0x20000004ff007230 */ /* 0x000fe40000004100 */
[C---:B------:R-:W-:Y:S01]  /*9920*/  FFMA.FTZ R42, R13.reuse, R9, R42 ;  /* 0x000000090d2a7223 */ /* 0x040fe2000001002a */
[----:B0-----:R-:W-:Y:S02]  /*9930*/  HADD2.F32 R5, -RZ, R6.H0_H0 ;  /* 0x20000006ff057230 */ /* 0x001fe40000004100 */
        /* <DEDUP_REMOVED lines=11> */
.L_x_388:
[----:B------:R-:W-:Y:S05]  /*99f0*/  BSYNC.RECONVERGENT B0 ;  /* 0x0000000000007941 */ /* 0x000fea0003800200 */
.L_x_387:
        /* <DEDUP_REMOVED lines=10> */
[----:B------:R-:W-:Y:S02]  /*9aa0*/  ISETP.GT.U32.AND P4, PT, R19, 0x1f, PT ;  /* 0x0000001f1300780c */ /* 0x000fe40003f84070 */
[----:B------:R-:W-:-:S02]  /*9ab0*/  ISETP.NE.AND P2, PT, R2, 0x10, PT ;  /* 0x000000100200780c */ /* 0x000fc40003f45270 */
        /* <DEDUP_REMOVED lines=9> */
.L_x_413:
[----:B------:R-:W-:Y:S05]  /*9b50*/  WARPSYNC.ALL ;  /* 0x0000000000007948 */ /* 0x000fea0003800000 */
[----:B------:R-:W-:Y:S06]  /*9b60*/  BAR.SYNC.DEFER_BLOCKING 0x0 ;  /* 0x0000000000007b1d */ /* 0x000fec0000010000 */
[----:B------:R-:W-:Y:S04]  /*9b70*/  BSSY.RECONVERGENT B0, `(.L_x_414) ;  /* 0x0000013000007945 */ /* 0x000fe80003800200 */
[----:B------:R-:W-:Y:S05]  /*9b80*/  @P4 BRA `(.L_x_415) ;  /* 0x0000000000444947 */ /* 0x000fea0003800000 */
[----:B0-----:R-:W0:Y:S02]  /*9b90*/  LDS.128 R4, [R33] ;  /* 0x0000000021047984 */ /* 0x001e240000000c00 */
[--C-:B0-----:R-:W-:Y:S02]  /*9ba0*/  HADD2.F32 R11, -RZ, R5.reuse.H0_H0 ;  /* 0x20000005ff0b7230 */ /* 0x101fe40000004100 */
[----:B------:R-:W-:Y:S02]  /*9bb0*/  HADD2.F32 R0, -RZ, R5.H1_H1 ;  /* 0x30000005ff007230 */ /* 0x000fe40000004100 */
[----:B--2---:R-:W-:Y:S02]  /*9bc0*/  HADD2.F32 R9, -RZ, R4.H0_H0 ;  /* 0x20000004ff097230 */ /* 0x004fe40000004100 */
[----:B------:R-:W-:Y:S01]  /*9bd0*/  FADD.FTZ R42, R42, R11 ;  /* 0x0000000b2a2a7221 */ /* 0x000fe20000010000 */
[----:B------:R-:W-:Y:S02]  /*9be0*/  HADD2.F32 R5, -RZ, R6.H0_H0 ;  /* 0x20000006ff057230 */ /* 0x000fe40000004100 */
        /* <DEDUP_REMOVED lines=11> */
.L_x_415:
[----:B------:R-:W-:Y:S05]  /*9ca0*/  BSYNC.RECONVERGENT B0 ;  /* 0x0000000000007941 */ /* 0x000fea0003800200 */
.L_x_414:
        /* <DEDUP_REMOVED lines=8> */
.L_x_417:
[----:B------:R-:W-:Y:S05]  /*9d30*/  BSYNC.RECONVERGENT B0 ;  /* 0x0000000000007941 */ /* 0x000fea0003800200 */
.L_x_416:
[----:B------:R-:W-:Y:S06]  /*9d40*/  BAR.SYNC.DEFER_BLOCKING 0x0 ;  /* 0x0000000000007b1d */ /* 0x000fec0000010000 */
[----:B------:R-:W-:Y:S04]  /*9d50*/  BSSY.RECONVERGENT B0, `(.L_x_418) ;  /* 0x0000013000007945 */ /* 0x000fe80003800200 */
[----:B------:R-:W-:Y:S05]  /*9d60*/  @P3 BRA `(.L_x_419) ;  /* 0x0000000000443947 */ /* 0x000fea0003800000 */
[----:B0--3--:R-:W0:Y:S02]  /*9d70*/  LDS.128 R4, [R33] ;  /* 0x0000000021047984 */ /* 0x009e240000000c00 */
        /* <DEDUP_REMOVED lines=16> */
.L_x_419:
[----:B------:R-:W-:Y:S05]  /*9e80*/  BSYNC.RECONVERGENT B0 ;  /* 0x0000000000007941 */ /* 0x000fea0003800200 */
.L_x_418:
[----:B------:R-:W-:Y:S06]  /*9e90*/  BAR.SYNC.DEFER_BLOCKING 0x0 ;  /* 0x0000000000007b1d */ /* 0x000fec0000010000 */
.L_x_412:
[----:B------:R-:W-:-:S13]  /*9ea0*/  ISETP.GT.U32.OR P0, PT, R19, 0xf, P0 ;  /* 0x0000000f1300780c */ /* 0x000fda0000704470 */
[----:B------:R-:W-:Y:S05]  /*9eb0*/  @P0 EXIT ;  /* 0x000000000000094d */ /* 0x000fea0003800000 */
[----:B------:R-:W5:Y:S02]  /*9ec0*/  LDCU UR4, c[0x0][0x478] ;  /* 0x00008f00ff0477ac */ /* 0x000f640008000800 */
[----:B-----5:R-:W-:-:S09]  /*9ed0*/  UISETP.NE.AND UP0, UPT, UR4, 0x2, UPT ;  /* 0x000000020400788c */ /* 0x020fd2000bf05270 */
[----:B------:R-:W-:Y:S05]  /*9ee0*/  BRA.U UP0, `(.L_x_420) ;  /* 0x0000000100e07547 */ /* 0x000fea000b800000 */
[----:B0--3--:R-:W0:Y:S01]  /*9ef0*/  LDC.64 R4, c[0x0][0x470] ;  /* 0x00011c00ff047b82 */ /* 0x009e220000000a00 */
[----:B------:R-:W2:Y:S01]  /*9f00*/  LDCU.64 UR4, c[0x0][0x380] ;  /* 0x00007000ff0477ac */ /* 0x000ea20008000a00 */
[----:B0-----:R-:W3:Y:S01]  /*9f10*/  LDG.E R4, desc[UR36][R4.64] ;  /* 0x0000002404047981 */ /* 0x001ee2000c1e1900 */
[----:B------:R-:W-:-:S04]  /*9f20*/  IADD3 R34, PT, PT, R37, R34, RZ ;  /* 0x0000002225227210 */ /* 0x000fc80007ffe0ff */
[----:B--2---:R-:W-:Y:S01]  /*9f30*/  IADD3 R8, P0, PT, R34, UR4, RZ ;  /* 0x0000000422087c10 */ /* 0x004fe2000ff1e0ff */
[C---:B---3--:R-:W-:Y:S01]  /*9f40*/  FMUL.FTZ R48, R4.reuse, R48 ;  /* 0x0000003004307220 */ /* 0x048fe20000410000 */
        /* <DEDUP_REMOVED lines=8> */
[----:B------:R-:W2:Y:S01]  /*9fd0*/  F2I.S8.NTZ R47, R47 ;  /* 0x0000002f002f7305 */ /* 0x000ea20000202100 */
[----:B0-----:R-:W-:-:S07]  /*9fe0*/  PRMT R0, R48, 0x8880, RZ ;  /* 0x0000888030007816 */ /* 0x001fce00000000ff */
[----:B------:R-:W0:Y:S01]  /*9ff0*/  F2I.S8.NTZ R3, R3 ;  /* 0x0000000300037305 */ /* 0x000e220000202100 */
[----:B------:R-:W-:Y:S02]  /*a000*/  PRMT R0, R0, 0x7710, RZ ;  /* 0x0000771000007816 */ /* 0x000fe400000000ff */
[----:B--2---:R-:W-:-:S05]  /*a010*/  PRMT R47, R47, 0x8880, RZ ;  /* 0x000088802f2f7816 */ /* 0x004fca00000000ff */
[----:B------:R-:W2:Y:S01]  /*a020*/  F2I.S8.NTZ R41, R41 ;  /* 0x0000002900297305 */ /* 0x000ea20000202100 */
[----:B------:R-:W-:-:S05]  /*a030*/  IMAD.U32 R0, R0, 0x10000, RZ ;  /* 0x0001000000007824 */ /* 0x000fca00078e00ff */
[----:B------:R-:W-:Y:S02]  /*a040*/  LOP3.LUT R9, R0, 0xff0000, RZ, 0xc0, !PT ;  /* 0x00ff000000097812 */ /* 0x000fe400078ec0ff */
[----:B------:R-:W3:Y:S01]  /*a050*/  F2I.S8.NTZ R42, R42 ;  /* 0x0000002a002a7305 */ /* 0x000ee20000202100 */
[----:B0-----:R-:W-:Y:S02]  /*a060*/  PRMT R2, R3, 0x8880, RZ ;  /* 0x0000888003027816 */ /* 0x001fe400000000ff */
[----:B------:R-:W-:Y:S02]  /*a070*/  PRMT R0, R47, 0x7710, RZ ;  /* 0x000077102f007816 */ /* 0x000fe400000000ff */
[----:B------:R-:W-:Y:S02]  /*a080*/  PRMT R2, R2, 0x7710, RZ ;  /* 0x0000771002027816 */ /* 0x000fe400000000ff */
[----:B------:R-:W-:Y:S01]  /*a090*/  SHF.L.U32 R0, R0, 0x8, RZ ;  /* 0x0000000800007819 */ /* 0x000fe200000006ff */
[----:B------:R-:W0:Y:S01]  /*a0a0*/  F2I.S8.NTZ R43, R43 ;  /* 0x0000002b002b7305 */ /* 0x000e220000202100 */
[----:B------:R-:W-:-:S02]  /*a0b0*/  PRMT R9, R9, 0x4210, R2 ;  /* 0x0000421009097816 */ /* 0x000fc40000000002 */
[----:B--2---:R-:W-:Y:S02]  /*a0c0*/  PRMT R41, R41, 0x8880, RZ ;  /* 0x0000888029297816 */ /* 0x004fe400000000ff */
[----:B------:R-:W-:Y:S02]  /*a0d0*/  LOP3.LUT R9, R9, 0xff00, R0, 0xf8, !PT ;  /* 0x0000ff0009097812 */ /* 0x000fe400078ef800 */
[----:B---3--:R-:W-:Y:S01]  /*a0e0*/  PRMT R2, R42, 0x8880, RZ ;  /* 0x000088802a027816 */ /* 0x008fe200000000ff */
[----:B------:R-:W2:Y:S01]  /*a0f0*/  F2I.S8.NTZ R46, R46 ;  /* 0x0000002e002e7305 */ /* 0x000ea20000202100 */
[----:B------:R-:W-:Y:S02]  /*a100*/  PRMT R0, R41, 0x7710, RZ ;  /* 0x0000771029007816 */ /* 0x000fe400000000ff */
[----:B------:R-:W-:Y:S02]  /*a110*/  PRMT R2, R2, 0x7710, RZ ;  /* 0x0000771002027816 */ /* 0x000fe400000000ff */
[----:B------:R-:W-:-:S02]  /*a120*/  LOP3.LUT R6, R0, 0xff, RZ, 0xc0, !PT ;  /* 0x000000ff00067812 */ /* 0x000fc400078ec0ff */
[----:B0-----:R-:W-:Y:S01]  /*a130*/  PRMT R3, R43, 0x8880, RZ ;  /* 0x000088802b037816 */ /* 0x001fe200000000ff */
[----:B------:R-:W0:Y:S01]  /*a140*/  F2I.S8.NTZ R4, R4 ;  /* 0x0000000400047305 */ /* 0x000e220000202100 */
[----:B------:R-:W-:Y:S01]  /*a150*/  LOP3.LUT R5, R2, 0xff, RZ, 0xc0, !PT ;  /* 0x000000ff02057812 */ /* 0x000fe200078ec0ff */
[----:B------:R-:W-:Y:S01]  /*a160*/  IMAD.WIDE.U32 R6, R6, 0x100, RZ ;  /* 0x0000010006067825 */ /* 0x000fe200078e00ff */
[----:B------:R-:W-:Y:S02]  /*a170*/  PRMT R3, R3, 0x7710, RZ ;  /* 0x0000771003037816 */ /* 0x000fe400000000ff */
[----:B--2---:R-:W-:Y:S02]  /*a180*/  PRMT R46, R46, 0x8880, RZ ;  /* 0x000088802e2e7816 */ /* 0x004fe400000000ff */
[----:B------:R-:W-:Y:S02]  /*a190*/  LOP3.LUT R3, R3, 0xff, RZ, 0xc0, !PT ;  /* 0x000000ff03037812 */ /* 0x000fe400078ec0ff */
[----:B------:R-:W-:-:S03]  /*a1a0*/  PRMT R0, R46, 0x7710, RZ ;  /* 0x000077102e007816 */ /* 0x000fc600000000ff */
[----:B------:R-:W-:Y:S01]  /*a1b0*/  IMAD.WIDE.U32 R2, R3, 0x1000000, RZ ;  /* 0x0100000003027825 */ /* 0x000fe200078e00ff */
[----:B0-----:R-:W-:Y:S02]  /*a1c0*/  PRMT R10, R4, 0x8880, RZ ;  /* 0x00008880040a7816 */ /* 0x001fe400000000ff */
        /* <DEDUP_REMOVED lines=10> */
.L_x_420:
[----:B0--3--:R-:W0:Y:S01]  /*a270*/  LDC.64 R4, c[0x0][0x380] ;  /* 0x0000e000ff047b82 */ /* 0x009e220000000a00 */
        /* <DEDUP_REMOVED lines=11> */
.L_x_290:
[----:B------:R-:W-:Y:S01]  /*a330*/  MOV R12, 0x10 ;  /* 0x00000010000c7802 */ /* 0x000fe20000000f00 */
[----:B------:R-:W-:Y:S01]  /*a340*/  IMAD.MOV.U32 R15, RZ, RZ, -0x1 ;  /* 0xffffffffff0f7424 */ /* 0x000fe200078e00ff */
[----:B------:R-:W-:-:S07]  /*a350*/  MOV R11, 0x1f ;  /* 0x0000001f000b7802 */ /* 0x000fce0000000f00 */
[----:B-1---5:R-:W-:Y:S05]  /*a360*/  WARPSYNC.COLLECTIVE R15, `(.L_x_421) ;  /* 0x000000000f087348 */ /* 0x022fea0003c00000 */
[----:B------:R0:W2:Y:S02]  /*a370*/  SHFL.BFLY P6, R14, R13, R12, R11 ;  /* 0x0c00000c0d0e7389 */ /* 0x0000a400000c000b */
[----:B012--5:R-:W-:Y:S05]  /*a380*/  ENDCOLLECTIVE ;  /* 0x000000000000791b */ /* 0x027fea0003800000 */
.L_x_421:
[----:B------:R-:W-:Y:S01]  /*a390*/  MOV R12, 0x8 ;  /* 0x00000008000c7802 */ /* 0x000fe20000000f00 */
[----:B------:R-:W-:-:S05]  /*a3a0*/  FADD.FTZ R3, R13, R14 ;  /* 0x0000000e0d037221 */ /* 0x000fca0000010000 */
[----:B------:R-:W-:-:S07]  /*a3b0*/  MOV R13, R3 ;  /* 0x00000003000d7202 */ /* 0x000fce0000000f00 */
[----:B------:R-:W-:Y:S05]  /*a3c0*/  WARPSYNC.COLLECTIVE R15, `(.L_x_422) ;  /* 0x000000000f087348 */ /* 0x000fea0003c00000 */
[----:B------:R0:W1:Y:S02]  /*a3d0*/  SHFL.BFLY P6, R14, R13, R12, R11 ;  /* 0x0c00000c0d0e7389 */ /* 0x00006400000c000b */
[----:B01----:R-:W-:Y:S05]  /*a3e0*/  ENDCOLLECTIVE ;  /* 0x000000000000791b */ /* 0x003fea0003800000 */
.L_x_422:
[----:B------:R-:W-:Y:S01]  /*a3f0*/  MOV R12, 0x4 ;  /* 0x00000004000c7802 */ /* 0x000fe20000000f00 */
[----:B------:R-:W-:-:S04]  /*a400*/  FADD.FTZ R4, R3, R14 ;  /* 0x0000000e03047221 */ /* 0x000fc80000010000 */
[----:B------:R-:W-:-:S07]  /*a410*/  IMAD.MOV.U32 R13, RZ, RZ, R4 ;  /* 0x000000ffff0d7224 */ /* 0x000fce00078e0004 */
[----:B------:R-:W-:Y:S05]  /*a420*/  WARPSYNC.COLLECTIVE R15, `(.L_x_423) ;  /* 0x000000000f087348 */ /* 0x000fea0003c00000 */
[----:B------:R0:W1:Y:S02]  /*a430*/  SHFL.BFLY P6, R14, R13, R12, R11 ;  /* 0x0c00000c0d0e7389 */ /* 0x00006400000c000b */
[----:B01----:R-:W-:Y:S05]  /*a440*/  ENDCOLLECTIVE ;  /* 0x000000000000791b */ /* 0x003fea0003800000 */
.L_x_423:
[----:B------:R-:W-:Y:S02]  /*a450*/  IMAD.MOV.U32 R12, RZ, RZ, 0x2 ;  /* 0x00000002ff0c7424 */ /* 0x000fe400078e00ff */
[----:B------:R-:W-:-:S05]  /*a460*/  FADD.FTZ R5, R4, R14 ;  /* 0x0000000e04057221 */ /* 0x000fca0000010000 */
[----:B------:R-:W-:-:S07]  /*a470*/  MOV R13, R5 ;  /* 0x00000005000d7202 */ /* 0x000fce0000000f00 */
[----:B------:R-:W-:Y:S05]  /*a480*/  WARPSYNC.COLLECTIVE R15, `(.L_x_424) ;  /* 0x000000000f087348 */ /* 0x000fea0003c00000 */
[----:B------:R0:W1:Y:S02]  /*a490*/  SHFL.BFLY P6, R14, R13, R12, R11 ;  /* 0x0c00000c0d0e7389 */ /* 0x00006400000c000b */
[----:B01----:R-:W-:Y:S05]  /*a4a0*/  ENDCOLLECTIVE ;  /* 0x000000000000791b */ /* 0x003fea0003800000 */
.L_x_424:
[----:B------:R-:W-:Y:S01]  /*a4b0*/  MOV R12, 0x1 ;  /* 0x00000001000c7802 */ /* 0x000fe20000000f00 */
[----:B------:R-:W-:-:S05]  /*a4c0*/  FADD.FTZ R6, R5, R14 ;  /* 0x0000000e05067221 */ /* 0x000fca0000010000 */
[----:B------:R-:W-:-:S07]  /*a4d0*/  MOV R13, R6 ;  /* 0x00000006000d7202 */ /* 0x000fce0000000f00 */
[----:B------:R-:W-:Y:S05]  /*a4e0*/  WARPSYNC.COLLECTIVE R15, `(.L_x_425) ;  /* 0x000000000f087348 */ /* 0x000fea0003c00000 */
[----:B------:R0:W1:Y:S02]  /*a4f0*/  SHFL.BFLY P6, R14, R13, R12, R11 ;  /* 0x0c00000c0d0e7389 */ /* 0x00006400000c000b */
[----:B01----:R-:W-:Y:S05]  /*a500*/  ENDCOLLECTIVE ;  /* 0x000000000000791b */ /* 0x003fea0003800000 */
.L_x_425:
[----:B------:R-:W-:Y:S05]  /*a510*/  BRA `(.L_x_426) ;  /* 0xffffff7800cc7947 */ /* 0x000fea000383ffff */
.L_x_357:
[----:B------:R-:W-:Y:S01]  /*a520*/  BSSY B1, `(.L_x_427) ;  /* 0x0000007000017945 */ /* 0x000fe20003800000 */
[----:B------:R-:W-:Y:S01]  /*a530*/  IMAD.MOV.U32 R12, RZ, RZ, 0x2 ;  /* 0x00000002ff0c7424 */ /* 0x000fe200078e00ff */
[----:B------:R-:W-:Y:S02]  /*a540*/  MOV R11, 0x1f ;  /* 0x0000001f000b7802 */ /* 0x000fe40000000f00 */
[----:B0123--:R-:W-:-:S07]  /*a550*/  MOV R15, 0xffffffff ;  /* 0xffffffff000f7802 */ /* 0x00ffce0000000f00 */
[----:B----4-:R-:W-:Y:S05]  /*a560*/  WARPSYNC.COLLECTIVE R15, `(.L_x_428) ;  /* 0x000000000f087348 */ /* 0x010fea0003c00000 */
[----:B------:R0:W1:Y:S02]  /*a570*/  SHFL.BFLY P6, R14, R13, R12, R11 ;  /* 0x0c00000c0d0e7389 */ /* 0x00006400000c000b */
[----:B01--4-:R-:W-:Y:S05]  /*a580*/  ENDCOLLECTIVE ;  /* 0x000000000000791b */ /* 0x013fea0003800000 */
.L_x_428:
[----:B------:R-:W-:Y:S05]  /*a590*/  BSYNC B1 ;  /* 0x0000000000017941 */ /* 0x000fea0003800000 */
.L_x_427:
[----:B------:R-:W-:Y:S01]  /*a5a0*/  FADD.FTZ R13, R13, R14 ;  /* 0x0000000e0d0d7221 */ /* 0x000fe20000010000 */
[----:B------:R-:W-:Y:S02]  /*a5b0*/  IMAD.MOV.U32 R12, RZ, RZ, 0x1 ;  /* 0x00000001ff0c7424 */ /* 0x000fe400078e00ff */
[----:B------:R-:W-:Y:S01]  /*a5c0*/  HFMA2 R11, -RZ, RZ, 0, 1.847743988037109375e-06 ;  /* 0x0000001fff0b7431 */ /* 0x000fe200000001ff */
[----:B------:R-:W-:-:S07]  /*a5d0*/  MOV R15, 0xffffffff ;  /* 0xffffffff000f7802 */ /* 0x000fce0000000f00 */
[----:B------:R-:W-:Y:S05]  /*a5e0*/  WARPSYNC.COLLECTIVE R15, `(.L_x_429) ;  /* 0x000000000f087348 */ /* 0x000fea0003c00000 */
[----:B------:R0:W1:Y:S02]  /*a5f0*/  SHFL.BFLY P6, R14, R13, R12, R11 ;  /* 0x0c00000c0d0e7389 */ /* 0x00006400000c000b */
[----:B01----:R-:W-:Y:S05]  /*a600*/  ENDCOLLECTIVE ;  /* 0x000000000000791b */ /* 0x003fea0003800000 */
.L_x_429:
[----:B------:R-:W-:Y:S05]  /*a610*/  BRA `(.L_x_430) ;  /* 0xffffffb000807947 */ /* 0x000fea000383ffff */
.L_x_361:
[----:B------:R-:W-:Y:S01]  /*a620*/  HFMA2 R12, -RZ, RZ, 0, 9.5367431640625e-07 ;  /* 0x00000010ff0c7431 */ /* 0x000fe200000001ff */
[----:B------:R-:W-:Y:S01]  /*a630*/  BSSY B0, `(.L_x_431) ;  /* 0x0000007000007945 */ /* 0x000fe20003800000 */
[----:B-1----:R-:W-:Y:S01]  /*a640*/  IMAD.MOV.U32 R13, RZ, RZ, R74 ;  /* 0x000000ffff0d7224 */ /* 0x002fe200078e004a */
[----:B------:R-:W-:Y:S01]  /*a650*/  MOV R11, 0x1f ;  /* 0x0000001f000b7802 */ /* 0x000fe20000000f00 */
[----:B------:R-:W-:-:S07]  /*a660*/  IMAD.MOV.U32 R15, RZ, RZ, -0x1 ;  /* 0xffffffffff0f7424 */ /* 0x000fce00078e00ff */
[----:B----45:R-:W-:Y:S05]  /*a670*/  WARPSYNC.COLLECTIVE R15, `(.L_x_432) ;  /* 0x000000000f087348 */ /* 0x030fea0003c00000 */
[----:B------:R0:W1:Y:S02]  /*a680*/  SHFL.BFLY P6, R14, R13, R12, R11 ;  /* 0x0c00000c0d0e7389 */ /* 0x00006400000c000b */
[----:B01--45:R-:W-:Y:S05]  /*a690*/  ENDCOLLECTIVE ;  /* 0x000000000000791b */ /* 0x033fea0003800000 */
.L_x_432:
[----:B------:R-:W-:Y:S05]  /*a6a0*/  BSYNC B0 ;  /* 0x0000000000007941 */ /* 0x000fea0003800000 */
.L_x_431:
[----:B------:R-:W-:Y:S01]  /*a6b0*/  FMNMX.FTZ R13, R14, R74, !PT ;  /* 0x0000004a0e0d7209 */ /* 0x000fe20007810000 */
[----:B------:R-:W-:Y:S01]  /*a6c0*/  HFMA2 R12, -RZ, RZ, 0, 4.76837158203125e-07 ;  /* 0x00000008ff0c7431 */ /* 0x000fe200000001ff */
[----:B------:R-:W-:Y:S01]  /*a6d0*/  MOV R11, 0x1f ;  /* 0x0000001f000b7802 */ /* 0x000fe20000000f00 */
[----:B------:R-:W-:-:S07]  /*a6e0*/  IMAD.MOV.U32 R15, RZ, RZ, -0x1 ;  /* 0xffffffffff0f7424 */ /* 0x000fce00078e00ff */
[----:B------:R-:W-:Y:S05]  /*a6f0*/  WARPSYNC.COLLECTIVE R15, `(.L_x_433) ;  /* 0x000000000f087348 */ /* 0x000fea0003c00000 */
[----:B------:R0:W1:Y:S02]  /*a700*/  SHFL.BFLY P6, R14, R13, R12, R11 ;  /* 0x0c00000c0d0e7389 */ /* 0x00006400000c000b */
[----:B01----:R-:W-:Y:S05]  /*a710*/  ENDCOLLECTIVE ;  /* 0x000000000000791b */ /* 0x003fea0003800000 */
.L_x_433:
[----:B------:R-:W-:Y:S01]  /*a720*/  HFMA2 R12, -RZ, RZ, 0, 2.384185791015625e-07 ;  /* 0x00000004ff0c7431 */ /* 0x000fe200000001ff */
[----:B------:R-:W-:-:S04]  /*a730*/  FMNMX.FTZ R3, R13, R14, !PT ;  /* 0x0000000e0d037209 */ /* 0x000fc80007810000 */
[----:B------:R-:W-:-:S07]  /*a740*/  MOV R13, R3 ;  /* 0x00000003000d7202 */ /* 0x000fce0000000f00 */
[----:B------:R-:W-:Y:S05]  /*a750*/  WARPSYNC.COLLECTIVE R15, `(.L_x_434) ;  /* 0x000000000f087348 */ /* 0x000fea0003c00000 */
[----:B------:R0:W1:Y:S02]  /*a760*/  SHFL.BFLY P6, R14, R13, R12, R11 ;  /* 0x0c00000c0d0e7389 */ /* 0x00006400000c000b */
[----:B01----:R-:W-:Y:S05]  /*a770*/  ENDCOLLECTIVE ;  /* 0x000000000000791b */ /* 0x003fea0003800000 */
.L_x_434:
[----:B------:R-:W-:Y:S05]  /*a780*/  BRA `(.L_x_435) ;  /* 0xffffffb000dc7947 */ /* 0x000fea000383ffff */
.L_x_436:
        /* <DEDUP_REMOVED lines=15> */
.L_x_4055:


//--------------------- .text._ZN4mmha33masked_multihead_attention_kernelItLi112ELi128ELi1ELi16ELi256ELb1ELb0EEEv26Multihead_attention_paramsIT_XT5_EE --------------------------
	.section	.text._ZN4mmha33masked_multihead_attention_kernelItLi112ELi128ELi1ELi16ELi256ELb1ELb0EEEv26Multihead_attention_paramsIT_XT5_EE,"ax",@progbits
	.align	128
        .global         _ZN4mmha33masked_multihead_attention_kernelItLi112ELi128ELi1ELi16ELi256ELb1ELb0EEEv26Multihead_attention_paramsIT_XT5_EE
        .type           _ZN4mmha33masked_multihead_attention_kernelItLi112ELi128ELi1ELi16ELi256ELb1ELb0EEEv26Multihead_attention_paramsIT_XT5_EE,@function
        .size           _ZN4mmha33masked_multihead_attention_kernelItLi112ELi128ELi1ELi16ELi256ELb1ELb0EEEv26Multihead_attention_paramsIT_XT5_EE,(.L_x_4056 - _ZN4mmha33masked_multihead_attention_kernelItLi112ELi128ELi1ELi16ELi256ELb1ELb0EEEv26Multihead_attention_paramsIT_XT5_EE)
        .other          _ZN4mmha33masked_multihead_attention_kernelItLi112ELi128ELi1ELi16ELi256ELb1ELb0EEEv26Multihead_attention_paramsIT_XT5_EE,@"STO_CUDA_ENTRY STV_DEFAULT"
_ZN4mmha33masked_multihead_attention_kernelItLi112ELi128ELi1ELi16ELi256ELb1ELb0EEEv26Multihead_attention_paramsIT_XT5_EE:
.text._ZN4mmha33masked_multihead_attention_kernelItLi112ELi128ELi1ELi16ELi256ELb1ELb0EEEv26Multihead_attention_paramsIT_XT5_EE:
        /* <DEDUP_REMOVED lines=12> */
.L_x_437:
[----:B------:R-:W1:Y:S08]  /*00c0*/  LDC R6, c[0x0][0x3f0] ;  /* 0x0000fc00ff067b82 */ /* 0x000e700000000800 */
[----:B------:R-:W3:Y:S08]  /*00d0*/  LDC.64 R8, c[0x0][0x460] ;  /* 0x00011800ff087b82 */ /* 0x000ef00000000a00 */
[----:B------:R-:W4:Y:S01]  /*00e0*/  LDC R34, c[0x0][0x40c] ;  /* 0x00010300ff227b82 */ /* 0x000f220000000800 */
[----:B-1----:R-:W-:-:S07]  /*00f0*/  IABS R5, R6 ;  /* 0x0000000600057213 */ /* 0x002fce0000000000 */
[----:B------:R-:W2:Y:S01]  /*0100*/  LDC.64 R16, c[0x0][0x498] ;  /* 0x00012600ff107b82 */ /* 0x000ea20000000a00 */
[----:B------:R-:W1:Y:S01]  /*0110*/  I2F.RP R0, R5 ;  /* 0x0000000500007306 */ /* 0x000e620000209400 */
[----:B---3--:R-:W-:Y:S01]  /*0120*/  ISETP.NE.U32.AND P0, PT, R8, RZ, PT ;  /* 0x000000ff0800720c */ /* 0x008fe20003f05070 */
[----:B------:R-:W3:Y:S05]  /*0130*/  S2R R29, SR_TID.X ;  /* 0x00000000001d7919 */ /* 0x000eea0000002100 */
[----:B------:R-:W0:Y:S01]  /*0140*/  LDC R35, c[0x0][0x3f8] ;  /* 0x0000fe00ff237b82 */ /* 0x000e220000000800 */
[----:B------:R-:W-:-:S04]  /*0150*/  ISETP.NE.AND.EX P0, PT, R9, RZ, PT, P0 ;  /* 0x000000ff0900720c */ /* 0x000fc80003f05300 */
[----:B----4-:R-:W-:Y:S01]  /*0160*/  ISETP.EQ.AND P3, PT, R34, RZ, P0 ;  /* 0x000000ff2200720c */ /* 0x010fe20000762270 */
[----:B-1----:R-:W1:Y:S01]  /*0170*/  MUFU.RCP R0, R0 ;  /* 0x0000000000007308 */ /* 0x002e620000001000 */
[----:B------:R-:W0:Y:S01]  /*0180*/  S2R R28, SR_CTAID.X ;  /* 0x00000000001c7919 */ /* 0x000e220000002500 */
[----:B------:R-:W-:Y:S01]  /*0190*/  BSSY.RECONVERGENT B0, `(.L_x_438) ;  /* 0x000003c000007945 */ /* 0x000fe20003800200 */
[----:B------:R-:W-:Y:S01]  /*01a0*/  P2R R19, PR, RZ, 0x8 ;  /* 0x00000008ff137803 */ /* 0x000fe20000000000 */
[----:B--2---:R-:W-:-:S06]  /*01b0*/  IMAD.WIDE.U32 R16, R21, 0x4, R16 ;  /* 0x0000000415107825 */ /* 0x004fcc00078e0010 */
[----:B------:R2:W5:Y:S01]  /*01c0*/  LDG.E R16, desc[UR36][R16.64] ;  /* 0x0000002410107981 */ /* 0x000562000c1e1900 */
[----:B-1----:R-:W-:-:S04]  /*01d0*/  IADD3 R2, PT, PT, R0, 0xffffffe, RZ ;  /* 0x0ffffffe00027810 */ /* 0x002fc80007ffe0ff */
[----:B------:R1:W4:Y:S02]  /*01e0*/  F2I.FTZ.U32.TRUNC.NTZ R3, R2 ;  /* 0x0000000200037305 */ /* 0x000324000021f000 */
[----:B-1----:R-:W-:Y:S01]  /*01f0*/  HFMA2 R2, -RZ, RZ, 0, 0 ;  /* 0x00000000ff027431 */ /* 0x002fe200000001ff */
[----:B----4-:R-:W-:-:S05]  /*0200*/  IADD3 R4, PT, PT, RZ, -R3, RZ ;  /* 0x80000003ff047210 */ /* 0x010fca0007ffe0ff */
[----:B------:R-:W-:Y:S01]  /*0210*/  IMAD R7, R4, R5, RZ ;  /* 0x0000000504077224 */ /* 0x000fe200078e02ff */
[----:B------:R-:W-:-:S03]  /*0220*/  IABS R4, R21 ;  /* 0x0000001500047213 */ /* 0x000fc60000000000 */
[----:B------:R-:W-:-:S06]  /*0230*/  IMAD.HI.U32 R3, R3, R7, R2 ;  /* 0x0000000703037227 */ /* 0x000fcc00078e0002 */
[----:B------:R-:W-:-:S05]  /*0240*/  IMAD.HI.U32 R3, R3, R4, RZ ;  /* 0x0000000403037227 */ /* 0x000fca00078e00ff */
[----:B------:R-:W-:-:S05]  /*0250*/  IADD3 R0, PT, PT, -R3, RZ, RZ ;  /* 0x000000ff03007210 */ /* 0x000fca0007ffe1ff */
[----:B------:R-:W-:-:S05]  /*0260*/  IMAD R0, R5, R0, R4 ;  /* 0x0000000005007224 */ /* 0x000fca00078e0204 */
[----:B------:R-:W-:-:S13]  /*0270*/  ISETP.GT.U32.AND P1, PT, R5, R0, PT ;  /* 0x000000000500720c */ /* 0x000fda0003f24070 */
[-C--:B------:R-:W-:Y:S02]  /*0280*/  @!P1 IADD3 R0, PT, PT, R0, -R5.reuse, RZ ;  /* 0x8000000500009210 */ /* 0x080fe40007ffe0ff */
[----:B------:R-:W-:Y:S02]  /*0290*/  @!P1 IADD3 R3, PT, PT, R3, 0x1, RZ ;  /* 0x0000000103039810 */ /* 0x000fe40007ffe0ff */
[----:B------:R-:W-:Y:S02]  /*02a0*/  ISETP.GE.U32.AND P0, PT, R0, R5, PT ;  /* 0x000000050000720c */ /* 0x000fe40003f06070 */
[----:B------:R-:W1:Y:S01]  /*02b0*/  @P3 LDC.64 R4, c[0x0][0x460] ;  /* 0x00011800ff043b82 */ /* 0x000e620000000a00 */
[----:B------:R-:W-:Y:S02]  /*02c0*/  LOP3.LUT R0, R21, R6, RZ, 0x3c, !PT ;  /* 0x0000000615007212 */ /* 0x000fe400078e3cff */
[----:B------:R-:W-:Y:S02]  /*02d0*/  ISETP.NE.AND P1, PT, R6, RZ, PT ;  /* 0x000000ff0600720c */ /* 0x000fe40003f25270 */
[----:B------:R-:W-:-:S03]  /*02e0*/  ISETP.GE.AND P2, PT, R0, RZ, PT ;  /* 0x000000ff0000720c */ /* 0x000fc60003f46270 */
[----:B------:R-:W4:Y:S03]  /*02f0*/  LDC R0, c[0x0][0x3e8] ;  /* 0x0000fa00ff007b82 */ /* 0x000f260000000800 */
[----:B------:R-:W-:-:S04]  /*0300*/  @P0 IADD3 R3, PT, PT, R3, 0x1, RZ ;  /* 0x0000000103030810 */ /* 0x000fc80007ffe0ff */
[----:B------:R-:W-:-:S04]  /*0310*/  MOV R84, R3 ;  /* 0x0000000300547202 */ /* 0x000fc80000000f00 */
[----:B------:R-:W-:Y:S02]  /*0320*/  @!P2 IADD3 R84, PT, PT, -R84, RZ, RZ ;  /* 0x000000ff5454a210 */ /* 0x000fe40007ffe1ff */
[----:B------:R-:W-:-:S05]  /*0330*/  @!P1 LOP3.LUT R84, RZ, R6, RZ, 0x33, !PT ;  /* 0x00000006ff549212 */ /* 0x000fca00078e33ff */
[----:B-1----:R-:W-:-:S05]  /*0340*/  @P3 IMAD.WIDE R4, R84, 0x4, R4 ;  /* 0x0000000454043825 */ /* 0x002fca00078e0204 */
[----:B------:R2:W5:Y:S01]  /*0350*/  @P3 LDG.E R2, desc[UR36][R4.64] ;  /* 0x0000002404023981 */ /* 0x000562000c1e1900 */
[----:B----4-:R-:W-:Y:S02]  /*0360*/  ISETP.NE.AND P0, PT, R0, RZ, PT ;  /* 0x000000ff0000720c */ /* 0x010fe40003f05270 */
[----:B---3--:R-:W-:Y:S01]  /*0370*/  ISETP.GT.U32.AND P2, PT, R29, 0x1b, PT ;  /* 0x0000001b1d00780c */ /* 0x008fe20003f44070 */
[----:B0-----:R-:W-:Y:S01]  /*0380*/  IMAD R33, R21, R35, R28 ;  /* 0x0000002315217224 */ /* 0x001fe200078e021c */
[----:B------:R-:W-:-:S09]  /*0390*/  CS2R R26, SRZ ;  /* 0x00000000001a7805 */ /* 0x000fd2000001ff00 */
[----:B------:R-:W-:Y:S02]  /*03a0*/  @P0 IMAD R3, R21, R0, RZ ;  /* 0x0000000015030224 */ /* 0x000fe400078e02ff */
[----:B------:R-:W-:Y:S02]  /*03b0*/  @!P0 IMAD R0, R33, 0x70, RZ ;  /* 0x0000007021008824 */ /* 0x000fe400078e02ff */
[----:B------:R-:W-:Y:S01]  /*03c0*/  @P0 IMAD R0, R28, 0x70, R3 ;  /* 0x000000701c000824 */ /* 0x000fe200078e0203 */
[----:B------:R-:W-:Y:S01]  /*03d0*/  SHF.L.U32 R3, R29, 0x2, RZ ;  /* 0x000000021d037819 */ /* 0x000fe200000006ff */
[----:B--2---:R-:W-:Y:S06]  /*03e0*/  @P2 BRA `(.L_x_439) ;  /* 0x0000000000582947 */ /* 0x004fec0003800000 */
[----:B------:R-:W0:Y:S01]  /*03f0*/  LDC R4, c[0x0][0x478] ;  /* 0x00011e00ff047b82 */ /* 0x000e220000000800 */
[----:B------:R-:W-:Y:S02]  /*0400*/  IADD3 R23, PT, PT, R3, R0, RZ ;  /* 0x0000000003177210 */ /* 0x000fe40007ffe0ff */
        /* <DEDUP_REMOVED lines=20> */
.L_x_439:
[----:B------:R-:W-:Y:S05]  /*0550*/  BSYNC.RECONVERGENT B0 ;  /* 0x0000000000007941 */ /* 0x000fea0003800200 */
.L_x_438:
[----:B------:R-:W1:Y:S01]  /*0560*/  LDCU.64 UR6, c[0x0][0x3a0] ;  /* 0x00007400ff0677ac */ /* 0x000e620008000a00 */
[----:B------:R-:W2:Y:S01]  /*0570*/  LDC.64 R10, c[0x0][0x418] ;  /* 0x00010600ff0a7b82 */ /* 0x000ea20000000a00 */
[----:B------:R-:W-:Y:S01]  /*0580*/  ISETP.GT.U32.OR P3, PT, R29, 0x1f, !P3 ;  /* 0x0000001f1d00780c */ /* 0x000fe20005f64470 */
[----:B------:R-:W-:Y:S01]  /*0590*/  IMAD R33, R33, 0x70, RZ ;  /* 0x0000007021217824 */ /* 0x000fe200078e02ff */
[----:B------:R-:W3:Y:S01]  /*05a0*/  LDCU.64 UR4, c[0x0][0x390] ;  /* 0x00007200ff0477ac */ /* 0x000ee20008000a00 */
[----:B------:R-:W-:Y:S02]  /*05b0*/  SHF.R.U32.HI R31, RZ, 0x1, R29 ;  /* 0x00000001ff1f7819 */ /* 0x000fe4000001161d */
[----:B------:R-:W-:Y:S02]  /*05c0*/  CS2R R24, SRZ ;  /* 0x0000000000187805 */ /* 0x000fe4000001ff00 */
[----:B------:R-:W-:Y:S02]  /*05d0*/  LOP3.LUT R32, R3, 0x4, RZ, 0xc0, !PT ;  /* 0x0000000403207812 */ /* 0x000fe400078ec0ff */
[----:B------:R-:W-:Y:S01]  /*05e0*/  CS2R R22, SRZ ;  /* 0x0000000000167805 */ /* 0x000fe2000001ff00 */
[----:B------:R-:W4:Y:S01]  /*05f0*/  LDC R20, c[0x0][0x3f4] ;  /* 0x0000fd00ff147b82 */ /* 0x000f220000000800 */
[----:B-----5:R-:W-:-:S07]  /*0600*/  IADD3 R30, PT, PT, R16, -0x1, RZ ;  /* 0xffffffff101e7810 */ /* 0x020fce0007ffe0ff */
[----:B------:R-:W0:Y:S01]  /*0610*/  @!P2 LDC.64 R4, c[0x0][0x3b8] ;  /* 0x0000ee00ff04ab82 */ /* 0x000e220000000a00 */
[----:B-1----:R-:W-:-:S04]  /*0620*/  ISETP.NE.U32.AND P1, PT, RZ, UR6, PT ;  /* 0x00000006ff007c0c */ /* 0x002fc8000bf25070 */
[----:B------:R-:W-:Y:S02]  /*0630*/  ISETP.NE.AND.EX P1, PT, RZ, UR7, PT, P1 ;  /* 0x00000007ff007c0c */ /* 0x000fe4000bf25310 */
[----:B---3--:R-:W-:Y:S01]  /*0640*/  ISETP.NE.U32.AND P0, PT, RZ, UR4, PT ;  /* 0x00000004ff007c0c */ /* 0x008fe2000bf05070 */
[----:B------:R-:W1:Y:S01]  /*0650*/  LDCU.U8 UR4, c[0x0][0x404] ;  /* 0x00008080ff0477ac */ /* 0x000e620008000000 */
[C---:B------:R-:W-:Y:S02]  /*0660*/  ISETP.GT.U32.OR P1, PT, R29.reuse, 0x1b, !P1 ;  /* 0x0000001b1d00780c */ /* 0x040fe40004f24470 */
[----:B------:R-:W-:Y:S02]  /*0670*/  ISETP.NE.AND.EX P0, PT, RZ, UR5, PT, P0 ;  /* 0x00000005ff007c0c */ /* 0x000fe4000bf05300 */
[----:B------:R-:W-:Y:S02]  /*0680*/  ISETP.NE.OR P4, PT, R34, RZ, P1 ;  /* 0x000000ff2200720c */ /* 0x000fe40000f85670 */
[----:B------:R-:W-:Y:S01]  /*0690*/  ISETP.GT.U32.OR P0, PT, R29, 0x1b, !P0 ;  /* 0x0000001b1d00780c */ /* 0x000fe20004704470 */
[-C--:B----4-:R-:W-:Y:S01]  /*06a0*/  @!P2 IMAD R0, R33, R20.reuse, R32 ;  /* 0x000000142100a224 */ /* 0x090fe200078e0220 */
[----:B--2---:R-:W-:Y:S01]  /*06b0*/  ISETP.NE.U32.AND P1, PT, R10, RZ, PT ;  /* 0x000000ff0a00720c */ /* 0x004fe20003f25070 */
[----:B------:R-:W-:-:S03]  /*06c0*/  @!P2 IMAD R15, R31, R20, R30 ;  /* 0x000000141f0fa224 */ /* 0x000fc600078e021e */
[----:B------:R-:W-:Y:S02]  /*06d0*/  ISETP.NE.AND.EX P1, PT, R11, RZ, PT, P1 ;  /* 0x000000ff0b00720c */ /* 0x000fe40003f25310 */
[----:B------:R-:W2:Y:S01]  /*06e0*/  @!P3 LDC.64 R10, c[0x0][0x450] ;  /* 0x00011400ff0abb82 */ /* 0x000ea20000000a00 */
[----:B------:R-:W-:Y:S01]  /*06f0*/  @!P2 LEA R17, R15, R0, 0x3 ;  /* 0x000000000f11a211 */ /* 0x000fe200078e18ff */
[----:B------:R-:W-:Y:S02]  /*0700*/  IMAD R15, R28, 0x70, R3 ;  /* 0x000000701c0f7824 */ /* 0x000fe400078e0203 */
[----:B------:R-:W-:Y:S02]  /*0710*/  @!P3 IMAD R0, R2, R35, RZ ;  /* 0x000000230200b224 */ /* 0x000fe400078e02ff */
[----:B0-----:R-:W-:Y:S02]  /*0720*/  @!P2 IMAD.WIDE R4, R17, 0x2, R4 ;  /* 0x000000021104a825 */ /* 0x001fe400078e0204 */
[----:B------:R-:W0:Y:S02]  /*0730*/  @!P4 LDC.64 R8, c[0x0][0x3a0] ;  /* 0x0000e800ff08cb82 */ /* 0x000e240000000a00 */
[----:B------:R-:W-:Y:S01]  /*0740*/  @!P3 IMAD R17, R0, 0x70, R15 ;  /* 0x000000700011b824 */ /* 0x000fe200078e020f */
[----:B------:R3:W4:Y:S05]  /*0750*/  @!P2 LDG.E.64 R24, desc[UR36][R4.64] ;  /* 0x000000240418a981 */ /* 0x00072a000c1e1b00 */
[----:B------:R-:W1:Y:S01]  /*0760*/  @!P0 LDC.64 R6, c[0x0][0x390] ;  /* 0x0000e400ff068b82 */ /* 0x000e620000000a00 */
[----:B--2---:R-:W-:-:S07]  /*0770*/  @!P3 IMAD.WIDE R10, R17, 0x2, R10 ;  /* 0x00000002110ab825 */ /* 0x004fce00078e020a */
[----:B------:R-:W2:Y:S01]  /*0780*/  @P1 LDC.64 R12, c[0x0][0x418] ;  /* 0x00010600ff0c1b82 */ /* 0x000ea20000000a00 */
[----:B------:R-:W4:Y:S01]  /*0790*/  @!P3 LDG.E.64 R10, desc[UR36][R10.64] ;  /* 0x000000240a0ab981 */ /* 0x000f22000c1e1b00 */
[----:B0-----:R-:W-:-:S05]  /*07a0*/  @!P4 IMAD.WIDE.U32 R8, R15, 0x2, R8 ;  /* 0x000000020f08c825 */ /* 0x001fca00078e0008 */
[----:B------:R-:W4:Y:S01]  /*07b0*/  @!P4 LDG.E.64 R22, desc[UR36][R8.64] ;  /* 0x000000240816c981 */ /* 0x000f22000c1e1b00 */
[----:B-1----:R-:W-:Y:S01]  /*07c0*/  @!P0 IMAD.WIDE.U32 R6, R15, 0x2, R6 ;  /* 0x000000020f068825 */ /* 0x002fe200078e0006 */
[----:B------:R-:W-:-:S06]  /*07d0*/  CS2R R14, SRZ ;  /* 0x00000000000e7805 */ /* 0x000fcc000001ff00 */
[----:B------:R0:W4:Y:S01]  /*07e0*/  @!P0 LDG.E.64 R14, desc[UR36][R6.64] ;  /* 0x00000024060e8981 */ /* 0x000122000c1e1b00 */
[----:B--2---:R-:W-:Y:S01]  /*07f0*/  @P1 IMAD.WIDE.U32 R12, R21, 0x4, R12 ;  /* 0x00000004150c1825 */ /* 0x004fe200078e000c */
[----:B------:R-:W-:-:S04]  /*0800*/  IABS R21, R20 ;  /* 0x0000001400157213 */ /* 0x000fc80000000000 */
[----:B------:R-:W1:Y:S08]  /*0810*/  I2F.RP R0, R21 ;  /* 0x0000001500007306 */ /* 0x000e700000209400 */
[----:B-1----:R-:W3:Y:S02]  /*0820*/  MUFU.RCP R0, R0 ;  /* 0x0000000000007308 */ /* 0x002ee40000001000 */
[----:B---3--:R-:W-:-:S06]  /*0830*/  IADD3 R4, PT, PT, R0, 0xffffffe, RZ ;  /* 0x0ffffffe00047810 */ /* 0x008fcc0007ffe0ff */
[----:B------:R1:W0:Y:S01]  /*0840*/  F2I.FTZ.U32.TRUNC.NTZ R5, R4 ;  /* 0x0000000400057305 */ /* 0x000222000021f000 */
[----:B------:R-:W-:Y:S02]  /*0850*/  IABS R18, R30 ;  /* 0x0000001e00127213 */ /* 0x000fe40000000000 */
[----:B-1----:R-:W-:Y:S02]  /*0860*/  MOV R4, RZ ;  /* 0x000000ff00047202 */ /* 0x002fe40000000f00 */
[----:B0-----:R-:W-:-:S05]  /*0870*/  IADD3 R6, PT, PT, RZ, -R5, RZ ;  /* 0x80000005ff067210 */ /* 0x001fca0007ffe0ff */
[----:B------:R-:W-:Y:S02]  /*0880*/  IMAD R7, R6, R21, RZ ;  /* 0x0000001506077224 */ /* 0x000fe400078e02ff */
[----:B------:R-:W0:Y:S02]  /*0890*/  LDC R6, c[0x0][0x400] ;  /* 0x00010000ff067b82 */ /* 0x000e240000000800 */
[----:B------:R-:W-:-:S06]  /*08a0*/  IMAD.HI.U32 R5, R5, R7, R4 ;  /* 0x0000000705057227 */ /* 0x000fcc00078e0004 */
[----:B------:R-:W-:-:S05]  /*08b0*/  IMAD.HI.U32 R5, R5, R18, RZ ;  /* 0x0000001205057227 */ /* 0x000fca00078e00ff */
[----:B------:R-:W-:-:S05]  /*08c0*/  IADD3 R5, PT, PT, -R5, RZ, RZ ;  /* 0x000000ff05057210 */ /* 0x000fca0007ffe1ff */
[----:B------:R-:W-:-:S05]  /*08d0*/  IMAD R18, R21, R5, R18 ;  /* 0x0000000515127224 */ /* 0x000fca00078e0212 */
[----:B------:R-:W-:-:S13]  /*08e0*/  ISETP.GT.U32.AND P0, PT, R21, R18, PT ;  /* 0x000000121500720c */ /* 0x000fda0003f04070 */
[----:B------:R-:W-:-:S04]  /*08f0*/  @!P0 IADD3 R18, PT, PT, R18, -R21, RZ ;  /* 0x8000001512128210 */ /* 0x000fc80007ffe0ff */
[----:B------:R-:W-:Y:S01]  /*0900*/  ISETP.GT.U32.AND P0, PT, R21, R18, PT ;  /* 0x000000121500720c */ /* 0x000fe20003f04070 */
[----:B------:R-:W-:Y:S01]  /*0910*/  HFMA2 R17, -RZ, RZ, 0, 0 ;  /* 0x00000000ff117431 */ /* 0x000fe200000001ff */
[----:B------:R-:W-:Y:S02]  /*0920*/  ISETP.NE.AND P4, PT, R34, RZ, PT ;  /* 0x000000ff2200720c */ /* 0x000fe40003f85270 */
[----:B------:R-:W-:-:S03]  /*0930*/  ISETP.GE.AND P2, PT, R30, RZ, PT ;  /* 0x000000ff1e00720c */ /* 0x000fc60003f46270 */
[----:B------:R1:W5:Y:S06]  /*0940*/  @P1 LDG.E R17, desc[UR36][R12.64] ;  /* 0x000000240c111981 */ /* 0x00036c000c1e1900 */
[----:B------:R-:W-:Y:S02]  /*0950*/  @!P0 IADD3 R18, PT, PT, R18, -R21, RZ ;  /* 0x8000001512128210 */ /* 0x000fe40007ffe0ff */
[----:B------:R-:W-:Y:S02]  /*0960*/  ISETP.NE.AND P0, PT, RZ, UR4, PT ;  /* 0x00000004ff007c0c */ /* 0x000fe4000bf05270 */
[----:B------:R-:W-:-:S02]  /*0970*/  ISETP.NE.AND P1, PT, R20, RZ, PT ;  /* 0x000000ff1400720c */ /* 0x000fc40003f25270 */
[----:B0-----:R-:W-:Y:S01]  /*0980*/  ISETP.LT.OR P0, PT, R6, 0x1, P0 ;  /* 0x000000010600780c */ /* 0x001fe20000701670 */
[----:B------:R-:W-:Y:S01]  /*0990*/  BSSY.RECONVERGENT B6, `(.L_x_440) ;  /* 0x000013b000067945 */ /* 0x000fe20003800200 */
[----:B------:R-:W-:Y:S01]  /*09a0*/  @!P2 IADD3 R18, PT, PT, -R18, RZ, RZ ;  /* 0x000000ff1212a210 */ /* 0x000fe20007ffe1ff */
[----:B------:R-:W-:-:S08]  /*09b0*/  IMAD R84, R84, R35, RZ ;  /* 0x0000002354547224 */ /* 0x000fd000078e02ff */
[----:B------:R-:W-:Y:S01]  /*09c0*/  @!P1 LOP3.LUT R18, RZ, R20, RZ, 0x33, !PT ;  /* 0x00000014ff129212 */ /* 0x000fe200078e33ff */
[----:B----4-:R-:W-:Y:S02]  /*09d0*/  @!P4 HFMA2 R25, R25, 1, 1, R23 ;  /* 0x3c003c001919c831 */ /* 0x010fe40000000017 */
[----:B------:R-:W-:Y:S02]  /*09e0*/  @!P4 HADD2 R24, R24, R22 ;  /* 0x000000161818c230 */ /* 0x000fe40000000000 */
[----:B------:R-:W-:Y:S02]  /*09f0*/  @!P3 HFMA2 R25, R25, R11, -RZ ;  /* 0x0000000b1919b231 */ /* 0x000fe400001000ff */
[----:B------:R-:W-:Y:S02]  /*0a00*/  @!P3 HMUL2 R24, R24, R10 ;  /* 0x0000000a1818b232 */ /* 0x000fe40000000000 */
[----:B------:R-:W-:Y:S02]  /*0a10*/  HFMA2 R27, R27, 1, 1, R15 ;  /* 0x3c003c001b1b7831 */ /* 0x000fe4000000000f */
[----:B------:R-:W-:Y:S01]  /*0a20*/  HADD2 R26, R26, R14 ;  /* 0x0000000e1a1a7230 */ /* 0x000fe20000000000 */
[----:B-1----:R-:W-:Y:S06]  /*0a30*/  @P0 BRA `(.L_x_441) ;  /* 0x00000004006c0947 */ /* 0x002fec0003800000 */
[----:B------:R-:W-:Y:S05]  /*0a40*/  @P4 BRA `(.L_x_442) ;  /* 0x0000000000d04947 */ /* 0x000fea0003800000 */
[----:B------:R-:W-:-:S13]  /*0a50*/  ISETP.GE.AND P0, PT, R3, R6, PT ;  /* 0x000000060300720c */ /* 0x000fda0003f06270 */
[----:B------:R-:W-:Y:S05]  /*0a60*/  @P0 BRA `(.L_x_443) ;  /* 0x0000001000b40947 */ /* 0x000fea0003800000 */
[----:B------:R-:W-:Y:S01]  /*0a70*/  I2FP.F32.U32 R4, R6 ;  /* 0x0000000600047245 */ /* 0x000fe20000201000 */
[--C-:B------:R-:W-:Y:S01]  /*0a80*/  HADD2.F32 R8, -RZ, R25.reuse.H1_H1 ;  /* 0x30000019ff087230 */ /* 0x100fe20000004100 */
[----:B------:R-:W-:Y:S01]  /*0a90*/  IADD3 R0, PT, PT, R3, 0x2, RZ ;  /* 0x0000000203007810 */ /* 0x000fe20007ffe0ff */
[----:B------:R-:W-:Y:S01]  /*0aa0*/  HADD2.F32 R25, -RZ, R25.H0_H0 ;  /* 0x20000019ff197230 */ /* 0x000fe20000004100 */
[----:B------:R-:W-:Y:S02]  /*0ab0*/  I2FP.F32.U32 R3, R3 ;  /* 0x0000000300037245 */ /* 0x000fe40000201000 */
[----:B------:R-:W0:Y:S01]  /*0ac0*/  MUFU.RCP R4, R4 ;  /* 0x0000000400047308 */ /* 0x000e220000001000 */
[----:B------:R-:W-:-:S05]  /*0ad0*/  I2FP.F32.U32 R0, R0 ;  /* 0x0000000000007245 */ /* 0x000fca0000201000 */
[-C--:B0-----:R-:W-:Y:S01]  /*0ae0*/  FMUL.FTZ R0, R0, R4.reuse ;  /* 0x0000000400007220 */ /* 0x081fe20000410000 */
[----:B------:R-:W-:-:S03]  /*0af0*/  FMUL.FTZ R3, R3, R4 ;  /* 0x0000000403037220 */ /* 0x000fc60000410000 */
[----:B------:R-:W-:Y:S01]  /*0b00*/  FMUL.FTZ R5, R0, 13.28771209716796875 ;  /* 0x41549a7800057820 */ /* 0x000fe20000410000 */
[----:B------:R-:W-:Y:S01]  /*0b10*/  FMUL.FTZ R3, R3, 13.28771209716796875 ;  /* 0x41549a7803037820 */ /* 0x000fe20000410000 */
[----:B-----5:R-:W-:-:S04]  /*0b20*/  IADD3 R0, PT, PT, -R17, R34, RZ ;  /* 0x0000002211007210 */ /* 0x020fc80007ffe1ff */
[----:B------:R-:W0:Y:S01]  /*0b30*/  MUFU.EX2 R5, -R5 ;  /* 0x8000000500057308 */ /* 0x000e220000000800 */
[----:B------:R-:W-:-:S03]  /*0b40*/  I2FP.F32.S32 R0, R0 ;  /* 0x0000000000007245 */ /* 0x000fc60000201400 */
[----:B------:R-:W1:Y:S02]  /*0b50*/  MUFU.EX2 R3, -R3 ;  /* 0x8000000300037308 */ /* 0x000e640000000800 */
[----:B0-----:R-:W-:Y:S01]  /*0b60*/  FMUL.FTZ R4, R0, R5 ;  /* 0x0000000500047220 */ /* 0x001fe20000410000 */
[--C-:B------:R-:W-:Y:S02]  /*0b70*/  HADD2.F32 R5, -RZ, R27.reuse.H1_H1 ;  /* 0x3000001bff057230 */ /* 0x100fe40000004100 */
[----:B------:R-:W-:Y:S02]  /*0b80*/  HADD2.F32 R27, -RZ, R27.H0_H0 ;  /* 0x2000001bff1b7230 */ /* 0x000fe40000004100 */
[----:B------:R-:W-:Y:S01]  /*0b90*/  FMUL.RZ R11, R4, 0.15915493667125701904 ;  /* 0x3e22f983040b7820 */ /* 0x000fe2000040c000 */
[----:B-1----:R-:W-:-:S03]  /*0ba0*/  FMUL.FTZ R0, R0, R3 ;  /* 0x0000000300007220 */ /* 0x002fc60000410000 */
[----:B------:R-:W0:Y:S01]  /*0bb0*/  MUFU.SIN R7, R11 ;  /* 0x0000000b00077308 */ /* 0x000e220000000400 */
[----:B------:R-:W-:-:S07]  /*0bc0*/  FMUL.RZ R9, R0, 0.15915493667125701904 ;  /* 0x3e22f98300097820 */ /* 0x000fce000040c000 */
[----:B------:R1:W2:Y:S08]  /*0bd0*/  MUFU.COS R6, R11 ;  /* 0x0000000b00067308 */ /* 0x0002b00000000000 */
[----:B------:R-:W3:Y:S01]  /*0be0*/  MUFU.SIN R4, R9 ;  /* 0x0000000900047308 */ /* 0x000ee20000000400 */
[----:B-1----:R-:W-:Y:S02]  /*0bf0*/  HADD2.F32 R11, -RZ, R24.H1_H1 ;  /* 0x30000018ff0b7230 */ /* 0x002fe40000004100 */
[C---:B0-----:R-:W-:Y:S01]  /*0c00*/  FMUL.FTZ R3, R7.reuse, R5 ;  /* 0x0000000507037220 */ /* 0x041fe20000410000 */
[----:B------:R-:W-:-:S04]  /*0c10*/  FMUL.FTZ R12, R7, R8 ;  /* 0x00000008070c7220 */ /* 0x000fc80000410000 */
[----:B------:R0:W1:Y:S01]  /*0c20*/  MUFU.COS R0, R9 ;  /* 0x0000000900007308 */ /* 0x0000620000000000 */
[C---:B--2---:R-:W-:Y:S01]  /*0c30*/  FMUL.FTZ R10, R6.reuse, R5 ;  /* 0x00000005060a7220 */ /* 0x044fe20000410000 */
[C---:B------:R-:W-:Y:S01]  /*0c40*/  FMUL.FTZ R14, R6.reuse, R8 ;  /* 0x00000008060e7220 */ /* 0x040fe20000410000 */
[--C-:B------:R-:W-:Y:S02]  /*0c50*/  HADD2.F32 R5, -RZ, R26.reuse.H1_H1 ;  /* 0x3000001aff057230 */ /* 0x100fe40000004100 */
[C---:B------:R-:W-:Y:S01]  /*0c60*/  FFMA.FTZ R8, R6.reuse, R27, -R3 ;  /* 0x0000001b06087223 */ /* 0x040fe20000010803 */
[----:B------:R-:W-:Y:S01]  /*0c70*/  FFMA.FTZ R12, R6, R25, -R12 ;  /* 0x00000019060c7223 */ /* 0x000fe2000001080c */
[C---:B------:R-:W-:Y:S01]  /*0c80*/  FFMA.FTZ R27, R7.reuse, R27, R10 ;  /* 0x0000001b071b7223 */ /* 0x040fe2000001000a */
[----:B------:R-:W-:Y:S01]  /*0c90*/  FFMA.FTZ R25, R7, R25, R14 ;  /* 0x0000001907197223 */ /* 0x000fe2000001000e */
[----:B------:R-:W-:Y:S02]  /*0ca0*/  HADD2.F32 R3, -RZ, R26.H0_H0 ;  /* 0x2000001aff037230 */ /* 0x000fe40000004100 */
[----:B---3--:R-:W-:Y:S01]  /*0cb0*/  FMUL.FTZ R7, R4, R5 ;  /* 0x0000000504077220 */ /* 0x008fe20000410000 */
[----:B0-----:R-:W-:-:S02]  /*0cc0*/  HADD2.F32 R9, -RZ, R24.H0_H0 ;  /* 0x20000018ff097230 */ /* 0x001fc40000004100 */
[----:B------:R-:W-:Y:S01]  /*0cd0*/  FMUL.FTZ R6, R4, R11 ;  /* 0x0000000b04067220 */ /* 0x000fe20000410000 */
[----:B------:R-:W-:Y:S02]  /*0ce0*/  F2FP.F16.F32.PACK_AB R27, R27, R8 ;  /* 0x000000081b1b723e */ /* 0x000fe400000000ff */
[----:B------:R-:W-:Y:S01]  /*0cf0*/  F2FP.F16.F32.PACK_AB R25, R25, R12 ;  /* 0x0000000c1919723e */ /* 0x000fe200000000ff */
[C---:B-1----:R-:W-:Y:S01]  /*0d00*/  FMUL.FTZ R5, R0.reuse, R5 ;  /* 0x0000000500057220 */ /* 0x042fe20000410000 */
        /* <DEDUP_REMOVED lines=8> */
.L_x_442:
        /* <DEDUP_REMOVED lines=8> */
[----:B------:R-:W-:Y:S02]  /*0e10*/  I2FP.F32.U32 R5, R0 ;  /* 0x0000000000057245 */ /* 0x000fe40000201000 */
[----:B-----5:R-:W-:-:S04]  /*0e20*/  IADD3 R34, PT, PT, -R17, R34, RZ ;  /* 0x0000002211227210 */ /* 0x020fc80007ffe1ff */
[----:B------:R-:W-:Y:S01]  /*0e30*/  I2FP.F32.S32 R34, R34 ;  /* 0x0000002200227245 */ /* 0x000fe20000201400 */
[-C--:B0-----:R-:W-:Y:S01]  /*0e40*/  FMUL.FTZ R5, R5, R6.reuse ;  /* 0x0000000605057220 */ /* 0x081fe20000410000 */
[----:B------:R-:W-:-:S03]  /*0e50*/  FMUL.FTZ R3, R3, R6 ;  /* 0x0000000603037220 */ /* 0x000fc60000410000 */
[----:B------:R-:W-:Y:S01]  /*0e60*/  FMUL.FTZ R5, R5, 13.28771209716796875 ;  /* 0x41549a7805057820 */ /* 0x000fe20000410000 */
[----:B------:R-:W-:-:S05]  /*0e70*/  FMUL.FTZ R3, R3, 13.28771209716796875 ;  /* 0x41549a7803037820 */ /* 0x000fca0000410000 */
[----:B------:R-:W0:Y:S04]  /*0e80*/  MUFU.EX2 R5, -R5 ;  /* 0x8000000500057308 */ /* 0x000e280000000800 */
[----:B------:R-:W1:Y:S01]  /*0e90*/  MUFU.EX2 R3, -R3 ;  /* 0x8000000300037308 */ /* 0x000e620000000800 */
[C---:B0-----:R-:W-:Y:S01]  /*0ea0*/  FMUL.FTZ R0, R34.reuse, R5 ;  /* 0x0000000522007220 */ /* 0x041fe20000410000 */
[--C-:B------:R-:W-:Y:S02]  /*0eb0*/  HADD2.F32 R5, -RZ, R26.reuse.H1_H1 ;  /* 0x3000001aff057230 */ /* 0x100fe40000004100 */
[----:B-1----:R-:W-:Y:S01]  /*0ec0*/  FMUL.FTZ R34, R34, R3 ;  /* 0x0000000322227220 */ /* 0x002fe20000410000 */
[----:B------:R-:W-:Y:S01]  /*0ed0*/  FMUL.RZ R6, R0, 0.15915493667125701904 ;  /* 0x3e22f98300067820 */ /* 0x000fe2000040c000 */
[----:B------:R-:W-:-:S02]  /*0ee0*/  HADD2.F32 R3, -RZ, R26.H0_H0 ;  /* 0x2000001aff037230 */ /* 0x000fc40000004100 */
[----:B------:R-:W-:Y:S01]  /*0ef0*/  FMUL.RZ R34, R34, 0.15915493667125701904 ;  /* 0x3e22f98322227820 */ /* 0x000fe2000040c000 */
        /* <DEDUP_REMOVED lines=15> */
.L_x_441:
        /* <DEDUP_REMOVED lines=10> */
[----:B0-----:R-:W-:-:S02]  /*1090*/  IADD3 R4, PT, PT, R0, 0xffffffe, RZ ;  /* 0x0ffffffe00047810 */ /* 0x001fc40007ffe0ff */
[----:B------:R-:W-:-:S04]  /*10a0*/  IADD3 R0, PT, PT, RZ, -R11, RZ ;  /* 0x8000000bff007210 */ /* 0x000fc80007ffe0ff */
[----:B------:R0:W1:Y:S02]  /*10b0*/  F2I.FTZ.U32.TRUNC.NTZ R5, R4 ;  /* 0x0000000400057305 */ /* 0x000064000021f000 */
[----:B0-----:R-:W-:Y:S01]  /*10c0*/  HFMA2 R4, -RZ, RZ, 0, 0 ;  /* 0x00000000ff047431 */ /* 0x001fe200000001ff */
[----:B-1----:R-:W-:-:S05]  /*10d0*/  IADD3 R8, PT, PT, RZ, -R5, RZ ;  /* 0x80000005ff087210 */ /* 0x002fca0007ffe0ff */
[----:B------:R-:W-:Y:S01]  /*10e0*/  IMAD R9, R8, R7, RZ ;  /* 0x0000000708097224 */ /* 0x000fe200078e02ff */
[----:B------:R-:W-:-:S03]  /*10f0*/  MOV R8, R10 ;  /* 0x0000000a00087202 */ /* 0x000fc60000000f00 */
[----:B------:R-:W-:-:S06]  /*1100*/  IMAD.HI.U32 R5, R5, R9, R4 ;  /* 0x0000000905057227 */ /* 0x000fcc00078e0004 */
[----:B------:R-:W-:-:S04]  /*1110*/  IMAD.HI.U32 R5, R5, R8, RZ ;  /* 0x0000000805057227 */ /* 0x000fc800078e00ff */
[----:B------:R-:W-:-:S05]  /*1120*/  IMAD R0, R5, R0, R8 ;  /* 0x0000000005007224 */ /* 0x000fca00078e0208 */
[----:B------:R-:W-:-:S13]  /*1130*/  ISETP.GT.U32.AND P1, PT, R7, R0, PT ;  /* 0x000000000700720c */ /* 0x000fda0003f24070 */
[-C--:B------:R-:W-:Y:S02]  /*1140*/  @!P1 IADD3 R0, PT, PT, R0, -R7.reuse, RZ ;  /* 0x8000000700009210 */ /* 0x080fe40007ffe0ff */
[----:B------:R-:W-:Y:S02]  /*1150*/  @!P1 IADD3 R5, PT, PT, R5, 0x1, RZ ;  /* 0x0000000105059810 */ /* 0x000fe40007ffe0ff */
[----:B------:R-:W-:Y:S02]  /*1160*/  ISETP.GE.U32.AND P0, PT, R0, R7, PT ;  /* 0x000000070000720c */ /* 0x000fe40003f06070 */
[----:B------:R-:W-:Y:S02]  /*1170*/  LOP3.LUT R0, R3, R34, RZ, 0x3c, !PT ;  /* 0x0000002203007212 */ /* 0x000fe400078e3cff */
[----:B------:R-:W-:Y:S02]  /*1180*/  ISETP.NE.AND P1, PT, R34, RZ, PT ;  /* 0x000000ff2200720c */ /* 0x000fe40003f25270 */
[----:B------:R-:W-:-:S07]  /*1190*/  ISETP.GE.AND P2, PT, R0, RZ, PT ;  /* 0x000000ff0000720c */ /* 0x000fce0003f46270 */
[----:B------:R-:W-:Y:S02]  /*11a0*/  @P0 IADD3 R5, PT, PT, R5, 0x1, RZ ;  /* 0x0000000105050810 */ /* 0x000fe40007ffe0ff */
[----:B------:R-:W-:Y:S02]  /*11b0*/  ISETP.GE.AND P0, PT, R3, R6, PT ;  /* 0x000000060300720c */ /* 0x000fe40003f06270 */
[----:B------:R-:W-:-:S04]  /*11c0*/  MOV R35, R5 ;  /* 0x0000000500237202 */ /* 0x000fc80000000f00 */
[----:B------:R-:W-:Y:S02]  /*11d0*/  @!P2 IADD3 R35, PT, PT, -R35, RZ, RZ ;  /* 0x000000ff2323a210 */ /* 0x000fe40007ffe1ff */
        /* <DEDUP_REMOVED lines=9> */
[----:B------:R-:W-:Y:S02]  /*1270*/  MOV R8, 0x53f ;  /* 0x0000053f00087802 */ /* 0x000fe40000000f00 */
[----:B------:R1:W2:Y:S01]  /*1280*/  LDC.64 R14, c[0x4][R0] ;  /* 0x01000000000e7b82 */ /* 0x0002a20000000a00 */
[----:B------:R-:W3:Y:S01]  /*1290*/  LDCU.64 UR6, c[0x4][0xd0] ;  /* 0x01001a00ff0677ac */ /* 0x000ee20008000a00 */
[----:B------:R-:W-:Y:S02]  /*12a0*/  MOV R12, 0x1 ;  /* 0x00000001000c7802 */ /* 0x000fe40000000f00 */
[----:B------:R-:W-:Y:S01]  /*12b0*/  MOV R13, RZ ;  /* 0x000000ff000d7202 */ /* 0x000fe20000000f00 */
[----:B------:R-:W4:Y:S01]  /*12c0*/  LDCU.64 UR8, c[0x4][0xa8] ;  /* 0x01001500ff0877ac */ /* 0x000f220008000a00 */
[----:B0-----:R-:W-:-:S02]  /*12d0*/  MOV R4, UR4 ;  /* 0x0000000400047c02 */ /* 0x001fc40008000f00 */
[----:B------:R-:W-:Y:S02]  /*12e0*/  MOV R5, UR5 ;  /* 0x0000000500057c02 */ /* 0x000fe40008000f00 */
[----:B---3--:R-:W-:Y:S02]  /*12f0*/  MOV R6, UR6 ;  /* 0x0000000600067c02 */ /* 0x008fe40008000f00 */
[----:B------:R-:W-:Y:S02]  /*1300*/  MOV R7, UR7 ;  /* 0x0000000700077c02 */ /* 0x000fe40008000f00 */
[----:B----4-:R-:W-:Y:S02]  /*1310*/  MOV R10, UR8 ;  /* 0x00000008000a7c02 */ /* 0x010fe40008000f00 */
[----:B-1----:R-:W-:-:S07]  /*1320*/  MOV R11, UR9 ;  /* 0x00000009000b7c02 */ /* 0x002fce0008000f00 */
[----:B------:R-:W-:-:S07]  /*1330*/  LEPC R20, `(.L_x_444) ;  /* 0x000000001014794e */ /* 0x000fce0000000000 */
[----:B--2--5:R-:W-:Y:S05]  /*1340*/  CALL.ABS.NOINC R14 ;  /* 0x000000000e007343 */ /* 0x024fea0003c00000 */
.L_x_444:
[----:B------:R-:W0:Y:S01]  /*1350*/  S2R R3, SR_CgaCtaId ;  /* 0x0000000000037919 */ /* 0x000e220000008800 */
[----:B------:R-:W1:Y:S01]  /*1360*/  LDC R9, c[0x0][0x400] ;  /* 0x00010000ff097b82 */ /* 0x000e620000000800 */
[----:B------:R-:W-:Y:S02]  /*1370*/  ISETP.NE.AND P6, PT, R37, RZ, PT ;  /* 0x000000ff2500720c */ /* 0x000fe40003fc5270 */
[----:B------:R-:W-:-:S04]  /*1380*/  MOV R0, 0x400 ;  /* 0x0000040000007802 */ /* 0x000fc80000000f00 */
[----:B------:R-:W-:-:S04]  /*1390*/  IADD3 R0, PT, PT, R0, 0x240, RZ ;  /* 0x0000024000007810 */ /* 0x000fc80007ffe0ff */
[----:B0-----:R-:W-:-:S04]  /*13a0*/  LEA R0, R3, R0, 0x18 ;  /* 0x0000000003007211 */ /* 0x001fc800078ec0ff */
[----:B-1----:R-:W-:Y:S01]  /*13b0*/  LEA R3, R9, R0, 0x1 ;  /* 0x0000000009037211 */ /* 0x002fe200078e08ff */
        /* <DEDUP_REMOVED lines=8> */
.L_x_445:
        /* <DEDUP_REMOVED lines=10> */
[----:B------:R-:W-:Y:S01]  /*14e0*/  LEA R15, R5, R0, 0x1 ;  /* 0x00000000050f7211 */ /* 0x000fe200078e08ff */
[----:B------:R-:W0:Y:S01]  /*14f0*/  LDC R8, c[0x0][0x40c] ;  /* 0x00010300ff087b82 */ /* 0x000e220000000800 */
[----:B------:R-:W-:Y:S02]  /*1500*/  BSSY.RECONVERGENT B1, `(.L_x_448) ;  /* 0x0000072000017945 */ /* 0x000fe40003800200 */
        /* <DEDUP_REMOVED lines=9> */
[----:B------:R-:W-:Y:S02]  /*15a0*/  LEA.HI R5, R5, R5, RZ, 0x1 ;  /* 0x0000000505057211 */ /* 0x000fe400078f08ff */
[----:B------:R-:W-:Y:S01]  /*15b0*/  LEA R20, R34, R21, 0x1 ;  /* 0x0000001522147211 */ /* 0x000fe200078e08ff */
        /* <DEDUP_REMOVED lines=9> */
[----:B------:R-:W-:Y:S01]  /*1650*/  HADD2.F32 R11, -RZ, R25.H1_H1 ;  /* 0x30000019ff0b7230 */ /* 0x000fe20000004100 */
[----:B------:R-:W-:Y:S01]  /*1660*/  IADD3 R4, PT, PT, R7, 0x2, RZ ;  /* 0x0000000207047810 */ /* 0x000fe20007ffe0ff */
[----:B------:R-:W-:Y:S01]  /*1670*/  HADD2.F32 R37, -RZ, R27.H0_H0 ;  /* 0x2000001bff257230 */ /* 0x000fe20000004100 */
[----:B-----5:R-:W-:Y:S01]  /*1680*/  IADD3 R8, PT, PT, -R17, R8, RZ ;  /* 0x0000000811087210 */ /* 0x020fe20007ffe1ff */
[----:B------:R-:W-:Y:S01]  /*1690*/  HADD2.F32 R25, -RZ, R25.H0_H0 ;  /* 0x20000019ff197230 */ /* 0x000fe20000004100 */
[----:B------:R-:W0:Y:S01]  /*16a0*/  MUFU.RCP R5, R5 ;  /* 0x0000000500057308 */ /* 0x000e220000001000 */
[----:B------:R-:W-:Y:S02]  /*16b0*/  I2FP.F32.S32 R4, R4 ;  /* 0x0000000400047245 */ /* 0x000fe40000201400 */
        /* <DEDUP_REMOVED lines=41> */
.L_x_451:
[----:B------:R-:W-:Y:S05]  /*1950*/  BSYNC.RECONVERGENT B2 ;  /* 0x0000000000027941 */ /* 0x000fea0003800200 */
.L_x_450:
[C-C-:B------:R-:W-:Y:S02]  /*1960*/  PRMT R4, R24.reuse, 0x5410, R25.reuse ;  /* 0x0000541018047816 */ /* 0x140fe40000000019 */
[----:B------:R-:W-:-:S03]  /*1970*/  PRMT R5, R24, 0x7632, R25 ;  /* 0x0000763218057816 */ /* 0x000fc60000000019 */
[----:B------:R0:W-:Y:S04]  /*1980*/  STS [R21], R4 ;  /* 0x0000000415007388 */ /* 0x0001e80000000800 */
[----:B------:R0:W-:Y:S01]  /*1990*/  STS [R20], R5 ;  /* 0x0000000514007388 */ /* 0x0001e20000000800 */
[----:B------:R-:W-:Y:S05]  /*19a0*/  BRA `(.L_x_452) ;  /* 0x00000000009c7947 */ /* 0x000fea0003800000 */
.L_x_449:
        /* <DEDUP_REMOVED lines=39> */
.L_x_452:
[----:B------:R-:W-:Y:S05]  /*1c20*/  BSYNC.RECONVERGENT B1 ;  /* 0x0000000000017941 */ /* 0x000fea0003800200 */
.L_x_448:
[C-C-:B0-----:R-:W-:Y:S02]  /*1c30*/  PRMT R4, R26.reuse, 0x5410, R27.reuse ;  /* 0x000054101a047816 */ /* 0x141fe4000000001b */
[----:B------:R-:W-:-:S03]  /*1c40*/  PRMT R5, R26, 0x7632, R27 ;  /* 0x000076321a057816 */ /* 0x000fc6000000001b */
[----:B------:R0:W-:Y:S04]  /*1c50*/  STS [R15], R4 ;  /* 0x000000040f007388 */ /* 0x0001e80000000800 */
[----:B------:R0:W-:Y:S02]  /*1c60*/  STS [R14], R5 ;  /* 0x000000050e007388 */ /* 0x0001e40000000800 */
.L_x_447:
[----:B------:R-:W-:Y:S05]  /*1c70*/  BSYNC.RECONVERGENT B0 ;  /* 0x0000000000007941 */ /* 0x000fea0003800200 */
.L_x_446:
        /* <DEDUP_REMOVED lines=8> */
[----:B------:R-:W-:-:S05]  /*1d00*/  @!P0 LEA R3, R34, R3, 0x1 ;  /* 0x0000000322038211 */ /* 0x000fca00078e08ff */
[----:B------:R3:W2:Y:S02]  /*1d10*/  @!P0 LDS.64 R24, [R3] ;  /* 0x0000000003188984 */ /* 0x0006a40000000a00 */
.L_x_454:
[----:B------:R-:W-:Y:S05]  /*1d20*/  BSYNC.RECONVERGENT B0 ;  /* 0x0000000000007941 */ /* 0x000fea0003800200 */
.L_x_453:
[----:B------:R-:W-:Y:S06]  /*1d30*/  BAR.SYNC.DEFER_BLOCKING 0x0 ;  /* 0x0000000000007b1d */ /* 0x000fec0000010000 */
.L_x_443:
[----:B------:R-:W-:Y:S05]  /*1d40*/  BSYNC.RECONVERGENT B6 ;  /* 0x0000000000067941 */ /* 0x000fea0003800200 */
.L_x_440:
[----:B------:R-:W0:Y:S01]  /*1d50*/  LDCU UR4, c[0x0][0x3f4] ;  /* 0x00007e80ff0477ac */ /* 0x000e220008000800 */
[----:B------:R-:W-:Y:S02]  /*1d60*/  ISETP.GT.U32.AND P0, PT, R29, 0x1f, PT ;  /* 0x0000001f1d00780c */ /* 0x000fe40003f04070 */
[----:B---3--:R-:W-:Y:S02]  /*1d70*/  MOV R0, 0xff7fffff ;  /* 0xff7fffff00007802 */ /* 0x008fe40000000f00 */
[----:B0-----:R-:W-:-:S04]  /*1d80*/  MOV R3, UR4 ;  /* 0x0000000400037c02 */ /* 0x001fc80008000f00 */
[----:B-1----:R-:W-:-:S05]  /*1d90*/  VIADDMNMX R5, R16, -R3, RZ, !PT ;  /* 0x8000000310057246 */ /* 0x002fca00078001ff */
[----:B------:R-:W-:Y:S05]  /*1da0*/  @P0 BRA `(.L_x_455) ;  /* 0x0000000000e40947 */ /* 0x000fea0003800000 */
[----:B------:R-:W0:Y:S01]  /*1db0*/  LDCU UR4, c[0x0][0x40c] ;  /* 0x00008180ff0477ac */ /* 0x000e220008000800 */
[----:B------:R-:W1:Y:S01]  /*1dc0*/  S2R R21, SR_CgaCtaId ;  /* 0x0000000000157919 */ /* 0x000e620000008800 */
[----:B------:R-:W-:Y:S01]  /*1dd0*/  MOV R10, 0x400 ;  /* 0x00000400000a7802 */ /* 0x000fe20000000f00 */
[-C--:B------:R-:W-:Y:S02]  /*1de0*/  IMAD R32, R33, R3.reuse, R32 ;  /* 0x0000000321207224 */ /* 0x080fe400078e0220 */
[----:B--2-4-:R-:W-:Y:S02]  /*1df0*/  HMUL2 R12, R27, R25 ;  /* 0x000000191b0c7232 */ /* 0x014fe40000000000 */
[----:B------:R-:W-:Y:S01]  /*1e00*/  IMAD R31, R31, R3, R18 ;  /* 0x000000031f1f7224 */ /* 0x000fe200078e0212 */
[----:B------:R-:W-:Y:S01]  /*1e10*/  IADD3 R4, PT, PT, R10, 0x40, RZ ;  /* 0x000000400a047810 */ /* 0x000fe20007ffe0ff */
[----:B------:R-:W-:-:S03]  /*1e20*/  HFMA2 R12, R26, R24, R12 ;  /* 0x000000181a0c7231 */ /* 0x000fc6000000000c */
[----:B------:R-:W-:Y:S02]  /*1e30*/  LEA R31, R31, R32, 0x3 ;  /* 0x000000201f1f7211 */ /* 0x000fe400078e18ff */
[--C-:B------:R-:W-:Y:S02]  /*1e40*/  HADD2.F32 R13, -RZ, R12.reuse.H0_H0 ;  /* 0x2000000cff0d7230 */ /* 0x100fe40000004100 */
[----:B------:R-:W-:Y:S01]  /*1e50*/  HADD2.F32 R12, -RZ, R12.H1_H1 ;  /* 0x3000000cff0c7230 */ /* 0x000fe20000004100 */
[----:B0-----:R-:W-:Y:S01]  /*1e60*/  ISETP.NE.AND P1, PT, RZ, UR4, PT ;  /* 0x00000004ff007c0c */ /* 0x001fe2000bf25270 */
[----:B------:R-:W-:-:S03]  /*1e70*/  UMOV UR4, 0xffffffff ;  /* 0xffffffff00047882 */ /* 0x000fc60000000000 */
[----:B------:R-:W-:Y:S01]  /*1e80*/  FADD.FTZ R13, R13, R12 ;  /* 0x0000000c0d0d7221 */ /* 0x000fe20000010000 */
[----:B------:R-:W-:-:S08]  /*1e90*/  ISETP.GT.U32.OR P0, PT, R29, 0x1b, P1 ;  /* 0x0000001b1d00780c */ /* 0x000fd00000f04470 */
[----:B------:R-:W-:Y:S02]  /*1ea0*/  @!P1 IADD3 R8, PT, PT, R10, 0x140, RZ ;  /* 0x000001400a089810 */ /* 0x000fe40007ffe0ff */
[----:B-1----:R-:W-:-:S03]  /*1eb0*/  LEA R4, R21, R4, 0x18 ;  /* 0x0000000415047211 */ /* 0x002fc600078ec0ff */
[----:B------:R-:W0:Y:S01]  /*1ec0*/  @!P0 LDC.64 R6, c[0x0][0x3b8] ;  /* 0x0000ee00ff068b82 */ /* 0x000e220000000a00 */
        /* <DEDUP_REMOVED lines=17> */
.L_x_569:
[----:B------:R-:W-:Y:S01]  /*1fe0*/  ISETP.NE.AND P0, PT, R29, RZ, PT ;  /* 0x000000ff1d00720c */ /* 0x000fe20003f05270 */
[----:B-1----:R-:W-:-:S12]  /*1ff0*/  FADD.FTZ R14, R8, R14 ;  /* 0x0000000e080e7221 */ /* 0x002fd80000010000 */
[----:B------:R-:W-:Y:S05]  /*2000*/  @P0 BRA `(.L_x_455) ;  /* 0x00000000004c0947 */ /* 0x000fea0003800000 */
[----:B------:R-:W1:Y:S02]  /*2010*/  LDCU.64 UR4, c[0x0][0x438] ;  /* 0x00008700ff0477ac */ /* 0x000e640008000a00 */
[----:B-1----:R-:W-:Y:S01]  /*2020*/  ISETP.NE.U32.AND P0, PT, RZ, UR4, PT ;  /* 0x00000004ff007c0c */ /* 0x002fe2000bf05070 */
[----:B------:R-:W1:Y:S03]  /*2030*/  LDCU UR4, c[0x0][0x410] ;  /* 0x00008200ff0477ac */ /* 0x000e660008000800 */
[----:B------:R-:W-:-:S13]  /*2040*/  ISETP.NE.AND.EX P0, PT, RZ, UR5, PT, P0 ;  /* 0x00000005ff007c0c */ /* 0x000fda000bf05300 */
[----:B------:R-:W2:Y:S01]  /*2050*/  @P0 LDC R0, c[0x0][0x440] ;  /* 0x00011000ff000b82 */ /* 0x000ea20000000800 */
[----:B-----5:R-:W-:-:S07]  /*2060*/  @P0 IADD3 R9, PT, PT, R30, -R17, RZ ;  /* 0x800000111e090210 */ /* 0x020fce0007ffe0ff */
[----:B------:R-:W3:Y:S01]  /*2070*/  @P0 LDC.64 R6, c[0x0][0x438] ;  /* 0x00010e00ff060b82 */ /* 0x000ee20000000a00 */
[----:B--2---:R-:W-:-:S04]  /*2080*/  @P0 IMAD R28, R28, R0, R9 ;  /* 0x000000001c1c0224 */ /* 0x004fc800078e0209 */
[----:B------:R-:W-:-:S04]  /*2090*/  @P0 IMAD R9, R28, R0, R9 ;  /* 0x000000001c090224 */ /* 0x000fc800078e0209 */
[----:B---3--:R-:W-:-:S06]  /*20a0*/  @P0 IMAD.WIDE R6, R9, 0x2, R6 ;  /* 0x0000000209060825 */ /* 0x008fcc00078e0206 */
[----:B------:R-:W2:Y:S01]  /*20b0*/  @P0 LDG.E.U16 R6, desc[UR36][R6.64] ;  /* 0x0000002406060981 */ /* 0x000ea2000c1e1500 */
[----:B------:R-:W-:Y:S01]  /*20c0*/  IADD3 R10, PT, PT, R10, 0x240, RZ ;  /* 0x000002400a0a7810 */ /* 0x000fe20007ffe0ff */
[----:B-1----:R-:W-:Y:S01]  /*20d0*/  FMUL.FTZ R0, R14, UR4 ;  /* 0x000000040e007c20 */ /* 0x002fe20008410000 */
[----:B------:R-:W-:Y:S02]  /*20e0*/  IADD3 R4, PT, PT, R16, -R5, RZ ;  /* 0x8000000510047210 */ /* 0x000fe40007ffe0ff */
[----:B------:R-:W-:-:S04]  /*20f0*/  LEA R11, R21, R10, 0x18 ;  /* 0x0000000a150b7211 */ /* 0x000fc800078ec0ff */
[----:B------:R-:W-:Y:S01]  /*2100*/  LEA R11, R4, R11, 0x2 ;  /* 0x0000000b040b7211 */ /* 0x000fe200078e10ff */
[----:B--2---:R-:W-:-:S05]  /*2110*/  @P0 HADD2.F32 R9, -RZ, R6.H0_H0 ;  /* 0x20000006ff090230 */ /* 0x004fca0000004100 */
[----:B------:R-:W-:-:S05]  /*2120*/  @P0 FADD.FTZ R0, R0, R9 ;  /* 0x0000000900000221 */ /* 0x000fca0000010000 */
[----:B------:R1:W-:Y:S02]  /*2130*/  STS [R11+-0x4], R0 ;  /* 0xfffffc000b007388 */ /* 0x0003e40000000800 */
.L_x_455:
[----:B------:R-:W-:Y:S05]  /*2140*/  WARPSYNC.ALL ;  /* 0x0000000000007948 */ /* 0x000fea0003800000 */
[----:B------:R-:W3:Y:S08]  /*2150*/  S2UR UR15, SR_CgaCtaId ;  /* 0x00000000000f79c3 */ /* 0x000ef00000008800 */
[----:B------:R-:W-:Y:S01]  /*2160*/  BAR.SYNC.DEFER_BLOCKING 0x0 ;  /* 0x0000000000007b1d */ /* 0x000fe20000010000 */
[----:B------:R-:W-:-:S04]  /*2170*/  LOP3.LUT R7, RZ, R5, RZ, 0x33, !PT ;  /* 0x00000005ff077212 */ /* 0x000fc800078e33ff */
[----:B------:R-:W-:Y:S01]  /*2180*/  IADD3 R7, PT, PT, R7, 0x1f, R16 ;  /* 0x0000001f07077810 */ /* 0x000fe20007ffe010 */
[----:B------:R-:W-:Y:S01]  /*2190*/  UMOV UR14, 0x400 ;  /* 0x00000400000e7882 */ /* 0x000fe20000000000 */
[----:B------:R-:W0:Y:S01]  /*21a0*/  LDCU UR5, c[0x0][0x40c] ;  /* 0x00008180ff0577ac */ /* 0x000e220008000800 */
[----:B------:R-:W1:Y:S01]  /*21b0*/  S2R R212, SR_TID.X ;  /* 0x0000000000d47919 */ /* 0x000e620000002100 */
[----:B------:R-:W1:Y:S01]  /*21c0*/  S2UR UR16, SR_CTAID.X ;  /* 0x00000000001079c3 */ /* 0x000e620000002500 */
[----:B------:R-:W-:Y:S01]  /*21d0*/  SHF.R.S32.HI R4, RZ, 0x1f, R7 ;  /* 0x0000001fff047819 */ /* 0x000fe20000011407 */
[----:B------:R-:W1:Y:S03]  /*21e0*/  LDCU UR18, c[0x0][0x40c] ;  /* 0x00008180ff1277ac */ /* 0x000e660008000800 */
[----:B------:R-:W-:Y:S01]  /*21f0*/  LEA.HI R4, R4, R7, RZ, 0x5 ;  /* 0x0000000704047211 */ /* 0x000fe200078f28ff */
[----:B------:R-:W1:Y:S02]  /*2200*/  LDCU UR17, c[0x0][0x3f8] ;  /* 0x00007f00ff1177ac */ /* 0x000e640008000800 */
[----:B------:R-:W1:Y:S01]  /*2210*/  LDC R9, c[0x0][0x3f0] ;  /* 0x0000fc00ff097b82 */ /* 0x000e620000000800 */
[----:B------:R-:W-:Y:S01]  /*2220*/  LOP3.LUT R214, R4, 0xffffffe0, RZ, 0xc0, !PT ;  /* 0xffffffe004d67812 */ /* 0x000fe200078ec0ff */
[----:B------:R-:W1:Y:S01]  /*2230*/  LDCU UR20, c[0x0][0x3f4] ;  /* 0x00007e80ff1477ac */ /* 0x000e620008000800 */
[----:B---3--:R-:W-:-:S02]  /*2240*/  ULEA UR4, UR15, UR14, 0x18 ;  /* 0x0000000e0f047291 */ /* 0x008fc4000f8ec0ff */
[----:B0-----:R-:W-:Y:S01]  /*2250*/  UISETP.NE.AND UP0, UPT, UR5, URZ, UPT ;  /* 0x000000ff0500728c */ /* 0x001fe2000bf05270 */
[----:B------:R-:W0:Y:S01]  /*2260*/  LDCU UR19, c[0x0][0x410] ;  /* 0x00008200ff1377ac */ /* 0x000e220008000800 */
[----:B------:R-:W3:Y:S05]  /*2270*/  LDCU.64 UR6, c[0x0][0x3b8] ;  /* 0x00007700ff0677ac */ /* 0x000eea0008000a00 */
[----:B------:R-:W0:Y:S01]  /*2280*/  LDS.128 R20, [UR4+0x40] ;  /* 0x00004004ff147984 */ /* 0x000e220008000c00 */
[----:B------:R-:W0:Y:S03]  /*2290*/  LDCU.64 UR8, c[0x0][0x438] ;  /* 0x00008700ff0877ac */ /* 0x000e260008000a00 */
[----:B--2-4-:R-:W2:Y:S01]  /*22a0*/  LDS.128 R24, [UR4+0x50] ;  /* 0x00005004ff187984 */ /* 0x014ea20008000c00 */
[----:B------:R-:W4:Y:S03]  /*22b0*/  LDCU.64 UR10, c[0x0][0x448] ;  /* 0x00008900ff0a77ac */ /* 0x000f260008000a00 */
[----:B------:R-:W0:Y:S01]  /*22c0*/  LDS.128 R28, [UR4+0x60] ;  /* 0x00006004ff1c7984 */ /* 0x000e220008000c00 */
[----:B-1----:R-:W-:Y:S01]  /*22d0*/  ISETP.GE.AND P0, PT, R212, R214, PT ;  /* 0x000000d6d400720c */ /* 0x002fe20003f06270 */
[----:B------:R-:W-:-:S02]  /*22e0*/  IMAD R4, R84, R9, UR16 ;  /* 0x0000001054047e24 */ /* 0x000fc4000f8e0209 */
[----:B------:R-:W1:Y:S04]  /*22f0*/  LDS.128 R32, [UR4+0x70] ;  /* 0x00007004ff207984 */ /* 0x000e680008000c00 */
        /* <DEDUP_REMOVED lines=29> */
.L_x_457:
[----:B------:R-:W-:Y:S01]  /*24d0*/  BSSY.RECONVERGENT B0, `(.L_x_458) ;  /* 0x000037a000007945 */ /* 0x000fe20003800200 */
[----:B------:R-:W-:-:S03]  /*24e0*/  IMAD R4, R4, 0x70, RZ ;  /* 0x0000007004047824 */ /* 0x000fc600078e02ff */
[----:B------:R-:W-:Y:S05]  /*24f0*/  @P0 BRA `(.L_x_459) ;  /* 0x0000003400dc0947 */ /* 0x000fea0003800000 */
[----:B------:R-:W-:Y:S01]  /*2500*/  IABS R6, R3 ;  /* 0x0000000300067213 */ /* 0x000fe20000000000 */
[----:B------:R-:W1:Y:S01]  /*2510*/  S2UR UR5, SR_CTAID.Y ;  /* 0x00000000000579c3 */ /* 0x000e620000002600 */
[----:B------:R-:W2:Y:S01]  /*2520*/  LDCU.64 UR12, c[0x0][0x420] ;  /* 0x00008400ff0c77ac */ /* 0x000ea20008000a00 */
[-C--:B------:R-:W-:Y:S01]  /*2530*/  IADD3 R12, PT, PT, R212, R5.reuse, RZ ;  /* 0x00000005d40c7210 */ /* 0x080fe20007ffe0ff */
[----:B------:R-:W3:Y:S01]  /*2540*/  I2F.RP R8, R6 ;  /* 0x0000000600087306 */ /* 0x000ee20000209400 */
[----:B------:R-:W-:Y:S01]  /*2550*/  IADD3 R214, PT, PT, R214, R5, RZ ;  /* 0x00000005d6d67210 */ /* 0x000fe20007ffe0ff */
[----:B------:R-:W-:Y:S01]  /*2560*/  UIADD3 UR4, UPT, UPT, UR14, 0x240, URZ ;  /* 0x000002400e047890 */ /* 0x000fe2000fffe0ff */
[----:B------:R-:W-:Y:S02]  /*2570*/  IADD3 R213, PT, PT, R12, 0x1, RZ ;  /* 0x000000010cd57810 */ /* 0x000fe40007ffe0ff */
[----:B------:R-:W4:Y:S01]  /*2580*/  LDC R13, c[0x0][0x440] ;  /* 0x00011000ff0d7b82 */ /* 0x000f220000000800 */
[----:B------:R-:W-:-:S06]  /*2590*/  ULEA UR4, UR15, UR4, 0x18 ;  /* 0x000000040f047291 */ /* 0x000fcc000f8ec0ff */
[----:B------:R-:W-:Y:S01]  /*25a0*/  LEA R212, R212, UR4, 0x2 ;  /* 0x00000004d4d47c11 */ /* 0x000fe2000f8e10ff */
[----:B---3--:R-:W3:Y:S01]  /*25b0*/  MUFU.RCP R8, R8 ;  /* 0x0000000800087308 */ /* 0x008ee20000001000 */
[----:B--2---:R-:W-:-:S04]  /*25c0*/  ISETP.NE.U32.AND P0, PT, RZ, UR12, PT ;  /* 0x0000000cff007c0c */ /* 0x004fc8000bf05070 */
[----:B------:R-:W-:Y:S01]  /*25d0*/  ISETP.NE.AND.EX P0, PT, RZ, UR13, PT, P0 ;  /* 0x0000000dff007c0c */ /* 0x000fe2000bf05300 */
[----:B-1----:R-:W-:-:S05]  /*25e0*/  IMAD R7, R3, UR5, RZ ;  /* 0x0000000503077c24 */ /* 0x002fca000f8e02ff */
[----:B------:R-:W-:Y:S01]  /*25f0*/  SHF.R.S32.HI R9, RZ, 0x1f, R7 ;  /* 0x0000001fff097819 */ /* 0x000fe20000011407 */
[----:B----4-:R-:W-:Y:S01]  /*2600*/  IMAD R3, R13, UR16, R16 ;  /* 0x000000100d037c24 */ /* 0x010fe2000f8e0210 */
[----:B---3--:R-:W-:-:S04]  /*2610*/  IADD3 R10, PT, PT, R8, 0xffffffe, RZ ;  /* 0x0ffffffe080a7810 */ /* 0x008fc80007ffe0ff */
[----:B------:R-:W-:Y:S01]  /*2620*/  IADD3 R3, PT, PT, R3, -0x1, RZ ;  /* 0xffffffff03037810 */ /* 0x000fe20007ffe0ff */
[----:B------:R1:W2:Y:S01]  /*2630*/  F2I.FTZ.U32.TRUNC.NTZ R11, R10 ;  /* 0x0000000a000b7305 */ /* 0x0002a2000021f000 */
[----:B------:R-:W-:-:S04]  /*2640*/  IADD3 R8, P1, P2, R7, UR12, R12 ;  /* 0x0000000c07087c10 */ /* 0x000fc8000fa3e00c */
[----:B------:R-:W-:Y:S01]  /*2650*/  IADD3.X R9, PT, PT, R9, UR13, RZ, P1, P2 ;  /* 0x0000000d09097c10 */ /* 0x000fe20008fe44ff */
[----:B-1----:R-:W-:Y:S01]  /*2660*/  HFMA2 R10, -RZ, RZ, 0, 0 ;  /* 0x00000000ff0a7431 */ /* 0x002fe200000001ff */
[----:B--2---:R-:W-:-:S05]  /*2670*/  IADD3 R15, PT, PT, RZ, -R11, RZ ;  /* 0x8000000bff0f7210 */ /* 0x004fca0007ffe0ff */
[----:B------:R-:W-:-:S04]  /*2680*/  IMAD R15, R15, R6, RZ ;  /* 0x000000060f0f7224 */ /* 0x000fc800078e02ff */
[----:B------:R-:W-:-:S04]  /*2690*/  IMAD.HI.U32 R7, R11, R15, R10 ;  /* 0x0000000f0b077227 */ /* 0x000fc800078e000a */
[----:B------:R-:W-:-:S07]  /*26a0*/  IMAD R11, R3, R13, R12 ;  /* 0x0000000d030b7224 */ /* 0x000fce00078e020c */
.L_x_494:
[----:B------:R-:W2:Y:S01]  /*26b0*/  @P0 LDG.E.U8 R211, desc[UR36][R8.64] ;  /* 0x0000002408d30981 */ /* 0x000ea2000c1e1100 */
[----:B------:R-:W-:Y:S01]  /*26c0*/  IADD3 R10, PT, PT, R213, -0x1, RZ ;  /* 0xffffffffd50a7810 */ /* 0x000fe20007ffe0ff */
[----:B------:R-:W-:Y:S01]  /*26d0*/  BSSY.RECONVERGENT B1, `(.L_x_460) ;  /* 0x000003d000017945 */ /* 0x000fe20003800200 */
[----:B------:R-:W-:Y:S02]  /*26e0*/  MOV R3, UR20 ;  /* 0x0000001400037c02 */ /* 0x000fe40008000f00 */
[----:B------:R-:W-:Y:S02]  /*26f0*/  IABS R210, R10 ;  /* 0x0000000a00d27213 */ /* 0x000fe40000000000 */
[----:B------:R-:W-:Y:S01]  /*2700*/  IABS R216, R3 ;  /* 0x0000000300d87213 */ /* 0x000fe20000000000 */
[----:B------:R-:W-:Y:S01]  /*2710*/  IMAD R215, R3, 0x70, RZ ;  /* 0x0000007003d77824 */ /* 0x000fe200078e02ff */
[----:B------:R-:W-:Y:S01]  /*2720*/  ISETP.GE.AND P2, PT, R10, RZ, PT ;  /* 0x000000ff0a00720c */ /* 0x000fe20003f46270 */
[----:B------:R-:W-:Y:S01]  /*2730*/  IMAD.HI.U32 R208, R7, R210, RZ ;  /* 0x000000d207d07227 */ /* 0x000fe200078e00ff */
[----:B------:R-:W-:-:S04]  /*2740*/  ISETP.NE.AND P4, PT, R3, RZ, PT ;  /* 0x000000ff0300720c */ /* 0x000fc80003f85270 */
[----:B------:R-:W-:-:S05]  /*2750*/  IADD3 R209, PT, PT, -R208, RZ, RZ ;  /* 0x000000ffd0d17210 */ /* 0x000fca0007ffe1ff */
[----:B------:R-:W-:-:S05]  /*2760*/  IMAD R209, R216, R209, R210 ;  /* 0x000000d1d8d17224 */ /* 0x000fca00078e02d2 */
[----:B------:R-:W-:-:S13]  /*2770*/  ISETP.GT.U32.AND P1, PT, R6, R209, PT ;  /* 0x000000d10600720c */ /* 0x000fda0003f24070 */
[----:B------:R-:W-:-:S04]  /*2780*/  @!P1 IADD3 R209, PT, PT, R209, -R216, RZ ;  /* 0x800000d8d1d19210 */ /* 0x000fc80007ffe0ff */
[----:B------:R-:W-:-:S13]  /*2790*/  ISETP.GT.U32.AND P1, PT, R6, R209, PT ;  /* 0x000000d10600720c */ /* 0x000fda0003f24070 */
[----:B------:R-:W-:-:S04]  /*27a0*/  @!P1 IADD3 R209, PT, PT, R209, -R216, RZ ;  /* 0x800000d8d1d19210 */ /* 0x000fc80007ffe0ff */
[----:B------:R-:W-:Y:S02]  /*27b0*/  MOV R220, R209 ;  /* 0x000000d100dc7202 */ /* 0x000fe40000000f00 */
[----:B------:R-:W-:Y:S02]  /*27c0*/  IADD3 R209, PT, PT, R16, -0x1, RZ ;  /* 0xffffffff10d17810 */ /* 0x000fe40007ffe0ff */
[----:B------:R-:W-:Y:S02]  /*27d0*/  @!P2 IADD3 R220, PT, PT, -R220, RZ, RZ ;  /* 0x000000ffdcdca210 */ /* 0x000fe40007ffe1ff */
[----:B------:R-:W-:Y:S02]  /*27e0*/  ISETP.GE.AND P1, PT, R10, R209, PT ;  /* 0x000000d10a00720c */ /* 0x000fe40003f26270 */
[----:B------:R-:W-:-:S04]  /*27f0*/  @!P4 LOP3.LUT R220, RZ, R3, RZ, 0x33, !PT ;  /* 0x00000003ffdcc212 */ /* 0x000fc800078e33ff */
[----:B------:R-:W-:Y:S02]  /*2800*/  SHF.L.U32 R216, R220, 0x3, RZ ;  /* 0x00000003dcd87819 */ /* 0x000fe400000006ff */
[----:B--2---:R-:W-:-:S05]  /*2810*/  ISETP.NE.AND P3, PT, R211, RZ, P0 ;  /* 0x000000ffd300720c */ /* 0x004fca0000765270 */
[----:B-----5:R-:W-:Y:S08]  /*2820*/  @P1 BRA `(.L_x_461) ;  /* 0x00000000009c1947 */ /* 0x020ff00003800000 */
[----:B------:R-:W-:Y:S02]  /*2830*/  ISETP.GE.AND P2, PT, R216, R215, PT ;  /* 0x000000d7d800720c */ /* 0x000fe40003f46270 */
[----:B------:R-:W-:-:S11]  /*2840*/  CS2R R150, SRZ ;  /* 0x0000000000967805 */ /* 0x000fd6000001ff00 */
[----:B------:R-:W1:Y:S01]  /*2850*/  @!P2 LDC.64 R208, c[0x0][0x3b8] ;  /* 0x0000ee00ffd0ab82 */ /* 0x000e620000000a00 */
[----:B------:R-:W-:-:S05]  /*2860*/  @!P2 IMAD R149, R4, R3, RZ ;  /* 0x000000030495a224 */ /* 0x000fca00078e02ff */
[----:B------:R-:W-:-:S04]  /*2870*/  @!P2 IADD3 R148, P4, PT, R216, R149, RZ ;  /* 0x00000095d894a210 */ /* 0x000fc80007f9e0ff */
[----:B------:R-:W-:Y:S02]  /*2880*/  @!P2 LEA.HI.X.SX32 R149, R149, RZ, 0x1, P4 ;  /* 0x000000ff9595a211 */ /* 0x000fe400020f0eff */
[----:B-1----:R-:W-:-:S04]  /*2890*/  @!P2 LEA R208, P4, R148, R208, 0x1 ;  /* 0x000000d094d0a211 */ /* 0x002fc800078808ff */
[----:B------:R-:W-:Y:S02]  /*28a0*/  @!P2 LEA.HI.X R209, R148, R209, R149, 0x1, P4 ;  /* 0x000000d194d1a211 */ /* 0x000fe400020f0c95 */
[----:B------:R-:W-:-:S06]  /*28b0*/  CS2R R148, SRZ ;  /* 0x0000000000947805 */ /* 0x000fcc000001ff00 */
[----:B------:R1:W5:Y:S01]  /*28c0*/  @!P2 LDG.E.128 R148, desc[UR36][R208.64] ;  /* 0x00000024d094a981 */ /* 0x000362000c1e1d00 */
[----:B------:R-:W-:-:S09]  /*28d0*/  UISETP.NE.AND UP0, UPT, UR18, URZ, UPT ;  /* 0x000000ff1200728c */ /* 0x000fd2000bf05270 */
[----:B-1----:R-:W-:Y:S05]  /*28e0*/  BRA.U UP0, `(.L_x_461) ;  /* 0x00000001006c7547 */ /* 0x002fea000b800000 */
[----:B------:R-:W-:-:S13]  /*28f0*/  ISETP.NE.AND P5, PT, R19, RZ, PT ;  /* 0x000000ff1300720c */ /* 0x000fda0003fa5270 */
[----:B------:R-:W1:Y:S01]  /*2900*/  @P5 S2R R211, SR_CTAID.X ;  /* 0x0000000000d35919 */ /* 0x000e620000002500 */
[----:B------:R-:W1:Y:S08]  /*2910*/  @P5 LDC R210, c[0x0][0x3f8] ;  /* 0x0000fe00ffd25b82 */ /* 0x000e700000000800 */
[----:B------:R-:W2:Y:S01]  /*2920*/  @P5 LDC.64 R208, c[0x0][0x450] ;  /* 0x00011400ffd05b82 */ /* 0x000ea20000000a00 */
[----:B-1----:R-:W-:-:S04]  /*2930*/  @P5 IMAD R210, R2, R210, R211 ;  /* 0x000000d202d25224 */ /* 0x002fc800078e02d3 */
[----:B------:R-:W-:-:S04]  /*2940*/  @P5 IMAD R211, R210, 0x70, RZ ;  /* 0x00000070d2d35824 */ /* 0x000fc800078e02ff */
[----:B--2---:R-:W-:-:S06]  /*2950*/  @P5 IMAD.WIDE R208, R211, 0x2, R208 ;  /* 0x00000002d3d05825 */ /* 0x004fcc00078e02d0 */
[----:B------:R-:W2:Y:S01]  /*2960*/  @P5 LDG.E.128 R208, desc[UR36][R208.64] ;  /* 0x00000024d0d05981 */ /* 0x000ea2000c1e1d00 */
[----:B-----5:R-:W-:Y:S02]  /*2970*/  HFMA2 R149, R149, 1, 1, R85 ;  /* 0x3c003c0095957831 */ /* 0x020fe40000000055 */
[----:B------:R-:W-:Y:S02]  /*2980*/  HADD2 R148, R148, R84 ;  /* 0x0000005494947230 */ /* 0x000fe40000000000 */
[----:B------:R-:W-:Y:S02]  /*2990*/  HFMA2 R151, R151, 1, 1, R87 ;  /* 0x3c003c0097977831 */ /* 0x000fe40000000057 */
[----:B------:R-:W-:Y:S02]  /*29a0*/  HADD2 R150, R150, R86 ;  /* 0x0000005696967230 */ /* 0x000fe40000000000 */
[----:B--2---:R-:W-:Y:S02]  /*29b0*/  @P5 HFMA2 R149, R149, R209, -RZ ;  /* 0x000000d195955231 */ /* 0x004fe400001000ff */
[----:B------:R-:W-:-:S02]  /*29c0*/  @P5 HMUL2 R148, R148, R208 ;  /* 0x000000d094945232 */ /* 0x000fc40000000000 */
[----:B------:R-:W-:Y:S02]  /*29d0*/  @P5 HFMA2 R151, R151, R211, -RZ ;  /* 0x000000d397975231 */ /* 0x000fe400001000ff */
[----:B------:R-:W-:Y:S01]  /*29e0*/  @P5 HMUL2 R150, R150, R210 ;  /* 0x000000d296965232 */ /* 0x000fe20000000000 */
[----:B------:R-:W-:Y:S06]  /*29f0*/  @P2 BRA `(.L_x_461) ;  /* 0x0000000000282947 */ /* 0x000fec0003800000 */
[----:B------:R-:W-:Y:S08]  /*2a00*/  S2UR UR4, SR_CTAID.Y ;  /* 0x00000000000479c3 */ /* 0x000ff00000002600 */
[----:B------:R-:W1:Y:S02]  /*2a10*/  S2UR UR5, SR_CTAID.X ;  /* 0x00000000000579c3 */ /* 0x000e640000002500 */
[----:B-1----:R-:W-:-:S06]  /*2a20*/  UIMAD UR4, UR4, UR17, UR5 ;  /* 0x00000011040472a4 */ /* 0x002fcc000f8e0205 */
[----:B------:R-:W-:-:S04]  /*2a30*/  IMAD R208, R3, UR4, RZ ;  /* 0x0000000403d07c24 */ /* 0x000fc8000f8e02ff */
[----:B------:R-:W-:-:S05]  /*2a40*/  IMAD R209, R208, 0x70, RZ ;  /* 0x00000070d0d17824 */ /* 0x000fca00078e02ff */
[----:B------:R-:W-:-:S04]  /*2a50*/  IADD3 R210, P2, PT, R216, R209, RZ ;  /* 0x000000d1d8d27210 */ /* 0x000fc80007f5e0ff */
[----:B------:R-:W-:Y:S02]  /*2a60*/  LEA.HI.X.SX32 R209, R209, RZ, 0x1, P2 ;  /* 0x000000ffd1d17211 */ /* 0x000fe400010f0eff */
[----:B------:R-:W-:-:S04]  /*2a70*/  LEA R208, P2, R210, UR6, 0x1 ;  /* 0x00000006d2d07c11 */ /* 0x000fc8000f8408ff */
[----:B------:R-:W-:-:S05]  /*2a80*/  LEA.HI.X R209, R210, UR7, R209, 0x1, P2 ;  /* 0x00000007d2d17c11 */ /* 0x000fca00090f0cd1 */
[----:B------:R1:W-:Y:S04]  /*2a90*/  STG.E.128 desc[UR36][R208.64], R148 ;  /* 0x00000094d0007986 */ /* 0x0003e8000c101d24 */
.L_x_461:
[----:B0-----:R-:W-:Y:S05]  /*2aa0*/  BSYNC.RECONVERGENT B1 ;  /* 0x0000000000017941 */ /* 0x001fea0003800200 */
.L_x_460:
[----:B------:R-:W-:Y:S01]  /*2ab0*/  BSSY.RECONVERGENT B1, `(.L_x_462) ;  /* 0x000005a000017945 */ /* 0x000fe20003800200 */
[----:B------:R-:W-:-:S03]  /*2ac0*/  IADD3 R220, PT, PT, R220, R3, RZ ;  /* 0x00000003dcdc7210 */ /* 0x000fc60007ffe0ff */
[----:B------:R-:W-:Y:S05]  /*2ad0*/  @P1 BRA `(.L_x_463) ;  /* 0x00000004005c1947 */ /* 0x000fea0003800000 */
[----:B------:R-:W-:Y:S01]  /*2ae0*/  SHF.L.U32 R224, R220, 0x3, RZ ;  /* 0x00000003dce07819 */ /* 0x000fe200000006ff */
[----:B------:R-:W-:Y:S01]  /*2af0*/  UISETP.NE.AND UP0, UPT, UR18, URZ, UPT ;  /* 0x000000ff1200728c */ /* 0x000fe2000bf05270 */
[----:B------:R-:W-:Y:S02]  /*2b00*/  LEA R222, R3, R216, 0x4 ;  /* 0x000000d803de7211 */ /* 0x000fe400078e20ff */
[----:B------:R-:W-:Y:S02]  /*2b10*/  CS2R R154, SRZ ;  /* 0x00000000009a7805 */ /* 0x000fe4000001ff00 */
[-C--:B------:R-:W-:Y:S02]  /*2b20*/  ISETP.GE.AND P2, PT, R224, R215.reuse, PT ;  /* 0x000000d7e000720c */ /* 0x080fe40003f46270 */
[----:B------:R-:W-:Y:S02]  /*2b30*/  CS2R R152, SRZ ;  /* 0x0000000000987805 */ /* 0x000fe4000001ff00 */
[----:B------:R-:W-:-:S09]  /*2b40*/  ISETP.GE.AND P4, PT, R222, R215, PT ;  /* 0x000000d7de00720c */ /* 0x000fd20003f86270 */
[----:B-1----:R-:W0:Y:S01]  /*2b50*/  @!P2 LDC.64 R208, c[0x0][0x3b8] ;  /* 0x0000ee00ffd0ab82 */ /* 0x002e220000000a00 */
[----:B------:R-:W-:Y:S01]  /*2b60*/  @!P2 IMAD R15, R4, R3, RZ ;  /* 0x00000003040fa224 */ /* 0x000fe200078e02ff */
[----:B------:R-:W-:-:S04]  /*2b70*/  @!P2 SHF.R.S32.HI R12, RZ, 0x1f, R224 ;  /* 0x0000001fff0ca819 */ /* 0x000fc800000114e0 */
[C---:B------:R-:W-:Y:S02]  /*2b80*/  @!P2 IADD3 R13, P5, PT, R15.reuse, R224, RZ ;  /* 0x000000e00f0da210 */ /* 0x040fe40007fbe0ff */
[----:B------:R-:W1:Y:S02]  /*2b90*/  @!P4 LDC.64 R218, c[0x0][0x3b8] ;  /* 0x0000ee00ffdacb82 */ /* 0x000e640000000a00 */
[----:B------:R-:W-:Y:S01]  /*2ba0*/  @!P2 LEA.HI.X.SX32 R12, R15, R12, 0x1, P5 ;  /* 0x0000000c0f0ca211 */ /* 0x000fe200028f0eff */
[----:B------:R-:W-:Y:S01]  /*2bb0*/  @!P4 IMAD R15, R4, R3, RZ ;  /* 0x00000003040fc224 */ /* 0x000fe200078e02ff */
[----:B0-----:R-:W-:-:S04]  /*2bc0*/  @!P2 LEA R208, P5, R13, R208, 0x1 ;  /* 0x000000d00dd0a211 */ /* 0x001fc800078a08ff */
[----:B------:R-:W-:Y:S02]  /*2bd0*/  @!P2 LEA.HI.X R209, R13, R209, R12, 0x1, P5 ;  /* 0x000000d10dd1a211 */ /* 0x000fe400028f0c0c */
[----:B------:R-:W-:Y:S02]  /*2be0*/  @!P4 SHF.R.S32.HI R12, RZ, 0x1f, R222 ;  /* 0x0000001fff0cc819 */ /* 0x000fe400000114de */
[----:B------:R-:W-:-:S04]  /*2bf0*/  @!P4 IADD3 R13, P5, PT, R15, R222, RZ ;  /* 0x000000de0f0dc210 */ /* 0x000fc80007fbe0ff */
[----:B------:R-:W-:Y:S02]  /*2c00*/  @!P4 LEA.HI.X.SX32 R12, R15, R12, 0x1, P5 ;  /* 0x0000000c0f0cc211 */ /* 0x000fe400028f0eff */
[----:B------:R-:W-:Y:S02]  /*2c10*/  CS2R R14, SRZ ;  /* 0x00000000000e7805 */ /* 0x000fe4000001ff00 */
[----:B-1----:R-:W-:-:S04]  /*2c20*/  @!P4 LEA R218, P5, R13, R218, 0x1 ;  /* 0x000000da0ddac211 */ /* 0x002fc800078a08ff */
[----:B------:R-:W-:Y:S02]  /*2c30*/  @!P4 LEA.HI.X R219, R13, R219, R12, 0x1, P5 ;  /* 0x000000db0ddbc211 */ /* 0x000fe400028f0c0c */
[----:B------:R-:W-:-:S06]  /*2c40*/  CS2R R12, SRZ ;  /* 0x00000000000c7805 */ /* 0x000fcc000001ff00 */
[----:B------:R0:W5:Y:S01]  /*2c50*/  @!P2 LDG.E.128 R12, desc[UR36][R208.64] ;  /* 0x00000024d00ca981 */ /* 0x000162000c1e1d00 */
[----:B------:R-:W-:Y:S05]  /*2c60*/  BRA.U UP0, `(.L_x_464) ;  /* 0x0000000100787547 */ /* 0x000fea000b800000 */
[----:B------:R-:W-:-:S13]  /*2c70*/  ISETP.NE.AND P6, PT, R19, RZ, PT ;  /* 0x000000ff1300720c */ /* 0x000fda0003fc5270 */
[----:B------:R-:W1:Y:S01]  /*2c80*/  @P6 S2R R211, SR_CTAID.X ;  /* 0x0000000000d36919 */ /* 0x000e620000002500 */
[----:B------:R-:W1:Y:S08]  /*2c90*/  @P6 LDC R210, c[0x0][0x3f8] ;  /* 0x0000fe00ffd26b82 */ /* 0x000e700000000800 */
[----:B0-----:R-:W0:Y:S01]  /*2ca0*/  @P6 LDC.64 R208, c[0x0][0x450] ;  /* 0x00011400ffd06b82 */ /* 0x001e220000000a00 */
[----:B-1----:R-:W-:-:S04]  /*2cb0*/  @P6 IMAD R210, R2, R210, R211 ;  /* 0x000000d202d26224 */ /* 0x002fc800078e02d3 */
[----:B------:R-:W-:-:S04]  /*2cc0*/  @P6 IMAD R211, R210, 0x70, RZ ;  /* 0x00000070d2d36824 */ /* 0x000fc800078e02ff */
[----:B0-----:R-:W-:-:S06]  /*2cd0*/  @P6 IMAD.WIDE R208, R211, 0x2, R208 ;  /* 0x00000002d3d06825 */ /* 0x001fcc00078e02d0 */
[----:B------:R-:W2:Y:S01]  /*2ce0*/  @P6 LDG.E.128 R208, desc[UR36][R208.64+0x10] ;  /* 0x00001024d0d06981 */ /* 0x000ea2000c1e1d00 */
[----:B-----5:R-:W-:Y:S02]  /*2cf0*/  HFMA2 R13, R13, 1, 1, R89 ;  /* 0x3c003c000d0d7831 */ /* 0x020fe40000000059 */
[----:B------:R-:W-:Y:S02]  /*2d00*/  HADD2 R12, R12, R88 ;  /* 0x000000580c0c7230 */ /* 0x000fe40000000000 */
[----:B------:R-:W-:Y:S02]  /*2d10*/  HFMA2 R15, R15, 1, 1, R91 ;  /* 0x3c003c000f0f7831 */ /* 0x000fe4000000005b */
[----:B------:R-:W-:Y:S01]  /*2d20*/  HADD2 R14, R14, R90 ;  /* 0x0000005a0e0e7230 */ /* 0x000fe20000000000 */
[----:B------:R-:W-:Y:S01]  /*2d30*/  BSSY.RECONVERGENT B2, `(.L_x_464) ;  /* 0x0000011000027945 */ /* 0x000fe20003800200 */
[----:B--2---:R-:W-:Y:S02]  /*2d40*/  @P6 HFMA2 R13, R13, R209, -RZ ;  /* 0x000000d10d0d6231 */ /* 0x004fe400001000ff */
[----:B------:R-:W-:-:S02]  /*2d50*/  @P6 HMUL2 R12, R12, R208 ;  /* 0x000000d00c0c6232 */ /* 0x000fc40000000000 */
[----:B------:R-:W-:Y:S02]  /*2d60*/  @P6 HFMA2 R15, R15, R211, -RZ ;  /* 0x000000d30f0f6231 */ /* 0x000fe400001000ff */
[----:B------:R-:W-:Y:S01]  /*2d70*/  @P6 HMUL2 R14, R14, R210 ;  /* 0x000000d20e0e6232 */ /* 0x000fe20000000000 */
[----:B------:R-:W-:Y:S06]  /*2d80*/  @P2 BRA `(.L_x_465) ;  /* 0x00000000002c2947 */ /* 0x000fec0003800000 */
[----:B------:R-:W-:Y:S01]  /*2d90*/  S2UR UR4, SR_CTAID.Y ;  /* 0x00000000000479c3 */ /* 0x000fe20000002600 */
[----:B------:R-:W-:-:S07]  /*2da0*/  SHF.R.S32.HI R209, RZ, 0x1f, R224 ;  /* 0x0000001fffd17819 */ /* 0x000fce00000114e0 */
[----:B------:R-:W0:Y:S02]  /*2db0*/  S2UR UR5, SR_CTAID.X ;  /* 0x00000000000579c3 */ /* 0x000e240000002500 */
[----:B0-----:R-:W-:-:S06]  /*2dc0*/  UIMAD UR4, UR4, UR17, UR5 ;  /* 0x00000011040472a4 */ /* 0x001fcc000f8e0205 */
[----:B------:R-:W-:-:S04]  /*2dd0*/  IMAD R208, R3, UR4, RZ ;  /* 0x0000000403d07c24 */ /* 0x000fc8000f8e02ff */
[----:B------:R-:W-:-:S05]  /*2de0*/  IMAD R208, R208, 0x70, RZ ;  /* 0x00000070d0d07824 */ /* 0x000fca00078e02ff */
[----:B------:R-:W-:-:S04]  /*2df0*/  IADD3 R224, P2, PT, R208, R224, RZ ;  /* 0x000000e0d0e07210 */ /* 0x000fc80007f5e0ff */
[----:B------:R-:W-:Y:S02]  /*2e00*/  LEA.HI.X.SX32 R209, R208, R209, 0x1, P2 ;  /* 0x000000d1d0d17211 */ /* 0x000fe400010f0eff */
[----:B------:R-:W-:-:S04]  /*2e10*/  LEA R208, P2, R224, UR6, 0x1 ;  /* 0x00000006e0d07c11 */ /* 0x000fc8000f8408ff */
[----:B------:R-:W-:-:S05]  /*2e20*/  LEA.HI.X R209, R224, UR7, R209, 0x1, P2 ;  /* 0x00000007e0d17c11 */ /* 0x000fca00090f0cd1 */
[----:B------:R0:W-:Y:S04]  /*2e30*/  STG.E.128 desc[UR36][R208.64], R12 ;  /* 0x0000000cd0007986 */ /* 0x0001e8000c101d24 */
.L_x_465:
[----:B------:R-:W-:Y:S05]  /*2e40*/  BSYNC.RECONVERGENT B2 ;  /* 0x0000000000027941 */ /* 0x000fea0003800200 */
.L_x_464:
[----:B------:R2:W5:Y:S01]  /*2e50*/  @!P4 LDG.E.128 R152, desc[UR36][R218.64] ;  /* 0x00000024da98c981 */ /* 0x000562000c1e1d00 */
[----:B------:R-:W-:-:S09]  /*2e60*/  UISETP.NE.AND UP0, UPT, UR18, URZ, UPT ;  /* 0x000000ff1200728c */ /* 0x000fd2000bf05270 */
[----:B--2---:R-:W-:Y:S05]  /*2e70*/  BRA.U UP0, `(.L_x_463) ;  /* 0x0000000100747547 */ /* 0x004fea000b800000 */
        /* <DEDUP_REMOVED lines=8> */
[----:B------:R-:W-:Y:S01]  /*2f00*/  ISETP.GE.AND P2, PT, R222, R215, PT ;  /* 0x000000d7de00720c */ /* 0x000fe20003f46270 */
[----:B-----5:R-:W-:Y:S02]  /*2f10*/  HFMA2 R153, R153, 1, 1, R93 ;  /* 0x3c003c0099997831 */ /* 0x020fe4000000005d */
[----:B------:R-:W-:Y:S02]  /*2f20*/  HADD2 R152, R152, R92 ;  /* 0x0000005c98987230 */ /* 0x000fe40000000000 */
[----:B------:R-:W-:Y:S02]  /*2f30*/  HFMA2 R155, R155, 1, 1, R95 ;  /* 0x3c003c009b9b7831 */ /* 0x000fe4000000005f */
[----:B------:R-:W-:Y:S02]  /*2f40*/  HADD2 R154, R154, R94 ;  /* 0x0000005e9a9a7230 */ /* 0x000fe40000000000 */
[----:B--2---:R-:W-:-:S02]  /*2f50*/  @P5 HFMA2 R153, R153, R209, -RZ ;  /* 0x000000d199995231 */ /* 0x004fc400001000ff */
[----:B------:R-:W-:Y:S02]  /*2f60*/  @P5 HMUL2 R152, R152, R208 ;  /* 0x000000d098985232 */ /* 0x000fe40000000000 */
[----:B------:R-:W-:Y:S02]  /*2f70*/  @P5 HFMA2 R155, R155, R211, -RZ ;  /* 0x000000d39b9b5231 */ /* 0x000fe400001000ff */
[----:B------:R-:W-:Y:S01]  /*2f80*/  @P5 HMUL2 R154, R154, R210 ;  /* 0x000000d29a9a5232 */ /* 0x000fe20000000000 */
[----:B------:R-:W-:Y:S06]  /*2f90*/  @P2 BRA `(.L_x_463) ;  /* 0x00000000002c2947 */ /* 0x000fec0003800000 */
[----:B------:R-:W-:Y:S08]  /*2fa0*/  S2UR UR4, SR_CTAID.Y ;  /* 0x00000000000479c3 */ /* 0x000ff00000002600 */
[----:B------:R-:W0:Y:S02]  /*2fb0*/  S2UR UR5, SR_CTAID.X ;  /* 0x00000000000579c3 */ /* 0x000e240000002500 */
[----:B0-----:R-:W-:-:S06]  /*2fc0*/  UIMAD UR4, UR4, UR17, UR5 ;  /* 0x00000011040472a4 */ /* 0x001fcc000f8e0205 */
[----:B------:R-:W-:-:S04]  /*2fd0*/  IMAD R208, R3, UR4, RZ ;  /* 0x0000000403d07c24 */ /* 0x000fc8000f8e02ff */
[----:B------:R-:W-:Y:S01]  /*2fe0*/  IMAD R209, R208, 0x70, RZ ;  /* 0x00000070d0d17824 */ /* 0x000fe200078e02ff */
[----:B------:R-:W-:-:S04]  /*2ff0*/  SHF.R.S32.HI R208, RZ, 0x1f, R222 ;  /* 0x0000001fffd07819 */ /* 0x000fc800000114de */
[----:B------:R-:W-:-:S04]  /*3000*/  IADD3 R222, P2, PT, R209, R222, RZ ;  /* 0x000000ded1de7210 */ /* 0x000fc80007f5e0ff */
[----:B------:R-:W-:Y:S02]  /*3010*/  LEA.HI.X.SX32 R209, R209, R208, 0x1, P2 ;  /* 0x000000d0d1d17211 */ /* 0x000fe400010f0eff */
[----:B------:R-:W-:-:S04]  /*3020*/  LEA R208, P2, R222, UR6, 0x1 ;  /* 0x00000006ded07c11 */ /* 0x000fc8000f8408ff */
[----:B------:R-:W-:-:S05]  /*3030*/  LEA.HI.X R209, R222, UR7, R209, 0x1, P2 ;  /* 0x00000007ded17c11 */ /* 0x000fca00090f0cd1 */
[----:B------:R2:W-:Y:S04]  /*3040*/  STG.E.128 desc[UR36][R208.64], R152 ;  /* 0x00000098d0007986 */ /* 0x0005e8000c101d24 */
.L_x_463:
[----:B------:R-:W-:Y:S05]  /*3050*/  BSYNC.RECONVERGENT B1 ;  /* 0x0000000000017941 */ /* 0x000fea0003800200 */
.L_x_462:
[----:B------:R-:W-:Y:S04]  /*3060*/  BSSY.RECONVERGENT B1, `(.L_x_466) ;  /* 0x000005c000017945 */ /* 0x000fe80003800200 */
[----:B------:R-:W-:Y:S05]  /*3070*/  @P1 BRA `(.L_x_467) ;  /* 0x0000000400681947 */ /* 0x000fea0003800000 */
[----:B------:R-:W-:-:S04]  /*3080*/  LEA R156, R3, R220, 0x1 ;  /* 0x000000dc039c7211 */ /* 0x000fc800078e08ff */
[----:B------:R-:W-:-:S04]  /*3090*/  SHF.L.U32 R218, R156, 0x3, RZ ;  /* 0x000000039cda7819 */ /* 0x000fc800000006ff */
[----:B------:R-:W-:-:S13]  /*30a0*/  ISETP.GE.AND P2, PT, R218, R215, PT ;  /* 0x000000d7da00720c */ /* 0x000fda0003f46270 */
[----:B012---:R-:W0:Y:S01]  /*30b0*/  @!P2 LDC.64 R208, c[0x0][0x3b8] ;  /* 0x0000ee00ffd0ab82 */ /* 0x007e220000000a00 */
[----:B------:R-:W-:Y:S01]  /*30c0*/  @!P2 IMAD R159, R4, R3, RZ ;  /* 0x00000003049fa224 */ /* 0x000fe200078e02ff */
[----:B------:R-:W-:-:S04]  /*30d0*/  @!P2 SHF.R.S32.HI R156, RZ, 0x1f, R218 ;  /* 0x0000001fff9ca819 */ /* 0x000fc800000114da */
        /* <DEDUP_REMOVED lines=9> */
[----:B------:R-:W-:-:S13]  /*3170*/  ISETP.NE.AND P5, PT, R19, RZ, PT ;  /* 0x000000ff1300720c */ /* 0x000fda0003fa5270 */
[----:B------:R-:W0:Y:S01]  /*3180*/  @P5 S2R R211, SR_CTAID.X ;  /* 0x0000000000d35919 */ /* 0x000e220000002500 */
[----:B------:R-:W0:Y:S08]  /*3190*/  @P5 LDC R210, c[0x0][0x3f8] ;  /* 0x0000fe00ffd25b82 */ /* 0x000e300000000800 */
[----:B------:R-:W1:Y:S01]  /*31a0*/  @P5 LDC.64 R208, c[0x0][0x450] ;  /* 0x00011400ffd05b82 */ /* 0x000e620000000a00 */
[----:B0-----:R-:W-:-:S04]  /*31b0*/  @P5 IMAD R210, R2, R210, R211 ;  /* 0x000000d202d25224 */ /* 0x001fc800078e02d3 */
[----:B------:R-:W-:-:S04]  /*31c0*/  @P5 IMAD R211, R210, 0x70, RZ ;  /* 0x00000070d2d35824 */ /* 0x000fc800078e02ff */
[----:B-1----:R-:W-:-:S06]  /*31d0*/  @P5 IMAD.WIDE R208, R211, 0x2, R208 ;  /* 0x00000002d3d05825 */ /* 0x002fcc00078e02d0 */
[----:B------:R-:W2:Y:S01]  /*31e0*/  @P5 LDG.E.128 R208, desc[UR36][R208.64+0x30] ;  /* 0x00003024d0d05981 */ /* 0x000ea2000c1e1d00 */
[----:B------:R-:W-:Y:S01]  /*31f0*/  ISETP.GE.AND P2, PT, R218, R215, PT ;  /* 0x000000d7da00720c */ /* 0x000fe20003f46270 */
[----:B-----5:R-:W-:Y:S02]  /*3200*/  HFMA2 R157, R157, 1, 1, R97 ;  /* 0x3c003c009d9d7831 */ /* 0x020fe40000000061 */
[----:B------:R-:W-:Y:S02]  /*3210*/  HADD2 R156, R156, R96 ;  /* 0x000000609c9c7230 */ /* 0x000fe40000000000 */
[----:B------:R-:W-:Y:S02]  /*3220*/  HFMA2 R159, R159, 1, 1, R99 ;  /* 0x3c003c009f9f7831 */ /* 0x000fe40000000063 */
[----:B------:R-:W-:Y:S01]  /*3230*/  HADD2 R158, R158, R98 ;  /* 0x000000629e9e7230 */ /* 0x000fe20000000000 */
[----:B------:R-:W-:Y:S01]  /*3240*/  BSSY.RECONVERGENT B2, `(.L_x_468) ;  /* 0x0000011000027945 */ /* 0x000fe20003800200 */
        /* <DEDUP_REMOVED lines=16> */
.L_x_469:
[----:B------:R-:W-:Y:S05]  /*3350*/  BSYNC.RECONVERGENT B2 ;  /* 0x0000000000027941 */ /* 0x000fea0003800200 */
.L_x_468:
[----:B------:R-:W-:Y:S05]  /*3360*/  @P1 BRA `(.L_x_467) ;  /* 0x0000000000ac1947 */ /* 0x000fea0003800000 */
[----:B------:R-:W-:-:S04]  /*3370*/  LEA R218, R3, R216, 0x5 ;  /* 0x000000d803da7211 */ /* 0x000fc800078e28ff */
[----:B------:R-:W-:-:S13]  /*3380*/  ISETP.GE.AND P2, PT, R218, R215, PT ;  /* 0x000000d7da00720c */ /* 0x000fda0003f46270 */
[----:B0-----:R-:W0:Y:S01]  /*3390*/  @!P2 LDC.64 R208, c[0x0][0x3b8] ;  /* 0x0000ee00ffd0ab82 */ /* 0x001e220000000a00 */
        /* <DEDUP_REMOVED lines=10> */
[----:B---3--:R-:W-:Y:S05]  /*3440*/  BRA.U UP0, `(.L_x_467) ;  /* 0x0000000100747547 */ /* 0x008fea000b800000 */
        /* <DEDUP_REMOVED lines=29> */
.L_x_467:
[----:B------:R-:W-:Y:S05]  /*3620*/  BSYNC.RECONVERGENT B1 ;  /* 0x0000000000017941 */ /* 0x000fea0003800200 */
.L_x_466:
[----:B------:R-:W-:Y:S01]  /*3630*/  BSSY.RECONVERGENT B1, `(.L_x_470) ;  /* 0x000002d000017945 */ /* 0x000fe20003800200 */
[----:B------:R-:W-:-:S03]  /*3640*/  LEA R220, R3, R220, 0x2 ;  /* 0x000000dc03dc7211 */ /* 0x000fc600078e10ff */
[----:B------:R-:W-:Y:S05]  /*3650*/  @P1 BRA `(.L_x_471) ;  /* 0x0000000000a81947 */ /* 0x000fea0003800000 */
[----:B------:R-:W-:-:S04]  /*3660*/  SHF.L.U32 R218, R220, 0x3, RZ ;  /* 0x00000003dcda7819 */ /* 0x000fc800000006ff */
[----:B------:R-:W-:-:S13]  /*3670*/  ISETP.GE.AND P2, PT, R218, R215, PT ;  /* 0x000000d7da00720c */ /* 0x000fda0003f46270 */
[----:B0123--:R-:W0:Y:S01]  /*3680*/  @!P2 LDC.64 R208, c[0x0][0x3b8] ;  /* 0x0000ee00ffd0ab82 */ /* 0x00fe220000000a00 */
        /* <DEDUP_REMOVED lines=39> */
.L_x_471:
[----:B------:R-:W-:Y:S05]  /*3900*/  BSYNC.RECONVERGENT B1 ;  /* 0x0000000000017941 */ /* 0x000fea0003800200 */
.L_x_470:
[----:B------:R-:W-:Y:S01]  /*3910*/  BSSY.RECONVERGENT B1, `(.L_x_472) ;  /* 0x000002d000017945 */ /* 0x000fe20003800200 */
[----:B------:R-:W-:-:S03]  /*3920*/  IADD3 R220, PT, PT, R220, R3, RZ ;  /* 0x00000003dcdc7210 */ /* 0x000fc60007ffe0ff */
[----:B------:R-:W-:Y:S05]  /*3930*/  @P1 BRA `(.L_x_473) ;  /* 0x0000000000a81947 */ /* 0x000fea0003800000 */
[----:B------:R-:W-:-:S04]  /*3940*/  SHF.L.U32 R218, R220, 0x3, RZ ;  /* 0x00000003dcda7819 */ /* 0x000fc800000006ff */
[----:B------:R-:W-:-:S13]  /*3950*/  ISETP.GE.AND P2, PT, R218, R215, PT ;  /* 0x000000d7da00720c */ /* 0x000fda0003f46270 */
[----:B01234-:R-:W0:Y:S01]  /*3960*/  @!P2 LDC.64 R208, c[0x0][0x3b8] ;  /* 0x0000ee00ffd0ab82 */ /* 0x01fe220000000a00 */
        /* <DEDUP_REMOVED lines=39> */
.L_x_473:
[----:B------:R-:W-:Y:S05]  /*3be0*/  BSYNC.RECONVERGENT B1 ;  /* 0x0000000000017941 */ /* 0x000fea0003800200 */
.L_x_472:
        /* <DEDUP_REMOVED lines=45> */
.L_x_475:
[----:B------:R-:W-:Y:S05]  /*3ec0*/  BSYNC.RECONVERGENT B1 ;  /* 0x0000000000017941 */ /* 0x000fea0003800200 */
.L_x_474:
[----:B------:R-:W-:Y:S01]  /*3ed0*/  BSSY.RECONVERGENT B1, `(.L_x_476) ;  /* 0x000002c000017945 */ /* 0x000fe20003800200 */
[----:B------:R-:W-:-:S03]  /*3ee0*/  LEA R216, R3, R216, 0x6 ;  /* 0x000000d803d87211 */ /* 0x000fc600078e30ff */
[----:B------:R-:W-:Y:S05]  /*3ef0*/  @P1 BRA `(.L_x_477) ;  /* 0x0000000000a41947 */ /* 0x000fea0003800000 */
        /* <DEDUP_REMOVED lines=41> */
.L_x_477:
[----:B------:R-:W-:Y:S05]  /*4190*/  BSYNC.RECONVERGENT B1 ;  /* 0x0000000000017941 */ /* 0x000fea0003800200 */
.L_x_476:
[----:B------:R-:W-:Y:S01]  /*41a0*/  BSSY.RECONVERGENT B1, `(.L_x_478) ;  /* 0x000002d000017945 */ /* 0x000fe20003800200 */
[----:B------:R-:W-:-:S03]  /*41b0*/  LEA R218, R3, R218, 0x1 ;  /* 0x000000da03da7211 */ /* 0x000fc600078e08ff */
        /* <DEDUP_REMOVED lines=43> */
.L_x_479:
[----:B------:R-:W-:Y:S05]  /*4470*/  BSYNC.RECONVERGENT B1 ;  /* 0x0000000000017941 */ /* 0x000fea0003800200 */
.L_x_478:
        /* <DEDUP_REMOVED lines=45> */
.L_x_481:
[----:B------:R-:W-:Y:S05]  /*4750*/  BSYNC.RECONVERGENT B1 ;  /* 0x0000000000017941 */ /* 0x000fea0003800200 */
.L_x_480:
        /* <DEDUP_REMOVED lines=45> */
.L_x_483:
[----:B------:R-:W-:Y:S05]  /*4a30*/  BSYNC.RECONVERGENT B1 ;  /* 0x0000000000017941 */ /* 0x000fea0003800200 */
.L_x_482:
        /* <DEDUP_REMOVED lines=45> */
.L_x_485:
[----:B------:R-:W-:Y:S05]  /*4d10*/  BSYNC.RECONVERGENT B1 ;  /* 0x0000000000017941 */ /* 0x000fea0003800200 */
.L_x_484:
        /* <DEDUP_REMOVED lines=45> */
.L_x_487:
[----:B------:R-:W-:Y:S05]  /*4ff0*/  BSYNC.RECONVERGENT B1 ;  /* 0x0000000000017941 */ /* 0x000fea0003800200 */
.L_x_486:
        /* <DEDUP_REMOVED lines=45> */
.L_x_489:
[----:B------:R-:W-:Y:S05]  /*52d0*/  BSYNC.RECONVERGENT B1 ;  /* 0x0000000000017941 */ /* 0x000fea0003800200 */
.L_x_488:
[----:B------:R-:W-:Y:S04]  /*52e0*/  BSSY.RECONVERGENT B1, `(.L_x_490) ;  /* 0x000002e000017945 */ /* 0x000fe80003800200 */
[----:B------:R-:W-:Y:S05]  /*52f0*/  @P1 BRA `(.L_x_491) ;  /* 0x0000000000b01947 */ /* 0x000fea0003800000 */
[----:B------:R-:W-:-:S04]  /*5300*/  IADD3 R204, PT, PT, R218, R3, RZ ;  /* 0x00000003dacc7210 */ /* 0x000fc80007ffe0ff */
        /* <DEDUP_REMOVED lines=15> */
[----:B------:R-:W0:Y:S01]  /*5400*/  @!P2 S2R R215, SR_CTAID.Y ;  /* 0x0000000000d7a919 */ /* 0x000e220000002600 */
[----:B------:R-:W0:Y:S01]  /*5410*/  @!P2 LDC R219, c[0x0][0x3f8] ;  /* 0x0000fe00ffdbab82 */ /* 0x000e220000000800 */
[----:B------:R-:W0:Y:S07]  /*5420*/  @!P2 S2R R220, SR_CTAID.X ;  /* 0x0000000000dca919 */ /* 0x000e2e0000002500 */
[----:B------:R-:W1:Y:S03]  /*5430*/  @!P2 LDC.64 R216, c[0x0][0x3b8] ;  /* 0x0000ee00ffd8ab82 */ /* 0x000e660000000a00 */
[----:B------:R-:W2:Y:S05]  /*5440*/  @P5 S2R R211, SR_CTAID.X ;  /* 0x0000000000d35919 */ /* 0x000eaa0000002500 */
[----:B------:R-:W2:Y:S08]  /*5450*/  @P5 LDC R210, c[0x0][0x3f8] ;  /* 0x0000fe00ffd25b82 */ /* 0x000eb00000000800 */
[----:B------:R-:W3:Y:S01]  /*5460*/  @P5 LDC.64 R208, c[0x0][0x450] ;  /* 0x00011400ffd05b82 */ /* 0x000ee20000000a00 */
[----:B--2---:R-:W-:-:S04]  /*5470*/  @P5 IMAD R210, R2, R210, R211 ;  /* 0x000000d202d25224 */ /* 0x004fc800078e02d3 */
[----:B------:R-:W-:-:S04]  /*5480*/  @P5 IMAD R211, R210, 0x70, RZ ;  /* 0x00000070d2d35824 */ /* 0x000fc800078e02ff */
[----:B---3--:R-:W-:-:S06]  /*5490*/  @P5 IMAD.WIDE R208, R211, 0x2, R208 ;  /* 0x00000002d3d05825 */ /* 0x008fcc00078e02d0 */
[----:B------:R-:W2:Y:S01]  /*54a0*/  @P5 LDG.E.128 R208, desc[UR36][R208.64+0xf0] ;  /* 0x0000f024d0d05981 */ /* 0x000ea2000c1e1d00 */
[----:B0-----:R-:W-:Y:S01]  /*54b0*/  @!P2 IMAD R220, R215, R219, R220 ;  /* 0x000000dbd7dca224 */ /* 0x001fe200078e02dc */
[----:B------:R-:W-:Y:S01]  /*54c0*/  @!P2 SHF.R.S32.HI R219, RZ, 0x1f, R218 ;  /* 0x0000001fffdba819 */ /* 0x000fe200000114da */
[----:B-----5:R-:W-:Y:S02]  /*54d0*/  HADD2 R204, R204, R144 ;  /* 0x00000090cccc7230 */ /* 0x020fe40000000000 */
[----:B------:R-:W-:Y:S02]  /*54e0*/  HFMA2 R205, R205, 1, 1, R145 ;  /* 0x3c003c00cdcd7831 */ /* 0x000fe40000000091 */
[----:B------:R-:W-:Y:S02]  /*54f0*/  @!P2 IMAD R220, R220, R3, RZ ;  /* 0x00000003dcdca224 */ /* 0x000fe400078e02ff */
[----:B------:R-:W-:Y:S02]  /*5500*/  HADD2 R206, R206, R146 ;  /* 0x00000092cece7230 */ /* 0x000fe40000000000 */
[----:B------:R-:W-:-:S02]  /*5510*/  HFMA2 R207, R207, 1, 1, R147 ;  /* 0x3c003c00cfcf7831 */ /* 0x000fc40000000093 */
[----:B------:R-:W-:-:S05]  /*5520*/  @!P2 IMAD R220, R220, 0x70, RZ ;  /* 0x00000070dcdca824 */ /* 0x000fca00078e02ff */
[----:B------:R-:W-:-:S04]  /*5530*/  @!P2 IADD3 R215, P4, PT, R220, R218, RZ ;  /* 0x000000dadcd7a210 */ /* 0x000fc80007f9e0ff */
[----:B------:R-:W-:Y:S02]  /*5540*/  @!P2 LEA.HI.X.SX32 R218, R220, R219, 0x1, P4 ;  /* 0x000000dbdcdaa211 */ /* 0x000fe400020f0eff */
[----:B-1----:R-:W-:-:S04]  /*5550*/  @!P2 LEA R216, P4, R215, R216, 0x1 ;  /* 0x000000d8d7d8a211 */ /* 0x002fc800078808ff */
[----:B------:R-:W-:Y:S01]  /*5560*/  @!P2 LEA.HI.X R217, R215, R217, R218, 0x1, P4 ;  /* 0x000000d9d7d9a211 */ /* 0x000fe200020f0cda */
[----:B--2---:R-:W-:Y:S02]  /*5570*/  @P5 HMUL2 R204, R204, R208 ;  /* 0x000000d0cccc5232 */ /* 0x004fe40000000000 */
[----:B------:R-:W-:Y:S02]  /*5580*/  @P5 HFMA2 R205, R205, R209, -RZ ;  /* 0x000000d1cdcd5231 */ /* 0x000fe400001000ff */
[----:B------:R-:W-:Y:S02]  /*5590*/  @P5 HMUL2 R206, R206, R210 ;  /* 0x000000d2cece5232 */ /* 0x000fe40000000000 */
[----:B------:R-:W-:-:S05]  /*55a0*/  @P5 HFMA2 R207, R207, R211, -RZ ;  /* 0x000000d3cfcf5231 */ /* 0x000fca00001000ff */
[----:B------:R0:W-:Y:S02]  /*55b0*/  @!P2 STG.E.128 desc[UR36][R216.64], R204 ;  /* 0x000000ccd800a986 */ /* 0x0001e4000c101d24 */
.L_x_491:
[----:B------:R-:W-:Y:S05]  /*55c0*/  BSYNC.RECONVERGENT B1 ;  /* 0x0000000000017941 */ /* 0x000fea0003800200 */
.L_x_490:
[----:B------:R-:W-:Y:S04]  /*55d0*/  BSSY.RECONVERGENT B1, `(.L_x_492) ;  /* 0x0000061000017945 */ /* 0x000fe80003800200 */
[----:B------:R-:W-:Y:S05]  /*55e0*/  @P1 BRA `(.L_x_493) ;  /* 0x00000004007c1947 */ /* 0x000fea0003800000 */
[----:B------:R-:W-:Y:S02]  /*55f0*/  ISETP.NE.U32.AND P1, PT, RZ, UR10, PT ;  /* 0x0000000aff007c0c */ /* 0x000fe4000bf25070 */
[----:B------:R-:W-:Y:S02]  /*5600*/  ISETP.NE.U32.AND P2, PT, RZ, UR8, PT ;  /* 0x00000008ff007c0c */ /* 0x000fe4000bf45070 */
[----:B------:R-:W-:Y:S02]  /*5610*/  ISETP.NE.AND.EX P1, PT, RZ, UR11, PT, P1 ;  /* 0x0000000bff007c0c */ /* 0x000fe4000bf25310 */
[----:B------:R-:W-:-:S11]  /*5620*/  ISETP.NE.AND.EX P2, PT, RZ, UR9, PT, P2 ;  /* 0x00000009ff007c0c */ /* 0x000fd6000bf45320 */
[----:B01234-:R-:W0:Y:S01]  /*5630*/  @P1 S2R R209, SR_CTAID.X ;  /* 0x0000000000d11919 */ /* 0x01fe220000002500 */
[----:B------:R-:W0:Y:S08]  /*5640*/  @P1 LDC.64 R216, c[0x0][0x448] ;  /* 0x00011200ffd81b82 */ /* 0x000e300000000a00 */
[----:B------:R-:W1:Y:S01]  /*5650*/  @P2 LDC.64 R210, c[0x0][0x438] ;  /* 0x00010e00ffd22b82 */ /* 0x000e620000000a00 */
[----:B0-----:R-:W-:-:S04]  /*5660*/  @P1 IMAD.WIDE.U32 R216, R209, 0x2, R216 ;  /* 0x00000002d1d81825 */ /* 0x001fc800078e00d8 */
[----:B-1----:R-:W-:Y:S01]  /*5670*/  @P2 IMAD.WIDE R210, R11, 0x2, R210 ;  /* 0x000000020bd22825 */ /* 0x002fe200078e02d2 */
[----:B------:R-:W2:Y:S04]  /*5680*/  @P1 LDG.E.U16 R209, desc[UR36][R216.64] ;  /* 0x00000024d8d11981 */ /* 0x000ea8000c1e1500 */
[----:B------:R0:W3:Y:S01]  /*5690*/  @P2 LDG.E.U16 R208, desc[UR36][R210.64] ;  /* 0x00000024d2d02981 */ /* 0x0000e2000c1e1500 */
[----:B-----5:R-:W-:-:S04]  /*56a0*/  HFMA2 R215, R21, R149, -RZ ;  /* 0x0000009515d77231 */ /* 0x020fc800001000ff */
[----:B------:R-:W-:Y:S02]  /*56b0*/  HFMA2 R215, R25, R13, R215 ;  /* 0x0000000d19d77231 */ /* 0x000fe400000000d7 */
[----:B0-----:R-:W-:Y:S01]  /*56c0*/  HMUL2 R211, R20, R148 ;  /* 0x0000009414d37232 */ /* 0x001fe20000000000 */
[----:B------:R-:W0:Y:S01]  /*56d0*/  @P1 LDC R210, c[0x0][0x408] ;  /* 0x00010200ffd21b82 */ /* 0x000e220000000800 */
[----:B------:R-:W-:Y:S02]  /*56e0*/  HMUL2 R217, R22, R150 ;  /* 0x0000009616d97232 */ /* 0x000fe40000000000 */
[----:B------:R-:W-:Y:S02]  /*56f0*/  HFMA2 R218, R24, R12, R211 ;  /* 0x0000000c18da7231 */ /* 0x000fe400000000d3 */
[----:B------:R-:W-:Y:S02]  /*5700*/  HMUL2 R211, R23, R151 ;  /* 0x0000009717d37232 */ /* 0x000fe40000000000 */
        /* <DEDUP_REMOVED lines=8> */
[----:B------:R-:W-:Y:S01]  /*5790*/  HFMA2 R217, R34, R158, R217 ;  /* 0x0000009e22d97231 */ /* 0x000fe200000000d9 */
[----:B------:R-:W0:Y:S01]  /*57a0*/  @P1 LDC R211, c[0x0][0x430] ;  /* 0x00010c00ffd31b82 */ /* 0x000e220000000800 */
        /* <DEDUP_REMOVED lines=48> */
[----:B------:R-:W-:Y:S02]  /*5ab0*/  HADD2 R216, R218, R216 ;  /* 0x000000d8dad87230 */ /* 0x000fe40000000000 */
[----:B------:R-:W-:Y:S02]  /*5ac0*/  HFMA2 R215, R83, R207, R215 ;  /* 0x000000cf53d77231 */ /* 0x000fe400000000d7 */
[----:B------:R-:W-:Y:S01]  /*5ad0*/  HADD2 R216, R216, R217 ;  /* 0x000000d9d8d87230 */ /* 0x000fe20000000000 */
[----:B0-----:R-:W-:-:S03]  /*5ae0*/  @P1 IADD3 R211, PT, PT, R210, R211, RZ ;  /* 0x000000d3d2d31210 */ /* 0x001fc60007ffe0ff */
[----:B------:R-:W-:Y:S01]  /*5af0*/  HFMA2 R215, R216, 1, 1, R215 ;  /* 0x3c003c00d8d77831 */ /* 0x000fe200000000d7 */
[----:B------:R-:W-:-:S04]  /*5b00*/  @P1 ISETP.GE.AND P4, PT, R10, R211, PT ;  /* 0x000000d30a00120c */ /* 0x000fc80003f86270 */
[--C-:B------:R-:W-:Y:S02]  /*5b10*/  HADD2.F32 R10, -RZ, R215.reuse.H0_H0 ;  /* 0x200000d7ff0a7230 */ /* 0x100fe40000004100 */
[----:B------:R-:W-:Y:S01]  /*5b20*/  HADD2.F32 R215, -RZ, R215.H1_H1 ;  /* 0x300000d7ffd77230 */ /* 0x000fe20000004100 */
[----:B------:R-:W-:-:S04]  /*5b30*/  @P1 SEL R210, R17, RZ, !P4 ;  /* 0x000000ff11d21207 */ /* 0x000fc80006000000 */
[----:B------:R-:W-:Y:S01]  /*5b40*/  FADD.FTZ R10, R10, R215 ;  /* 0x000000d70a0a7221 */ /* 0x000fe20000010000 */
[----:B------:R-:W-:-:S03]  /*5b50*/  @P1 IADD3 R210, PT, PT, R213, R210, -R16 ;  /* 0x000000d2d5d21210 */ /* 0x000fc60007ffe810 */
[----:B------:R-:W-:Y:S01]  /*5b60*/  FMUL.FTZ R211, R10, UR19 ;  /* 0x000000130ad37c20 */ /* 0x000fe20008410000 */
[----:B------:R-:W-:Y:S01]  /*5b70*/  @P1 I2FP.F32.S32 R210, R210 ;  /* 0x000000d200d21245 */ /* 0x000fe20000201400 */
[----:B--2---:R-:W-:Y:S02]  /*5b80*/  @P1 HADD2.F32 R209, -RZ, R209.H0_H0 ;  /* 0x200000d1ffd11230 */ /* 0x004fe40000004100 */
[----:B---3--:R-:W-:-:S05]  /*5b90*/  @P2 HADD2.F32 R208, -RZ, R208.H0_H0 ;  /* 0x200000d0ffd02230 */ /* 0x008fca0000004100 */
[----:B------:R-:W-:-:S04]  /*5ba0*/  @P2 FADD.FTZ R211, R211, R208 ;  /* 0x000000d0d3d32221 */ /* 0x000fc80000010000 */
[----:B------:R-:W-:-:S05]  /*5bb0*/  @P1 FFMA.FTZ R211, R210, R209, R211 ;  /* 0x000000d1d2d31223 */ /* 0x000fca00000100d3 */
[----:B------:R0:W-:Y:S01]  /*5bc0*/  STS [R212], R211 ;  /* 0x000000d3d4007388 */ /* 0x0001e20000000800 */
[----:B------:R-:W-:-:S07]  /*5bd0*/  @!P3 FMNMX.FTZ R0, R0, R211, !PT ;  /* 0x000000d30000b209 */ /* 0x000fce0007810000 */
.L_x_493:
[----:B------:R-:W-:Y:S05]  /*5be0*/  BSYNC.RECONVERGENT B1 ;  /* 0x0000000000017941 */ /* 0x000fea0003800200 */
.L_x_492:
[----:B01234-:R-:W-:Y:S02]  /*5bf0*/  IADD3 R209, PT, PT, R213, 0xff, RZ ;  /* 0x000000ffd5d17810 */ /* 0x01ffe40007ffe0ff */
[----:B------:R-:W-:Y:S02]  /*5c00*/  IADD3 R8, P2, PT, R8, 0x100, RZ ;  /* 0x0000010008087810 */ /* 0x000fe40007f5e0ff */
[----:B------:R-:W-:Y:S02]  /*5c10*/  ISETP.GE.AND P1, PT, R209, R214, PT ;  /* 0x000000d6d100720c */ /* 0x000fe40003f26270 */
[----:B------:R-:W-:Y:S02]  /*5c20*/  IADD3 R213, PT, PT, R213, 0x100, RZ ;  /* 0x00000100d5d57810 */ /* 0x000fe40007ffe0ff */
[----:B------:R-:W-:Y:S02]  /*5c30*/  IADD3 R212, PT, PT, R212, 0x400, RZ ;  /* 0x00000400d4d47810 */ /* 0x000fe40007ffe0ff */
[----:B------:R-:W-:-:S02]  /*5c40*/  IADD3 R11, PT, PT, R11, 0x100, RZ ;  /* 0x000001000b0b7810 */ /* 0x000fc40007ffe0ff */
[----:B------:R-:W-:-:S05]  /*5c50*/  IADD3.X R9, PT, PT, RZ, R9, RZ, P2, !PT ;  /* 0x00000009ff097210 */ /* 0x000fca00017fe4ff */
[----:B------:R-:W-:Y:S05]  /*5c60*/  @!P1 BRA `(.L_x_494) ;  /* 0xffffffc800909947 */ /* 0x000fea000383ffff */
.L_x_459:
[----:B0-----:R-:W-:Y:S05]  /*5c70*/  BSYNC.RECONVERGENT B0 ;  /* 0x0000000000007941 */ /* 0x001fea0003800200 */
.L_x_458:
[----:B------:R-:W0:Y:S01]  /*5c80*/  SHFL.BFLY PT, R7, R0, 0x10, 0x1f ;  /* 0x0e001f0000077f89 */ /* 0x000e2200000e0000 */
[----:B-----5:R-:W-:Y:S01]  /*5c90*/  MOV R17, 0x400 ;  /* 0x0000040000117802 */ /* 0x020fe20000000f00 */
[----:B------:R-:W-:Y:S01]  /*5ca0*/  BSSY.RECONVERGENT B0, `(.L_x_495) ;  /* 0x0000168000007945 */ /* 0x000fe20003800200 */
[----:B------:R-:W-:Y:S01]  /*5cb0*/  HFMA2 R14, -RZ, RZ, 0, 0 ;  /* 0x00000000ff0e7431 */ /* 0x000fe200000001ff */
[----:B------:R-:W1:Y:S01]  /*5cc0*/  S2R R22, SR_CgaCtaId ;  /* 0x0000000000167919 */ /* 0x000e620000008800 */
[----:B0-----:R-:W-:-:S05]  /*5cd0*/  FMNMX.FTZ R7, R7, R0, !PT ;  /* 0x0000000007077209 */ /* 0x001fca0007810000 */
[----:B------:R-:W0:Y:S02]  /*5ce0*/  SHFL.BFLY PT, R6, R7, 0x8, 0x1f ;  /* 0x0d001f0007067f89 */ /* 0x000e2400000e0000 */
[----:B0-----:R-:W-:Y:S02]  /*5cf0*/  FMNMX.FTZ R9, R7, R6, !PT ;  /* 0x0000000607097209 */ /* 0x001fe40007810000 */
[----:B-1----:R-:W-:-:S03]  /*5d00*/  LEA R7, R22, R17, 0x18 ;  /* 0x0000001116077211 */ /* 0x002fc600078ec0ff */
[----:B------:R-:W0:Y:S02]  /*5d10*/  SHFL.BFLY PT, R6, R9, 0x4, 0x1f ;  /* 0x0c801f0009067f89 */ /* 0x000e2400000e0000 */
[----:B0-----:R-:W-:Y:S02]  /*5d20*/  FMNMX.FTZ R10, R9, R6, !PT ;  /* 0x00000006090a7209 */ /* 0x001fe40007810000 */
[----:B------:R-:W0:Y:S03]  /*5d30*/  S2R R6, SR_TID.X ;  /* 0x0000000000067919 */ /* 0x000e260000002100 */
[----:B------:R-:W1:Y:S02]  /*5d40*/  SHFL.BFLY PT, R11, R10, 0x2, 0x1f ;  /* 0x0c401f000a0b7f89 */ /* 0x000e6400000e0000 */
[----:B-1----:R-:W-:Y:S02]  /*5d50*/  FMNMX.FTZ R11, R10, R11, !PT ;  /* 0x0000000b0a0b7209 */ /* 0x002fe40007810000 */
[----:B------:R-:W-:-:S02]  /*5d60*/  MOV R10, 0xff7fffff ;  /* 0xff7fffff000a7802 */ /* 0x000fc40000000f00 */
[C---:B0-----:R-:W-:Y:S01]  /*5d70*/  LOP3.LUT P0, R8, R6.reuse, 0x1f, RZ, 0xc0, !PT ;  /* 0x0000001f06087812 */ /* 0x041fe2000780c0ff */
[----:B------:R-:W0:Y:S01]  /*5d80*/  SHFL.BFLY PT, R12, R11, 0x1, 0x1f ;  /* 0x0c201f000b0c7f89 */ /* 0x000e2200000e0000 */
[-C--:B------:R-:W-:Y:S02]  /*5d90*/  LEA.HI R0, R6, R7.reuse, RZ, 0x1d ;  /* 0x0000000706007211 */ /* 0x080fe400078fe8ff */
[C---:B------:R-:W-:Y:S02]  /*5da0*/  ISETP.GT.U32.AND P1, PT, R8.reuse, 0x7, PT ;  /* 0x000000070800780c */ /* 0x040fe40003f24070 */
[----:B------:R-:W-:Y:S02]  /*5db0*/  LEA R9, R8, R7, 0x2 ;  /* 0x0000000708097211 */ /* 0x000fe400078e10ff */
[----:B0-----:R-:W-:-:S05]  /*5dc0*/  FMNMX.FTZ R15, R11, R12, !PT ;  /* 0x0000000c0b0f7209 */ /* 0x001fca0007810000 */
[----:B------:R-:W-:Y:S01]  /*5dd0*/  @!P0 STS [R0], R15 ;  /* 0x0000000f00008388 */ /* 0x000fe20000000800 */
[----:B------:R-:W-:Y:S06]  /*5de0*/  BAR.SYNC.DEFER_BLOCKING 0x0 ;  /* 0x0000000000007b1d */ /* 0x000fec0000010000 */
[----:B------:R-:W0:Y:S04]  /*5df0*/  @!P1 LDS R10, [R9] ;  /* 0x00000000090a9984 */ /* 0x000e280000000800 */
[----:B0-----:R-:W0:Y:S02]  /*5e00*/  SHFL.BFLY PT, R7, R10, 0x4, 0x1f ;  /* 0x0c801f000a077f89 */ /* 0x001e2400000e0000 */
[----:B0-----:R-:W-:-:S05]  /*5e10*/  FMNMX.FTZ R11, R7, R10, !PT ;  /* 0x0000000a070b7209 */ /* 0x001fca0007810000 */
[----:B------:R-:W0:Y:S02]  /*5e20*/  SHFL.BFLY PT, R12, R11, 0x2, 0x1f ;  /* 0x0c401f000b0c7f89 */ /* 0x000e2400000e0000 */
[----:B0-----:R-:W-:-:S05]  /*5e30*/  FMNMX.FTZ R12, R11, R12, !PT ;  /* 0x0000000c0b0c7209 */ /* 0x001fca0007810000 */
[----:B------:R-:W0:Y:S02]  /*5e40*/  SHFL.BFLY PT, R7, R12, 0x1, 0x1f ;  /* 0x0c201f000c077f89 */ /* 0x000e2400000e0000 */
[----:B0-----:R-:W-:Y:S02]  /*5e50*/  FMNMX.FTZ R13, R12, R7, !PT ;  /* 0x000000070c0d7209 */ /* 0x001fe40007810000 */
[----:B------:R-:W-:-:S03]  /*5e60*/  IADD3 R7, PT, PT, R6, R5, RZ ;  /* 0x0000000506077210 */ /* 0x000fc60007ffe0ff */
[----:B------:R0:W1:Y:S01]  /*5e70*/  SHFL.IDX PT, R38, R13, RZ, 0x1f ;  /* 0x00001fff0d267589 */ /* 0x00006200000e0000 */
[----:B------:R-:W-:-:S13]  /*5e80*/  ISETP.GE.AND P0, PT, R7, R16, PT ;  /* 0x000000100700720c */ /* 0x000fda0003f06270 */
[----:B0-----:R-:W-:Y:S05]  /*5e90*/  @P0 BRA `(.L_x_496) ;  /* 0x0000001400200947 */ /* 0x001fea0003800000 */
[----:B------:R-:W0:Y:S02]  /*5ea0*/  LDC.64 R10, c[0x0][0x420] ;  /* 0x00010800ff0a7b82 */ /* 0x000e240000000a00 */
[----:B0-----:R-:W-:-:S04]  /*5eb0*/  ISETP.NE.U32.AND P0, PT, R10, RZ, PT ;  /* 0x000000ff0a00720c */ /* 0x001fc80003f05070 */
[----:B------:R-:W-:-:S13]  /*5ec0*/  ISETP.NE.AND.EX P0, PT, R11, RZ, PT, P0 ;  /* 0x000000ff0b00720c */ /* 0x000fda0003f05300 */
[----:B------:R-:W-:Y:S05]  /*5ed0*/  @P0 BRA `(.L_x_497) ;  /* 0x0000000c008c0947 */ /* 0x000fea0003800000 */
[----:B------:R-:W-:Y:S01]  /*5ee0*/  VIADDMNMX R10, R7, 0x100, R16, !PT ;  /* 0x00000100070a7846 */ /* 0x000fe20007800110 */
[----:B------:R-:W-:Y:S01]  /*5ef0*/  BSSY.RECONVERGENT B1, `(.L_x_498) ;  /* 0x000001c000017945 */ /* 0x000fe20003800200 */
[----:B------:R-:W-:Y:S02]  /*5f00*/  LOP3.LUT R3, RZ, R6, RZ, 0x33, !PT ;  /* 0x00000006ff037212 */ /* 0x000fe400078e33ff */
[----:B------:R-:W-:Y:S02]  /*5f10*/  MOV R14, RZ ;  /* 0x000000ff000e7202 */ /* 0x000fe40000000f00 */
[----:B------:R-:W-:-:S04]  /*5f20*/  IADD3 R10, PT, PT, -R5, R10, R3 ;  /* 0x0000000a050a7210 */ /* 0x000fc80007ffe103 */
[C---:B------:R-:W-:Y:S02]  /*5f30*/  LOP3.LUT R3, R10.reuse, 0x300, RZ, 0xc0, !PT ;  /* 0x000003000a037812 */ /* 0x040fe400078ec0ff */
[----:B------:R-:W-:Y:S02]  /*5f40*/  ISETP.GE.U32.AND P1, PT, R10, 0x300, PT ;  /* 0x000003000a00780c */ /* 0x000fe40003f26070 */
[----:B------:R-:W-:Y:S02]  /*5f50*/  ISETP.NE.AND P0, PT, R3, 0x300, PT ;  /* 0x000003000300780c */ /* 0x000fe40003f05270 */
[----:B------:R-:W-:-:S11]  /*5f60*/  MOV R3, R7 ;  /* 0x0000000700037202 */ /* 0x000fd60000000f00 */
[----:B------:R-:W-:Y:S05]  /*5f70*/  @!P0 BRA `(.L_x_499) ;  /* 0x00000000004c8947 */ /* 0x000fea0003800000 */
[----:B------:R-:W-:Y:S01]  /*5f80*/  IADD3 R11, PT, PT, R17, 0x240, RZ ;  /* 0x00000240110b7810 */ /* 0x000fe20007ffe0ff */
[----:B------:R-:W-:Y:S01]  /*5f90*/  HFMA2 R14, -RZ, RZ, 0, 0 ;  /* 0x00000000ff0e7431 */ /* 0x000fe200000001ff */
[----:B------:R-:W-:Y:S02]  /*5fa0*/  LEA.HI R3, R10, 0x1, RZ, 0x18 ;  /* 0x000000010a037811 */ /* 0x000fe400078fc0ff */
[----:B------:R-:W-:Y:S02]  /*5fb0*/  LEA R11, R22, R11, 0x18 ;  /* 0x0000000b160b7211 */ /* 0x000fe400078ec0ff */
[----:B------:R-:W-:Y:S02]  /*5fc0*/  LOP3.LUT R10, R3, 0x3, RZ, 0xc0, !PT ;  /* 0x00000003030a7812 */ /* 0x000fe400078ec0ff */
[----:B------:R-:W-:Y:S02]  /*5fd0*/  MOV R3, R7 ;  /* 0x0000000700037202 */ /* 0x000fe40000000f00 */
[----:B------:R-:W-:-:S02]  /*5fe0*/  LEA R11, R6, R11, 0x2 ;  /* 0x0000000b060b7211 */ /* 0x000fc400078e10ff */
[----:B------:R-:W-:-:S07]  /*5ff0*/  IADD3 R10, PT, PT, -R10, RZ, RZ ;  /* 0x000000ff0a0a7210 */ /* 0x000fce0007ffe1ff */
.L_x_500:
[----:B------:R-:W1:Y:S01]  /*6000*/  LDS R12, [R11] ;  /* 0x000000000b0c7984 */ /* 0x000e620000000800 */
[----:B------:R-:W-:Y:S02]  /*6010*/  IADD3 R10, PT, PT, R10, 0x1, RZ ;  /* 0x000000010a0a7810 */ /* 0x000fe40007ffe0ff */
[----:B------:R-:W-:Y:S02]  /*6020*/  IADD3 R3, PT, PT, R3, 0x100, RZ ;  /* 0x0000010003037810 */ /* 0x000fe40007ffe0ff */
        /* <DEDUP_REMOVED lines=8> */
.L_x_499:
[----:B------:R-:W-:Y:S05]  /*60b0*/  BSYNC.RECONVERGENT B1 ;  /* 0x0000000000017941 */ /* 0x000fea0003800200 */
.L_x_498:
[----:B------:R-:W-:Y:S05]  /*60c0*/  @!P1 BRA `(.L_x_496) ;  /* 0x0000001000949947 */ /* 0x000fea0003800000 */
[----:B------:R-:W-:Y:S01]  /*60d0*/  IADD3 R11, PT, PT, R16, -R3, RZ ;  /* 0x80000003100b7210 */ /* 0x000fe20007ffe0ff */
[----:B------:R-:W-:Y:S01]  /*60e0*/  BSSY.RECONVERGENT B1, `(.L_x_501) ;  /* 0x000006f000017945 */ /* 0x000fe20003800200 */
[----:B------:R-:W-:Y:S02]  /*60f0*/  IADD3 R17, PT, PT, R17, 0x240, RZ ;  /* 0x0000024011117810 */ /* 0x000fe40007ffe0ff */
[----:B------:R-:W-:Y:S02]  /*6100*/  ISETP.GT.AND P1, PT, R11, 0xc00, PT ;  /* 0x00000c000b00780c */ /* 0x000fe40003f24270 */
[----:B------:R-:W-:Y:S02]  /*6110*/  SHF.L.U32 R10, R5, 0x2, RZ ;  /* 0x00000002050a7819 */ /* 0x000fe400000006ff */
[----:B------:R-:W-:Y:S02]  /*6120*/  LEA R17, R22, R17, 0x18 ;  /* 0x0000001116117211 */ /* 0x000fe400078ec0ff */
[----:B------:R-:W-:-:S02]  /*6130*/  LEA R10, R3, -R10, 0x2 ;  /* 0x8000000a030a7211 */ /* 0x000fc400078e10ff */
[----:B------:R-:W-:Y:S02]  /*6140*/  PLOP3.LUT P0, PT, PT, PT, PT, 0x80, 0x8 ;  /* 0x000000000008781c */ /* 0x000fe40003f0f070 */
[----:B------:R-:W-:-:S03]  /*6150*/  IADD3 R10, PT, PT, R10, 0x800, R17 ;  /* 0x000008000a0a7810 */ /* 0x000fc60007ffe011 */
[----:B------:R-:W-:Y:S08]  /*6160*/  @!P1 BRA `(.L_x_502) ;  /* 0x0000000400989947 */ /* 0x000ff00003800000 */
[----:B------:R-:W-:Y:S02]  /*6170*/  PLOP3.LUT P0, PT, PT, PT, PT, 0x8, 0x80 ;  /* 0x000000000080781c */ /* 0x000fe40003f0e170 */
[----:B------:R-:W-:-:S11]  /*6180*/  IADD3 R36, PT, PT, R16, -0xc00, RZ ;  /* 0xfffff40010247810 */ /* 0x000fd60007ffe0ff */
.L_x_503:
[----:B------:R-:W1:Y:S01]  /*6190*/  LDS R11, [R10+-0x800] ;  /* 0xfff800000a0b7984 */ /* 0x000e620000000800 */
[----:B------:R-:W-:-:S03]  /*61a0*/  IADD3 R3, PT, PT, R3, 0x1000, RZ ;  /* 0x0000100003037810 */ /* 0x000fc60007ffe0ff */
[----:B------:R-:W0:Y:S01]  /*61b0*/  LDS R12, [R10+-0x400] ;  /* 0xfffc00000a0c7984 */ /* 0x000e220000000800 */
[----:B------:R-:W-:-:S03]  /*61c0*/  ISETP.GE.AND P1, PT, R3, R36, PT ;  /* 0x000000240300720c */ /* 0x000fc60003f26270 */
[----:B------:R-:W2:Y:S04]  /*61d0*/  LDS R13, [R10] ;  /* 0x000000000a0d7984 */ /* 0x000ea80000000800 */
[----:B------:R-:W3:Y:S04]  /*61e0*/  LDS R15, [R10+0x400] ;  /* 0x000400000a0f7984 */ /* 0x000ee80000000800 */
[----:B------:R-:W4:Y:S04]  /*61f0*/  LDS R20, [R10+0x800] ;  /* 0x000800000a147984 */ /* 0x000f280000000800 */
[----:B------:R-:W5:Y:S04]  /*6200*/  LDS R21, [R10+0xc00] ;  /* 0x000c00000a157984 */ /* 0x000f680000000800 */
[----:B------:R-:W5:Y:S04]  /*6210*/  LDS R22, [R10+0x1000] ;  /* 0x001000000a167984 */ /* 0x000f680000000800 */
[----:B------:R-:W5:Y:S04]  /*6220*/  LDS R24, [R10+0x1400] ;  /* 0x001400000a187984 */ /* 0x000f680000000800 */
[----:B------:R-:W5:Y:S04]  /*6230*/  LDS R25, [R10+0x1800] ;  /* 0x001800000a197984 */ /* 0x000f680000000800 */
[----:B------:R-:W5:Y:S01]  /*6240*/  LDS R27, [R10+0x1c00] ;  /* 0x001c00000a1b7984 */ /* 0x000f620000000800 */
[----:B-1----:R-:W-:-:S03]  /*6250*/  FADD.FTZ R11, -R38, R11 ;  /* 0x0000000b260b7221 */ /* 0x002fc60000010100 */
[----:B------:R-:W1:Y:S01]  /*6260*/  LDS R29, [R10+0x2000] ;  /* 0x002000000a1d7984 */ /* 0x000e620000000800 */
[----:B------:R-:W-:-:S03]  /*6270*/  FMUL.FTZ R11, R11, 1.4426950216293334961 ;  /* 0x3fb8aa3b0b0b7820 */ /* 0x000fc60000410000 */
[----:B------:R-:W1:Y:S01]  /*6280*/  LDS R30, [R10+0x2400] ;  /* 0x002400000a1e7984 */ /* 0x000e620000000800 */
[C---:B0-----:R-:W-:Y:S01]  /*6290*/  FADD.FTZ R12, -R38.reuse, R12 ;  /* 0x0000000c260c7221 */ /* 0x041fe20000010100 */
[----:B--2---:R-:W-:Y:S02]  /*62a0*/  FADD.FTZ R13, -R38, R13 ;  /* 0x0000000d260d7221 */ /* 0x004fe40000010100 */
[----:B------:R-:W0:Y:S01]  /*62b0*/  LDS R32, [R10+0x2800] ;  /* 0x002800000a207984 */ /* 0x000e220000000800 */
[----:B------:R-:W-:Y:S01]  /*62c0*/  FMUL.FTZ R12, R12, 1.4426950216293334961 ;  /* 0x3fb8aa3b0c0c7820 */ /* 0x000fe20000410000 */
[----:B------:R-:W2:Y:S01]  /*62d0*/  MUFU.EX2 R11, R11 ;  /* 0x0000000b000b7308 */ /* 0x000ea20000000800 */
[C---:B---3--:R-:W-:Y:S01]  /*62e0*/  FADD.FTZ R17, -R38.reuse, R15 ;  /* 0x0000000f26117221 */ /* 0x048fe20000010100 */
[----:B------:R-:W3:Y:S01]  /*62f0*/  LDS R33, [R10+0x2c00] ;  /* 0x002c00000a217984 */ /* 0x000ee20000000800 */
[----:B------:R-:W-:Y:S02]  /*6300*/  FMUL.FTZ R15, R13, 1.4426950216293334961 ;  /* 0x3fb8aa3b0d0f7820 */ /* 0x000fe40000410000 */
[----:B------:R-:W2:Y:S01]  /*6310*/  MUFU.EX2 R13, R12 ;  /* 0x0000000c000d7308 */ /* 0x000ea20000000800 */
[----:B------:R-:W-:Y:S01]  /*6320*/  FMUL.FTZ R17, R17, 1.4426950216293334961 ;  /* 0x3fb8aa3b11117820 */ /* 0x000fe20000410000 */
[----:B------:R-:W3:Y:S01]  /*6330*/  LDS R34, [R10+0x3000] ;  /* 0x003000000a227984 */ /* 0x000ee20000000800 */
[C---:B----4-:R-:W-:Y:S01]  /*6340*/  FADD.FTZ R20, -R38.reuse, R20 ;  /* 0x0000001426147221 */ /* 0x050fe20000010100 */
[----:B------:R-:W4:Y:S01]  /*6350*/  MUFU.EX2 R15, R15 ;  /* 0x0000000f000f7308 */ /* 0x000f220000000800 */
[----:B-----5:R-:W-:Y:S01]  /*6360*/  FADD.FTZ R21, -R38, R21 ;  /* 0x0000001526157221 */ /* 0x020fe20000010100 */
[----:B------:R-:W5:Y:S01]  /*6370*/  LDS R35, [R10+0x3400] ;  /* 0x003400000a237984 */ /* 0x000f620000000800 */
[----:B------:R-:W-:Y:S01]  /*6380*/  FMUL.FTZ R20, R20, 1.4426950216293334961 ;  /* 0x3fb8aa3b14147820 */ /* 0x000fe20000410000 */
[----:B------:R-:W1:Y:S01]  /*6390*/  MUFU.EX2 R17, R17 ;  /* 0x0000001100117308 */ /* 0x000e620000000800 */
[C---:B------:R-:W-:Y:S01]  /*63a0*/  FADD.FTZ R23, -R38.reuse, R22 ;  /* 0x0000001626177221 */ /* 0x040fe20000010100 */
[----:B--2---:R-:W-:Y:S01]  /*63b0*/  FADD.FTZ R14, R11, R14 ;  /* 0x0000000e0b0e7221 */ /* 0x004fe20000010000 */
[----:B------:R-:W-:Y:S01]  /*63c0*/  FMUL.FTZ R22, R21, 1.4426950216293334961 ;  /* 0x3fb8aa3b15167820 */ /* 0x000fe20000410000 */
[----:B------:R-:W-:Y:S01]  /*63d0*/  FADD.FTZ R24, -R38, R24 ;  /* 0x0000001826187221 */ /* 0x000fe20000010100 */
[----:B------:R2:W2:Y:S01]  /*63e0*/  MUFU.EX2 R21, R20 ;  /* 0x0000001400157308 */ /* 0x0004a20000000800 */
[----:B------:R-:W-:Y:S01]  /*63f0*/  FADD.FTZ R14, R14, R13 ;  /* 0x0000000d0e0e7221 */ /* 0x000fe20000010000 */
[----:B------:R-:W-:Y:S01]  /*6400*/  FMUL.FTZ R12, R23, 1.4426950216293334961 ;  /* 0x3fb8aa3b170c7820 */ /* 0x000fe20000410000 */
[----:B------:R-:W-:Y:S01]  /*6410*/  FADD.FTZ R26, -R38, R25 ;  /* 0x00000019261a7221 */ /* 0x000fe20000010100 */
[----:B------:R-:W0:Y:S01]  /*6420*/  MUFU.EX2 R23, R22 ;  /* 0x0000001600177308 */ /* 0x000e220000000800 */
[----:B----4-:R-:W-:Y:S01]  /*6430*/  FADD.FTZ R14, R14, R15 ;  /* 0x0000000f0e0e7221 */ /* 0x010fe20000010000 */
[----:B------:R-:W-:Y:S01]  /*6440*/  FMUL.FTZ R24, R24, 1.4426950216293334961 ;  /* 0x3fb8aa3b18187820 */ /* 0x000fe20000410000 */
[----:B------:R-:W-:Y:S01]  /*6450*/  FADD.FTZ R28, -R38, R27 ;  /* 0x0000001b261c7221 */ /* 0x000fe20000010100 */
[----:B------:R-:W4:Y:S01]  /*6460*/  MUFU.EX2 R25, R12 ;  /* 0x0000000c00197308 */ /* 0x000f220000000800 */
[----:B-1----:R-:W-:Y:S01]  /*6470*/  FADD.FTZ R14, R14, R17 ;  /* 0x000000110e0e7221 */ /* 0x002fe20000010000 */
[----:B------:R-:W-:Y:S01]  /*6480*/  FMUL.FTZ R26, R26, 1.4426950216293334961 ;  /* 0x3fb8aa3b1a1a7820 */ /* 0x000fe20000410000 */
[----:B------:R-:W-:Y:S01]  /*6490*/  FMUL.FTZ R28, R28, 1.4426950216293334961 ;  /* 0x3fb8aa3b1c1c7820 */ /* 0x000fe20000410000 */
[----:B------:R-:W1:Y:S01]  /*64a0*/  MUFU.EX2 R27, R24 ;  /* 0x00000018001b7308 */ /* 0x000e620000000800 */
[----:B--2---:R-:W-:Y:S01]  /*64b0*/  FADD.FTZ R20, -R38, R29 ;  /* 0x0000001d26147221 */ /* 0x004fe20000010100 */
[----:B------:R-:W-:Y:S01]  /*64c0*/  FADD.FTZ R14, R14, R21 ;  /* 0x000000150e0e7221 */ /* 0x000fe20000010000 */
[----:B------:R2:W-:Y:S01]  /*64d0*/  STS [R10+-0x800], R11 ;  /* 0xfff8000b0a007388 */ /* 0x0005e20000000800 */
[----:B------:R-:W5:Y:S01]  /*64e0*/  MUFU.EX2 R29, R26 ;  /* 0x0000001a001d7308 */ /* 0x000f620000000800 */
[----:B------:R-:W-:Y:S01]  /*64f0*/  FADD.FTZ R30, -R38, R30 ;  /* 0x0000001e261e7221 */ /* 0x000fe20000010100 */
[----:B0-----:R-:W-:Y:S01]  /*6500*/  FADD.FTZ R14, R14, R23 ;  /* 0x000000170e0e7221 */ /* 0x001fe20000010000 */
[----:B------:R-:W-:Y:S01]  /*6510*/  FMUL.FTZ R20, R20, 1.4426950216293334961 ;  /* 0x3fb8aa3b14147820 */ /* 0x000fe20000410000 */
[----:B------:R-:W0:Y:S01]  /*6520*/  MUFU.EX2 R31, R28 ;  /* 0x0000001c001f7308 */ /* 0x000e220000000800 */
[----:B------:R-:W-:Y:S01]  /*6530*/  FADD.FTZ R32, -R38, R32 ;  /* 0x0000002026207221 */ /* 0x000fe20000010100 */
[----:B----4-:R-:W-:Y:S01]  /*6540*/  FADD.FTZ R14, R14, R25 ;  /* 0x000000190e0e7221 */ /* 0x010fe20000010000 */
[----:B------:R-:W-:Y:S01]  /*6550*/  FMUL.FTZ R30, R30, 1.4426950216293334961 ;  /* 0x3fb8aa3b1e1e7820 */ /* 0x000fe20000410000 */
[----:B---3--:R-:W-:Y:S01]  /*6560*/  FADD.FTZ R33, -R38, R33 ;  /* 0x0000002126217221 */ /* 0x008fe20000010100 */
[----:B--2---:R-:W2:Y:S01]  /*6570*/  MUFU.EX2 R11, R20 ;  /* 0x00000014000b7308 */ /* 0x004ea20000000800 */
[----:B-1----:R-:W-:Y:S01]  /*6580*/  FADD.FTZ R14, R14, R27 ;  /* 0x0000001b0e0e7221 */ /* 0x002fe20000010000 */
[----:B------:R1:W-:Y:S01]  /*6590*/  STS [R10+-0x400], R13 ;  /* 0xfffc000d0a007388 */ /* 0x0003e20000000800 */
[----:B------:R-:W-:Y:S01]  /*65a0*/  FMUL.FTZ R32, R32, 1.4426950216293334961 ;  /* 0x3fb8aa3b20207820 */ /* 0x000fe20000410000 */
[----:B------:R-:W-:Y:S01]  /*65b0*/  FMUL.FTZ R12, R33, 1.4426950216293334961 ;  /* 0x3fb8aa3b210c7820 */ /* 0x000fe20000410000 */
[----:B-----5:R-:W-:Y:S01]  /*65c0*/  FADD.FTZ R14, R14, R29 ;  /* 0x0000001d0e0e7221 */ /* 0x020fe20000010000 */
[C---:B------:R-:W-:Y:S01]  /*65d0*/  FADD.FTZ R34, -R38.reuse, R34 ;  /* 0x0000002226227221 */ /* 0x040fe20000010100 */
[----:B------:R-:W-:Y:S01]  /*65e0*/  MUFU.EX2 R33, R32 ;  /* 0x0000002000217308 */ /* 0x000fe20000000800 */
[----:B------:R-:W-:Y:S01]  /*65f0*/  FADD.FTZ R22, -R38, R35 ;  /* 0x0000002326167221 */ /* 0x000fe20000010100 */
[----:B0-----:R-:W-:Y:S01]  /*6600*/  FADD.FTZ R14, R14, R31 ;  /* 0x0000001f0e0e7221 */ /* 0x001fe20000010000 */
[----:B------:R-:W-:Y:S01]  /*6610*/  FMUL.FTZ R34, R34, 1.4426950216293334961 ;  /* 0x3fb8aa3b22227820 */ /* 0x000fe20000410000 */
[----:B------:R-:W-:Y:S01]  /*6620*/  MUFU.EX2 R35, R12 ;  /* 0x0000000c00237308 */ /* 0x000fe20000000800 */
[----:B------:R-:W-:Y:S01]  /*6630*/  FMUL.FTZ R22, R22, 1.4426950216293334961 ;  /* 0x3fb8aa3b16167820 */ /* 0x000fe20000410000 */
[----:B------:R-:W-:Y:S01]  /*6640*/  STS [R10], R15 ;  /* 0x0000000f0a007388 */ /* 0x000fe20000000800 */
[----:B--2---:R-:W-:Y:S01]  /*6650*/  FADD.FTZ R14, R14, R11 ;  /* 0x0000000b0e0e7221 */ /* 0x004fe20000010000 */
[----:B-1----:R-:W0:Y:S02]  /*6660*/  MUFU.EX2 R13, R30 ;  /* 0x0000001e000d7308 */ /* 0x002e240000000800 */
[----:B------:R-:W-:Y:S02]  /*6670*/  STS [R10+0x400], R17 ;  /* 0x000400110a007388 */ /* 0x000fe40000000800 */
[----:B------:R-:W1:Y:S02]  /*6680*/  MUFU.EX2 R37, R34 ;  /* 0x0000002200257308 */ /* 0x000e640000000800 */
[----:B------:R-:W-:Y:S02]  /*6690*/  STS [R10+0x800], R21 ;  /* 0x000800150a007388 */ /* 0x000fe40000000800 */
[----:B------:R-:W2:Y:S02]  /*66a0*/  MUFU.EX2 R39, R22 ;  /* 0x0000001600277308 */ /* 0x000ea40000000800 */
[----:B------:R-:W-:Y:S01]  /*66b0*/  STS [R10+0xc00], R23 ;  /* 0x000c00170a007388 */ /* 0x000fe20000000800 */
[----:B0-----:R-:W-:-:S03]  /*66c0*/  FADD.FTZ R14, R14, R13 ;  /* 0x0000000d0e0e7221 */ /* 0x001fc60000010000 */
[----:B------:R-:W-:Y:S01]  /*66d0*/  STS [R10+0x1000], R25 ;  /* 0x001000190a007388 */ /* 0x000fe20000000800 */
[----:B------:R-:W-:-:S03]  /*66e0*/  FADD.FTZ R14, R14, R33 ;  /* 0x000000210e0e7221 */ /* 0x000fc60000010000 */
[----:B------:R-:W-:Y:S01]  /*66f0*/  STS [R10+0x1400], R27 ;  /* 0x0014001b0a007388 */ /* 0x000fe20000000800 */
[----:B------:R-:W-:-:S03]  /*6700*/  FADD.FTZ R14, R14, R35 ;  /* 0x000000230e0e7221 */ /* 0x000fc60000010000 */
[----:B------:R-:W-:Y:S01]  /*6710*/  STS [R10+0x1800], R29 ;  /* 0x0018001d0a007388 */ /* 0x000fe20000000800 */
[----:B-1----:R-:W-:-:S03]  /*6720*/  FADD.FTZ R14, R14, R37 ;  /* 0x000000250e0e7221 */ /* 0x002fc60000010000 */
[----:B------:R-:W-:Y:S01]  /*6730*/  STS [R10+0x1c00], R31 ;  /* 0x001c001f0a007388 */ /* 0x000fe20000000800 */
[----:B--2---:R-:W-:-:S03]  /*6740*/  FADD.FTZ R14, R14, R39 ;  /* 0x000000270e0e7221 */ /* 0x004fc60000010000 */
        /* <DEDUP_REMOVED lines=8> */
.L_x_502:
[----:B------:R-:W-:Y:S05]  /*67d0*/  BSYNC.RECONVERGENT B1 ;  /* 0x0000000000017941 */ /* 0x000fea0003800200 */
.L_x_501:
[----:B------:R-:W-:Y:S01]  /*67e0*/  IADD3 R11, PT, PT, R16, -R3, RZ ;  /* 0x80000003100b7210 */ /* 0x000fe20007ffe0ff */
[----:B------:R-:W-:Y:S03]  /*67f0*/  BSSY.RECONVERGENT B1, `(.L_x_504) ;  /* 0x0000036000017945 */ /* 0x000fe60003800200 */
[----:B------:R-:W-:-:S13]  /*6800*/  ISETP.GT.AND P1, PT, R11, 0x400, PT ;  /* 0x000004000b00780c */ /* 0x000fda0003f24270 */
[----:B------:R-:W-:Y:S05]  /*6810*/  @!P1 BRA `(.L_x_505) ;  /* 0x0000000000cc9947 */ /* 0x000fea0003800000 */
[----:B------:R-:W1:Y:S01]  /*6820*/  LDS R11, [R10+-0x800] ;  /* 0xfff800000a0b7984 */ /* 0x000e620000000800 */
[----:B------:R-:W-:Y:S02]  /*6830*/  PLOP3.LUT P0, PT, PT, PT, PT, 0x8, 0x80 ;  /* 0x000000000080781c */ /* 0x000fe40003f0e170 */
[----:B------:R-:W-:Y:S01]  /*6840*/  IADD3 R3, PT, PT, R3, 0x800, RZ ;  /* 0x0000080003037810 */ /* 0x000fe20007ffe0ff */
[----:B------:R-:W0:Y:S04]  /*6850*/  LDS R12, [R10+-0x400] ;  /* 0xfffc00000a0c7984 */ /* 0x000e280000000800 */
[----:B------:R-:W2:Y:S04]  /*6860*/  LDS R13, [R10] ;  /* 0x000000000a0d7984 */ /* 0x000ea80000000800 */
[----:B------:R-:W3:Y:S04]  /*6870*/  LDS R15, [R10+0x400] ;  /* 0x000400000a0f7984 */ /* 0x000ee80000000800 */
[----:B------:R-:W4:Y:S04]  /*6880*/  LDS R20, [R10+0x800] ;  /* 0x000800000a147984 */ /* 0x000f280000000800 */
[----:B------:R-:W5:Y:S04]  /*6890*/  LDS R21, [R10+0xc00] ;  /* 0x000c00000a157984 */ /* 0x000f680000000800 */
[----:B------:R-:W5:Y:S04]  /*68a0*/  LDS R22, [R10+0x1000] ;  /* 0x001000000a167984 */ /* 0x000f680000000800 */
[----:B------:R-:W5:Y:S01]  /*68b0*/  LDS R24, [R10+0x1400] ;  /* 0x001400000a187984 */ /* 0x000f620000000800 */
[----:B-1----:R-:W-:-:S04]  /*68c0*/  FADD.FTZ R11, -R38, R11 ;  /* 0x0000000b260b7221 */ /* 0x002fc80000010100 */
[----:B------:R-:W-:Y:S01]  /*68d0*/  FMUL.FTZ R11, R11, 1.4426950216293334961 ;  /* 0x3fb8aa3b0b0b7820 */ /* 0x000fe20000410000 */
[C---:B0-----:R-:W-:Y:S01]  /*68e0*/  FADD.FTZ R12, -R38.reuse, R12 ;  /* 0x0000000c260c7221 */ /* 0x041fe20000010100 */
[----:B--2---:R-:W-:-:S03]  /*68f0*/  FADD.FTZ R13, -R38, R13 ;  /* 0x0000000d260d7221 */ /* 0x004fc60000010100 */
[----:B------:R-:W-:Y:S01]  /*6900*/  FMUL.FTZ R12, R12, 1.4426950216293334961 ;  /* 0x3fb8aa3b0c0c7820 */ /* 0x000fe20000410000 */
[----:B------:R-:W0:Y:S01]  /*6910*/  MUFU.EX2 R11, R11 ;  /* 0x0000000b000b7308 */ /* 0x000e220000000800 */
[C---:B---3--:R-:W-:Y:S01]  /*6920*/  FADD.FTZ R17, -R38.reuse, R15 ;  /* 0x0000000f26117221 */ /* 0x048fe20000010100 */
[----:B------:R-:W-:Y:S02]  /*6930*/  FMUL.FTZ R15, R13, 1.4426950216293334961 ;  /* 0x3fb8aa3b0d0f7820 */ /* 0x000fe40000410000 */
[----:B------:R-:W1:Y:S01]  /*6940*/  MUFU.EX2 R13, R12 ;  /* 0x0000000c000d7308 */ /* 0x000e620000000800 */
[----:B------:R-:W-:Y:S01]  /*6950*/  FMUL.FTZ R17, R17, 1.4426950216293334961 ;  /* 0x3fb8aa3b11117820 */ /* 0x000fe20000410000 */
[C---:B----4-:R-:W-:Y:S02]  /*6960*/  FADD.FTZ R20, -R38.reuse, R20 ;  /* 0x0000001426147221 */ /* 0x050fe40000010100 */
[----:B------:R-:W2:Y:S01]  /*6970*/  MUFU.EX2 R15, R15 ;  /* 0x0000000f000f7308 */ /* 0x000ea20000000800 */
[----:B-----5:R-:W-:Y:S01]  /*6980*/  FADD.FTZ R21, -R38, R21 ;  /* 0x0000001526157221 */ /* 0x020fe20000010100 */
[----:B------:R-:W-:-:S02]  /*6990*/  FMUL.FTZ R20, R20, 1.4426950216293334961 ;  /* 0x3fb8aa3b14147820 */ /* 0x000fc40000410000 */
[----:B------:R-:W3:Y:S01]  /*69a0*/  MUFU.EX2 R17, R17 ;  /* 0x0000001100117308 */ /* 0x000ee20000000800 */
[----:B------:R-:W-:Y:S01]  /*69b0*/  FADD.FTZ R23, -R38, R22 ;  /* 0x0000001626177221 */ /* 0x000fe20000010100 */
[----:B0-----:R-:W-:Y:S01]  /*69c0*/  FADD.FTZ R14, R14, R11 ;  /* 0x0000000b0e0e7221 */ /* 0x001fe20000010000 */
[----:B------:R-:W-:Y:S01]  /*69d0*/  FMUL.FTZ R22, R21, 1.4426950216293334961 ;  /* 0x3fb8aa3b15167820 */ /* 0x000fe20000410000 */
[----:B------:R-:W-:Y:S01]  /*69e0*/  STS [R10+-0x800], R11 ;  /* 0xfff8000b0a007388 */ /* 0x000fe20000000800 */
[----:B------:R-:W0:Y:S01]  /*69f0*/  MUFU.EX2 R21, R20 ;  /* 0x0000001400157308 */ /* 0x000e220000000800 */
[----:B-1----:R-:W-:Y:S01]  /*6a00*/  FADD.FTZ R14, R14, R13 ;  /* 0x0000000d0e0e7221 */ /* 0x002fe20000010000 */
[----:B------:R-:W-:Y:S01]  /*6a10*/  FADD.FTZ R24, -R38, R24 ;  /* 0x0000001826187221 */ /* 0x000fe20000010100 */
[----:B------:R-:W-:Y:S01]  /*6a20*/  FMUL.FTZ R12, R23, 1.4426950216293334961 ;  /* 0x3fb8aa3b170c7820 */ /* 0x000fe20000410000 */
[----:B------:R-:W-:Y:S01]  /*6a30*/  STS [R10+-0x400], R13 ;  /* 0xfffc000d0a007388 */ /* 0x000fe20000000800 */
[----:B------:R-:W1:Y:S01]  /*6a40*/  MUFU.EX2 R23, R22 ;  /* 0x0000001600177308 */ /* 0x000e620000000800 */
[----:B--2---:R-:W-:Y:S01]  /*6a50*/  FADD.FTZ R14, R14, R15 ;  /* 0x0000000f0e0e7221 */ /* 0x004fe20000010000 */
[----:B------:R-:W-:Y:S01]  /*6a60*/  FMUL.FTZ R24, R24, 1.4426950216293334961 ;  /* 0x3fb8aa3b18187820 */ /* 0x000fe20000410000 */
[----:B------:R-:W-:Y:S01]  /*6a70*/  STS [R10], R15 ;  /* 0x0000000f0a007388 */ /* 0x000fe20000000800 */
[----:B------:R-:W2:Y:S01]  /*6a80*/  MUFU.EX2 R25, R12 ;  /* 0x0000000c00197308 */ /* 0x000ea20000000800 */
[----:B---3--:R-:W-:-:S02]  /*6a90*/  FADD.FTZ R14, R14, R17 ;  /* 0x000000110e0e7221 */ /* 0x008fc40000010000 */
[----:B------:R-:W-:Y:S01]  /*6aa0*/  STS [R10+0x400], R17 ;  /* 0x000400110a007388 */ /* 0x000fe20000000800 */
[----:B------:R-:W3:Y:S01]  /*6ab0*/  MUFU.EX2 R27, R24 ;  /* 0x00000018001b7308 */ /* 0x000ee20000000800 */
[----:B0-----:R-:W-:Y:S02]  /*6ac0*/  FADD.FTZ R14, R14, R21 ;  /* 0x000000150e0e7221 */ /* 0x001fe40000010000 */
[----:B------:R-:W-:Y:S02]  /*6ad0*/  STS [R10+0x800], R21 ;  /* 0x000800150a007388 */ /* 0x000fe40000000800 */
[----:B-1----:R-:W-:Y:S02]  /*6ae0*/  FADD.FTZ R14, R14, R23 ;  /* 0x000000170e0e7221 */ /* 0x002fe40000010000 */
[----:B------:R-:W-:Y:S02]  /*6af0*/  STS [R10+0xc00], R23 ;  /* 0x000c00170a007388 */ /* 0x000fe40000000800 */
[----:B--2---:R-:W-:-:S02]  /*6b00*/  FADD.FTZ R14, R14, R25 ;  /* 0x000000190e0e7221 */ /* 0x004fc40000010000 */
[----:B------:R-:W-:Y:S02]  /*6b10*/  STS [R10+0x1000], R25 ;  /* 0x001000190a007388 */ /* 0x000fe40000000800 */
[----:B---3--:R-:W-:Y:S02]  /*6b20*/  FADD.FTZ R14, R14, R27 ;  /* 0x0000001b0e0e7221 */ /* 0x008fe40000010000 */
[----:B------:R0:W-:Y:S02]  /*6b30*/  STS [R10+0x1400], R27 ;  /* 0x0014001b0a007388 */ /* 0x0001e40000000800 */
[----:B0-----:R-:W-:-:S07]  /*6b40*/  IADD3 R10, PT, PT, R10, 0x2000, RZ ;  /* 0x000020000a0a7810 */ /* 0x001fce0007ffe0ff */
.L_x_505:
[----:B------:R-:W-:Y:S05]  /*6b50*/  BSYNC.RECONVERGENT B1 ;  /* 0x0000000000017941 */ /* 0x000fea0003800200 */
.L_x_504:
[----:B------:R-:W-:-:S13]  /*6b60*/  ISETP.LT.OR P0, PT, R3, R16, P0 ;  /* 0x000000100300720c */ /* 0x000fda0000701670 */
[----:B------:R-:W-:Y:S05]  /*6b70*/  @!P0 BRA `(.L_x_496) ;  /* 0x0000000400e88947 */ /* 0x000fea0003800000 */
[----:B------:R-:W1:Y:S04]  /*6b80*/  LDS R3, [R10+-0x800] ;  /* 0xfff800000a037984 */ /* 0x000e680000000800 */
[----:B------:R-:W0:Y:S04]  /*6b90*/  LDS R11, [R10+-0x400] ;  /* 0xfffc00000a0b7984 */ /* 0x000e280000000800 */
[----:B------:R-:W2:Y:S04]  /*6ba0*/  LDS R13, [R10+0x400] ;  /* 0x000400000a0d7984 */ /* 0x000ea80000000800 */
[----:B------:R-:W3:Y:S01]  /*6bb0*/  LDS R12, [R10] ;  /* 0x000000000a0c7984 */ /* 0x000ee20000000800 */
[C---:B-1----:R-:W-:Y:S01]  /*6bc0*/  FADD.FTZ R3, -R38.reuse, R3 ;  /* 0x0000000326037221 */ /* 0x042fe20000010100 */
[----:B0-----:R-:W-:-:S03]  /*6bd0*/  FADD.FTZ R11, -R38, R11 ;  /* 0x0000000b260b7221 */ /* 0x001fc60000010100 */
        /* <DEDUP_REMOVED lines=14> */
[----:B--2---:R0:W-:Y:S04]  /*6cc0*/  STS [R10+0x400], R15 ;  /* 0x0004000f0a007388 */ /* 0x0041e80000000800 */
[----:B---3--:R0:W-:Y:S01]  /*6cd0*/  STS [R10], R13 ;  /* 0x0000000d0a007388 */ /* 0x0081e20000000800 */
[----:B------:R-:W-:-:S04]  /*6ce0*/  FADD.FTZ R14, R14, R13 ;  /* 0x0000000d0e0e7221 */ /* 0x000fc80000010000 */
[----:B------:R-:W-:Y:S01]  /*6cf0*/  FADD.FTZ R14, R14, R15 ;  /* 0x0000000f0e0e7221 */ /* 0x000fe20000010000 */
[----:B------:R-:W-:Y:S06]  /*6d00*/  BRA `(.L_x_496) ;  /* 0x0000000400847947 */ /* 0x000fec0003800000 */
.L_x_497:
[----:B------:R-:W0:Y:S01]  /*6d10*/  S2UR UR4, SR_CTAID.Y ;  /* 0x00000000000479c3 */ /* 0x000e220000002600 */
[----:B------:R-:W-:Y:S01]  /*6d20*/  VIADDMNMX R12, R7, 0x100, R16, !PT ;  /* 0x00000100070c7846 */ /* 0x000fe20007800110 */
[----:B------:R-:W-:Y:S01]  /*6d30*/  BSSY.RECONVERGENT B1, `(.L_x_506) ;  /* 0x0000026000017945 */ /* 0x000fe20003800200 */
[----:B------:R-:W-:Y:S01]  /*6d40*/  LOP3.LUT R13, RZ, R6, RZ, 0x33, !PT ;  /* 0x00000006ff0d7212 */ /* 0x000fe200078e33ff */
[----:B------:R-:W-:-:S03]  /*6d50*/  HFMA2 R14, -RZ, RZ, 0, 0 ;  /* 0x00000000ff0e7431 */ /* 0x000fc600000001ff */
[----:B------:R-:W-:-:S04]  /*6d60*/  IADD3 R12, PT, PT, -R5, R12, R13 ;  /* 0x0000000c050c7210 */ /* 0x000fc80007ffe10d */
[C---:B------:R-:W-:Y:S02]  /*6d70*/  LOP3.LUT R13, R12.reuse, 0x300, RZ, 0xc0, !PT ;  /* 0x000003000c0d7812 */ /* 0x040fe400078ec0ff */
[----:B------:R-:W-:Y:S02]  /*6d80*/  ISETP.GE.U32.AND P0, PT, R12, 0x300, PT ;  /* 0x000003000c00780c */ /* 0x000fe40003f06070 */
[----:B------:R-:W-:Y:S01]  /*6d90*/  ISETP.NE.AND P1, PT, R13, 0x300, PT ;  /* 0x000003000d00780c */ /* 0x000fe20003f25270 */
[----:B0-----:R-:W-:Y:S01]  /*6da0*/  IMAD R24, R3, UR4, RZ ;  /* 0x0000000403187c24 */ /* 0x001fe2000f8e02ff */
[----:B------:R-:W-:-:S04]  /*6db0*/  MOV R3, R7 ;  /* 0x0000000700037202 */ /* 0x000fc80000000f00 */
[----:B------:R-:W-:-:S07]  /*6dc0*/  SHF.R.S32.HI R26, RZ, 0x1f, R24 ;  /* 0x0000001fff1a7819 */ /* 0x000fce0000011418 */
[----:B------:R-:W-:Y:S05]  /*6dd0*/  @!P1 BRA `(.L_x_507) ;  /* 0x00000000006c9947 */ /* 0x000fea0003800000 */
[----:B------:R-:W-:Y:S02]  /*6de0*/  IADD3 R17, PT, PT, R17, 0x240, RZ ;  /* 0x0000024011117810 */ /* 0x000fe40007ffe0ff */
[----:B------:R-:W-:Y:S02]  /*6df0*/  LEA.HI R3, R12, 0x1, RZ, 0x18 ;  /* 0x000000010c037811 */ /* 0x000fe400078fc0ff */
[----:B------:R-:W-:Y:S02]  /*6e00*/  IADD3 R20, P1, P2, R24, R10, R7 ;  /* 0x0000000a18147210 */ /* 0x000fe40007a3e007 */
[----:B------:R-:W-:Y:S02]  /*6e10*/  LEA R17, R22, R17, 0x18 ;  /* 0x0000001116117211 */ /* 0x000fe400078ec0ff */
[----:B------:R-:W-:Y:S02]  /*6e20*/  LOP3.LUT R10, R3, 0x3, RZ, 0xc0, !PT ;  /* 0x00000003030a7812 */ /* 0x000fe400078ec0ff */
[----:B------:R-:W-:-:S02]  /*6e30*/  IADD3.X R11, PT, PT, R26, R11, RZ, P1, P2 ;  /* 0x0000000b1a0b7210 */ /* 0x000fc40000fe44ff */
[----:B------:R-:W-:Y:S02]  /*6e40*/  MOV R14, RZ ;  /* 0x000000ff000e7202 */ /* 0x000fe40000000f00 */
[----:B------:R-:W-:Y:S02]  /*6e50*/  MOV R3, R7 ;  /* 0x0000000700037202 */ /* 0x000fe40000000f00 */
[----:B------:R-:W-:Y:S02]  /*6e60*/  LEA R12, R6, R17, 0x2 ;  /* 0x00000011060c7211 */ /* 0x000fe400078e10ff */
[----:B------:R-:W-:-:S07]  /*6e70*/  IADD3 R13, PT, PT, -R10, RZ, RZ ;  /* 0x000000ff0a0d7210 */ /* 0x000fce0007ffe1ff */
.L_x_508:
[----:B------:R-:W-:-:S06]  /*6e80*/  MOV R10, R20 ;  /* 0x00000014000a7202 */ /* 0x000fcc0000000f00 */
[----:B------:R0:W2:Y:S01]  /*6e90*/  LDG.E.U8 R10, desc[UR36][R10.64] ;  /* 0x000000240a0a7981 */ /* 0x0000a2000c1e1100 */
[----:B------:R-:W-:Y:S02]  /*6ea0*/  IADD3 R13, PT, PT, R13, 0x1, RZ ;  /* 0x000000010d0d7810 */ /* 0x000fe40007ffe0ff */
[----:B------:R-:W-:Y:S02]  /*6eb0*/  IADD3 R20, P2, PT, R20, 0x100, RZ ;  /* 0x0000010014147810 */ /* 0x000fe40007f5e0ff */
[----:B------:R-:W-:Y:S02]  /*6ec0*/  IADD3 R3, PT, PT, R3, 0x100, RZ ;  /* 0x0000010003037810 */ /* 0x000fe40007ffe0ff */
[----:B0-----:R-:W-:Y:S02]  /*6ed0*/  IADD3.X R11, PT, PT, RZ, R11, RZ, P2, !PT ;  /* 0x0000000bff0b7210 */ /* 0x001fe400017fe4ff */
[----:B--2---:R-:W-:-:S13]  /*6ee0*/  ISETP.NE.AND P1, PT, R10, RZ, PT ;  /* 0x000000ff0a00720c */ /* 0x004fda0003f25270 */
[----:B------:R-:W1:Y:S02]  /*6ef0*/  @!P1 LDS R15, [R12] ;  /* 0x000000000c0f9984 */ /* 0x000e640000000800 */
[----:B-1----:R-:W-:Y:S01]  /*6f00*/  @!P1 FADD.FTZ R17, -R38, R15 ;  /* 0x0000000f26119221 */ /* 0x002fe20000010100 */
[----:B------:R-:W-:-:S03]  /*6f10*/  HFMA2 R15, -RZ, RZ, 0, 0 ;  /* 0x00000000ff0f7431 */ /* 0x000fc600000001ff */
[----:B------:R-:W-:-:S04]  /*6f20*/  @!P1 FMUL.FTZ R17, R17, 1.4426950216293334961 ;  /* 0x3fb8aa3b11119820 */ /* 0x000fc80000410000 */
[----:B------:R-:W0:Y:S01]  /*6f30*/  @!P1 MUFU.EX2 R15, R17 ;  /* 0x00000011000f9308 */ /* 0x000e220000000800 */
[----:B------:R-:W-:Y:S01]  /*6f40*/  ISETP.NE.AND P1, PT, R13, RZ, PT ;  /* 0x000000ff0d00720c */ /* 0x000fe20003f25270 */
[----:B0-----:R0:W-:Y:S01]  /*6f50*/  STS [R12], R15 ;  /* 0x0000000f0c007388 */ /* 0x0011e20000000800 */
[----:B------:R-:W-:Y:S01]  /*6f60*/  FADD.FTZ R14, R15, R14 ;  /* 0x0000000e0f0e7221 */ /* 0x000fe20000010000 */
[----:B0-----:R-:W-:-:S10]  /*6f70*/  IADD3 R12, PT, PT, R12, 0x400, RZ ;  /* 0x000004000c0c7810 */ /* 0x001fd40007ffe0ff */
[----:B------:R-:W-:Y:S05]  /*6f80*/  @P1 BRA `(.L_x_508) ;  /* 0xfffffffc00bc1947 */ /* 0x000fea000383ffff */
.L_x_507:
[----:B------:R-:W-:Y:S05]  /*6f90*/  BSYNC.RECONVERGENT B1 ;  /* 0x0000000000017941 */ /* 0x000fea0003800200 */
.L_x_506:
[----:B------:R-:W-:Y:S05]  /*6fa0*/  @!P0 BRA `(.L_x_496) ;  /* 0x0000000000dc8947 */ /* 0x000fea0003800000 */
[----:B------:R-:W0:Y:S01]  /*6fb0*/  S2R R12, SR_CgaCtaId ;  /* 0x00000000000c7919 */ /* 0x000e220000008800 */
[----:B------:R-:W2:Y:S01]  /*6fc0*/  LDCU.64 UR4, c[0x0][0x420] ;  /* 0x00008400ff0477ac */ /* 0x000ea20008000a00 */
[----:B------:R-:W-:Y:S02]  /*6fd0*/  MOV R11, 0x400 ;  /* 0x00000400000b7802 */ /* 0x000fe40000000f00 */
[----:B------:R-:W-:Y:S02]  /*6fe0*/  SHF.L.U32 R10, R5, 0x2, RZ ;  /* 0x00000002050a7819 */ /* 0x000fe400000006ff */
[----:B------:R-:W-:Y:S02]  /*6ff0*/  IADD3 R11, PT, PT, R11, 0x240, RZ ;  /* 0x000002400b0b7810 */ /* 0x000fe40007ffe0ff */
[----:B------:R-:W-:Y:S02]  /*7000*/  LEA R10, R3, -R10, 0x2 ;  /* 0x8000000a030a7211 */ /* 0x000fe400078e10ff */
[----:B--2---:R-:W-:-:S04]  /*7010*/  IADD3 R15, P0, P1, R24, UR4, R3 ;  /* 0x00000004180f7c10 */ /* 0x004fc8000f91e003 */
[----:B------:R-:W-:Y:S02]  /*7020*/  IADD3 R15, P2, PT, R15, 0x200, RZ ;  /* 0x000002000f0f7810 */ /* 0x000fe40007f5e0ff */
[----:B0-----:R-:W-:Y:S02]  /*7030*/  LEA R13, R12, R11, 0x18 ;  /* 0x0000000b0c0d7211 */ /* 0x001fe400078ec0ff */
[----:B------:R-:W-:Y:S02]  /*7040*/  IADD3.X R11, PT, PT, R26, UR5, RZ, P0, P1 ;  /* 0x000000051a0b7c10 */ /* 0x000fe400087e24ff */
[----:B------:R-:W-:Y:S02]  /*7050*/  IADD3 R12, PT, PT, R10, 0x800, R13 ;  /* 0x000008000a0c7810 */ /* 0x000fe40007ffe00d */
[----:B------:R-:W-:-:S07]  /*7060*/  IADD3.X R11, PT, PT, RZ, R11, RZ, P2, !PT ;  /* 0x0000000bff0b7210 */ /* 0x000fce00017fe4ff */
.L_x_509:
[----:B------:R-:W-:-:S05]  /*7070*/  MOV R10, R15 ;  /* 0x0000000f000a7202 */ /* 0x000fca0000000f00 */
[----:B------:R-:W2:Y:S04]  /*7080*/  LDG.E.U8 R20, desc[UR36][R10.64+-0x200] ;  /* 0xfffe00240a147981 */ /* 0x000ea8000c1e1100 */
[----:B------:R-:W3:Y:S04]  /*7090*/  LDG.E.U8 R13, desc[UR36][R10.64+-0x100] ;  /* 0xffff00240a0d7981 */ /* 0x000ee8000c1e1100 */
[----:B------:R-:W4:Y:S04]  /*70a0*/  LDG.E.U8 R15, desc[UR36][R10.64] ;  /* 0x000000240a0f7981 */ /* 0x000f28000c1e1100 */
[----:B------:R-:W5:Y:S01]  /*70b0*/  LDG.E.U8 R17, desc[UR36][R10.64+0x100] ;  /* 0x000100240a117981 */ /* 0x000f62000c1e1100 */
[----:B------:R-:W-:-:S02]  /*70c0*/  IADD3 R3, PT, PT, R3, 0x400, RZ ;  /* 0x0000040003037810 */ /* 0x000fc40007ffe0ff */
[----:B--2---:R-:W-:Y:S02]  /*70d0*/  ISETP.NE.AND P0, PT, R20, RZ, PT ;  /* 0x000000ff1400720c */ /* 0x004fe40003f05270 */
[----:B---3--:R-:W-:Y:S02]  /*70e0*/  ISETP.NE.AND P1, PT, R13, RZ, PT ;  /* 0x000000ff0d00720c */ /* 0x008fe40003f25270 */
[----:B----4-:R-:W-:Y:S02]  /*70f0*/  ISETP.NE.AND P2, PT, R15, RZ, PT ;  /* 0x000000ff0f00720c */ /* 0x010fe40003f45270 */
[----:B-----5:R-:W-:-:S07]  /*7100*/  ISETP.NE.AND P3, PT, R17, RZ, PT ;  /* 0x000000ff1100720c */ /* 0x020fce0003f65270 */
[----:B------:R-:W1:Y:S04]  /*7110*/  @!P0 LDS R13, [R12+-0x800] ;  /* 0xfff800000c0d8984 */ /* 0x000e680000000800 */
[----:B------:R-:W0:Y:S04]  /*7120*/  @!P1 LDS R17, [R12+-0x400] ;  /* 0xfffc00000c119984 */ /* 0x000e280000000800 */
[----:B------:R-:W2:Y:S04]  /*7130*/  @!P2 LDS R21, [R12] ;  /* 0x000000000c15a984 */ /* 0x000ea80000000800 */
[----:B------:R-:W3:Y:S01]  /*7140*/  @!P3 LDS R23, [R12+0x400] ;  /* 0x000400000c17b984 */ /* 0x000ee20000000800 */
[----:B-1----:R-:W-:Y:S01]  /*7150*/  @!P0 FADD.FTZ R15, -R38, R13 ;  /* 0x0000000d260f8221 */ /* 0x002fe20000010100 */
[----:B------:R-:W-:-:S03]  /*7160*/  HFMA2 R13, -RZ, RZ, 0, 0 ;  /* 0x00000000ff0d7431 */ /* 0x000fc600000001ff */
[----:B------:R-:W-:Y:S01]  /*7170*/  @!P0 FMUL.FTZ R15, R15, 1.4426950216293334961 ;  /* 0x3fb8aa3b0f0f8820 */ /* 0x000fe20000410000 */
[----:B0-----:R-:W-:Y:S01]  /*7180*/  @!P1 FADD.FTZ R20, -R38, R17 ;  /* 0x0000001126149221 */ /* 0x001fe20000010100 */
[----:B------:R-:W-:Y:S02]  /*7190*/  MOV R17, RZ ;  /* 0x000000ff00117202 */ /* 0x000fe40000000f00 */
[----:B------:R0:W1:Y:S01]  /*71a0*/  @!P0 MUFU.EX2 R13, R15 ;  /* 0x0000000f000d8308 */ /* 0x0000620000000800 */
[----:B------:R-:W-:Y:S01]  /*71b0*/  @!P1 FMUL.FTZ R20, R20, 1.4426950216293334961 ;  /* 0x3fb8aa3b14149820 */ /* 0x000fe20000410000 */
[C---:B--2---:R-:W-:Y:S01]  /*71c0*/  @!P2 FADD.FTZ R22, -R38.reuse, R21 ;  /* 0x000000152616a221 */ /* 0x044fe20000010100 */
[----:B------:R-:W-:Y:S02]  /*71d0*/  HFMA2 R21, -RZ, RZ, 0, 0 ;  /* 0x00000000ff157431 */ /* 0x000fe400000001ff */
[----:B---3--:R-:W-:Y:S01]  /*71e0*/  @!P3 FADD.FTZ R24, -R38, R23 ;  /* 0x000000172618b221 */ /* 0x008fe20000010100 */
[----:B------:R-:W2:Y:S01]  /*71f0*/  @!P1 MUFU.EX2 R17, R20 ;  /* 0x0000001400119308 */ /* 0x000ea20000000800 */
[----:B------:R-:W-:Y:S01]  /*7200*/  @!P2 FMUL.FTZ R22, R22, 1.4426950216293334961 ;  /* 0x3fb8aa3b1616a820 */ /* 0x000fe20000410000 */
[----:B------:R-:W-:Y:S01]  /*7210*/  MOV R23, RZ ;  /* 0x000000ff00177202 */ /* 0x000fe20000000f00 */
[----:B------:R-:W-:Y:S01]  /*7220*/  @!P3 FMUL.FTZ R24, R24, 1.4426950216293334961 ;  /* 0x3fb8aa3b1818b820 */ /* 0x000fe20000410000 */
[----:B------:R-:W-:Y:S01]  /*7230*/  ISETP.GE.AND P0, PT, R3, R16, PT ;  /* 0x000000100300720c */ /* 0x000fe20003f06270 */
[----:B------:R-:W3:Y:S01]  /*7240*/  @!P2 MUFU.EX2 R21, R22 ;  /* 0x000000160015a308 */ /* 0x000ee20000000800 */
[----:B0-----:R-:W-:-:S03]  /*7250*/  IADD3 R15, P1, PT, R10, 0x400, RZ ;  /* 0x000004000a0f7810 */ /* 0x001fc60007f3e0ff */
[----:B------:R-:W0:Y:S01]  /*7260*/  @!P3 MUFU.EX2 R23, R24 ;  /* 0x000000180017b308 */ /* 0x000e220000000800 */
[----:B-1----:R-:W-:Y:S01]  /*7270*/  FADD.FTZ R14, R13, R14 ;  /* 0x0000000e0d0e7221 */ /* 0x002fe20000010000 */
[----:B------:R-:W-:Y:S01]  /*7280*/  STS [R12+-0x800], R13 ;  /* 0xfff8000d0c007388 */ /* 0x000fe20000000800 */
[----:B------:R-:W-:Y:S02]  /*7290*/  IADD3.X R11, PT, PT, RZ, R11, RZ, P1, !PT ;  /* 0x0000000bff0b7210 */ /* 0x000fe40000ffe4ff */
[----:B--2---:R-:W-:Y:S01]  /*72a0*/  FADD.FTZ R14, R14, R17 ;  /* 0x000000110e0e7221 */ /* 0x004fe20000010000 */
[----:B------:R-:W-:Y:S03]  /*72b0*/  STS [R12+-0x400], R17 ;  /* 0xfffc00110c007388 */ /* 0x000fe60000000800 */
[----:B---3--:R-:W-:Y:S01]  /*72c0*/  FADD.FTZ R14, R14, R21 ;  /* 0x000000150e0e7221 */ /* 0x008fe20000010000 */
[----:B------:R-:W-:Y:S03]  /*72d0*/  STS [R12], R21 ;  /* 0x000000150c007388 */ /* 0x000fe60000000800 */
[----:B0-----:R-:W-:Y:S01]  /*72e0*/  FADD.FTZ R14, R14, R23 ;  /* 0x000000170e0e7221 */ /* 0x001fe20000010000 */
[----:B------:R0:W-:Y:S02]  /*72f0*/  STS [R12+0x400], R23 ;  /* 0x000400170c007388 */ /* 0x0001e40000000800 */
[----:B0-----:R-:W-:Y:S01]  /*7300*/  IADD3 R12, PT, PT, R12, 0x1000, RZ ;  /* 0x000010000c0c7810 */ /* 0x001fe20007ffe0ff */
[----:B------:R-:W-:Y:S06]  /*7310*/  @!P0 BRA `(.L_x_509) ;  /* 0xfffffffc00548947 */ /* 0x000fec000383ffff */
.L_x_496:
[----:B------:R-:W-:Y:S05]  /*7320*/  BSYNC.RECONVERGENT B0 ;  /* 0x0000000000007941 */ /* 0x000fea0003800200 */
.L_x_495:
        /* <DEDUP_REMOVED lines=23> */
[----:B------:R-:W-:-:S03]  /*74a0*/  ISETP.GE.AND P1, PT, R7, R16, PT ;  /* 0x000000100700720c */ /* 0x000fc60003f26270 */
[----:B0-----:R-:W0:Y:S02]  /*74b0*/  SHFL.BFLY PT, R8, R13, 0x4, 0x1f ;  /* 0x0c801f000d087f89 */ /* 0x001e2400000e0000 */
[----:B0-----:R-:W-:-:S05]  /*74c0*/  FADD.FTZ R8, R8, R13 ;  /* 0x0000000d08087221 */ /* 0x001fca0000010000 */
[----:B------:R-:W0:Y:S02]  /*74d0*/  SHFL.BFLY PT, R3, R8, 0x2, 0x1f ;  /* 0x0c401f0008037f89 */ /* 0x000e2400000e0000 */
[----:B0-----:R-:W-:Y:S01]  /*74e0*/  FADD.FTZ R10, R8, R3 ;  /* 0x00000003080a7221 */ /* 0x001fe20000010000 */
[----:B------:R-:W-:-:S04]  /*74f0*/  CS2R R8, SRZ ;  /* 0x0000000000087805 */ /* 0x000fc8000001ff00 */
[----:B------:R-:W0:Y:S02]  /*7500*/  SHFL.BFLY PT, R3, R10, 0x1, 0x1f ;  /* 0x0c201f000a037f89 */ /* 0x000e2400000e0000 */
[----:B0-----:R-:W-:Y:S02]  /*7510*/  FADD.FTZ R11, R10, R3 ;  /* 0x000000030a0b7221 */ /* 0x001fe40000010000 */
[----:B------:R-:W0:Y:S04]  /*7520*/  S2R R3, SR_CTAID.X ;  /* 0x0000000000037919 */ /* 0x000e280000002500 */
[----:B------:R-:W2:Y:S02]  /*7530*/  SHFL.IDX PT, R11, R11, RZ, 0x1f ;  /* 0x00001fff0b0b7589 */ /* 0x000ea400000e0000 */
[----:B--2---:R-:W-:-:S04]  /*7540*/  FADD.FTZ R0, R11, 9.9999999747524270788e-07 ;  /* 0x358637bd0b007421 */ /* 0x004fc80000010000 */
[----:B------:R2:W3:Y:S01]  /*7550*/  MUFU.RCP R17, R0 ;  /* 0x0000000000117308 */ /* 0x0004e20000001000 */
[----:B0-----:R-:W-:Y:S05]  /*7560*/  @!P0 BRA `(.L_x_510) ;  /* 0x0000000000248947 */ /* 0x001fea0003800000 */
[----:B------:R-:W0:Y:S01]  /*7570*/  S2R R8, SR_CTAID.Y ;  /* 0x0000000000087919 */ /* 0x000e220000002600 */
[----:B------:R-:W0:Y:S08]  /*7580*/  LDC R9, c[0x0][0x3f8] ;  /* 0x0000fe00ff097b82 */ /* 0x000e300000000800 */
[----:B--2---:R-:W2:Y:S08]  /*7590*/  LDC R0, c[0x0][0x488] ;  /* 0x00012200ff007b82 */ /* 0x004eb00000000800 */
[----:B------:R-:W2:Y:S08]  /*75a0*/  LDC R10, c[0x0][0x40c] ;  /* 0x00010300ff0a7b82 */ /* 0x000eb00000000800 */
[----:B------:R-:W4:Y:S01]  /*75b0*/  LDC R11, c[0x0][0x3f4] ;  /* 0x0000fd00ff0b7b82 */ /* 0x000f220000000800 */
[----:B0-----:R-:W-:-:S04]  /*75c0*/  IMAD R9, R8, R9, R3 ;  /* 0x0000000908097224 */ /* 0x001fc800078e0203 */
[----:B--2---:R-:W-:-:S04]  /*75d0*/  IMAD R0, R9, R0, R10 ;  /* 0x0000000009007224 */ /* 0x004fc800078e020a */
[----:B----4-:R-:W-:-:S05]  /*75e0*/  IMAD R8, R0, R11, RZ ;  /* 0x0000000b00087224 */ /* 0x010fca00078e02ff */
[----:B------:R-:W-:-:S07]  /*75f0*/  SHF.R.S32.HI R9, RZ, 0x1f, R8 ;  /* 0x0000001fff097819 */ /* 0x000fce0000011408 */
.L_x_510:
[----:B------:R-:W-:Y:S04]  /*7600*/  BSSY.RECONVERGENT B0, `(.L_x_511) ;  /* 0x0000061000007945 */ /* 0x000fe80003800200 */
[----:B------:R-:W-:Y:S05]  /*7610*/  @P1 BRA `(.L_x_512) ;  /* 0x00000004007c1947 */ /* 0x000fea0003800000 */
[----:B--2---:R-:W-:Y:S01]  /*7620*/  VIADDMNMX R0, R7, 0x100, R16, !PT ;  /* 0x0000010007007846 */ /* 0x004fe20007800110 */
        /* <DEDUP_REMOVED lines=12> */
[----:B------:R-:W-:Y:S01]  /*76f0*/  SHF.L.U32 R10, R0, 0x8, RZ ;  /* 0x00000008000a7819 */ /* 0x000fe200000006ff */
[----:B------:R-:W-:Y:S01]  /*7700*/  UIADD3 UR4, UPT, UPT, UR4, 0x240, URZ ;  /* 0x0000024004047890 */ /* 0x000fe2000fffe0ff */
[----:B------:R-:W-:Y:S02]  /*7710*/  IADD3.X R20, PT, PT, RZ, R9, RZ, P2, !PT ;  /* 0x00000009ff147210 */ /* 0x000fe400017fe4ff */
[----:B------:R-:W-:-:S02]  /*7720*/  LOP3.LUT R12, R10, 0x300, RZ, 0xc0, !PT ;  /* 0x000003000a0c7812 */ /* 0x000fc400078ec0ff */
[----:B------:R-:W-:Y:S02]  /*7730*/  LOP3.LUT R0, R0, 0x3, RZ, 0xc0, !PT ;  /* 0x0000000300007812 */ /* 0x000fe400078ec0ff */
[----:B------:R-:W-:Y:S02]  /*7740*/  LEA R10, R6, UR5, 0x1 ;  /* 0x00000005060a7c11 */ /* 0x000fe4000f8e08ff */
[----:B------:R-:W-:Y:S02]  /*7750*/  IADD3 R7, PT, PT, R7, R12, RZ ;  /* 0x0000000c07077210 */ /* 0x000fe40007ffe0ff */
[----:B------:R-:W-:Y:S02]  /*7760*/  IADD3 R13, PT, PT, -R0, RZ, RZ ;  /* 0x000000ff000d7210 */ /* 0x000fe40007ffe1ff */
[----:B--2---:R-:W-:Y:S01]  /*7770*/  LEA R14, P2, R15, UR8, 0x2 ;  /* 0x000000080f0e7c11 */ /* 0x004fe2000f8410ff */
[----:B0-----:R-:W-:-:S03]  /*7780*/  ULEA UR4, UR6, UR4, 0x18 ;  /* 0x0000000406047291 */ /* 0x001fc6000f8ec0ff */
[----:B------:R-:W-:-:S03]  /*7790*/  LEA.HI.X R15, R15, UR9, R20, 0x2, P2 ;  /* 0x000000090f0f7c11 */ /* 0x000fc600090f1414 */
[----:B------:R-:W-:Y:S02]  /*77a0*/  IADD3 R0, PT, PT, R10, UR4, RZ ;  /* 0x000000040a007c10 */ /* 0x000fe4000fffe0ff */
[----:B------:R-:W-:-:S07]  /*77b0*/  LEA R12, R6, UR4, 0x2 ;  /* 0x00000004060c7c11 */ /* 0x000fce000f8e10ff */
.L_x_515:
[----:B--2---:R0:W3:Y:S01]  /*77c0*/  LDS R10, [R12] ;  /* 0x000000000c0a7984 */ /* 0x0040e20000000800 */
[----:B------:R-:W-:Y:S02]  /*77d0*/  @P0 MOV R11, R15 ;  /* 0x0000000f000b0202 */ /* 0x000fe40000000f00 */
[----:B------:R-:W-:-:S04]  /*77e0*/  IADD3 R13, PT, PT, R13, 0x1, RZ ;  /* 0x000000010d0d7810 */ /* 0x000fc80007ffe0ff */
[----:B------:R-:W-:Y:S02]  /*77f0*/  ISETP.NE.AND P3, PT, R13, RZ, PT ;  /* 0x000000ff0d00720c */ /* 0x000fe40003f65270 */
[----:B0-----:R-:W-:Y:S01]  /*7800*/  IADD3 R12, PT, PT, R12, 0x400, RZ ;  /* 0x000004000c0c7810 */ /* 0x001fe20007ffe0ff */
[----:B---3--:R-:W-:-:S05]  /*7810*/  FMUL.FTZ R21, R10, R17 ;  /* 0x000000110a157220 */ /* 0x008fca0000410000 */
[----:B------:R-:W-:-:S04]  /*7820*/  F2FP.F16.F32.PACK_AB R10, RZ, R21 ;  /* 0x00000015ff0a723e */ /* 0x000fc800000000ff */
[----:B------:R-:W-:Y:S02]  /*7830*/  PRMT R20, R10, 0x7610, R20 ;  /* 0x000076100a147816 */ /* 0x000fe40000000014 */
[----:B------:R-:W-:Y:S02]  /*7840*/  @P0 MOV R10, R14 ;  /* 0x0000000e000a0202 */ /* 0x000fe40000000f00 */
[----:B------:R-:W-:Y:S01]  /*7850*/  IADD3 R14, P2, PT, R14, 0x400, RZ ;  /* 0x000004000e0e7810 */ /* 0x000fe20007f5e0ff */
[----:B------:R0:W-:Y:S03]  /*7860*/  STS.U16 [R0], R20 ;  /* 0x0000001400007388 */ /* 0x0001e60000000400 */
[----:B------:R-:W-:Y:S01]  /*7870*/  IADD3.X R15, PT, PT, RZ, R15, RZ, P2, !PT ;  /* 0x0000000fff0f7210 */ /* 0x000fe200017fe4ff */
[----:B------:R2:W-:Y:S01]  /*7880*/  @P0 STG.E desc[UR36][R10.64], R21 ;  /* 0x000000150a000986 */ /* 0x0005e2000c101924 */
[----:B0-----:R-:W-:Y:S01]  /*7890*/  IADD3 R0, PT, PT, R0, 0x200, RZ ;  /* 0x0000020000007810 */ /* 0x001fe20007ffe0ff */
[----:B------:R-:W-:Y:S06]  /*78a0*/  @P3 BRA `(.L_x_515) ;  /* 0xfffffffc00c43947 */ /* 0x000fec000383ffff */
.L_x_514:
[----:B------:R-:W-:Y:S05]  /*78b0*/  BSYNC.RECONVERGENT B1 ;  /* 0x0000000000017941 */ /* 0x000fea0003800200 */
.L_x_513:
[----:B------:R-:W-:Y:S05]  /*78c0*/  @!P1 BRA `(.L_x_512) ;  /* 0x0000000000d09947 */ /* 0x000fea0003800000 */
[----:B--2---:R-:W0:Y:S01]  /*78d0*/  S2R R11, SR_CgaCtaId ;  /* 0x00000000000b7919 */ /* 0x004e220000008800 */
[----:B------:R-:W2:Y:S01]  /*78e0*/  LDCU.64 UR8, c[0x0][0x480] ;  /* 0x00009000ff0877ac */ /* 0x000ea20008000a00 */
[----:B------:R-:W-:Y:S02]  /*78f0*/  MOV R0, 0x400 ;  /* 0x0000040000007802 */ /* 0x000fe40000000f00 */
[C---:B------:R-:W-:Y:S01]  /*7900*/  IADD3 R10, P0, PT, R7.reuse, R8, RZ ;  /* 0x00000008070a7210 */ /* 0x040fe20007f1e0ff */
[----:B------:R-:W-:Y:S01]  /*7910*/  UISETP.NE.AND UP0, UPT, UR7, URZ, UPT ;  /* 0x000000ff0700728c */ /* 0x000fe2000bf05270 */
[----:B------:R-:W-:Y:S02]  /*7920*/  IADD3 R0, PT, PT, R0, 0x240, RZ ;  /* 0x0000024000007810 */ /* 0x000fe40007ffe0ff */
[----:B------:R-:W-:Y:S02]  /*7930*/  LEA R8, R7, UR5, 0x1 ;  /* 0x0000000507087c11 */ /* 0x000fe4000f8e08ff */
[----:B------:R-:W-:-:S02]  /*7940*/  IADD3.X R9, PT, PT, RZ, R9, RZ, P0, !PT ;  /* 0x00000009ff097210 */ /* 0x000fc400007fe4ff */
[----:B------:R-:W-:Y:S01]  /*7950*/  ISETP.NE.AND P1, PT, RZ, UR7, PT ;  /* 0x00000007ff007c0c */ /* 0x000fe2000bf25270 */
[----:B------:R-:W-:Y:S01]  /*7960*/  IMAD R8, R5, -0x2, R8 ;  /* 0xfffffffe05087824 */ /* 0x000fe200078e0208 */
[----:B------:R-:W-:Y:S02]  /*7970*/  PLOP3.LUT P0, PT, PT, PT, UP0, 0x80, 0x8 ;  /* 0x000000000008781c */ /* 0x000fe40003f0f008 */
[----:B--2---:R-:W-:-:S04]  /*7980*/  LEA R12, P3, R10, UR8, 0x2 ;  /* 0x000000080a0c7c11 */ /* 0x004fc8000f8610ff */
[----:B------:R-:W-:Y:S02]  /*7990*/  IADD3 R12, P2, PT, R12, 0x800, RZ ;  /* 0x000008000c0c7810 */ /* 0x000fe40007f5e0ff */
[----:B------:R-:W-:-:S04]  /*79a0*/  LEA.HI.X R9, R10, UR9, R9, 0x2, P3 ;  /* 0x000000090a097c11 */ /* 0x000fc800098f1409 */
[----:B------:R-:W-:Y:S02]  /*79b0*/  IADD3.X R13, PT, PT, RZ, R9, RZ, P2, !PT ;  /* 0x00000009ff0d7210 */ /* 0x000fe400017fe4ff */
[----:B0-----:R-:W-:Y:S02]  /*79c0*/  LEA R11, R11, R0, 0x18 ;  /* 0x000000000b0b7211 */ /* 0x001fe400078ec0ff */
[----:B------:R-:W-:Y:S02]  /*79d0*/  SHF.L.U32 R0, R5, 0x2, RZ ;  /* 0x0000000205007819 */ /* 0x000fe400000006ff */
[----:B------:R-:W-:Y:S02]  /*79e0*/  IADD3 R10, PT, PT, R8, 0x400, R11 ;  /* 0x00000400080a7810 */ /* 0x000fe40007ffe00b */
[----:B------:R-:W-:-:S04]  /*79f0*/  LEA R0, R7, -R0, 0x2 ;  /* 0x8000000007007211 */ /* 0x000fc800078e10ff */
[----:B------:R-:W-:-:S07]  /*7a00*/  IADD3 R0, PT, PT, R0, 0x800, R11 ;  /* 0x0000080000007810 */ /* 0x000fce0007ffe00b */
.L_x_516:
[----:B------:R-:W3:Y:S01]  /*7a10*/  LDS R8, [R0+-0x800] ;  /* 0xfff8000000087984 */ /* 0x000ee20000000800 */
[----:B------:R-:W-:-:S04]  /*7a20*/  IADD3 R7, PT, PT, R7, 0x400, RZ ;  /* 0x0000040007077810 */ /* 0x000fc80007ffe0ff */
[----:B------:R-:W-:Y:S01]  /*7a30*/  ISETP.GE.AND P2, PT, R7, R16, PT ;  /* 0x000000100700720c */ /* 0x000fe20003f46270 */
[----:B---3--:R-:W-:-:S05]  /*7a40*/  FMUL.FTZ R15, R8, R17 ;  /* 0x00000011080f7220 */ /* 0x008fca0000410000 */
[----:B------:R-:W-:-:S04]  /*7a50*/  F2FP.F16.F32.PACK_AB R8, RZ, R15 ;  /* 0x0000000fff08723e */ /* 0x000fc800000000ff */
[----:B------:R-:W-:-:S05]  /*7a60*/  PRMT R9, R8, 0x7610, R9 ;  /* 0x0000761008097816 */ /* 0x000fca0000000009 */
[----:B------:R0:W-:Y:S04]  /*7a70*/  STS.U16 [R10+-0x400], R9 ;  /* 0xfffc00090a007388 */ /* 0x0001e80000000400 */
[----:B------:R-:W2:Y:S01]  /*7a80*/  LDS R8, [R0+-0x400] ;  /* 0xfffc000000087984 */ /* 0x000ea20000000800 */
[----:B0-----:R-:W-:Y:S01]  /*7a90*/  MOV R9, R13 ;  /* 0x0000000d00097202 */ /* 0x001fe20000000f00 */
[----:B--2---:R-:W-:-:S05]  /*7aa0*/  FMUL.FTZ R21, R8, R17 ;  /* 0x0000001108157220 */ /* 0x004fca0000410000 */
        /* <DEDUP_REMOVED lines=8> */
[----:B0-----:R-:W-:Y:S02]  /*7b30*/  MOV R8, R12 ;  /* 0x0000000c00087202 */ /* 0x001fe40000000f00 */
[----:B--2---:R-:W-:Y:S02]  /*7b40*/  IADD3 R0, PT, PT, R0, 0x1000, RZ ;  /* 0x0000100000007810 */ /* 0x004fe40007ffe0ff */
[----:B------:R-:W-:Y:S01]  /*7b50*/  IADD3 R12, P3, PT, R8, 0x1000, RZ ;  /* 0x00001000080c7810 */ /* 0x000fe20007f7e0ff */
[----:B------:R-:W-:Y:S01]  /*7b60*/  @P0 STG.E desc[UR36][R8.64+-0x800], R15 ;  /* 0xfff8000f08000986 */ /* 0x000fe2000c101924 */
[----:B------:R-:W-:-:S02]  /*7b70*/  PLOP3.LUT P0, PT, P1, PT, PT, 0x80, 0x8 ;  /* 0x000000000008781c */ /* 0x000fc40000f0f070 */
[----:B------:R-:W-:-:S11]  /*7b80*/  IADD3.X R13, PT, PT, RZ, R9, RZ, P3, !PT ;  /* 0x00000009ff0d7210 */ /* 0x000fd60001ffe4ff */
        /* <DEDUP_REMOVED lines=8> */
.L_x_512:
[----:B------:R-:W-:Y:S05]  /*7c10*/  BSYNC.RECONVERGENT B0 ;  /* 0x0000000000007941 */ /* 0x000fea0003800200 */
.L_x_511:
[----:B------:R-:W-:Y:S01]  /*7c20*/  IADD3 R26, PT, PT, R16, -0x1, RZ ;  /* 0xffffffff101a7810 */ /* 0x000fe20007ffe0ff */
[----:B------:R-:W0:Y:S01]  /*7c30*/  S2R R30, SR_CgaCtaId ;  /* 0x00000000001e7919 */ /* 0x000e220000008800 */
[----:B------:R-:W4:Y:S01]  /*7c40*/  LDCU UR9, c[0x0][0x40c] ;  /* 0x00008180ff0977ac */ /* 0x000f220008000800 */
[----:B------:R-:W3:Y:S01]  /*7c50*/  S2UR UR4, SR_CTAID.Y ;  /* 0x00000000000479c3 */ /* 0x000ee20000002600 */
[----:B------:R-:W-:Y:S01]  /*7c60*/  SHF.R.S32.HI R7, RZ, 0x1f, R26 ;  /* 0x0000001fff077819 */ /* 0x000fe2000001141a */
[----:B------:R-:W-:Y:S01]  /*7c70*/  BSSY.RECONVERGENT B0, `(.L_x_517) ;  /* 0x0000023000007945 */ /* 0x000fe20003800200 */
[----:B--2---:R-:W-:Y:S01]  /*7c80*/  SHF.L.U32 R0, R6, 0x3, RZ ;  /* 0x0000000306007819 */ /* 0x004fe200000006ff */
[----:B------:R-:W2:Y:S01]  /*7c90*/  LDCU UR8, c[0x0][0x3f4] ;  /* 0x00007e80ff0877ac */ /* 0x000ea20008000800 */
[----:B------:R-:W-:Y:S02]  /*7ca0*/  LEA.HI R7, R7, R26, RZ, 0x4 ;  /* 0x0000001a07077211 */ /* 0x000fe400078f20ff */
[----:B------:R-:W-:-:S02]  /*7cb0*/  CS2R R10, SRZ ;  /* 0x00000000000a7805 */ /* 0x000fc4000001ff00 */
[----:B------:R-:W-:Y:S01]  /*7cc0*/  LOP3.LUT R0, R0, 0x78, RZ, 0xc0, !PT ;  /* 0x0000007800007812 */ /* 0x000fe200078ec0ff */
[----:B------:R-:W3:Y:S01]  /*7cd0*/  LDC R32, c[0x0][0x3f8] ;  /* 0x0000fe00ff207b82 */ /* 0x000ee20000000800 */
[----:B------:R-:W-:Y:S02]  /*7ce0*/  LOP3.LUT R9, R7, 0xfffffff0, RZ, 0xc0, !PT ;  /* 0xfffffff007097812 */ /* 0x000fe400078ec0ff */
[----:B------:R-:W-:Y:S02]  /*7cf0*/  SHF.R.U32.HI R7, RZ, 0x4, R6 ;  /* 0x00000004ff077819 */ /* 0x000fe40000011606 */
[----:B------:R-:W-:Y:S02]  /*7d00*/  IADD3 R28, PT, PT, R26, -R9, RZ ;  /* 0x800000091a1c7210 */ /* 0x000fe40007ffe0ff */
[----:B------:R-:W-:Y:S02]  /*7d10*/  MOV R12, 0x400 ;  /* 0x00000400000c7802 */ /* 0x000fe40000000f00 */
[----:B------:R-:W-:-:S02]  /*7d20*/  ISETP.NE.AND P0, PT, R7, R28, PT ;  /* 0x0000001c0700720c */ /* 0x000fc40003f05270 */
[----:B------:R-:W-:Y:S02]  /*7d30*/  SHF.L.U32 R8, R6, 0x4, RZ ;  /* 0x0000000406087819 */ /* 0x000fe400000006ff */
[----:B----4-:R-:W-:Y:S01]  /*7d40*/  ISETP.NE.OR P0, PT, RZ, UR9, P0 ;  /* 0x00000009ff007c0c */ /* 0x010fe20008705670 */
[----:B--2---:R-:W-:Y:S01]  /*7d50*/  IMAD R37, R4, UR8, R0 ;  /* 0x0000000804257c24 */ /* 0x004fe2000f8e0200 */
[----:B------:R-:W-:Y:S02]  /*7d60*/  IADD3 R9, PT, PT, R12, 0x140, RZ ;  /* 0x000001400c097810 */ /* 0x000fe40007ffe0ff */
[----:B------:R-:W-:Y:S02]  /*7d70*/  ISETP.GT.U32.OR P0, PT, R0, 0x6f, P0 ;  /* 0x0000006f0000780c */ /* 0x000fe40000704470 */
[----:B------:R-:W-:Y:S02]  /*7d80*/  LOP3.LUT R8, R8, 0xf0, RZ, 0xc0, !PT ;  /* 0x000000f008087812 */ /* 0x000fe400078ec0ff */
[----:B0-----:R-:W-:Y:S01]  /*7d90*/  LEA R9, R30, R9, 0x18 ;  /* 0x000000091e097211 */ /* 0x001fe200078ec0ff */
[----:B---3--:R-:W-:-:S03]  /*7da0*/  IMAD R17, R32, UR4, R3 ;  /* 0x0000000420117c24 */ /* 0x008fc6000f8e0203 */
[----:B------:R-:W-:Y:S02]  /*7db0*/  IADD3 R29, PT, PT, R9, R8, RZ ;  /* 0x00000008091d7210 */ /* 0x000fe40007ffe0ff */
[----:B------:R-:W-:Y:S01]  /*7dc0*/  CS2R R8, SRZ ;  /* 0x0000000000087805 */ /* 0x000fe2000001ff00 */
[----:B------:R-:W-:-:S04]  /*7dd0*/  IMAD R17, R17, 0x70, RZ ;  /* 0x0000007011117824 */ /* 0x000fc800078e02ff */
[----:B------:R-:W-:Y:S01]  /*7de0*/  IMAD R35, R17, UR8, R0 ;  /* 0x0000000811237c24 */ /* 0x000fe2000f8e0200 */
[----:B------:R-:W-:Y:S06]  /*7df0*/  @P0 BRA `(.L_x_518) ;  /* 0x0000000000280947 */ /* 0x000fec0003800000 */
[----:B------:R-:W0:Y:S01]  /*7e00*/  LDCU.64 UR6, c[0x0][0x3b0] ;  /* 0x00007600ff0677ac */ /* 0x000e220008000a00 */
[----:B------:R-:W-:Y:S01]  /*7e10*/  HFMA2 R11, -RZ, RZ, 0, 0 ;  /* 0x00000000ff0b7431 */ /* 0x000fe200000001ff */
[----:B0-----:R-:W-:-:S04]  /*7e20*/  UISETP.NE.U32.AND UP0, UPT, UR6, URZ, UPT ;  /* 0x000000ff0600728c */ /* 0x001fc8000bf05070 */
[----:B------:R-:W-:-:S09]  /*7e30*/  UISETP.NE.AND.EX UP0, UPT, UR7, URZ, UPT, UP0 ;  /* 0x000000ff0700728c */ /* 0x000fd2000bf05300 */
[----:B------:R-:W-:Y:S05]  /*7e40*/  BRA.U !UP0, `(.L_x_519) ;  /* 0x0000000108107547 */ /* 0x000fea000b800000 */
[----:B------:R-:W0:Y:S01]  /*7e50*/  LDC.64 R8, c[0x0][0x3b0] ;  /* 0x0000ec00ff087b82 */ /* 0x000e220000000a00 */
[----:B------:R-:W-:-:S04]  /*7e60*/  IMAD R11, R3, 0x70, R0 ;  /* 0x00000070030b7824 */ /* 0x000fc800078e0200 */
[----:B0-----:R-:W-:-:S06]  /*7e70*/  IMAD.WIDE.U32 R8, R11, 0x2, R8 ;  /* 0x000000020b087825 */ /* 0x001fcc00078e0008 */
[----:B------:R-:W5:Y:S02]  /*7e80*/  LDG.E.128 R8, desc[UR36][R8.64] ;  /* 0x0000002408087981 */ /* 0x000f64000c1e1d00 */
.L_x_519:
[----:B-----5:R0:W-:Y:S02]  /*7e90*/  STS.128 [R29], R8 ;  /* 0x000000081d007388 */ /* 0x0201e40000000c00 */
.L_x_518:
[----:B------:R-:W-:Y:S05]  /*7ea0*/  BSYNC.RECONVERGENT B0 ;  /* 0x0000000000007941 */ /* 0x000fea0003800200 */
.L_x_517:
[----:B------:R-:W-:Y:S01]  /*7eb0*/  ISETP.GT.U32.AND P0, PT, R0, 0x6f, PT ;  /* 0x0000006f0000780c */ /* 0x000fe20003f04070 */
[----:B------:R-:W-:Y:S01]  /*7ec0*/  BAR.SYNC.DEFER_BLOCKING 0x0 ;  /* 0x0000000000007b1d */ /* 0x000fe20000010000 */
[----:B------:R-:W-:Y:S01]  /*7ed0*/  HFMA2 R27, -RZ, RZ, 0, 0 ;  /* 0x00000000ff1b7431 */ /* 0x000fe200000001ff */
[----:B------:R-:W-:Y:S02]  /*7ee0*/  MOV R4, RZ ;  /* 0x000000ff00047202 */ /* 0x000fe40000000f00 */
[----:B------:R-:W-:Y:S02]  /*7ef0*/  CS2R R20, SRZ ;  /* 0x0000000000147805 */ /* 0x000fe4000001ff00 */
[----:B------:R-:W-:Y:S02]  /*7f00*/  CS2R R22, SRZ ;  /* 0x0000000000167805 */ /* 0x000fe4000001ff00 */
[----:B------:R-:W-:Y:S01]  /*7f10*/  CS2R R24, SRZ ;  /* 0x0000000000187805 */ /* 0x000fe2000001ff00 */
[----:B------:R-:W2:Y:S01]  /*7f20*/  LDCU UR10, c[0x0][0x40c] ;  /* 0x00008180ff0a77ac */ /* 0x000ea20008000800 */
[----:B------:R-:W-:Y:S04]  /*7f30*/  BSSY.RECONVERGENT B0, `(.L_x_520) ;  /* 0x0000209000007945 */ /* 0x000fe80003800200 */
[----:B------:R-:W-:Y:S05]  /*7f40*/  @P0 BRA `(.L_x_521) ;  /* 0x00000020001c0947 */ /* 0x000fea0003800000 */
[----:B------:R-:W3:Y:S01]  /*7f50*/  LDC.64 R14, c[0x0][0x3c0] ;  /* 0x0000f000ff0e7b82 */ /* 0x000ee20000000a00 */
[----:B------:R-:W-:Y:S01]  /*7f60*/  VIMNMX R42, PT, PT, R26, UR8, PT ;  /* 0x000000081a2a7c48 */ /* 0x000fe2000bfe0100 */
[----:B------:R-:W-:Y:S01]  /*7f70*/  BSSY.RECONVERGENT B1, `(.L_x_522) ;  /* 0x00000f1000017945 */ /* 0x000fe20003800200 */
[----:B------:R-:W-:Y:S02]  /*7f80*/  IADD3 R43, PT, PT, R7, R5, RZ ;  /* 0x00000005072b7210 */ /* 0x000fe40007ffe0ff */
[----:B------:R-:W-:Y:S02]  /*7f90*/  IADD3 R31, PT, PT, R12, 0x240, RZ ;  /* 0x000002400c1f7810 */ /* 0x000fe40007ffe0ff */
[----:B------:R-:W-:Y:S02]  /*7fa0*/  ISETP.GE.AND P0, PT, R43, R42, PT ;  /* 0x0000002a2b00720c */ /* 0x000fe40003f06270 */
[----:B------:R-:W-:Y:S02]  /*7fb0*/  LEA R31, R30, R31, 0x18 ;  /* 0x0000001f1e1f7211 */ /* 0x000fe400078ec0ff */
[----:B------:R-:W-:-:S02]  /*7fc0*/  MOV R4, RZ ;  /* 0x000000ff00047202 */ /* 0x000fc40000000f00 */
[----:B------:R-:W-:Y:S01]  /*7fd0*/  IADD3 R30, PT, PT, R31, UR5, RZ ;  /* 0x000000051f1e7c10 */ /* 0x000fe2000fffe0ff */
[----:B---3--:R-:W-:-:S04]  /*7fe0*/  IMAD.WIDE R12, R35, 0x2, R14 ;  /* 0x00000002230c7825 */ /* 0x008fc800078e020e */
[----:B------:R-:W-:Y:S02]  /*7ff0*/  IMAD.WIDE R14, R37, 0x2, R14 ;  /* 0x00000002250e7825 */ /* 0x000fe400078e020e */
[----:B------:R-:W-:Y:S05]  /*8000*/  @P0 BRA `(.L_x_523) ;  /* 0x0000000c009c0947 */ /* 0x000fea0003800000 */
[----:B------:R-:W-:Y:S01]  /*8010*/  VIADDMNMX R4, R43, 0x10, R42, !PT ;  /* 0x000000102b047846 */ /* 0x000fe2000780012a */
[----:B------:R-:W3:Y:S01]  /*8020*/  LDC.64 R40, c[0x0][0x458] ;  /* 0x00011600ff287b82 */ /* 0x000ee20000000a00 */
[----:B------:R-:W-:Y:S01]  /*8030*/  LOP3.LUT R36, RZ, R5, RZ, 0x33, !PT ;  /* 0x00000005ff247212 */ /* 0x000fe200078e33ff */
[----:B------:R-:W-:Y:S01]  /*8040*/  IMAD R21, R2, R32, R3 ;  /* 0x0000002002157224 */ /* 0x000fe200078e0203 */
[----:B------:R-:W-:Y:S01]  /*8050*/  BSSY.RECONVERGENT B2, `(.L_x_524) ;  /* 0x000004b000027945 */ /* 0x000fe20003800200 */
[----:B------:R-:W-:Y:S02]  /*8060*/  MOV R27, RZ ;  /* 0x000000ff001b7202 */ /* 0x000fe40000000f00 */
[----:B------:R-:W-:Y:S02]  /*8070*/  CS2R R24, SRZ ;  /* 0x0000000000187805 */ /* 0x000fe4000001ff00 */
[----:B------:R-:W-:Y:S01]  /*8080*/  IADD3 R36, PT, PT, -R7, R4, R36 ;  /* 0x0000000407247210 */ /* 0x000fe20007ffe124 */
[----:B------:R-:W-:Y:S01]  /*8090*/  IMAD R21, R21, 0x70, R0 ;  /* 0x0000007015157824 */ /* 0x000fe200078e0200 */
[----:B------:R-:W-:-:S02]  /*80a0*/  MOV R52, R43 ;  /* 0x0000002b00347202 */ /* 0x000fc40000000f00 */
[----:B------:R-:W-:Y:S02]  /*80b0*/  CS2R R22, SRZ ;  /* 0x0000000000167805 */ /* 0x000fe4000001ff00 */
[----:B------:R-:W-:-:S04]  /*80c0*/  LOP3.LUT R4, R36, 0x30, RZ, 0xc0, !PT ;  /* 0x0000003024047812 */ /* 0x000fc800078ec0ff */
[----:B------:R-:W-:Y:S01]  /*80d0*/  ISETP.NE.AND P0, PT, R4, 0x30, PT ;  /* 0x000000300400780c */ /* 0x000fe20003f05270 */
[----:B------:R-:W-:Y:S02]  /*80e0*/  HFMA2 R4, -RZ, RZ, 0, 0 ;  /* 0x00000000ff047431 */ /* 0x000fe400000001ff */
[----:B---3--:R-:W-:Y:S01]  /*80f0*/  IMAD.WIDE R40, R21, 0x2, R40 ;  /* 0x0000000215287825 */ /* 0x008fe200078e0228 */
[----:B------:R-:W-:-:S09]  /*8100*/  CS2R R20, SRZ ;  /* 0x0000000000147805 */ /* 0x000fd2000001ff00 */
[----:B------:R-:W-:Y:S05]  /*8110*/  @!P0 BRA `(.L_x_525) ;  /* 0x0000000000f88947 */ /* 0x000fea0003800000 */
[----:B------:R-:W3:Y:S01]  /*8120*/  LDCU.64 UR6, c[0x0][0x3c0] ;  /* 0x00007800ff0677ac */ /* 0x000ee20008000a00 */
[----:B------:R-:W-:Y:S01]  /*8130*/  IMAD R32, R43, 0x70, RZ ;  /* 0x000000702b207824 */ /* 0x000fe200078e02ff */
[----:B------:R-:W-:Y:S02]  /*8140*/  LEA.HI R27, R36, 0x1, RZ, 0x1c ;  /* 0x00000001241b7811 */ /* 0x000fe400078fe0ff */
[----:B------:R-:W-:Y:S01]  /*8150*/  MOV R52, R43 ;  /* 0x0000002b00347202 */ /* 0x000fe20000000f00 */
[----:B------:R-:W-:-:S04]  /*8160*/  IMAD.WIDE.U32 R32, R32, 0x2, RZ ;  /* 0x0000000220207825 */ /* 0x000fc800078e00ff */
[----:B------:R-:W-:-:S04]  /*8170*/  IMAD.WIDE R34, R35, 0x2, R32 ;  /* 0x0000000223227825 */ /* 0x000fc800078e0220 */
[----:B------:R-:W-:Y:S01]  /*8180*/  IMAD.WIDE R32, R37, 0x2, R32 ;  /* 0x0000000225207825 */ /* 0x000fe200078e0220 */
[----:B---3--:R-:W-:Y:S02]  /*8190*/  IADD3 R55, P0, PT, R34, UR6, RZ ;  /* 0x0000000622377c10 */ /* 0x008fe4000ff1e0ff */
[----:B------:R-:W-:Y:S02]  /*81a0*/  IADD3 R53, P1, PT, R32, UR6, RZ ;  /* 0x0000000620357c10 */ /* 0x000fe4000ff3e0ff */
[----:B------:R-:W-:Y:S02]  /*81b0*/  LEA R32, R7, UR5, 0x1 ;  /* 0x0000000507207c11 */ /* 0x000fe4000f8e08ff */
[----:B------:R-:W-:Y:S02]  /*81c0*/  IADD3.X R54, PT, PT, R33, UR7, RZ, P1, !PT ;  /* 0x0000000721367c10 */ /* 0x000fe40008ffe4ff */
[----:B------:R-:W-:Y:S02]  /*81d0*/  LOP3.LUT R33, R27, 0x3, RZ, 0xc0, !PT ;  /* 0x000000031b217812 */ /* 0x000fe400078ec0ff */
[----:B------:R-:W-:-:S02]  /*81e0*/  IADD3.X R60, PT, PT, R35, UR7, RZ, P0, !PT ;  /* 0x00000007233c7c10 */ /* 0x000fc400087fe4ff */
[----:B------:R-:W-:Y:S02]  /*81f0*/  MOV R27, RZ ;  /* 0x000000ff001b7202 */ /* 0x000fe40000000f00 */
[----:B------:R-:W-:Y:S02]  /*8200*/  IADD3 R34, PT, PT, R31, R32, RZ ;  /* 0x000000201f227210 */ /* 0x000fe40007ffe0ff */
[----:B------:R-:W-:-:S07]  /*8210*/  IADD3 R35, PT, PT, -R33, RZ, RZ ;  /* 0x000000ff21237210 */ /* 0x000fce0007ffe1ff */
.L_x_527:
[----:B------:R-:W-:Y:S01]  /*8220*/  MOV R32, R53 ;  /* 0x0000003500207202 */ /* 0x000fe20000000f00 */
[----:B------:R-:W1:Y:S01]  /*8230*/  LDS.U16 R37, [R34] ;  /* 0x0000000022257984 */ /* 0x000e620000000400 */
[----:B------:R-:W-:-:S05]  /*8240*/  MOV R33, R54 ;  /* 0x0000003600217202 */ /* 0x000fca0000000f00 */
[----:B------:R3:W5:Y:S01]  /*8250*/  LDG.E.128 R44, desc[UR36][R32.64] ;  /* 0x00000024202c7981 */ /* 0x000762000c1e1d00 */
[----:B------:R-:W-:Y:S01]  /*8260*/  UISETP.NE.AND UP0, UPT, UR9, URZ, UPT ;  /* 0x000000ff0900728c */ /* 0x000fe2000bf05270 */
[----:B-1----:R-:W-:-:S08]  /*8270*/  HADD2.F32 R38, -RZ, R37.H0_H0 ;  /* 0x20000025ff267230 */ /* 0x002fd00000004100 */
[----:B---3--:R-:W-:Y:S05]  /*8280*/  BRA.U UP0, `(.L_x_526) ;  /* 0x0000000100387547 */ /* 0x008fea000b800000 */
[----:B------:R-:W-:Y:S01]  /*8290*/  ISETP.NE.AND P0, PT, R19, RZ, PT ;  /* 0x000000ff1300720c */ /* 0x000fe20003f05270 */
[----:B------:R-:W1:-:S12]  /*82a0*/  LDS.128 R48, [R29] ;  /* 0x000000001d307984 */ /* 0x000e580000000c00 */
[----:B------:R-:W3:Y:S01]  /*82b0*/  @P0 LDG.E.128 R56, desc[UR36][R40.64] ;  /* 0x0000002428380981 */ /* 0x000ee2000c1e1d00 */
[----:B------:R-:W-:Y:S02]  /*82c0*/  MOV R32, R55 ;  /* 0x0000003700207202 */ /* 0x000fe40000000f00 */
[----:B------:R-:W-:Y:S01]  /*82d0*/  MOV R33, R60 ;  /* 0x0000003c00217202 */ /* 0x000fe20000000f00 */
[----:B-1---5:R-:W-:Y:S02]  /*82e0*/  HFMA2 R44, R44, 1, 1, R48 ;  /* 0x3c003c002c2c7831 */ /* 0x022fe40000000030 */
[----:B------:R-:W-:Y:S02]  /*82f0*/  HADD2 R45, R45, R49 ;  /* 0x000000312d2d7230 */ /* 0x000fe40000000000 */
[----:B------:R-:W-:Y:S02]  /*8300*/  HFMA2 R46, R46, 1, 1, R50 ;  /* 0x3c003c002e2e7831 */ /* 0x000fe40000000032 */
[----:B------:R-:W-:-:S02]  /*8310*/  HADD2 R47, R47, R51 ;  /* 0x000000332f2f7230 */ /* 0x000fc40000000000 */
[----:B---3--:R-:W-:Y:S02]  /*8320*/  @P0 HMUL2 R44, R44, R56 ;  /* 0x000000382c2c0232 */ /* 0x008fe40000000000 */
[----:B------:R-:W-:Y:S02]  /*8330*/  @P0 HFMA2 R45, R45, R57, -RZ ;  /* 0x000000392d2d0231 */ /* 0x000fe400001000ff */
[----:B------:R-:W-:Y:S02]  /*8340*/  @P0 HMUL2 R46, R46, R58 ;  /* 0x0000003a2e2e0232 */ /* 0x000fe40000000000 */
[----:B------:R-:W-:-:S05]  /*8350*/  @P0 HFMA2 R47, R47, R59, -RZ ;  /* 0x0000003b2f2f0231 */ /* 0x000fca00001000ff */
[----:B------:R1:W-:Y:S02]  /*8360*/  STG.E.128 desc[UR36][R32.64], R44 ;  /* 0x0000002c20007986 */ /* 0x0003e4000c101d24 */
.L_x_526:
[----:B------:R-:W-:Y:S01]  /*8370*/  IADD3 R35, PT, PT, R35, 0x1, RZ ;  /* 0x0000000123237810 */ /* 0x000fe20007ffe0ff */
[--C-:B-1---5:R-:W-:Y:S01]  /*8380*/  HADD2.F32 R32, -RZ, R44.reuse.H0_H0 ;  /* 0x2000002cff207230 */ /* 0x122fe20000004100 */
[----:B------:R-:W-:Y:S01]  /*8390*/  IADD3 R53, P2, PT, R53, 0xe00, RZ ;  /* 0x00000e0035357810 */ /* 0x000fe20007f5e0ff */
[----:B------:R-:W-:Y:S01]  /*83a0*/  HADD2.F32 R33, -RZ, R44.H1_H1 ;  /* 0x3000002cff217230 */ /* 0x000fe20000004100 */
[----:B------:R-:W-:Y:S01]  /*83b0*/  ISETP.NE.AND P0, PT, R35, RZ, PT ;  /* 0x000000ff2300720c */ /* 0x000fe20003f05270 */
[----:B------:R-:W-:Y:S01]  /*83c0*/  HADD2.F32 R44, -RZ, R45.H0_H0 ;  /* 0x2000002dff2c7230 */ /* 0x000fe20000004100 */
[----:B------:R-:W-:Y:S01]  /*83d0*/  IADD3 R55, P1, PT, R55, 0xe00, RZ ;  /* 0x00000e0037377810 */ /* 0x000fe20007f3e0ff */
[----:B------:R-:W-:Y:S02]  /*83e0*/  HADD2.F32 R39, -RZ, R47.H0_H0 ;  /* 0x2000002fff277230 */ /* 0x000fe40000004100 */
        /* <DEDUP_REMOVED lines=9> */
[C---:B------:R-:W-:Y:S01]  /*8480*/  FFMA.FTZ R21, R38.reuse, R39, R21 ;  /* 0x0000002726157223 */ /* 0x040fe20000010015 */
[----:B------:R-:W-:Y:S01]  /*8490*/  FFMA.FTZ R20, R38, R37, R20 ;  /* 0x0000002526147223 */ /* 0x000fe20000010014 */
[----:B------:R-:W-:Y:S01]  /*84a0*/  IADD3 R52, PT, PT, R52, 0x10, RZ ;  /* 0x0000001034347810 */ /* 0x000fe20007ffe0ff */
[----:B------:R-:W-:Y:S01]  /*84b0*/  FFMA.FTZ R4, R38, R47, R4 ;  /* 0x0000002f26047223 */ /* 0x000fe20000010004 */
[----:B------:R-:W-:-:S02]  /*84c0*/  IADD3 R34, PT, PT, R34, 0x20, RZ ;  /* 0x0000002022227810 */ /* 0x000fc40007ffe0ff */
[----:B------:R-:W-:Y:S02]  /*84d0*/  IADD3.X R54, PT, PT, RZ, R54, RZ, P2, !PT ;  /* 0x00000036ff367210 */ /* 0x000fe400017fe4ff */
[----:B------:R-:W-:Y:S01]  /*84e0*/  IADD3.X R60, PT, PT, RZ, R60, RZ, P1, !PT ;  /* 0x0000003cff3c7210 */ /* 0x000fe20000ffe4ff */
[----:B------:R-:W-:Y:S06]  /*84f0*/  @P0 BRA `(.L_x_527) ;  /* 0xfffffffc00480947 */ /* 0x000fec000383ffff */
.L_x_525:
[----:B--2---:R-:W-:Y:S05]  /*8500*/  BSYNC.RECONVERGENT B2 ;  /* 0x0000000000027941 */ /* 0x004fea0003800200 */
.L_x_524:
[----:B------:R-:W-:-:S13]  /*8510*/  ISETP.GE.U32.AND P0, PT, R36, 0x30, PT ;  /* 0x000000302400780c */ /* 0x000fda0003f06070 */
[----:B------:R-:W-:Y:S05]  /*8520*/  @!P0 BRA `(.L_x_523) ;  /* 0x0000000800548947 */ /* 0x000fea0003800000 */
[----:B------:R-:W2:Y:S02]  /*8530*/  LDCU UR4, c[0x0][0x40c] ;  /* 0x00008180ff0477ac */ /* 0x000ea40008000800 */
[----:B--2---:R-:W-:-:S06]  /*8540*/  UISETP.NE.AND UP0, UPT, UR4, URZ, UPT ;  /* 0x000000ff0400728c */ /* 0x004fcc000bf05270 */
[----:B------:R-:W-:-:S13]  /*8550*/  PLOP3.LUT P1, PT, PT, PT, UP0, 0x80, 0x8 ;  /* 0x000000000008781c */ /* 0x000fda0003f2f008 */
.L_x_533:
[----:B------:R-:W-:Y:S01]  /*8560*/  IMAD R45, R52, 0x70, RZ ;  /* 0x00000070342d7824 */ /* 0x000fe200078e02ff */
[----:B------:R-:W-:-:S03]  /*8570*/  ISETP.NE.AND P0, PT, R19, RZ, PT ;  /* 0x000000ff1300720c */ /* 0x000fc60003f05270 */
[----:B------:R-:W-:-:S06]  /*8580*/  IMAD.WIDE.U32 R48, R45, 0x2, R14 ;  /* 0x000000022d307825 */ /* 0x000fcc00078e000e */
[----:B------:R-:W5:Y:S01]  /*8590*/  LDG.E.128 R48, desc[UR36][R48.64] ;  /* 0x0000002430307981 */ /* 0x000f62000c1e1d00 */
[----:B------:R-:W-:Y:S04]  /*85a0*/  BSSY.RECONVERGENT B2, `(.L_x_528) ;  /* 0x000000e000027945 */ /* 0x000fe80003800200 */
[----:B------:R-:W-:Y:S05]  /*85b0*/  @P1 BRA `(.L_x_529) ;  /* 0x0000000000301947 */ /* 0x000fea0003800000 */
[----:B-1----:R-:W2:Y:S04]  /*85c0*/  @P0 LDG.E.128 R36, desc[UR36][R40.64] ;  /* 0x0000002428240981 */ /* 0x002ea8000c1e1d00 */
[----:B------:R-:W1:Y:S02]  /*85d0*/  LDS.128 R32, [R29] ;  /* 0x000000001d207984 */ /* 0x000e640000000c00 */
[----:B-1---5:R-:W-:Y:S02]  /*85e0*/  HFMA2 R48, R48, 1, 1, R32 ;  /* 0x3c003c0030307831 */ /* 0x022fe40000000020 */
[----:B------:R-:W-:Y:S02]  /*85f0*/  HADD2 R49, R49, R33 ;  /* 0x0000002131317230 */ /* 0x000fe40000000000 */
[----:B------:R-:W-:-:S02]  /*8600*/  HFMA2 R50, R50, 1, 1, R34 ;  /* 0x3c003c0032327831 */ /* 0x000fc40000000022 */
[----:B------:R-:W-:Y:S02]  /*8610*/  HADD2 R51, R51, R35 ;  /* 0x0000002333337230 */ /* 0x000fe40000000000 */
[----:B------:R-:W-:-:S04]  /*8620*/  IMAD.WIDE.U32 R32, R45, 0x2, R12 ;  /* 0x000000022d207825 */ /* 0x000fc800078e000c */
[----:B--2---:R-:W-:Y:S02]  /*8630*/  @P0 HMUL2 R48, R48, R36 ;  /* 0x0000002430300232 */ /* 0x004fe40000000000 */
[----:B------:R-:W-:Y:S02]  /*8640*/  @P0 HFMA2 R49, R49, R37, -RZ ;  /* 0x0000002531310231 */ /* 0x000fe400001000ff */
[----:B------:R-:W-:Y:S02]  /*8650*/  @P0 HMUL2 R50, R50, R38 ;  /* 0x0000002632320232 */ /* 0x000fe40000000000 */
[----:B------:R-:W-:-:S05]  /*8660*/  @P0 HFMA2 R51, R51, R39, -RZ ;  /* 0x0000002733330231 */ /* 0x000fca00001000ff */
[----:B------:R2:W-:Y:S02]  /*8670*/  STG.E.128 desc[UR36][R32.64], R48 ;  /* 0x0000003020007986 */ /* 0x0005e4000c101d24 */
.L_x_529:
[----:B------:R-:W-:Y:S05]  /*8680*/  BSYNC.RECONVERGENT B2 ;  /* 0x0000000000027941 */ /* 0x000fea0003800200 */
.L_x_528:
[C---:B--2---:R-:W-:Y:S01]  /*8690*/  IADD3 R33, PT, PT, R45.reuse, 0x700, RZ ;  /* 0x000007002d217810 */ /* 0x044fe20007ffe0ff */
[----:B------:R-:W-:Y:S01]  /*86a0*/  UISETP.NE.AND UP0, UPT, UR10, URZ, UPT ;  /* 0x000000ff0a00728c */ /* 0x000fe2000bf05270 */
[C---:B------:R-:W-:Y:S02]  /*86b0*/  IADD3 R37, PT, PT, R45.reuse, 0xe00, RZ ;  /* 0x00000e002d257810 */ /* 0x040fe40007ffe0ff */
[----:B------:R-:W-:Y:S01]  /*86c0*/  IADD3 R61, PT, PT, R45, 0x1500, RZ ;  /* 0x000015002d3d7810 */ /* 0x000fe20007ffe0ff */
[--C-:B------:R-:W-:Y:S02]  /*86d0*/  IMAD.WIDE.U32 R44, R33, 0x2, R14.reuse ;  /* 0x00000002212c7825 */ /* 0x100fe400078e000e */
[----:B------:R-:W-:Y:S02]  /*86e0*/  PLOP3.LUT P1, PT, PT, PT, UP0, 0x80, 0x8 ;  /* 0x000000000008781c */ /* 0x000fe40003f2f008 */
[--C-:B------:R-:W-:Y:S02]  /*86f0*/  IMAD.WIDE.U32 R34, R37, 0x2, R14.reuse ;  /* 0x0000000225227825 */ /* 0x100fe400078e000e */
[----:B------:R-:W5:Y:S02]  /*8700*/  LDG.E.128 R44, desc[UR36][R44.64] ;  /* 0x000000242c2c7981 */ /* 0x000f64000c1e1d00 */
[----:B-1----:R-:W-:-:S07]  /*8710*/  IMAD.WIDE.U32 R38, R61, 0x2, R14 ;  /* 0x000000023d267825 */ /* 0x002fce00078e000e */
[----:B------:R-:W-:Y:S05]  /*8720*/  @P1 BRA `(.L_x_530) ;  /* 0x0000000000301947 */ /* 0x000fea0003800000 */
[----:B------:R-:W2:Y:S01]  /*8730*/  @P0 LDG.E.128 R56, desc[UR36][R40.64] ;  /* 0x0000002428380981 */ /* 0x000ea2000c1e1d00 */
[----:B------:R-:W-:-:S03]  /*8740*/  IMAD.WIDE.U32 R32, R33, 0x2, R12 ;  /* 0x0000000221207825 */ /* 0x000fc600078e000c */
[----:B------:R-:W1:Y:S02]  /*8750*/  LDS.128 R64, [R29] ;  /* 0x000000001d407984 */ /* 0x000e640000000c00 */
[----:B-1---5:R-:W-:Y:S02]  /*8760*/  HADD2 R44, R44, R64 ;  /* 0x000000402c2c7230 */ /* 0x022fe40000000000 */
[----:B------:R-:W-:Y:S02]  /*8770*/  HFMA2 R45, R45, 1, 1, R65 ;  /* 0x3c003c002d2d7831 */ /* 0x000fe40000000041 */
[----:B------:R-:W-:Y:S02]  /*8780*/  HADD2 R46, R46, R66 ;  /* 0x000000422e2e7230 */ /* 0x000fe40000000000 */
[----:B------:R-:W-:Y:S02]  /*8790*/  HFMA2 R47, R47, 1, 1, R67 ;  /* 0x3c003c002f2f7831 */ /* 0x000fe40000000043 */
[----:B--2---:R-:W-:-:S02]  /*87a0*/  @P0 HMUL2 R44, R44, R56 ;  /* 0x000000382c2c0232 */ /* 0x004fc40000000000 */
[----:B------:R-:W-:Y:S02]  /*87b0*/  @P0 HFMA2 R45, R45, R57, -RZ ;  /* 0x000000392d2d0231 */ /* 0x000fe400001000ff */
[----:B------:R-:W-:Y:S02]  /*87c0*/  @P0 HMUL2 R46, R46, R58 ;  /* 0x0000003a2e2e0232 */ /* 0x000fe40000000000 */
[----:B------:R-:W-:-:S05]  /*87d0*/  @P0 HFMA2 R47, R47, R59, -RZ ;  /* 0x0000003b2f2f0231 */ /* 0x000fca00001000ff */
[----:B------:R1:W-:Y:S02]  /*87e0*/  STG.E.128 desc[UR36][R32.64], R44 ;  /* 0x0000002c20007986 */ /* 0x0003e4000c101d24 */
.L_x_530:
[----:B-1----:R-:W5:Y:S01]  /*87f0*/  LDG.E.128 R32, desc[UR36][R34.64] ;  /* 0x0000002422207981 */ /* 0x002f62000c1e1d00 */
        /* <DEDUP_REMOVED lines=13> */
.L_x_531:
[----:B-1----:R-:W5:Y:S01]  /*88d0*/  LDG.E.128 R36, desc[UR36][R38.64] ;  /* 0x0000002426247981 */ /* 0x002f62000c1e1d00 */
[----:B------:R-:W-:Y:S01]  /*88e0*/  IADD3 R53, PT, PT, R52, -R5, RZ ;  /* 0x8000000534357210 */ /* 0x000fe20007ffe0ff */
[--C-:B-----5:R-:W-:Y:S02]  /*88f0*/  HADD2.F32 R56, -RZ, R50.reuse.H0_H0 ;  /* 0x20000032ff387230 */ /* 0x120fe40000004100 */
[----:B------:R-:W-:Y:S01]  /*8900*/  HADD2.F32 R57, -RZ, R50.H1_H1 ;  /* 0x30000032ff397230 */ /* 0x000fe20000004100 */
[----:B------:R-:W-:Y:S01]  /*8910*/  LEA R60, R53, R30, 0x1 ;  /* 0x0000001e353c7211 */ /* 0x000fe200078e08ff */
[--C-:B------:R-:W-:Y:S02]  /*8920*/  HADD2.F32 R50, -RZ, R51.reuse.H0_H0 ;  /* 0x20000033ff327230 */ /* 0x100fe40000004100 */
[----:B------:R-:W-:Y:S02]  /*8930*/  HADD2.F32 R55, -RZ, R48.H1_H1 ;  /* 0x30000030ff377230 */ /* 0x000fe40000004100 */
[----:B------:R-:W1:Y:S01]  /*8940*/  LDS.U16 R53, [R60] ;  /* 0x000000003c357984 */ /* 0x000e620000000400 */
[----:B------:R-:W-:-:S03]  /*8950*/  HADD2.F32 R51, -RZ, R51.H1_H1 ;  /* 0x30000033ff337230 */ /* 0x000fc60000004100 */
[----:B------:R-:W2:Y:S04]  /*8960*/  LDS.U16 R58, [R60+0x20] ;  /* 0x000020003c3a7984 */ /* 0x000ea80000000400 */
[----:B------:R-:W3:Y:S01]  /*8970*/  LDS.U16 R59, [R60+0x40] ;  /* 0x000040003c3b7984 */ /* 0x000ee20000000400 */
[----:B-1----:R-:W-:Y:S02]  /*8980*/  HADD2.F32 R54, -RZ, R53.H0_H0 ;  /* 0x20000035ff367230 */ /* 0x002fe40000004100 */
[----:B------:R-:W-:Y:S02]  /*8990*/  HADD2.F32 R53, -RZ, R48.H0_H0 ;  /* 0x20000030ff357230 */ /* 0x000fe40000004100 */
[--C-:B------:R-:W-:Y:S02]  /*89a0*/  HADD2.F32 R48, -RZ, R49.reuse.H0_H0 ;  /* 0x20000031ff307230 */ /* 0x100fe40000004100 */
[----:B------:R-:W-:Y:S01]  /*89b0*/  FFMA.FTZ R4, R54, R51, R4 ;  /* 0x0000003336047223 */ /* 0x000fe20000010004 */
[----:B------:R-:W-:-:S02]  /*89c0*/  HADD2.F32 R49, -RZ, R49.H1_H1 ;  /* 0x30000031ff317230 */ /* 0x000fc40000004100 */
[C---:B------:R-:W-:Y:S01]  /*89d0*/  FFMA.FTZ R56, R54.reuse, R56, R23 ;  /* 0x0000003836387223 */ /* 0x040fe20000010017 */
[----:B------:R-:W-:Y:S02]  /*89e0*/  HADD2.F32 R51, -RZ, R47.H0_H0 ;  /* 0x2000002fff337230 */ /* 0x000fe40000004100 */
[C---:B------:R-:W-:Y:S01]  /*89f0*/  FFMA.FTZ R48, R54.reuse, R48, R25 ;  /* 0x0000003036307223 */ /* 0x040fe20000010019 */
[----:B--2---:R-:W-:Y:S02]  /*8a00*/  HADD2.F32 R58, -RZ, R58.H0_H0 ;  /* 0x2000003aff3a7230 */ /* 0x004fe40000004100 */
[C---:B------:R-:W-:Y:S01]  /*8a10*/  FFMA.FTZ R22, R54.reuse, R49, R22 ;  /* 0x0000003136167223 */ /* 0x040fe20000010016 */
[----:B------:R-:W-:Y:S02]  /*8a20*/  HADD2.F32 R23, -RZ, R44.H1_H1 ;  /* 0x3000002cff177230 */ /* 0x000fe40000004100 */
[----:B------:R-:W-:Y:S01]  /*8a30*/  FFMA.FTZ R24, R54, R55, R24 ;  /* 0x0000003736187223 */ /* 0x000fe20000010018 */
[----:B------:R-:W-:-:S02]  /*8a40*/  HADD2.F32 R25, -RZ, R45.H0_H0 ;  /* 0x2000002dff197230 */ /* 0x000fc40000004100 */
[C---:B------:R-:W-:Y:S01]  /*8a50*/  FFMA.FTZ R50, R54.reuse, R50, R21 ;  /* 0x0000003236327223 */ /* 0x040fe20000010015 */
[----:B------:R-:W-:Y:S02]  /*8a60*/  HADD2.F32 R47, -RZ, R47.H1_H1 ;  /* 0x3000002fff2f7230 */ /* 0x000fe40000004100 */
[C---:B------:R-:W-:Y:S01]  /*8a70*/  FFMA.FTZ R53, R54.reuse, R53, R27 ;  /* 0x0000003536357223 */ /* 0x040fe2000001001b */
[----:B------:R-:W-:Y:S02]  /*8a80*/  HADD2.F32 R45, -RZ, R45.H1_H1 ;  /* 0x3000002dff2d7230 */ /* 0x000fe40000004100 */
[----:B------:R-:W-:Y:S01]  /*8a90*/  FFMA.FTZ R20, R54, R57, R20 ;  /* 0x0000003936147223 */ /* 0x000fe20000010014 */
[----:B------:R-:W-:Y:S02]  /*8aa0*/  HADD2.F32 R49, -RZ, R46.H1_H1 ;  /* 0x3000002eff317230 */ /* 0x000fe40000004100 */
[----:B------:R-:W-:Y:S01]  /*8ab0*/  FFMA.FTZ R23, R58, R23, R24 ;  /* 0x000000173a177223 */ /* 0x000fe20000010018 */
[----:B------:R-:W-:-:S02]  /*8ac0*/  HADD2.F32 R21, -RZ, R44.H0_H0 ;  /* 0x2000002cff157230 */ /* 0x000fc40000004100 */
[C---:B------:R-:W-:Y:S01]  /*8ad0*/  FFMA.FTZ R47, R58.reuse, R47, R4 ;  /* 0x0000002f3a2f7223 */ /* 0x040fe20000010004 */
[----:B------:R-:W-:Y:S02]  /*8ae0*/  HADD2.F32 R27, -RZ, R46.H0_H0 ;  /* 0x2000002eff1b7230 */ /* 0x000fe40000004100 */
[C---:B------:R-:W-:Y:S01]  /*8af0*/  FFMA.FTZ R45, R58.reuse, R45, R22 ;  /* 0x0000002d3a2d7223 */ /* 0x040fe20000010016 */
[C---:B------:R-:W-:Y:S01]  /*8b00*/  FFMA.FTZ R49, R58.reuse, R49, R20 ;  /* 0x000000313a317223 */ /* 0x040fe20000010014 */
[----:B---3--:R-:W-:Y:S02]  /*8b10*/  HADD2.F32 R59, -RZ, R59.H0_H0 ;  /* 0x2000003bff3b7230 */ /* 0x008fe40000004100 */
[C---:B------:R-:W-:Y:S01]  /*8b20*/  FFMA.FTZ R54, R58.reuse, R21, R53 ;  /* 0x000000153a367223 */ /* 0x040fe20000010035 */
[----:B------:R-:W-:Y:S02]  /*8b30*/  HADD2.F32 R4, -RZ, R32.H0_H0 ;  /* 0x20000020ff047230 */ /* 0x000fe40000004100 */
[----:B------:R-:W-:Y:S01]  /*8b40*/  FFMA.FTZ R25, R58, R25, R48 ;  /* 0x000000193a197223 */ /* 0x000fe20000010030 */
[----:B------:R-:W-:-:S02]  /*8b50*/  HADD2.F32 R24, -RZ, R34.H0_H0 ;  /* 0x20000022ff187230 */ /* 0x000fc40000004100 */
[C---:B------:R-:W-:Y:S01]  /*8b60*/  FFMA.FTZ R27, R58.reuse, R27, R56 ;  /* 0x0000001b3a1b7223 */ /* 0x040fe20000010038 */
[----:B------:R-:W-:Y:S02]  /*8b70*/  HADD2.F32 R32, -RZ, R32.H1_H1 ;  /* 0x30000020ff207230 */ /* 0x000fe40000004100 */
[----:B------:R-:W-:Y:S01]  /*8b80*/  FFMA.FTZ R51, R58, R51, R50 ;  /* 0x000000333a337223 */ /* 0x000fe20000010032 */
[--C-:B------:R-:W-:Y:S02]  /*8b90*/  HADD2.F32 R20, -RZ, R33.reuse.H0_H0 ;  /* 0x20000021ff147230 */ /* 0x100fe40000004100 */
        /* <DEDUP_REMOVED lines=9> */
[C---:B------:R-:W-:Y:S01]  /*8c30*/  FFMA.FTZ R34, R59.reuse, R34, R49 ;  /* 0x000000223b227223 */ /* 0x040fe20000010031 */
[C---:B------:R-:W-:Y:S01]  /*8c40*/  FFMA.FTZ R44, R59.reuse, R44, R51 ;  /* 0x0000002c3b2c7223 */ /* 0x040fe20000010033 */
[----:B------:R-:W-:Y:S01]  /*8c50*/  FFMA.FTZ R46, R59, R46, R47 ;  /* 0x0000002e3b2e7223 */ /* 0x000fe2000001002f */
[----:B------:R-:W-:Y:S06]  /*8c60*/  @P1 BRA `(.L_x_532) ;  /* 0x0000000000301947 */ /* 0x000fec0003800000 */
[----:B------:R-:W2:Y:S04]  /*8c70*/  @P0 LDG.E.128 R20, desc[UR36][R40.64] ;  /* 0x0000002428140981 */ /* 0x000ea8000c1e1d00 */
[----:B------:R-:W1:Y:S02]  /*8c80*/  LDS.128 R56, [R29] ;  /* 0x000000001d387984 */ /* 0x000e640000000c00 */
[----:B-1----:R-:W-:Y:S02]  /*8c90*/  HFMA2 R36, R36, 1, 1, R56 ;  /* 0x3c003c0024247831 */ /* 0x002fe40000000038 */
        /* <DEDUP_REMOVED lines=9> */
.L_x_532:
[----:B------:R-:W2:Y:S01]  /*8d30*/  LDS.U16 R4, [R60+0x60] ;  /* 0x000060003c047984 */ /* 0x000ea20000000400 */
[----:B------:R-:W-:Y:S01]  /*8d40*/  IADD3 R52, PT, PT, R52, 0x40, RZ ;  /* 0x0000004034347810 */ /* 0x000fe20007ffe0ff */
[--C-:B-1----:R-:W-:Y:S02]  /*8d50*/  HADD2.F32 R21, -RZ, R36.reuse.H1_H1 ;  /* 0x30000024ff157230 */ /* 0x102fe40000004100 */
[--C-:B------:R-:W-:Y:S01]  /*8d60*/  HADD2.F32 R25, -RZ, R37.reuse.H0_H0 ;  /* 0x20000025ff197230 */ /* 0x100fe20000004100 */
[----:B------:R-:W-:Y:S01]  /*8d70*/  ISETP.GE.AND P0, PT, R52, R42, PT ;  /* 0x0000002a3400720c */ /* 0x000fe20003f06270 */
[----:B------:R-:W-:Y:S02]  /*8d80*/  HADD2.F32 R27, -RZ, R36.H0_H0 ;  /* 0x20000024ff1b7230 */ /* 0x000fe40000004100 */
[----:B------:R-:W-:Y:S02]  /*8d90*/  HADD2.F32 R37, -RZ, R37.H1_H1 ;  /* 0x30000025ff257230 */ /* 0x000fe40000004100 */
[----:B------:R-:W-:-:S02]  /*8da0*/  HADD2.F32 R23, -RZ, R38.H0_H0 ;  /* 0x20000026ff177230 */ /* 0x000fc40000004100 */
        /* <DEDUP_REMOVED lines=13> */
.L_x_523:
[----:B--2---:R-:W-:Y:S05]  /*8e80*/  BSYNC.RECONVERGENT B1 ;  /* 0x0000000000017941 */ /* 0x004fea0003800200 */
.L_x_522:
[----:B------:R-:W-:Y:S01]  /*8e90*/  ISETP.GE.AND P0, PT, R43, R26, PT ;  /* 0x0000001a2b00720c */ /* 0x000fe20003f06270 */
[----:B------:R-:W-:-:S12]  /*8ea0*/  BSSY.RECONVERGENT B1, `(.L_x_534) ;  /* 0x00000e0000017945 */ /* 0x000fd80003800200 */
[----:B------:R-:W-:Y:S05]  /*8eb0*/  @P0 BRA `(.L_x_535) ;  /* 0x0000000c00780947 */ /* 0x000fea0003800000 */
[----:B------:R-:W-:Y:S01]  /*8ec0*/  IADD3 R37, PT, PT, R43, 0x10, RZ ;  /* 0x000000102b257810 */ /* 0x000fe20007ffe0ff */
[----:B------:R-:W2:Y:S01]  /*8ed0*/  LDCU UR4, c[0x0][0x3f8] ;  /* 0x00007f00ff0477ac */ /* 0x000ea20008000800 */
[----:B------:R-:W3:Y:S01]  /*8ee0*/  LDC.64 R32, c[0x0][0x458] ;  /* 0x00011600ff207b82 */ /* 0x000ee20000000a00 */
[----:B------:R-:W-:Y:S01]  /*8ef0*/  LOP3.LUT R36, RZ, R5, RZ, 0x33, !PT ;  /* 0x00000005ff247212 */ /* 0x000fe200078e33ff */
[----:B------:R-:W-:Y:S01]  /*8f00*/  BSSY.RECONVERGENT B2, `(.L_x_536) ;  /* 0x000004b000027945 */ /* 0x000fe20003800200 */
[----:B------:R-:W-:-:S04]  /*8f10*/  VIMNMX R34, PT, PT, R26, R37, !PT ;  /* 0x000000251a227248 */ /* 0x000fc80007fe0100 */
[----:B------:R-:W-:Y:S02]  /*8f20*/  IADD3 R36, PT, PT, -R7, R34, R36 ;  /* 0x0000002207247210 */ /* 0x000fe40007ffe124 */
[----:B------:R-:W-:Y:S02]  /*8f30*/  MOV R34, R43 ;  /* 0x0000002b00227202 */ /* 0x000fe40000000f00 */
[----:B------:R-:W-:Y:S01]  /*8f40*/  LOP3.LUT P0, RZ, R36, 0x10, RZ, 0xc0, !PT ;  /* 0x0000001024ff7812 */ /* 0x000fe2000780c0ff */
[----:B--2---:R-:W-:-:S04]  /*8f50*/  IMAD R35, R2, UR4, R3 ;  /* 0x0000000402237c24 */ /* 0x004fc8000f8e0203 */
[----:B------:R-:W-:-:S04]  /*8f60*/  IMAD R35, R35, 0x70, R0 ;  /* 0x0000007023237824 */ /* 0x000fc800078e0200 */
[----:B---3--:R-:W-:-:S04]  /*8f70*/  IMAD.WIDE R32, R35, 0x2, R32 ;  /* 0x0000000223207825 */ /* 0x008fc800078e0220 */
[----:B------:R-:W-:Y:S05]  /*8f80*/  @P0 BRA `(.L_x_537) ;  /* 0x0000000400080947 */ /* 0x000fea0003800000 */
[----:B-1----:R-:W1:Y:S01]  /*8f90*/  LDC R38, c[0x0][0x3f4] ;  /* 0x0000fd00ff267b82 */ /* 0x002e620000000800 */
[----:B------:R-:W-:Y:S02]  /*8fa0*/  MOV R34, R37 ;  /* 0x0000002500227202 */ /* 0x000fe40000000f00 */
[----:B-1----:R-:W-:-:S13]  /*8fb0*/  ISETP.GE.AND P0, PT, R43, R38, PT ;  /* 0x000000262b00720c */ /* 0x002fda0003f06270 */
[----:B------:R-:W-:Y:S05]  /*8fc0*/  @!P0 BRA `(.L_x_537) ;  /* 0x0000000000f88947 */ /* 0x000fea0003800000 */
[----:B------:R-:W-:Y:S01]  /*8fd0*/  IABS R39, R38 ;  /* 0x0000002600277213 */ /* 0x000fe20000000000 */
[----:B------:R-:W1:Y:S01]  /*8fe0*/  LDCU UR4, c[0x0][0x40c] ;  /* 0x00008180ff0477ac */ /* 0x000e620008000800 */
[----:B------:R-:W-:Y:S02]  /*8ff0*/  IABS R42, R43 ;  /* 0x0000002b002a7213 */ /* 0x000fe40000000000 */
[----:B------:R-:W2:Y:S01]  /*9000*/  I2F.RP R40, R39 ;  /* 0x0000002700287306 */ /* 0x000ea20000209400 */
[----:B------:R-:W-:Y:S02]  /*9010*/  ISETP.GE.AND P1, PT, R43, RZ, PT ;  /* 0x000000ff2b00720c */ /* 0x000fe40003f26270 */
[----:B------:R-:W-:-:S05]  /*9020*/  ISETP.NE.AND P2, PT, R38, RZ, PT ;  /* 0x000000ff2600720c */ /* 0x000fca0003f45270 */
[----:B--2---:R-:W2:Y:S02]  /*9030*/  MUFU.RCP R40, R40 ;  /* 0x0000002800287308 */ /* 0x004ea40000001000 */
[----:B--2---:R-:W-:-:S06]  /*9040*/  IADD3 R41, PT, PT, R40, 0xffffffe, RZ ;  /* 0x0ffffffe28297810 */ /* 0x004fcc0007ffe0ff */
[----:B------:R-:W2:Y:S02]  /*9050*/  F2I.FTZ.U32.TRUNC.NTZ R35, R41 ;  /* 0x0000002900237305 */ /* 0x000ea4000021f000 */
[----:B--2---:R-:W-:-:S05]  /*9060*/  IADD3 R34, PT, PT, RZ, -R35, RZ ;  /* 0x80000023ff227210 */ /* 0x004fca0007ffe0ff */
[----:B------:R-:W-:Y:S02]  /*9070*/  IMAD R45, R34, R39, RZ ;  /* 0x00000027222d7224 */ /* 0x000fe400078e02ff */
[----:B------:R-:W-:-:S05]  /*9080*/  HFMA2 R34, -RZ, RZ, 0, 0 ;  /* 0x00000000ff227431 */ /* 0x000fca00000001ff */
[----:B------:R-:W-:Y:S01]  /*9090*/  IMAD.HI.U32 R34, R35, R45, R34 ;  /* 0x0000002d23227227 */ /* 0x000fe200078e0022 */
[----:B------:R-:W-:-:S05]  /*90a0*/  MOV R35, R42 ;  /* 0x0000002a00237202 */ /* 0x000fca0000000f00 */
[----:B------:R-:W-:-:S05]  /*90b0*/  IMAD.HI.U32 R34, R34, R35, RZ ;  /* 0x0000002322227227 */ /* 0x000fca00078e00ff */
[----:B------:R-:W-:-:S05]  /*90c0*/  IADD3 R34, PT, PT, -R34, RZ, RZ ;  /* 0x000000ff22227210 */ /* 0x000fca0007ffe1ff */
[----:B------:R-:W-:-:S05]  /*90d0*/  IMAD R34, R39, R34, R35 ;  /* 0x0000002227227224 */ /* 0x000fca00078e0223 */
[----:B------:R-:W-:-:S13]  /*90e0*/  ISETP.GT.U32.AND P0, PT, R39, R34, PT ;  /* 0x000000222700720c */ /* 0x000fda0003f04070 */
[----:B------:R-:W-:-:S04]  /*90f0*/  @!P0 IADD3 R34, PT, PT, R34, -R39, RZ ;  /* 0x8000002722228210 */ /* 0x000fc80007ffe0ff */
[----:B------:R-:W-:-:S13]  /*9100*/  ISETP.GT.U32.AND P0, PT, R39, R34, PT ;  /* 0x000000222700720c */ /* 0x000fda0003f04070 */
[----:B------:R-:W-:-:S04]  /*9110*/  @!P0 IADD3 R34, PT, PT, R34, -R39, RZ ;  /* 0x8000002722228210 */ /* 0x000fc80007ffe0ff */
[----:B------:R-:W-:Y:S02]  /*9120*/  @!P1 IADD3 R34, PT, PT, -R34, RZ, RZ ;  /* 0x000000ff22229210 */ /* 0x000fe40007ffe1ff */
[----:B------:R-:W-:-:S05]  /*9130*/  @!P2 LOP3.LUT R34, RZ, R38, RZ, 0x33, !PT ;  /* 0x00000026ff22a212 */ /* 0x000fca00078e33ff */
[----:B------:R-:W-:-:S04]  /*9140*/  IMAD R35, R34, 0x70, RZ ;  /* 0x0000007022237824 */ /* 0x000fc800078e02ff */
[----:B------:R-:W-:-:S05]  /*9150*/  IMAD.WIDE.U32 R34, R35, 0x2, R14 ;  /* 0x0000000223227825 */ /* 0x000fca00078e000e */
[----:B------:R2:W5:Y:S01]  /*9160*/  LDG.E.128 R44, desc[UR36][R34.64] ;  /* 0x00000024222c7981 */ /* 0x000562000c1e1d00 */
[----:B------:R-:W-:Y:S01]  /*9170*/  LEA R38, R7, R30, 0x1 ;  /* 0x0000001e07267211 */ /* 0x000fe200078e08ff */
[----:B-1----:R-:W-:-:S05]  /*9180*/  UISETP.NE.AND UP0, UPT, UR4, URZ, UPT ;  /* 0x000000ff0400728c */ /* 0x002fca000bf05270 */
[----:B------:R-:W1:Y:S02]  /*9190*/  LDS.U16 R38, [R38] ;  /* 0x0000000026267984 */ /* 0x000e640000000400 */
[----:B-1----:R-:W-:Y:S02]  /*91a0*/  HADD2.F32 R40, -RZ, R38.H0_H0 ;  /* 0x20000026ff287230 */ /* 0x002fe40000004100 */
[----:B--2---:R-:W-:Y:S05]  /*91b0*/  BRA.U UP0, `(.L_x_538) ;  /* 0x0000000100387547 */ /* 0x004fea000b800000 */
[----:B------:R-:W-:Y:S01]  /*91c0*/  ISETP.NE.AND P3, PT, R19, RZ, PT ;  /* 0x000000ff1300720c */ /* 0x000fe20003f65270 */
[----:B------:R-:W1:-:S12]  /*91d0*/  LDS.128 R52, [R29] ;  /* 0x000000001d347984 */ /* 0x000e580000000c00 */
[----:B------:R-:W2:Y:S01]  /*91e0*/  @P3 LDG.E.128 R48, desc[UR36][R32.64] ;  /* 0x0000002420303981 */ /* 0x000ea2000c1e1d00 */
[----:B------:R-:W-:-:S04]  /*91f0*/  IMAD R35, R43, 0x70, RZ ;  /* 0x000000702b237824 */ /* 0x000fc800078e02ff */
        /* <DEDUP_REMOVED lines=10> */
.L_x_538:
[--C-:B-1---5:R-:W-:Y:S02]  /*92a0*/  HADD2.F32 R34, -RZ, R44.reuse.H0_H0 ;  /* 0x2000002cff227230 */ /* 0x122fe40000004100 */
[----:B------:R-:W-:Y:S02]  /*92b0*/  HADD2.F32 R35, -RZ, R44.H1_H1 ;  /* 0x3000002cff237230 */ /* 0x000fe40000004100 */
[----:B------:R-:W-:Y:S02]  /*92c0*/  HADD2.F32 R38, -RZ, R45.H0_H0 ;  /* 0x2000002dff267230 */ /* 0x000fe40000004100 */
[C---:B------:R-:W-:Y:S01]  /*92d0*/  FFMA.FTZ R27, R40.reuse, R34, R27 ;  /* 0x00000022281b7223 */ /* 0x040fe2000001001b */
        /* <DEDUP_REMOVED lines=10> */
[----:B------:R-:W-:Y:S01]  /*9380*/  MOV R34, R37 ;  /* 0x0000002500227202 */ /* 0x000fe20000000f00 */
[C---:B------:R-:W-:Y:S01]  /*9390*/  FFMA.FTZ R20, R40.reuse, R39, R20 ;  /* 0x0000002728147223 */ /* 0x040fe20000010014 */
[----:B------:R-:W-:-:S07]  /*93a0*/  FFMA.FTZ R4, R40, R47, R4 ;  /* 0x0000002f28047223 */ /* 0x000fce0000010004 */
.L_x_537:
[----:B------:R-:W-:Y:S05]  /*93b0*/  BSYNC.RECONVERGENT B2 ;  /* 0x0000000000027941 */ /* 0x000fea0003800200 */
.L_x_536:
[----:B------:R-:W-:-:S13]  /*93c0*/  ISETP.GE.U32.AND P0, PT, R36, 0x10, PT ;  /* 0x000000102400780c */ /* 0x000fda0003f06070 */
[----:B------:R-:W-:Y:S05]  /*93d0*/  @!P0 BRA `(.L_x_535) ;  /* 0x0000000800308947 */ /* 0x000fea0003800000 */
[C---:B------:R-:W-:Y:S01]  /*93e0*/  LEA R36, R34.reuse, UR5, 0x1 ;  /* 0x0000000522247c11 */ /* 0x040fe2000f8e08ff */
[C---:B------:R-:W-:Y:S01]  /*93f0*/  IMAD R39, R34.reuse, 0x70, RZ ;  /* 0x0000007022277824 */ /* 0x040fe200078e02ff */
[----:B------:R-:W-:-:S03]  /*9400*/  IADD3 R37, PT, PT, R34, 0x10, RZ ;  /* 0x0000001022257810 */ /* 0x000fc60007ffe0ff */
[----:B------:R-:W-:-:S05]  /*9410*/  IMAD R36, R5, -0x2, R36 ;  /* 0xfffffffe05247824 */ /* 0x000fca00078e0224 */
[----:B------:R-:W-:-:S07]  /*9420*/  IADD3 R31, PT, PT, R36, 0x20, R31 ;  /* 0x00000020241f7810 */ /* 0x000fce0007ffe01f */
.L_x_545:
[----:B------:R-:W2:Y:S01]  /*9430*/  LDC R52, c[0x0][0x3f4] ;  /* 0x0000fd00ff347b82 */ /* 0x000ea20000000800 */
[----:B------:R-:W-:Y:S01]  /*9440*/  IADD3 R36, PT, PT, R37, -0x10, RZ ;  /* 0xfffffff025247810 */ /* 0x000fe20007ffe0ff */
[----:B------:R-:W-:Y:S03]  /*9450*/  BSSY.RECONVERGENT B2, `(.L_x_539) ;  /* 0x000003e000027945 */ /* 0x000fe60003800200 */
[----:B--2---:R-:W-:-:S13]  /*9460*/  ISETP.GE.AND P0, PT, R36, R52, PT ;  /* 0x000000342400720c */ /* 0x004fda0003f06270 */
[----:B------:R-:W-:Y:S05]  /*9470*/  @!P0 BRA `(.L_x_540) ;  /* 0x0000000000ec8947 */ /* 0x000fea0003800000 */
[----:B------:R-:W-:Y:S01]  /*9480*/  IABS R41, R52 ;  /* 0x0000003400297213 */ /* 0x000fe20000000000 */
[----:B------:R-:W2:Y:S01]  /*9490*/  LDCU UR4, c[0x0][0x40c] ;  /* 0x00008180ff0477ac */ /* 0x000ea20008000800 */
[----:B------:R-:W-:Y:S02]  /*94a0*/  IABS R42, R36 ;  /* 0x00000024002a7213 */ /* 0x000fe40000000000 */
[----:B-1----:R-:W1:Y:S01]  /*94b0*/  I2F.RP R38, R41 ;  /* 0x0000002900267306 */ /* 0x002e620000209400 */
[----:B------:R-:W-:Y:S02]  /*94c0*/  ISETP.GE.AND P1, PT, R36, RZ, PT ;  /* 0x000000ff2400720c */ /* 0x000fe40003f26270 */
[----:B------:R-:W-:Y:S01]  /*94d0*/  ISETP.NE.AND P2, PT, R52, RZ, PT ;  /* 0x000000ff3400720c */ /* 0x000fe20003f45270 */
[----:B------:R-:W3:Y:S04]  /*94e0*/  LDS.U16 R36, [R31+-0x20] ;  /* 0xffffe0001f247984 */ /* 0x000ee80000000400 */
[----:B-1----:R-:W1:Y:S02]  /*94f0*/  MUFU.RCP R38, R38 ;  /* 0x0000002600267308 */ /* 0x002e640000001000 */
[----:B-1----:R-:W-:-:S06]  /*9500*/  IADD3 R40, PT, PT, R38, 0xffffffe, RZ ;  /* 0x0ffffffe26287810 */ /* 0x002fcc0007ffe0ff */
[----:B------:R-:W1:Y:S02]  /*9510*/  F2I.FTZ.U32.TRUNC.NTZ R35, R40 ;  /* 0x0000002800237305 */ /* 0x000e64000021f000 */
[----:B-1----:R-:W-:-:S05]  /*9520*/  IADD3 R34, PT, PT, RZ, -R35, RZ ;  /* 0x80000023ff227210 */ /* 0x002fca0007ffe0ff */
[----:B------:R-:W-:Y:S01]  /*9530*/  IMAD R43, R34, R41, RZ ;  /* 0x00000029222b7224 */ /* 0x000fe200078e02ff */
[----:B------:R-:W-:-:S05]  /*9540*/  MOV R34, RZ ;  /* 0x000000ff00227202 */ /* 0x000fca0000000f00 */
        /* <DEDUP_REMOVED lines=14> */
[----:B--2---:R-:W-:Y:S01]  /*9630*/  UISETP.NE.AND UP0, UPT, UR4, URZ, UPT ;  /* 0x000000ff0400728c */ /* 0x004fe2000bf05270 */
[----:B---3--:R-:W-:-:S08]  /*9640*/  HADD2.F32 R36, -RZ, R36.H0_H0 ;  /* 0x20000024ff247230 */ /* 0x008fd00000004100 */
[----:B-1----:R-:W-:Y:S05]  /*9650*/  BRA.U UP0, `(.L_x_541) ;  /* 0x0000000100347547 */ /* 0x002fea000b800000 */
[----:B------:R-:W-:Y:S01]  /*9660*/  ISETP.NE.AND P3, PT, R19, RZ, PT ;  /* 0x000000ff1300720c */ /* 0x000fe20003f65270 */
[----:B------:R-:W1:-:S12]  /*9670*/  LDS.128 R44, [R29] ;  /* 0x000000001d2c7984 */ /* 0x000e580000000c00 */
[----:B------:R-:W2:Y:S01]  /*9680*/  @P3 LDG.E.128 R48, desc[UR36][R32.64] ;  /* 0x0000002420303981 */ /* 0x000ea2000c1e1d00 */
        /* <DEDUP_REMOVED lines=10> */
.L_x_541:
[--C-:B-1---5:R-:W-:Y:S02]  /*9730*/  HADD2.F32 R34, -RZ, R40.reuse.H0_H0 ;  /* 0x20000028ff227230 */ /* 0x122fe40000004100 */
[----:B------:R-:W-:Y:S02]  /*9740*/  HADD2.F32 R35, -RZ, R40.H1_H1 ;  /* 0x30000028ff237230 */ /* 0x000fe40000004100 */
[--C-:B------:R-:W-:Y:S02]  /*9750*/  HADD2.F32 R40, -RZ, R42.reuse.H0_H0 ;  /* 0x2000002aff287230 */ /* 0x100fe40000004100 */
[C---:B------:R-:W-:Y:S01]  /*9760*/  FFMA.FTZ R27, R36.reuse, R34, R27 ;  /* 0x00000022241b7223 */ /* 0x040fe2000001001b */
[----:B------:R-:W-:Y:S02]  /*9770*/  HADD2.F32 R45, -RZ, R42.H1_H1 ;  /* 0x3000002aff2d7230 */ /* 0x000fe40000004100 */
[----:B------:R-:W-:Y:S01]  /*9780*/  FFMA.FTZ R24, R36, R35, R24 ;  /* 0x0000002324187223 */ /* 0x000fe20000010018 */
[----:B------:R-:W-:-:S02]  /*9790*/  HADD2.F32 R38, -RZ, R41.H0_H0 ;  /* 0x20000029ff267230 */ /* 0x000fc40000004100 */
[C---:B------:R-:W-:Y:S01]  /*97a0*/  FFMA.FTZ R23, R36.reuse, R40, R23 ;  /* 0x0000002824177223 */ /* 0x040fe20000010017 */
[----:B------:R-:W-:Y:S02]  /*97b0*/  HADD2.F32 R42, -RZ, R43.H0_H0 ;  /* 0x2000002bff2a7230 */ /* 0x000fe40000004100 */
[C---:B------:R-:W-:Y:S01]  /*97c0*/  FFMA.FTZ R20, R36.reuse, R45, R20 ;  /* 0x0000002d24147223 */ /* 0x040fe20000010014 */
[----:B------:R-:W-:Y:S02]  /*97d0*/  HADD2.F32 R41, -RZ, R41.H1_H1 ;  /* 0x30000029ff297230 */ /* 0x000fe40000004100 */
[C---:B------:R-:W-:Y:S01]  /*97e0*/  FFMA.FTZ R25, R36.reuse, R38, R25 ;  /* 0x0000002624197223 */ /* 0x040fe20000010019 */
[----:B------:R-:W-:Y:S02]  /*97f0*/  HADD2.F32 R43, -RZ, R43.H1_H1 ;  /* 0x3000002bff2b7230 */ /* 0x000fe40000004100 */
[C---:B------:R-:W-:Y:S01]  /*9800*/  FFMA.FTZ R21, R36.reuse, R42, R21 ;  /* 0x0000002a24157223 */ /* 0x040fe20000010015 */
[----:B------:R-:W-:-:S02]  /*9810*/  FFMA.FTZ R22, R36, R41, R22 ;  /* 0x0000002924167223 */ /* 0x000fc40000010016 */
[----:B------:R-:W-:-:S07]  /*9820*/  FFMA.FTZ R4, R36, R43, R4 ;  /* 0x0000002b24047223 */ /* 0x000fce0000010004 */
.L_x_540:
[----:B------:R-:W-:Y:S05]  /*9830*/  BSYNC.RECONVERGENT B2 ;  /* 0x0000000000027941 */ /* 0x000fea0003800200 */
.L_x_539:
[----:B------:R-:W-:Y:S01]  /*9840*/  ISETP.GE.AND P0, PT, R37, R52, PT ;  /* 0x000000342500720c */ /* 0x000fe20003f06270 */
[----:B------:R-:W-:-:S12]  /*9850*/  BSSY.RECONVERGENT B2, `(.L_x_542) ;  /* 0x000003e000027945 */ /* 0x000fd80003800200 */
[----:B------:R-:W-:Y:S05]  /*9860*/  @!P0 BRA `(.L_x_543) ;  /* 0x0000000000f08947 */ /* 0x000fea0003800000 */
[----:B------:R-:W-:Y:S01]  /*9870*/  IABS R41, R52 ;  /* 0x0000003400297213 */ /* 0x000fe20000000000 */
[----:B------:R-:W2:Y:S01]  /*9880*/  LDCU UR4, c[0x0][0x40c] ;  /* 0x00008180ff0477ac */ /* 0x000ea20008000800 */
[----:B------:R-:W-:Y:S02]  /*9890*/  IABS R40, R37 ;  /* 0x0000002500287213 */ /* 0x000fe40000000000 */
[----:B------:R-:W3:Y:S01]  /*98a0*/  I2F.RP R36, R41 ;  /* 0x0000002900247306 */ /* 0x000ee20000209400 */
[----:B------:R-:W-:Y:S02]  /*98b0*/  ISETP.GE.AND P1, PT, R37, RZ, PT ;  /* 0x000000ff2500720c */ /* 0x000fe40003f26270 */
[----:B------:R-:W-:-:S05]  /*98c0*/  ISETP.NE.AND P2, PT, R52, RZ, PT ;  /* 0x000000ff3400720c */ /* 0x000fca0003f45270 */
[----:B---3--:R-:W1:Y:S02]  /*98d0*/  MUFU.RCP R36, R36 ;  /* 0x0000002400247308 */ /* 0x008e640000001000 */
[----:B-1----:R-:W-:Y:S02]  /*98e0*/  IADD3 R38, PT, PT, R36, 0xffffffe, RZ ;  /* 0x0ffffffe24267810 */ /* 0x002fe40007ffe0ff */
[----:B------:R-:W1:Y:S04]  /*98f0*/  LDS.U16 R36, [R31] ;  /* 0x000000001f247984 */ /* 0x000e680000000400 */
[----:B------:R-:W3:Y:S02]  /*9900*/  F2I.FTZ.U32.TRUNC.NTZ R35, R38 ;  /* 0x0000002600237305 */ /* 0x000ee4000021f000 */
[----:B---3--:R-:W-:-:S05]  /*9910*/  IADD3 R34, PT, PT, RZ, -R35, RZ ;  /* 0x80000023ff227210 */ /* 0x008fca0007ffe0ff */
        /* <DEDUP_REMOVED lines=17> */
[----:B-1----:R-:W-:-:S08]  /*9a30*/  HADD2.F32 R36, -RZ, R36.H0_H0 ;  /* 0x20000024ff247230 */ /* 0x002fd00000004100 */
[----:B---3--:R-:W-:Y:S05]  /*9a40*/  BRA.U UP0, `(.L_x_544) ;  /* 0x0000000100387547 */ /* 0x008fea000b800000 */
[----:B------:R-:W-:Y:S01]  /*9a50*/  ISETP.NE.AND P3, PT, R19, RZ, PT ;  /* 0x000000ff1300720c */ /* 0x000fe20003f65270 */
[----:B------:R-:W1:-:S12]  /*9a60*/  LDS.128 R48, [R29] ;  /* 0x000000001d307984 */ /* 0x000e580000000c00 */
[----:B------:R-:W2:Y:S01]  /*9a70*/  @P3 LDG.E.128 R44, desc[UR36][R32.64] ;  /* 0x00000024202c3981 */ /* 0x000ea2000c1e1d00 */
        /* <DEDUP_REMOVED lines=11> */
.L_x_544:
        /* <DEDUP_REMOVED lines=16> */
.L_x_543:
[----:B------:R-:W-:Y:S05]  /*9c30*/  BSYNC.RECONVERGENT B2 ;  /* 0x0000000000027941 */ /* 0x000fea0003800200 */
.L_x_542:
[C---:B------:R-:W-:Y:S02]  /*9c40*/  IADD3 R35, PT, PT, R37.reuse, 0x10, RZ ;  /* 0x0000001025237810 */ /* 0x040fe40007ffe0ff */
[----:B------:R-:W-:Y:S02]  /*9c50*/  IADD3 R37, PT, PT, R37, 0x20, RZ ;  /* 0x0000002025257810 */ /* 0x000fe40007ffe0ff */
[----:B------:R-:W-:Y:S02]  /*9c60*/  ISETP.GE.AND P0, PT, R35, R26, PT ;  /* 0x0000001a2300720c */ /* 0x000fe40003f06270 */
[----:B------:R-:W-:Y:S02]  /*9c70*/  IADD3 R39, PT, PT, R39, 0xe00, RZ ;  /* 0x00000e0027277810 */ /* 0x000fe40007ffe0ff */
[----:B------:R-:W-:-:S09]  /*9c80*/  IADD3 R31, PT, PT, R31, 0x40, RZ ;  /* 0x000000401f1f7810 */ /* 0x000fd20007ffe0ff */
[----:B------:R-:W-:Y:S05]  /*9c90*/  @!P0 BRA `(.L_x_545) ;  /* 0xfffffff400e48947 */ /* 0x000fea000383ffff */
.L_x_535:
[----:B------:R-:W-:Y:S05]  /*9ca0*/  BSYNC.RECONVERGENT B1 ;  /* 0x0000000000017941 */ /* 0x000fea0003800200 */
.L_x_534:
[----:B------:R-:W-:-:S13]  /*9cb0*/  ISETP.NE.AND P0, PT, R7, R28, PT ;  /* 0x0000001c0700720c */ /* 0x000fda0003f05270 */
[----:B------:R-:W-:Y:S05]  /*9cc0*/  @P0 BRA `(.L_x_521) ;  /* 0x0000000000bc0947 */ /* 0x000fea0003800000 */
[----:B------:R-:W-:Y:S01]  /*9cd0*/  MOV R15, 0x70 ;  /* 0x00000070000f7802 */ /* 0x000fe20000000f00 */
[----:B------:R-:W2:Y:S04]  /*9ce0*/  LDCU UR4, c[0x0][0x40c] ;  /* 0x00008180ff0477ac */ /* 0x000ea80008000800 */
[----:B------:R-:W-:-:S04]  /*9cf0*/  IMAD R15, R16, R15, -0x70 ;  /* 0xffffff90100f7424 */ /* 0x000fc800078e020f */
[----:B------:R-:W-:-:S05]  /*9d00*/  IMAD.WIDE R14, R15, 0x2, R12 ;  /* 0x000000020f0e7825 */ /* 0x000fca00078e020c */
[----:B------:R3:W5:Y:S01]  /*9d10*/  LDG.E.128 R32, desc[UR36][R14.64] ;  /* 0x000000240e207981 */ /* 0x000762000c1e1d00 */
[----:B------:R-:W-:-:S04]  /*9d20*/  IADD3 R5, PT, PT, R16, -R5, RZ ;  /* 0x8000000510057210 */ /* 0x000fc80007ffe0ff */
[----:B------:R-:W-:Y:S01]  /*9d30*/  LEA R30, R5, R30, 0x1 ;  /* 0x0000001e051e7211 */ /* 0x000fe200078e08ff */
[----:B--2---:R-:W-:-:S05]  /*9d40*/  UISETP.NE.AND UP0, UPT, UR4, URZ, UPT ;  /* 0x000000ff0400728c */ /* 0x004fca000bf05270 */
[----:B------:R-:W2:Y:S02]  /*9d50*/  LDS.U16 R30, [R30+-0x2] ;  /* 0xfffffe001e1e7984 */ /* 0x000ea40000000400 */
[----:B--2---:R-:W-:Y:S02]  /*9d60*/  HADD2.F32 R16, -RZ, R30.H0_H0 ;  /* 0x2000001eff107230 */ /* 0x004fe40000004100 */
[----:B---3--:R-:W-:Y:S05]  /*9d70*/  BRA.U UP0, `(.L_x_546) ;  /* 0x0000000100507547 */ /* 0x008fea000b800000 */
[----:B------:R-:W2:Y:S02]  /*9d80*/  LDCU.64 UR6, c[0x0][0x460] ;  /* 0x00008c00ff0677ac */ /* 0x000ea40008000a00 */
[----:B--2---:R-:W-:-:S04]  /*9d90*/  ISETP.NE.U32.AND P0, PT, RZ, UR6, PT ;  /* 0x00000006ff007c0c */ /* 0x004fc8000bf05070 */
[----:B------:R-:W-:-:S13]  /*9da0*/  ISETP.NE.AND.EX P0, PT, RZ, UR7, PT, P0 ;  /* 0x00000007ff007c0c */ /* 0x000fda000bf05300 */
[----:B------:R-:W2:Y:S08]  /*9db0*/  @P0 LDC R5, c[0x0][0x3f8] ;  /* 0x0000fe00ff050b82 */ /* 0x000eb00000000800 */
[----:B------:R-:W3:Y:S01]  /*9dc0*/  @P0 LDC.64 R14, c[0x0][0x458] ;  /* 0x00011600ff0e0b82 */ /* 0x000ee20000000a00 */
[----:B--2---:R-:W-:-:S04]  /*9dd0*/  @P0 IMAD R5, R2, R5, R3 ;  /* 0x0000000502050224 */ /* 0x004fc800078e0203 */
[----:B------:R-:W-:-:S04]  /*9de0*/  @P0 IMAD R5, R5, 0x70, R0 ;  /* 0x0000007005050824 */ /* 0x000fc800078e0200 */
[----:B---3--:R-:W-:-:S05]  /*9df0*/  @P0 IMAD.WIDE R14, R5, 0x2, R14 ;  /* 0x00000002050e0825 */ /* 0x008fca00078e020e */
[----:B0-----:R-:W2:Y:S01]  /*9e00*/  @P0 LDG.E.128 R28, desc[UR36][R14.64] ;  /* 0x000000240e1c0981 */ /* 0x001ea2000c1e1d00 */
[----:B-----5:R-:W-:Y:S02]  /*9e10*/  HFMA2 R32, R32, 1, 1, R8 ;  /* 0x3c003c0020207831 */ /* 0x020fe40000000008 */
[----:B------:R-:W-:Y:S02]  /*9e20*/  IMAD R3, R18, 0x70, RZ ;  /* 0x0000007012037824 */ /* 0x000fe400078e02ff */
[----:B------:R-:W-:Y:S02]  /*9e30*/  HADD2 R33, R33, R9 ;  /* 0x0000000921217230 */ /* 0x000fe40000000000 */
[----:B------:R-:W-:Y:S02]  /*9e40*/  HFMA2 R34, R34, 1, 1, R10 ;  /* 0x3c003c0022227831 */ /* 0x000fe4000000000a */
[----:B------:R-:W-:Y:S02]  /*9e50*/  HADD2 R35, R35, R11 ;  /* 0x0000000b23237230 */ /* 0x000fe40000000000 */
[----:B------:R-:W-:-:S04]  /*9e60*/  IMAD.WIDE R12, R3, 0x2, R12 ;  /* 0x00000002030c7825 */ /* 0x000fc800078e020c */
[----:B--2---:R-:W-:Y:S02]  /*9e70*/  @P0 HMUL2 R32, R32, R28 ;  /* 0x0000001c20200232 */ /* 0x004fe40000000000 */
[----:B------:R-:W-:Y:S02]  /*9e80*/  @P0 HFMA2 R33, R33, R29, -RZ ;  /* 0x0000001d21210231 */ /* 0x000fe400001000ff */
[----:B------:R-:W-:Y:S02]  /*9e90*/  @P0 HMUL2 R34, R34, R30 ;  /* 0x0000001e22220232 */ /* 0x000fe40000000000 */
[----:B------:R-:W-:-:S05]  /*9ea0*/  @P0 HFMA2 R35, R35, R31, -RZ ;  /* 0x0000001f23230231 */ /* 0x000fca00001000ff */
[----:B------:R2:W-:Y:S02]  /*9eb0*/  STG.E.128 desc[UR36][R12.64], R32 ;  /* 0x000000200c007986 */ /* 0x0005e4000c101d24 */
.L_x_546:
[----:B0----5:R-:W-:Y:S02]  /*9ec0*/  HADD2.F32 R8, -RZ, R33.H0_H0 ;  /* 0x20000021ff087230 */ /* 0x021fe40000004100 */
[----:B--2---:R-:W-:Y:S02]  /*9ed0*/  HADD2.F32 R12, -RZ, R35.H0_H0 ;  /* 0x20000023ff0c7230 */ /* 0x004fe40000004100 */
        /* <DEDUP_REMOVED lines=13> */
[----:B------:R-:W-:-:S07]  /*9fb0*/  FFMA.FTZ R4, R16, R35, R4 ;  /* 0x0000002310047223 */ /* 0x000fce0000010004 */
.L_x_521:
[----:B--2---:R-:W-:Y:S05]  /*9fc0*/  BSYNC.RECONVERGENT B0 ;  /* 0x0000000000007941 */ /* 0x004fea0003800200 */
.L_x_520:
[----:B------:R-:W-:Y:S01]  /*9fd0*/  BAR.SYNC.DEFER_BLOCKING 0x0 ;  /* 0x0000000000007b1d */ /* 0x000fe20000010000 */
[----:B------:R-:W-:-:S13]  /*9fe0*/  ISETP.GT.U32.AND P5, PT, R0, 0x6f, PT ;  /* 0x0000006f0000780c */ /* 0x000fda0003fa4070 */
[----:B------:R-:W-:Y:S05]  /*9ff0*/  @P5 BRA `(.L_x_547) ;  /* 0x00000008002c5947 */ /* 0x000fea0003800000 */
[----:B------:R-:W2:Y:S01]  /*a000*/  S2UR UR5, SR_CgaCtaId ;  /* 0x00000000000579c3 */ /* 0x000ea20000008800 */
        /* <DEDUP_REMOVED lines=15> */
[----:B--2---:R-:W-:-:S06]  /*a100*/  ULEA UR4, UR5, UR4, 0x18 ;  /* 0x0000000405047291 */ /* 0x004fcc000f8ec0ff */
[----:B------:R-:W-:Y:S01]  /*a110*/  LEA R7, R7, UR4, 0x1 ;  /* 0x0000000407077c11 */ /* 0x000fe2000f8e08ff */
[----:B------:R-:W-:Y:S06]  /*a120*/  @P6 BRA `(.L_x_548) ;  /* 0x0000000000146947 */ /* 0x000fec0003800000 */
[----:B0-----:R-:W-:Y:S02]  /*a130*/  F2FP.F16.F32.PACK_AB R8, R24, R27 ;  /* 0x0000001b1808723e */ /* 0x001fe400000000ff */
[----:B------:R-:W-:Y:S02]  /*a140*/  F2FP.F16.F32.PACK_AB R9, R22, R25 ;  /* 0x000000191609723e */ /* 0x000fe400000000ff */
[----:B------:R-:W-:Y:S02]  /*a150*/  F2FP.F16.F32.PACK_AB R10, R20, R23 ;  /* 0x00000017140a723e */ /* 0x000fe400000000ff */
[----:B------:R-:W-:-:S05]  /*a160*/  F2FP.F16.F32.PACK_AB R11, R4, R21 ;  /* 0x00000015040b723e */ /* 0x000fca00000000ff */
[----:B------:R2:W-:Y:S02]  /*a170*/  STS.128 [R7+-0x700], R8 ;  /* 0xfff9000807007388 */ /* 0x0005e40000000c00 */
.L_x_548:
[----:B------:R-:W-:Y:S05]  /*a180*/  WARPSYNC.ALL ;  /* 0x0000000000007948 */ /* 0x000fea0003800000 */
[----:B------:R-:W-:Y:S01]  /*a190*/  BAR.SYNC.DEFER_BLOCKING 0x0 ;  /* 0x0000000000007b1d */ /* 0x000fe20000010000 */
[----:B------:R-:W-:-:S05]  /*a1a0*/  ISETP.GT.U32.AND P6, PT, R6, 0xf, PT ;  /* 0x0000000f0600780c */ /* 0x000fca0003fc4070 */
[----:B------:R-:W-:Y:S04]  /*a1b0*/  BSSY.RECONVERGENT B0, `(.L_x_549) ;  /* 0x0000013000007945 */ /* 0x000fe80003800200 */
[----:B------:R-:W-:Y:S05]  /*a1c0*/  @P1 BRA `(.L_x_550) ;  /* 0x0000000000441947 */ /* 0x000fea0003800000 */
[----:B0-2---:R-:W0:Y:S02]  /*a1d0*/  LDS.128 R8, [R7] ;  /* 0x0000000007087984 */ /* 0x005e240000000c00 */
[--C-:B0-----:R-:W-:Y:S02]  /*a1e0*/  HADD2.F32 R2, -RZ, R8.reuse.H0_H0 ;  /* 0x20000008ff027230 */ /* 0x101fe40000004100 */
[----:B------:R-:W-:Y:S02]  /*a1f0*/  HADD2.F32 R3, -RZ, R8.H1_H1 ;  /* 0x30000008ff037230 */ /* 0x000fe40000004100 */
[--C-:B------:R-:W-:Y:S02]  /*a200*/  HADD2.F32 R12, -RZ, R10.reuse.H0_H0 ;  /* 0x2000000aff0c7230 */ /* 0x100fe40000004100 */
[----:B------:R-:W-:Y:S01]  /*a210*/  FADD.FTZ R27, R27, R2 ;  /* 0x000000021b1b7221 */ /* 0x000fe20000010000 */
[----:B------:R-:W-:Y:S02]  /*a220*/  HADD2.F32 R5, -RZ, R10.H1_H1 ;  /* 0x3000000aff057230 */ /* 0x000fe40000004100 */
[----:B------:R-:W-:Y:S01]  /*a230*/  FADD.FTZ R24, R24, R3 ;  /* 0x0000000318187221 */ /* 0x000fe20000010000 */
[----:B------:R-:W-:-:S02]  /*a240*/  HADD2.F32 R8, -RZ, R9.H0_H0 ;  /* 0x20000009ff087230 */ /* 0x000fc40000004100 */
[----:B------:R-:W-:Y:S01]  /*a250*/  FADD.FTZ R23, R23, R12 ;  /* 0x0000000c17177221 */ /* 0x000fe20000010000 */
[----:B------:R-:W-:Y:S02]  /*a260*/  HADD2.F32 R10, -RZ, R11.H0_H0 ;  /* 0x2000000bff0a7230 */ /* 0x000fe40000004100 */
[----:B------:R-:W-:Y:S01]  /*a270*/  FADD.FTZ R20, R20, R5 ;  /* 0x0000000514147221 */ /* 0x000fe20000010000 */
[----:B------:R-:W-:Y:S02]  /*a280*/  HADD2.F32 R9, -RZ, R9.H1_H1 ;  /* 0x30000009ff097230 */ /* 0x000fe40000004100 */
[----:B------:R-:W-:Y:S01]  /*a290*/  FADD.FTZ R25, R25, R8 ;  /* 0x0000000819197221 */ /* 0x000fe20000010000 */
[----:B------:R-:W-:Y:S02]  /*a2a0*/  HADD2.F32 R11, -RZ, R11.H1_H1 ;  /* 0x3000000bff0b7230 */ /* 0x000fe40000004100 */
[----:B------:R-:W-:Y:S01]  /*a2b0*/  FADD.FTZ R21, R21, R10 ;  /* 0x0000000a15157221 */ /* 0x000fe20000010000 */
[----:B------:R-:W-:-:S02]  /*a2c0*/  FADD.FTZ R22, R22, R9 ;  /* 0x0000000916167221 */ /* 0x000fc40000010000 */
[----:B------:R-:W-:-:S07]  /*a2d0*/  FADD.FTZ R4, R4, R11 ;  /* 0x0000000b04047221 */ /* 0x000fce0000010000 */
.L_x_550:
[----:B------:R-:W-:Y:S05]  /*a2e0*/  BSYNC.RECONVERGENT B0 ;  /* 0x0000000000007941 */ /* 0x000fea0003800200 */
.L_x_549:
[----:B------:R-:W-:Y:S06]  /*a2f0*/  BAR.SYNC.DEFER_BLOCKING 0x0 ;  /* 0x0000000000007b1d */ /* 0x000fec0000010000 */
[----:B------:R-:W-:Y:S04]  /*a300*/  BSSY.RECONVERGENT B0, `(.L_x_551) ;  /* 0x0000007000007945 */ /* 0x000fe80003800200 */
[----:B------:R-:W-:Y:S05]  /*a310*/  @P4 BRA `(.L_x_552) ;  /* 0x0000000000144947 */ /* 0x000fea0003800000 */
[----:B0-2---:R-:W-:Y:S02]  /*a320*/  F2FP.F16.F32.PACK_AB R8, R24, R27 ;  /* 0x0000001b1808723e */ /* 0x005fe400000000ff */
[----:B------:R-:W-:Y:S02]  /*a330*/  F2FP.F16.F32.PACK_AB R9, R22, R25 ;  /* 0x000000191609723e */ /* 0x000fe400000000ff */
[----:B------:R-:W-:Y:S02]  /*a340*/  F2FP.F16.F32.PACK_AB R10, R20, R23 ;  /* 0x00000017140a723e */ /* 0x000fe400000000ff */
[----:B------:R-:W-:-:S05]  /*a350*/  F2FP.F16.F32.PACK_AB R11, R4, R21 ;  /* 0x00000015040b723e */ /* 0x000fca00000000ff */
[----:B------:R3:W-:Y:S02]  /*a360*/  STS.128 [R7+-0x380], R8 ;  /* 0xfffc800807007388 */ /* 0x0007e40000000c00 */
.L_x_552:
[----:B------:R-:W-:Y:S05]  /*a370*/  BSYNC.RECONVERGENT B0 ;  /* 0x0000000000007941 */ /* 0x000fea0003800200 */
.L_x_551:
[----:B------:R-:W-:Y:S01]  /*a380*/  BAR.SYNC.DEFER_BLOCKING 0x0 ;  /* 0x0000000000007b1d */ /* 0x000fe20000010000 */
[----:B------:R-:W-:-:S05]  /*a390*/  ISETP.GT.U32.AND P1, PT, R6, 0x3f, PT ;  /* 0x0000003f0600780c */ /* 0x000fca0003f24070 */
[----:B------:R-:W-:Y:S08]  /*a3a0*/  BSSY.RECONVERGENT B0, `(.L_x_553) ;  /* 0x0000013000007945 */ /* 0x000ff00003800200 */
[----:B------:R-:W-:Y:S05]  /*a3b0*/  @P1 BRA `(.L_x_554) ;  /* 0x0000000000441947 */ /* 0x000fea0003800000 */
[----:B0-23--:R-:W0:Y:S02]  /*a3c0*/  LDS.128 R8, [R7] ;  /* 0x0000000007087984 */ /* 0x00de240000000c00 */
        /* <DEDUP_REMOVED lines=16> */
.L_x_554:
[----:B------:R-:W-:Y:S05]  /*a4d0*/  BSYNC.RECONVERGENT B0 ;  /* 0x0000000000007941 */ /* 0x000fea0003800200 */
.L_x_553:
[----:B------:R-:W-:Y:S06]  /*a4e0*/  BAR.SYNC.DEFER_BLOCKING 0x0 ;  /* 0x0000000000007b1d */ /* 0x000fec0000010000 */
[----:B------:R-:W-:Y:S04]  /*a4f0*/  BSSY.RECONVERGENT B0, `(.L_x_555) ;  /* 0x0000007000007945 */ /* 0x000fe80003800200 */
[----:B------:R-:W-:Y:S05]  /*a500*/  @P3 BRA `(.L_x_556) ;  /* 0x0000000000143947 */ /* 0x000fea0003800000 */
[----:B0-23--:R-:W-:Y:S02]  /*a510*/  F2FP.F16.F32.PACK_AB R8, R24, R27 ;  /* 0x0000001b1808723e */ /* 0x00dfe400000000ff */
[----:B------:R-:W-:Y:S02]  /*a520*/  F2FP.F16.F32.PACK_AB R9, R22, R25 ;  /* 0x000000191609723e */ /* 0x000fe400000000ff */
[----:B------:R-:W-:Y:S02]  /*a530*/  F2FP.F16.F32.PACK_AB R10, R20, R23 ;  /* 0x00000017140a723e */ /* 0x000fe400000000ff */
[----:B------:R-:W-:-:S05]  /*a540*/  F2FP.F16.F32.PACK_AB R11, R4, R21 ;  /* 0x00000015040b723e */ /* 0x000fca00000000ff */
[----:B------:R4:W-:Y:S02]  /*a550*/  STS.128 [R7+-0x1c0], R8 ;  /* 0xfffe400807007388 */ /* 0x0009e40000000c00 */
.L_x_556:
[----:B------:R-:W-:Y:S05]  /*a560*/  BSYNC.RECONVERGENT B0 ;  /* 0x0000000000007941 */ /* 0x000fea0003800200 */
.L_x_555:
[----:B------:R-:W-:Y:S06]  /*a570*/  BAR.SYNC.DEFER_BLOCKING 0x0 ;  /* 0x0000000000007b1d */ /* 0x000fec0000010000 */
[----:B------:R-:W-:Y:S04]  /*a580*/  BSSY.RECONVERGENT B0, `(.L_x_557) ;  /* 0x0000013000007945 */ /* 0x000fe80003800200 */
[----:B------:R-:W-:Y:S05]  /*a590*/  @P0 BRA `(.L_x_558) ;  /* 0x0000000000440947 */ /* 0x000fea0003800000 */
[----:B0-234-:R-:W0:Y:S02]  /*a5a0*/  LDS.128 R8, [R7] ;  /* 0x0000000007087984 */ /* 0x01de240000000c00 */
        /* <DEDUP_REMOVED lines=16> */
.L_x_558:
[----:B------:R-:W-:Y:S05]  /*a6b0*/  BSYNC.RECONVERGENT B0 ;  /* 0x0000000000007941 */ /* 0x000fea0003800200 */
.L_x_557:
[----:B------:R-:W-:Y:S06]  /*a6c0*/  BAR.SYNC.DEFER_BLOCKING 0x0 ;  /* 0x0000000000007b1d */ /* 0x000fec0000010000 */
[----:B------:R-:W-:Y:S04]  /*a6d0*/  BSSY.RECONVERGENT B0, `(.L_x_559) ;  /* 0x0000007000007945 */ /* 0x000fe80003800200 */
[----:B------:R-:W-:Y:S05]  /*a6e0*/  @P2 BRA `(.L_x_560) ;  /* 0x0000000000142947 */ /* 0x000fea0003800000 */
[----:B0-234-:R-:W-:Y:S02]  /*a6f0*/  F2FP.F16.F32.PACK_AB R8, R24, R27 ;  /* 0x0000001b1808723e */ /* 0x01dfe400000000ff */
[----:B------:R-:W-:Y:S02]  /*a700*/  F2FP.F16.F32.PACK_AB R9, R22, R25 ;  /* 0x000000191609723e */ /* 0x000fe400000000ff */
[----:B------:R-:W-:Y:S02]  /*a710*/  F2FP.F16.F32.PACK_AB R10, R20, R23 ;  /* 0x00000017140a723e */ /* 0x000fe400000000ff */
[----:B------:R-:W-:-:S05]  /*a720*/  F2FP.F16.F32.PACK_AB R11, R4, R21 ;  /* 0x00000015040b723e */ /* 0x000fca00000000ff */
[----:B------:R0:W-:Y:S02]  /*a730*/  STS.128 [R7+-0xe0], R8 ;  /* 0xffff200807007388 */ /* 0x0001e40000000c00 */
.L_x_560:
[----:B------:R-:W-:Y:S05]  /*a740*/  BSYNC.RECONVERGENT B0 ;  /* 0x0000000000007941 */ /* 0x000fea0003800200 */
.L_x_559:
        /* <DEDUP_REMOVED lines=20> */
.L_x_562:
[----:B------:R-:W-:Y:S05]  /*a890*/  BSYNC.RECONVERGENT B0 ;  /* 0x0000000000007941 */ /* 0x000fea0003800200 */
.L_x_561:
[----:B------:R-:W-:Y:S06]  /*a8a0*/  BAR.SYNC.DEFER_BLOCKING 0x0 ;  /* 0x0000000000007b1d */ /* 0x000fec0000010000 */
.L_x_547:
[----:B------:R-:W-:-:S13]  /*a8b0*/  ISETP.GT.U32.OR P5, PT, R6, 0xf, P5 ;  /* 0x0000000f0600780c */ /* 0x000fda0002fa4470 */
[----:B------:R-:W-:Y:S05]  /*a8c0*/  @P5 EXIT ;  /* 0x000000000000594d */ /* 0x000fea0003800000 */
[----:B------:R-:W5:Y:S02]  /*a8d0*/  LDCU UR4, c[0x0][0x478] ;  /* 0x00008f00ff0477ac */ /* 0x000f640008000800 */
[----:B-----5:R-:W-:-:S09]  /*a8e0*/  UISETP.NE.AND UP0, UPT, UR4, 0x2, UPT ;  /* 0x000000020400788c */ /* 0x020fd2000bf05270 */
[----:B------:R-:W-:Y:S05]  /*a8f0*/  BRA.U UP0, `(.L_x_563) ;  /* 0x0000000100e07547 */ /* 0x000fea000b800000 */
[----:B------:R-:W5:Y:S01]  /*a900*/  LDC.64 R2, c[0x0][0x470] ;  /* 0x00011c00ff027b82 */ /* 0x000f620000000a00 */
[----:B------:R-:W-:Y:S01]  /*a910*/  IADD3 R17, PT, PT, R17, R0, RZ ;  /* 0x0000000011117210 */ /* 0x000fe20007ffe0ff */
[----:B------:R-:W0:Y:S01]  /*a920*/  LDCU.64 UR4, c[0x0][0x380] ;  /* 0x00007000ff0477ac */ /* 0x000e220008000a00 */
[----:B-----5:R-:W5:Y:S02]  /*a930*/  LDG.E R2, desc[UR36][R2.64] ;  /* 0x0000002402027981 */ /* 0x020f64000c1e1900 */
[----:B0-234-:R-:W-:Y:S01]  /*a940*/  IADD3 R8, P0, PT, R17, UR4, RZ ;  /* 0x0000000411087c10 */ /* 0x01dfe2000ff1e0ff */
[C---:B-----5:R-:W-:Y:S01]  /*a950*/  FMUL.FTZ R21, R2.reuse, R21 ;  /* 0x0000001502157220 */ /* 0x060fe20000410000 */
        /* <DEDUP_REMOVED lines=14> */
[----:B------:R-:W-:Y:S02]  /*aa40*/  SHF.L.U32 R5, R3, 0x10, RZ ;  /* 0x0000001003057819 */ /* 0x000fe400000006ff */
[----:B------:R-:W-:Y:S02]  /*aa50*/  PRMT R3, R6, 0x7710, RZ ;  /* 0x0000771006037816 */ /* 0x000fe400000000ff */
[----:B------:R-:W-:Y:S02]  /*aa60*/  LOP3.LUT R4, R5, 0xff0000, RZ, 0xc0, !PT ;  /* 0x00ff000005047812 */ /* 0x000fe400078ec0ff */
[----:B0-----:R-:W-:Y:S01]  /*aa70*/  PRMT R20, R20, 0x8880, RZ ;  /* 0x0000888014147816 */ /* 0x001fe200000000ff */
[----:B------:R-:W0:Y:S01]  /*aa80*/  F2I.S8.NTZ R24, R24 ;  /* 0x0000001800187305 */ /* 0x000e220000202100 */
[----:B------:R-:W-:Y:S02]  /*aa90*/  PRMT R3, R4, 0x4210, R3 ;  /* 0x0000421004037816 */ /* 0x000fe40000000003 */
[----:B------:R-:W-:-:S04]  /*aaa0*/  PRMT R0, R20, 0x7710, RZ ;  /* 0x0000771014007816 */ /* 0x000fc800000000ff */
[----:B------:R-:W-:Y:S01]  /*aab0*/  SHF.L.U32 R0, R0, 0x8, RZ ;  /* 0x0000000800007819 */ /* 0x000fe200000006ff */
[----:B------:R-:W3:Y:S01]  /*aac0*/  F2I.S8.NTZ R25, R25 ;  /* 0x0000001900197305 */ /* 0x000ee20000202100 */
[----:B--2---:R-:W-:Y:S02]  /*aad0*/  PRMT R4, R22, 0x8880, RZ ;  /* 0x0000888016047816 */ /* 0x004fe400000000ff */
[----:B------:R-:W-:Y:S02]  /*aae0*/  LOP3.LUT R9, R3, 0xff00, R0, 0xf8, !PT ;  /* 0x0000ff0003097812 */ /* 0x000fe400078ef800 */
[----:B------:R-:W-:Y:S02]  /*aaf0*/  PRMT R4, R4, 0x7710, RZ ;  /* 0x0000771004047816 */ /* 0x000fe400000000ff */
[----:B0-----:R-:W-:Y:S01]  /*ab00*/  PRMT R24, R24, 0x8880, RZ ;  /* 0x0000888018187816 */ /* 0x001fe200000000ff */
[----:B------:R-:W0:Y:S01]  /*ab10*/  F2I.S8.NTZ R23, R23 ;  /* 0x0000001700177305 */ /* 0x000e220000202100 */
[----:B------:R-:W-:-:S02]  /*ab20*/  LOP3.LUT R4, R4, 0xff, RZ, 0xc0, !PT ;  /* 0x000000ff04047812 */ /* 0x000fc400078ec0ff */
[----:B------:R-:W-:Y:S02]  /*ab30*/  PRMT R0, R24, 0x7710, RZ ;  /* 0x0000771018007816 */ /* 0x000fe400000000ff */
[----:B---3--:R-:W-:-:S03]  /*ab40*/  PRMT R25, R25, 0x8880, RZ ;  /* 0x0000888019197816 */ /* 0x008fc600000000ff */
[----:B------:R-:W2:Y:S01]  /*ab50*/  F2I.S8.NTZ R2, R2 ;  /* 0x0000000200027305 */ /* 0x000ea20000202100 */
[----:B------:R-:W-:Y:S02]  /*ab60*/  LOP3.LUT R6, R0, 0xff, RZ, 0xc0, !PT ;  /* 0x000000ff00067812 */ /* 0x000fe400078ec0ff */
[----:B------:R-:W-:-:S03]  /*ab70*/  PRMT R3, R25, 0x7710, RZ ;  /* 0x0000771019037816 */ /* 0x000fc600000000ff */
[----:B------:R-:W-:Y:S01]  /*ab80*/  IMAD.WIDE.U32 R6, R6, 0x100, RZ ;  /* 0x0000010006067825 */ /* 0x000fe200078e00ff */
[----:B0-----:R-:W-:Y:S02]  /*ab90*/  PRMT R23, R23, 0x8880, RZ ;  /* 0x0000888017177816 */ /* 0x001fe400000000ff */
[----:B------:R-:W-:Y:S02]  /*aba0*/  LOP3.LUT R5, R3, 0xff, RZ, 0xc0, !PT ;  /* 0x000000ff03057812 */ /* 0x000fe400078ec0ff */
[----:B------:R-:W-:Y:S02]  /*abb0*/  PRMT R0, R23, 0x7710, RZ ;  /* 0x0000771017007816 */ /* 0x000fe400000000ff */
[----:B--2---:R-:W-:Y:S01]  /*abc0*/  PRMT R10, R2, 0x8880, RZ ;  /* 0x00008880020a7816 */ /* 0x004fe200000000ff */
[----:B------:R-:W-:Y:S01]  /*abd0*/  IMAD.WIDE.U32 R2, R4, 0x1000000, RZ ;  /* 0x0100000004027825 */ /* 0x000fe200078e00ff */
[----:B------:R-:W-:Y:S02]  /*abe0*/  LOP3.LUT R9, R9, 0xff, R0, 0xf8, !PT ;  /* 0x000000ff09097812 */ /* 0x000fe400078ef800 */
[----:B------:R-:W-:Y:S01]  /*abf0*/  PRMT R0, R10, 0x7710, RZ ;  /* 0x000077100a007816 */ /* 0x000fe200000000ff */
[----:B------:R-:W-:-:S03]  /*ac00*/  IMAD.WIDE.U32 R4, R5, 0x10000, RZ ;  /* 0x0001000005047825 */ /* 0x000fc600078e00ff */
[----:B------:R-:W-:Y:S02]  /*ac10*/  LOP3.LUT R11, R6, R2, R4, 0xfe, !PT ;  /* 0x00000002060b7212 */ /* 0x000fe400078efe04 */
[----:B------:R-:W-:Y:S02]  /*ac20*/  LOP3.LUT R3, R5, R9, R3, 0xfe, !PT ;  /* 0x0000000905037212 */ /* 0x000fe400078efe03 */
[----:B------:R-:W-:Y:S02]  /*ac30*/  LEA.HI.X.SX32 R9, R17, UR5, 0x1, P0 ;  /* 0x0000000511097c11 */ /* 0x000fe400080f0eff */
[----:B------:R-:W-:Y:S02]  /*ac40*/  LOP3.LUT R2, R11, 0xff, R0, 0xf8, !PT ;  /* 0x000000ff0b027812 */ /* 0x000fe400078ef800 */
[----:B------:R-:W-:-:S05]  /*ac50*/  LOP3.LUT R3, R3, R7, RZ, 0xfc, !PT ;  /* 0x0000000703037212 */ /* 0x000fca00078efcff */
[----:B------:R-:W-:Y:S01]  /*ac60*/  STG.E.64 desc[UR36][R8.64], R2 ;  /* 0x0000000208007986 */ /* 0x000fe2000c101b24 */
[----:B------:R-:W-:Y:S05]  /*ac70*/  EXIT ;  /* 0x000000000000794d */ /* 0x000fea0003800000 */
.L_x_563:
[----:B------:R-:W5:Y:S01]  /*ac80*/  LDC.64 R2, c[0x0][0x380] ;  /* 0x0000e000ff027b82 */ /* 0x000f620000000a00 */
[----:B------:R-:W-:Y:S02]  /*ac90*/  IADD3 R17, PT, PT, R17, R0, RZ ;  /* 0x0000000011117210 */ /* 0x000fe40007ffe0ff */
        /* <DEDUP_REMOVED lines=10> */
.L_x_456:
[----:B------:R-:W-:Y:S02]  /*ad40*/  MOV R12, 0x10 ;  /* 0x00000010000c7802 */ /* 0x000fe40000000f00 */
[----:B------:R-:W-:Y:S02]  /*ad50*/  MOV R11, 0x1f ;  /* 0x0000001f000b7802 */ /* 0x000fe40000000f00 */
[----:B------:R-:W-:-:S07]  /*ad60*/  MOV R15, 0xffffffff ;  /* 0xffffffff000f7802 */ /* 0x000fce0000000f00 */
[----:B-1---5:R-:W-:Y:S05]  /*ad70*/  WARPSYNC.COLLECTIVE R15, `(.L_x_564) ;  /* 0x000000000f087348 */ /* 0x022fea0003c00000 */
[----:B------:R0:W2:Y:S02]  /*ad80*/  SHFL.BFLY P6, R14, R13, R12, R11 ;  /* 0x0c00000c0d0e7389 */ /* 0x0000a400000c000b */
[----:B012--5:R-:W-:Y:S05]  /*ad90*/  ENDCOLLECTIVE ;  /* 0x000000000000791b */ /* 0x027fea0003800000 */
.L_x_564:
[----:B------:R-:W-:Y:S01]  /*ada0*/  MOV R12, 0x8 ;  /* 0x00000008000c7802 */ /* 0x000fe20000000f00 */
[----:B------:R-:W-:-:S05]  /*adb0*/  FADD.FTZ R4, R13, R14 ;  /* 0x0000000e0d047221 */ /* 0x000fca0000010000 */
[----:B------:R-:W-:-:S07]  /*adc0*/  MOV R13, R4 ;  /* 0x00000004000d7202 */ /* 0x000fce0000000f00 */
[----:B------:R-:W-:Y:S05]  /*add0*/  WARPSYNC.COLLECTIVE R15, `(.L_x_565) ;  /* 0x000000000f087348 */ /* 0x000fea0003c00000 */
[----:B------:R0:W1:Y:S02]  /*ade0*/  SHFL.BFLY P6, R14, R13, R12, R11 ;  /* 0x0c00000c0d0e7389 */ /* 0x00006400000c000b */
[----:B01----:R-:W-:Y:S05]  /*adf0*/  ENDCOLLECTIVE ;  /* 0x000000000000791b */ /* 0x003fea0003800000 */
.L_x_565:
[----:B------:R-:W-:Y:S01]  /*ae00*/  MOV R12, 0x4 ;  /* 0x00000004000c7802 */ /* 0x000fe20000000f00 */
[----:B------:R-:W-:-:S05]  /*ae10*/  FADD.FTZ R6, R4, R14 ;  /* 0x0000000e04067221 */ /* 0x000fca0000010000 */
[----:B------:R-:W-:-:S07]  /*ae20*/  MOV R13, R6 ;  /* 0x00000006000d7202 */ /* 0x000fce0000000f00 */
[----:B------:R-:W-:Y:S05]  /*ae30*/  WARPSYNC.COLLECTIVE R15, `(.L_x_566) ;  /* 0x000000000f087348 */ /* 0x000fea0003c00000 */
[----:B------:R0:W1:Y:S02]  /*ae40*/  SHFL.BFLY P6, R14, R13, R12, R11 ;  /* 0x0c00000c0d0e7389 */ /* 0x00006400000c000b */
[----:B01----:R-:W-:Y:S05]  /*ae50*/  ENDCOLLECTIVE ;  /* 0x000000000000791b */ /* 0x003fea0003800000 */
.L_x_566:
[----:B------:R-:W-:Y:S01]  /*ae60*/  MOV R12, 0x2 ;  /* 0x00000002000c7802 */ /* 0x000fe20000000f00 */
[----:B------:R-:W-:-:S05]  /*ae70*/  FADD.FTZ R7, R6, R14 ;  /* 0x0000000e06077221 */ /* 0x000fca0000010000 */
[----:B------:R-:W-:-:S07]  /*ae80*/  MOV R13, R7 ;  /* 0x00000007000d7202 */ /* 0x000fce0000000f00 */
[----:B------:R-:W-:Y:S05]  /*ae90*/  WARPSYNC.COLLECTIVE R15, `(.L_x_567) ;  /* 0x000000000f087348 */ /* 0x000fea0003c00000 */
[----:B------:R0:W1:Y:S02]  /*aea0*/  SHFL.BFLY P6, R14, R13, R12, R11 ;  /* 0x0c00000c0d0e7389 */ /* 0x00006400000c000b */
[----:B01----:R-:W-:Y:S05]  /*aeb0*/  ENDCOLLECTIVE ;  /* 0x000000000000791b */ /* 0x003fea0003800000 */
.L_x_567:
[----:B------:R-:W-:Y:S01]  /*aec0*/  MOV R12, 0x1 ;  /* 0x00000001000c7802 */ /* 0x000fe20000000f00 */
[----:B------:R-:W-:-:S05]  /*aed0*/  FADD.FTZ R8, R7, R14 ;  /* 0x0000000e07087221 */ /* 0x000fca0000010000 */
[----:B------:R-:W-:-:S07]  /*aee0*/  MOV R13, R8 ;  /* 0x00000008000d7202 */ /* 0x000fce0000000f00 */
[----:B------:R-:W-:Y:S05]  /*aef0*/  WARPSYNC.COLLECTIVE R15, `(.L_x_568) ;  /* 0x000000000f087348 */ /* 0x000fea0003c00000 */
[----:B------:R0:W1:Y:S02]  /*af00*/  SHFL.BFLY P6, R14, R13, R12, R11 ;  /* 0x0c00000c0d0e7389 */ /* 0x00006400000c000b */
[----:B01----:R-:W-:Y:S05]  /*af10*/  ENDCOLLECTIVE ;  /* 0x000000000000791b */ /* 0x003fea0003800000 */
.L_x_568:
[----:B------:R-:W-:Y:S05]  /*af20*/  BRA `(.L_x_569) ;  /* 0xffffff70002c7947 */ /* 0x000fea000383ffff */
.L_x_570:
        /* <DEDUP_REMOVED lines=13> */
.L_x_4056:


//--------------------- .text._ZN4mmha33masked_multihead_attention_kernelItLi112ELi128ELi2ELi16ELi128ELb1ELb0EEEv26Multihead_attention_paramsIT_XT5_EE --------------------------
	.section	.text._ZN4mmha33masked_multihead_attention_kernelItLi112ELi128ELi2ELi16ELi128ELb1ELb0EEEv26Multihead_attention_paramsIT_XT5_EE,"ax",@progbits
	.align	128
        .global         _ZN4mmha33masked_multihead_attention_kernelItLi112ELi128ELi2ELi16ELi128ELb1ELb0EEEv26Multihead_attention_paramsIT_XT5_EE
        .type           _ZN4mmha33masked_multihead_attention_kernelItLi112ELi128ELi2ELi16ELi128ELb1ELb0EEEv26Multihead_attention_paramsIT_XT5_EE,@function
        .size           _ZN4mmha33masked_multihead_attention_kernelItLi112ELi128ELi2ELi16ELi128ELb1ELb0EEEv26Multihead_attention_paramsIT_XT5_EE,(.L_x_4057 - _ZN4mmha33masked_multihead_attention_kernelItLi112ELi128ELi2ELi16ELi128ELb1ELb0EEEv26Multihead_attention_paramsIT_XT5_EE)
        .other          _ZN4mmha33masked_multihead_attention_kernelItLi112ELi128ELi2ELi16ELi128ELb1ELb0EEEv26Multihead_attention_paramsIT_XT5_EE,@"STO_CUDA_ENTRY STV_DEFAULT"
_ZN4mmha33masked_multihead_attention_kernelItLi112ELi128ELi2ELi16ELi128ELb1ELb0EEEv26Multihead_attention_paramsIT_XT5_EE:
.text._ZN4mmha33masked_multihead_attention_kernelItLi112ELi128ELi2ELi16ELi128ELb1ELb0EEEv26Multihead_attention_paramsIT_XT5_EE:
        /* <DEDUP_REMOVED lines=14> */
.L_x_571:
[----:B------:R-:W1:Y:S01]  /*00e0*/  LDCU.64 UR4, c[0x0][0x498] ;  /* 0x00009300ff0477ac */ /* 0x000e620008000a00 */
[----:B------:R-:W2:Y:S01]  /*00f0*/  S2R R6, SR_CTAID.Y ;  /* 0x0000000000067919 */ /* 0x000ea20000002600 */
[----:B------:R-:W3:Y:S01]  /*0100*/  LDCU UR8, c[0x0][0x3f0] ;  /* 0x00007e00ff0877ac */ /* 0x000ee20008000800 */
[----:B------:R-:W4:Y:S01]  /*0110*/  LDCU UR9, c[0x0][0x40c] ;  /* 0x00008180ff0977ac */ /* 0x000f220008000800 */
[----:B------:R-:W0:Y:S08]  /*0120*/  S2UR UR45, SR_CTAID.X ;  /* 0x00000000002d79c3 */ /* 0x000e300000002500 */
[----:B------:R-:W0:Y:S01]  /*0130*/  LDC.64 R26, c[0x0][0x418] ;  /* 0x00010600ff1a7b82 */ /* 0x000e220000000a00 */
[----:B-1----:R-:W-:Y:S01]  /*0140*/  UIMAD.WIDE.U32 UR4, UR7, 0x4, UR4 ;  /* 0x00000004070478a5 */ /* 0x002fe2000f8e0004 */
[----:B---3--:R-:W-:-:S05]  /*0150*/  MOV R0, UR8 ;  /* 0x0000000800007c02 */ /* 0x008fca0008000f00 */
[----:B------:R-:W-:Y:S01]  /*0160*/  MOV R2, UR4 ;  /* 0x0000000400027c02 */ /* 0x000fe20008000f00 */
[----:B------:R-:W-:Y:S01]  /*0170*/  IMAD.U32 R3, RZ, RZ, UR5 ;  /* 0x00000005ff037e24 */ /* 0x000fe2000f8e00ff */
[----:B------:R-:W-:-:S04]  /*0180*/  IABS R7, R0 ;  /* 0x0000000000077213 */ /* 0x000fc80000000000 */
[----:B------:R1:W3:Y:S01]  /*0190*/  LDG.E R10, desc[UR36][R2.64] ;  /* 0x00000024020a7981 */ /* 0x0002e2000c1e1900 */
[----:B------:R-:W4:Y:S08]  /*01a0*/  I2F.RP R0, R7 ;  /* 0x0000000700007306 */ /* 0x000f300000209400 */
[----:B----4-:R-:W4:Y:S02]  /*01b0*/  MUFU.RCP R0, R0 ;  /* 0x0000000000007308 */ /* 0x010f240000001000 */
[----:B----4-:R-:W-:-:S06]  /*01c0*/  VIADD R4, R0, 0xffffffe ;  /* 0x0ffffffe00047836 */ /* 0x010fcc0000000000 */
[----:B------:R4:W1:Y:S01]  /*01d0*/  F2I.FTZ.U32.TRUNC.NTZ R5, R4 ;  /* 0x0000000400057305 */ /* 0x000862000021f000 */
[----:B--2---:R-:W-:Y:S01]  /*01e0*/  IABS R0, R6 ;  /* 0x0000000600007213 */ /* 0x004fe20000000000 */
[----:B----4-:R-:W-:Y:S01]  /*01f0*/  IMAD.MOV.U32 R4, RZ, RZ, RZ ;  /* 0x000000ffff047224 */ /* 0x010fe200078e00ff */
[----:B-1----:R-:W-:-:S05]  /*0200*/  IADD3 R8, PT, PT, RZ, -R5, RZ ;  /* 0x80000005ff087210 */ /* 0x002fca0007ffe0ff */
[----:B------:R-:W-:-:S04]  /*0210*/  IMAD R9, R8, R7, RZ ;  /* 0x0000000708097224 */ /* 0x000fc800078e02ff */
[----:B------:R-:W-:-:S06]  /*0220*/  IMAD.HI.U32 R5, R5, R9, R4 ;  /* 0x0000000905057227 */ /* 0x000fcc00078e0004 */
[----:B------:R-:W-:-:S05]  /*0230*/  IMAD.HI.U32 R5, R5, R0, RZ ;  /* 0x0000000005057227 */ /* 0x000fca00078e00ff */
[----:B------:R-:W-:-:S13]  /*0240*/  R2UR UR6, R5 ;  /* 0x00000000050672ca */ /* 0x000fda00000e0000 */
[----:B------:R-:W-:-:S05]  /*0250*/  IADD3 R4, PT, PT, RZ, -UR6, RZ ;  /* 0x80000006ff047c10 */ /* 0x000fca000fffe0ff */
[C---:B------:R-:W-:Y:S02]  /*0260*/  IMAD R0, R7.reuse, R4, R0 ;  /* 0x0000000407007224 */ /* 0x040fe400078e0200 */
[----:B------:R-:W-:Y:S01]  /*0270*/  IMAD.U32 R2, RZ, RZ, UR6 ;  /* 0x00000006ff027e24 */ /* 0x000fe2000f8e00ff */
[----:B------:R-:W-:Y:S01]  /*0280*/  ULOP3.LUT UR4, UR7, UR8, URZ, 0x3c, !UPT ;  /* 0x0000000807047292 */ /* 0x000fe2000f8e3cff */
[----:B------:R-:W1:Y:S01]  /*0290*/  LDC.64 R4, c[0x0][0x460] ;  /* 0x00011800ff047b82 */ /* 0x000e620000000a00 */
        /* <DEDUP_REMOVED lines=11> */
[----:B-1----:R-:W-:Y:S01]  /*0350*/  ISETP.NE.U32.AND P0, PT, R4, RZ, PT ;  /* 0x000000ff0400720c */ /* 0x002fe20003f05070 */
[----:B------:R-:W-:Y:S02]  /*0360*/  @!UP1 UIADD3 UR41, UPT, UPT, -UR41, URZ, URZ ;  /* 0x000000ff29299290 */ /* 0x000fe4000fffe1ff */
[----:B------:R-:W-:Y:S01]  /*0370*/  @!UP0 ULOP3.LUT UR41, URZ, UR8, URZ, 0x33, !UPT ;  /* 0x00000008ff298292 */ /* 0x000fe2000f8e33ff */
[----:B------:R-:W1:Y:S01]  /*0380*/  LDCU UR8, c[0x0][0x3f4] ;  /* 0x00007e80ff0877ac */ /* 0x000e620008000800 */
[----:B------:R-:W0:Y:S01]  /*0390*/  LDCU UR6, c[0x0][0x3f8] ;  /* 0x00007f00ff0677ac */ /* 0x000e220008000800 */
[----:B-1----:R-:W-:-:S04]  /*03a0*/  MOV R21, UR8 ;  /* 0x0000000800157c02 */ /* 0x002fc80008000f00 */
[----:B------:R-:W-:-:S04]  /*03b0*/  IABS R6, R21 ;  /* 0x0000001500067213 */ /* 0x000fc80000000000 */
[----:B------:R-:W1:Y:S08]  /*03c0*/  I2F.RP R0, R6 ;  /* 0x0000000600007306 */ /* 0x000e700000209400 */
[----:B-1----:R-:W1:Y:S01]  /*03d0*/  MUFU.RCP R0, R0 ;  /* 0x0000000000007308 */ /* 0x002e620000001000 */
[----:B------:R-:W-:-:S04]  /*03e0*/  ISETP.NE.AND.EX P0, PT, R5, RZ, PT, P0 ;  /* 0x000000ff0500720c */ /* 0x000fc80003f05300 */
[----:B------:R-:W-:Y:S01]  /*03f0*/  ISETP.EQ.AND P4, PT, RZ, UR9, P0 ;  /* 0x00000009ff007c0c */ /* 0x000fe20008782270 */
[----:B-1----:R-:W-:-:S04]  /*0400*/  VIADD R4, R0, 0xffffffe ;  /* 0x0ffffffe00047836 */ /* 0x002fc80000000000 */
[----:B------:R1:W2:Y:S08]  /*0410*/  F2I.FTZ.U32.TRUNC.NTZ R5, R4 ;  /* 0x0000000400057305 */ /* 0x0002b0000021f000 */
[----:B------:R-:W-:-:S05]  /*0420*/  VOTEU.ANY UP2, P4 ;  /* 0x0000000000ff7886 */ /* 0x000fca0002040100 */
[----:B------:R-:W4:Y:S01]  /*0430*/  @UP2 LDCU.64 UR4, c[0x0][0x460] ;  /* 0x00008c00ff0427ac */ /* 0x000f220008000a00 */
[----:B-1----:R-:W-:Y:S01]  /*0440*/  HFMA2 R4, -RZ, RZ, 0, 0 ;  /* 0x00000000ff047431 */ /* 0x002fe200000001ff */
[----:B--2---:R-:W-:-:S05]  /*0450*/  IADD3 R7, PT, PT, RZ, -R5, RZ ;  /* 0x80000005ff077210 */ /* 0x004fca0007ffe0ff */
[----:B------:R-:W-:-:S04]  /*0460*/  IMAD R7, R7, R6, RZ ;  /* 0x0000000607077224 */ /* 0x000fc800078e02ff */
[----:B------:R-:W-:Y:S01]  /*0470*/  IMAD.HI.U32 R5, R5, R7, R4 ;  /* 0x0000000705057227 */ /* 0x000fe200078e0004 */
[----:B------:R-:W-:Y:S01]  /*0480*/  PLOP3.LUT P0, PT, PT, PT, UP2, 0x80, 0x8 ;  /* 0x000000000008781c */ /* 0x000fe20003f0f028 */
[----:B----4-:R-:W-:-:S06]  /*0490*/  @UP2 UIMAD.WIDE UR4, UR41, 0x4, UR4 ;  /* 0x00000004290428a5 */ /* 0x010fcc000f8e0204 */
[----:B------:R-:W-:Y:S01]  /*04a0*/  IMAD.U32 R3, RZ, RZ, UR5 ;  /* 0x00000005ff037e24 */ /* 0x000fe2000f8e00ff */
[----:B------:R-:W-:-:S04]  /*04b0*/  MOV R2, UR4 ;  /* 0x0000000400027c02 */ /* 0x000fc80008000f00 */
[----:B------:R-:W1:Y:S01]  /*04c0*/  LDCU UR4, c[0x0][0x3e8] ;  /* 0x00007d00ff0477ac */ /* 0x000e620008000800 */
[----:B------:R2:W5:Y:S01]  /*04d0*/  @P0 LDG.E R3, desc[UR36][R2.64] ;  /* 0x0000002402030981 */ /* 0x000562000c1e1900 */
[----:B---3--:R-:W-:-:S13]  /*04e0*/  R2UR UR44, R10 ;  /* 0x000000000a2c72ca */ /* 0x008fda00000e0000 */
[----:B------:R-:W-:-:S06]  /*04f0*/  UIADD3 UR46, UPT, UPT, UR44, -0x1, URZ ;  /* 0xffffffff2c2e7890 */ /* 0x000fcc000fffe0ff */
[----:B------:R-:W-:-:S05]  /*0500*/  IMAD.U32 R23, RZ, RZ, UR46 ;  /* 0x0000002eff177e24 */ /* 0x000fca000f8e00ff */
[----:B------:R-:W-:-:S05]  /*0510*/  IABS R0, R23 ;  /* 0x0000001700007213 */ /* 0x000fca0000000000 */
[----:B------:R-:W-:-:S04]  /*0520*/  IMAD.HI.U32 R5, R5, R0, RZ ;  /* 0x0000000005057227 */ /* 0x000fc800078e00ff */
[----:B------:R-:W-:-:S04]  /*0530*/  IMAD.MOV R5, RZ, RZ, -R5 ;  /* 0x000000ffff057224 */ /* 0x000fc800078e0a05 */
[----:B------:R-:W-:-:S05]  /*0540*/  IMAD R5, R6, R5, R0 ;  /* 0x0000000506057224 */ /* 0x000fca00078e0200 */
[----:B------:R-:W-:-:S13]  /*0550*/  R2UR UR40, R5 ;  /* 0x00000000052872ca */ /* 0x000fda00000e0000 */
[----:B------:R-:W-:Y:S01]  /*0560*/  ISETP.GT.U32.AND P0, PT, R6, UR40, PT ;  /* 0x0000002806007c0c */ /* 0x000fe2000bf04070 */
[----:B--2---:R-:W2:-:S12]  /*0570*/  S2R R2, SR_TID.X ;  /* 0x0000000000027919 */ /* 0x004e980000002100 */
[----:B------:R-:W-:-:S04]  /*0580*/  @!P0 IADD3 R0, PT, PT, -R6, UR40, RZ ;  /* 0x0000002806008c10 */ /* 0x000fc8000fffe1ff */
[----:B------:R-:W-:-:S13]  /*0590*/  @!P0 R2UR UR40, R0 ;  /* 0x00000000002882ca */ /* 0x000fda00000e0000 */
[----:B------:R-:W-:Y:S01]  /*05a0*/  ISETP.GT.U32.AND P0, PT, R6, UR40, PT ;  /* 0x0000002806007c0c */ /* 0x000fe2000bf04070 */
[----:B-1----:R-:W-:Y:S02]  /*05b0*/  UISETP.NE.AND UP1, UPT, UR4, URZ, UPT ;  /* 0x000000ff0400728c */ /* 0x002fe4000bf25270 */
[----:B------:R-:W-:Y:S01]  /*05c0*/  UP2UR UR43, UPR, URZ, 0x4 ;  /* 0x00000004ff2b7883 */ /* 0x000fe20008000000 */
[----:B--2---:R-:W-:Y:S01]  /*05d0*/  ISETP.GT.U32.AND P3, PT, R2, 0x1b, PT ;  /* 0x0000001b0200780c */ /* 0x004fe20003f64070 */
[----:B------:R-:W-:-:S08]  /*05e0*/  UISETP.GE.AND UP2, UPT, UR46, URZ, UPT ;  /* 0x000000ff2e00728c */ /* 0x000fd0000bf46270 */
[----:B------:R-:W-:Y:S01]  /*05f0*/  @!P0 IADD3 R6, PT, PT, -R6, UR40, RZ ;  /* 0x0000002806068c10 */ /* 0x000fe2000fffe1ff */
[----:B------:R-:W-:-:S03]  /*0600*/  UISETP.NE.AND UP0, UPT, UR8, URZ, UPT ;  /* 0x000000ff0800728c */ /* 0x000fc6000bf05270 */
[----:B------:R-:W-:Y:S01]  /*0610*/  @!P0 R2UR UR40, R6 ;  /* 0x00000000062882ca */ /* 0x000fe200000e0000 */
[----:B0-----:R-:W-:Y:S02]  /*0620*/  UIMAD UR42, UR7, UR6, UR45 ;  /* 0x00000006072a72a4 */ /* 0x001fe4000f8e022d */
        /* <DEDUP_REMOVED lines=9> */
[----:B------:R-:W-:Y:S02]  /*06c0*/  CS2R R24, SRZ ;  /* 0x0000000000187805 */ /* 0x000fe4000001ff00 */
[----:B------:R-:W-:Y:S01]  /*06d0*/  SHF.L.U32 R0, R2, 0x2, RZ ;  /* 0x0000000202007819 */ /* 0x000fe200000006ff */
[----:B------:R-:W-:Y:S06]  /*06e0*/  @P3 BRA `(.L_x_573) ;  /* 0x0000000000583947 */ /* 0x000fec0003800000 */
[----:B------:R-:W0:Y:S01]  /*06f0*/  LDC R4, c[0x0][0x478] ;  /* 0x00011e00ff047b82 */ /* 0x000e220000000800 */
[----:B------:R-:W-:Y:S01]  /*0700*/  VIADD R19, R0, UR5 ;  /* 0x0000000500137c36 */ /* 0x000fe20008000000 */
        /* <DEDUP_REMOVED lines=20> */
.L_x_573:
[----:B------:R-:W-:Y:S05]  /*0850*/  BSYNC.RECONVERGENT B0 ;  /* 0x0000000000007941 */ /* 0x000fea0003800200 */
.L_x_572:
[----:B------:R-:W1:Y:S01]  /*0860*/  LDCU.64 UR10, c[0x0][0x3a0] ;  /* 0x00007400ff0a77ac */ /* 0x000e620008000a00 */
[----:B------:R-:W-:Y:S01]  /*0870*/  ISETP.NE.U32.AND P0, PT, R26, RZ, PT ;  /* 0x000000ff1a00720c */ /* 0x000fe20003f05070 */
[----:B------:R-:W2:Y:S01]  /*0880*/  @!P3 LDC.64 R4, c[0x0][0x3b8] ;  /* 0x0000ee00ff04bb82 */ /* 0x000ea20000000a00 */
[----:B------:R-:W-:Y:S01]  /*0890*/  R2UR UR12, R27 ;  /* 0x000000001b0c72ca */ /* 0x000fe200000e0000 */
[----:B------:R-:W3:Y:S01]  /*08a0*/  LDCU.64 UR4, c[0x0][0x390] ;  /* 0x00007200ff0477ac */ /* 0x000ee20008000a00 */
[----:B------:R-:W-:Y:S02]  /*08b0*/  LOP3.LUT R84, R0, 0x4, RZ, 0xc0, !PT ;  /* 0x0000000400547812 */ /* 0x000fe400078ec0ff */
[----:B------:R-:W-:Y:S01]  /*08c0*/  SHF.R.U32.HI R82, RZ, 0x1, R2 ;  /* 0x00000001ff527819 */ /* 0x000fe20000011602 */
[----:B------:R-:W-:Y:S01]  /*08d0*/  VOTEU.ANY UP1, P4 ;  /* 0x0000000000ff7886 */ /* 0x000fe20002020100 */
[----:B------:R-:W-:Y:S01]  /*08e0*/  PLOP3.LUT P4, PT, PT, PT, UP1, 0x80, 0x8 ;  /* 0x000000000008781c */ /* 0x000fe20003f8f018 */
[----:B------:R-:W-:Y:S01]  /*08f0*/  UIMAD UR42, UR42, 0x70, URZ ;  /* 0x000000702a2a78a4 */ /* 0x000fe2000f8e02ff */
[----:B------:R-:W-:Y:S01]  /*0900*/  MOV R13, UR45 ;  /* 0x0000002d000d7c02 */ /* 0x000fe20008000f00 */
[----:B------:R-:W-:-:S02]  /*0910*/  @!P3 IMAD R12, R82, UR8, R23 ;  /* 0x00000008520cbc24 */ /* 0x000fc4000f8e0217 */
[----:B------:R-:W-:Y:S01]  /*0920*/  VOTEU.ANY UP0, P0 ;  /* 0x0000000000ff7886 */ /* 0x000fe20000000100 */
[----:B------:R-:W-:Y:S01]  /*0930*/  PLOP3.LUT P0, PT, PT, PT, UP1, 0x40, 0x4 ;  /* 0x000000000004781c */ /* 0x000fe20003f0e818 */
[----:B------:R-:W-:Y:S01]  /*0940*/  UISETP.NE.AND.EX UP0, UPT, UR12, URZ, UPT, UP0 ;  /* 0x000000ff0c00728c */ /* 0x000fe2000bf05300 */
[----:B-1----:R-:W-:Y:S02]  /*0950*/  ISETP.NE.U32.AND P2, PT, RZ, UR10, PT ;  /* 0x0000000aff007c0c */ /* 0x002fe4000bf45070 */
[C---:B------:R-:W-:Y:S02]  /*0960*/  ISETP.GT.U32.OR P0, PT, R2.reuse, 0x1f, P0 ;  /* 0x0000001f0200780c */ /* 0x040fe40000704470 */
[----:B------:R-:W-:Y:S02]  /*0970*/  ISETP.NE.AND.EX P2, PT, RZ, UR11, PT, P2 ;  /* 0x0000000bff007c0c */ /* 0x000fe4000bf45320 */
[----:B---3--:R-:W-:Y:S02]  /*0980*/  ISETP.NE.U32.AND P1, PT, RZ, UR4, PT ;  /* 0x00000004ff007c0c */ /* 0x008fe4000bf25070 */
[----:B------:R-:W-:-:S02]  /*0990*/  ISETP.GT.U32.OR P2, PT, R2, 0x1b, !P2 ;  /* 0x0000001b0200780c */ /* 0x000fc40005744470 */
[----:B------:R-:W-:Y:S01]  /*09a0*/  ISETP.NE.AND.EX P1, PT, RZ, UR5, PT, P1 ;  /* 0x00000005ff007c0c */ /* 0x000fe2000bf25310 */
[----:B------:R-:W1:Y:S01]  /*09b0*/  @UP0 LDCU.64 UR4, c[0x0][0x418] ;  /* 0x00008300ff0407ac */ /* 0x000e620008000a00 */
[----:B------:R-:W-:Y:S02]  /*09c0*/  ISETP.NE.OR P2, PT, RZ, UR9, P2 ;  /* 0x00000009ff007c0c */ /* 0x000fe40009745670 */
[----:B------:R-:W-:Y:S01]  /*09d0*/  ISETP.GT.U32.OR P1, PT, R2, 0x1b, !P1 ;  /* 0x0000001b0200780c */ /* 0x000fe20004f24470 */
[----:B------:R-:W3:Y:S01]  /*09e0*/  @!P0 LDC.64 R10, c[0x0][0x450] ;  /* 0x00011400ff0a8b82 */ /* 0x000ee20000000a00 */
[----:B-----5:R-:W-:Y:S01]  /*09f0*/  @P4 R2UR UR38, R3 ;  /* 0x00000000032642ca */ /* 0x020fe200000e0000 */
[----:B------:R-:W-:Y:S01]  /*0a00*/  VOTEU.ALL UP1, P0 ;  /* 0x0000000000ff7886 */ /* 0x000fe20000020000 */
[----:B------:R-:W-:Y:S01]  /*0a10*/  @!P3 IMAD R3, R21, UR42, R84 ;  /* 0x0000002a1503bc24 */ /* 0x000fe2000f8e0254 */
[----:B------:R-:W-:-:S03]  /*0a20*/  PLOP3.LUT P4, PT, PT, PT, UP0, 0x80, 0x8 ;  /* 0x000000000008781c */ /* 0x000fc60003f8f008 */
[----:B------:R-:W-:Y:S02]  /*0a30*/  @!P3 IMAD R15, R12, 0x8, R3 ;  /* 0x000000080c0fb824 */ /* 0x000fe400078e0203 */
[----:B------:R-:W-:Y:S01]  /*0a40*/  IMAD R3, R13, 0x70, R0 ;  /* 0x000000700d037824 */ /* 0x000fe200078e0200 */
[----:B------:R-:W4:Y:S01]  /*0a50*/  @!P2 LDC.64 R8, c[0x0][0x3a0] ;  /* 0x0000e800ff08ab82 */ /* 0x000f220000000a00 */
[----:B------:R-:W-:Y:S02]  /*0a60*/  CS2R R22, SRZ ;  /* 0x0000000000167805 */ /* 0x000fe4000001ff00 */
[----:B------:R-:W-:Y:S01]  /*0a70*/  CS2R R18, SRZ ;  /* 0x0000000000127805 */ /* 0x000fe2000001ff00 */
[----:B--2---:R-:W-:Y:S01]  /*0a80*/  @!P3 IMAD.WIDE R4, R15, 0x2, R4 ;  /* 0x000000020f04b825 */ /* 0x004fe200078e0204 */
[----:B------:R-:W-:Y:S02]  /*0a90*/  @!UP1 UIMAD UR6, UR38, UR6, URZ ;  /* 0x00000006260692a4 */ /* 0x000fe4000f8e02ff */
[----:B-1----:R-:W-:Y:S01]  /*0aa0*/  @UP0 UIMAD.WIDE.U32 UR4, UR7, 0x4, UR4 ;  /* 0x00000004070408a5 */ /* 0x002fe2000f8e0004 */
[----:B0-----:R-:W0:Y:S01]  /*0ab0*/  @!P1 LDC.64 R6, c[0x0][0x390] ;  /* 0x0000e400ff069b82 */ /* 0x001e220000000a00 */
[----:B------:R-:W2:Y:S02]  /*0ac0*/  @!P3 LDG.E.64 R22, desc[UR36][R4.64] ;  /* 0x000000240416b981 */ /* 0x000ea4000c1e1b00 */
[----:B------:R-:W-:-:S02]  /*0ad0*/  MOV R14, UR6 ;  /* 0x00000006000e7c02 */ /* 0x000fc40008000f00 */
[----:B------:R-:W-:Y:S01]  /*0ae0*/  IMAD.U32 R12, RZ, RZ, UR4 ;  /* 0x00000004ff0c7e24 */ /* 0x000fe2000f8e00ff */
[----:B------:R-:W-:Y:S02]  /*0af0*/  MOV R13, UR5 ;  /* 0x00000005000d7c02 */ /* 0x000fe40008000f00 */
[----:B------:R-:W-:Y:S01]  /*0b00*/  @!P0 IMAD R17, R14, 0x70, R3 ;  /* 0x000000700e118824 */ /* 0x000fe200078e0203 */
[----:B------:R-:W-:Y:S01]  /*0b10*/  CS2R R14, SRZ ;  /* 0x00000000000e7805 */ /* 0x000fe2000001ff00 */
[----:B------:R-:W1:Y:S01]  /*0b20*/  LDCU.U8 UR4, c[0x0][0x404] ;  /* 0x00008080ff0477ac */ /* 0x000e620008000000 */
[----:B------:R4:W2:Y:S01]  /*0b30*/  @P4 LDG.E R12, desc[UR36][R12.64] ;  /* 0x000000240c0c4981 */ /* 0x0008a2000c1e1900 */
[----:B---3--:R-:W-:-:S04]  /*0b40*/  @!P0 IMAD.WIDE R10, R17, 0x2, R10 ;  /* 0x00000002110a8825 */ /* 0x008fc800078e020a */
[C---:B----4-:R-:W-:Y:S02]  /*0b50*/  @!P2 IMAD.WIDE.U32 R8, R3.reuse, 0x2, R8 ;  /* 0x000000020308a825 */ /* 0x050fe400078e0008 */
[----:B------:R-:W3:Y:S01]  /*0b60*/  @!P0 LDG.E.64 R10, desc[UR36][R10.64] ;  /* 0x000000240a0a8981 */ /* 0x000ee2000c1e1b00 */
[----:B------:R-:W4:Y:S03]  /*0b70*/  LDC R13, c[0x0][0x400] ;  /* 0x00010000ff0d7b82 */ /* 0x000f260000000800 */
[----:B------:R-:W3:Y:S01]  /*0b80*/  @!P2 LDG.E.64 R18, desc[UR36][R8.64] ;  /* 0x000000240812a981 */ /* 0x000ee2000c1e1b00 */
[----:B0-----:R-:W-:-:S05]  /*0b90*/  @!P1 IMAD.WIDE.U32 R6, R3, 0x2, R6 ;  /* 0x0000000203069825 */ /* 0x001fca00078e0006 */
[----:B------:R-:W3:Y:S01]  /*0ba0*/  @!P1 LDG.E.64 R14, desc[UR36][R6.64] ;  /* 0x00000024060e9981 */ /* 0x000ee2000c1e1b00 */
[----:B------:R-:W-:Y:S02]  /*0bb0*/  ISETP.NE.AND P2, PT, RZ, UR9, PT ;  /* 0x00000009ff007c0c */ /* 0x000fe4000bf45270 */
[----:B-1----:R-:W-:Y:S01]  /*0bc0*/  ISETP.NE.AND P1, PT, RZ, UR4, PT ;  /* 0x00000004ff007c0c */ /* 0x002fe2000bf25270 */
[----:B------:R-:W-:-:S03]  /*0bd0*/  UMOV UR39, URZ ;  /* 0x000000ff00277c82 */ /* 0x000fc60008000000 */
[----:B----4-:R-:W-:Y:S01]  /*0be0*/  ISETP.LT.OR P1, PT, R13, 0x1, P1 ;  /* 0x000000010d00780c */ /* 0x010fe20000f21670 */
[----:B------:R-:W-:Y:S01]  /*0bf0*/  BSSY.RECONVERGENT B6, `(.L_x_574) ;  /* 0x0000137000067945 */ /* 0x000fe20003800200 */
[----:B--2---:R-:W-:-:S05]  /*0c00*/  @P4 R2UR UR39, R12 ;  /* 0x000000000c2742ca */ /* 0x004fca00000e0000 */
[----:B---3--:R-:W-:Y:S02]  /*0c10*/  @!P2 HADD2 R23, R23, R19 ;  /* 0x000000131717a230 */ /* 0x008fe40000000000 */
[----:B------:R-:W-:Y:S02]  /*0c20*/  @!P2 HFMA2 R22, R22, 1, 1, R18 ;  /* 0x3c003c001616a831 */ /* 0x000fe40000000012 */
[----:B------:R-:W-:Y:S02]  /*0c30*/  @!P0 HFMA2 R23, R23, R11, -RZ ;  /* 0x0000000b17178231 */ /* 0x000fe400001000ff */
[----:B------:R-:W-:Y:S02]  /*0c40*/  @!P0 HMUL2 R22, R22, R10 ;  /* 0x0000000a16168232 */ /* 0x000fe40000000000 */
[----:B------:R-:W-:Y:S02]  /*0c50*/  HFMA2 R24, R24, 1, 1, R14 ;  /* 0x3c003c0018187831 */ /* 0x000fe4000000000e */
[----:B------:R-:W-:Y:S01]  /*0c60*/  HADD2 R25, R25, R15 ;  /* 0x0000000f19197230 */ /* 0x000fe20000000000 */
[----:B------:R-:W-:Y:S06]  /*0c70*/  @P1 BRA `(.L_x_575) ;  /* 0x00000004006c1947 */ /* 0x000fec0003800000 */
[----:B------:R-:W-:Y:S05]  /*0c80*/  @P2 BRA `(.L_x_576) ;  /* 0x0000000000d02947 */ /* 0x000fea0003800000 */
        /* <DEDUP_REMOVED lines=9> */
[----:B------:R-:W-:-:S04]  /*0d20*/  HADD2.F32 R23, -RZ, R23.H0_H0 ;  /* 0x20000017ff177230 */ /* 0x000fc80000004100 */
[-C--:B0-----:R-:W-:Y:S01]  /*0d30*/  FMUL.FTZ R4, R4, R3.reuse ;  /* 0x0000000304047220 */ /* 0x081fe20000410000 */
[----:B------:R-:W-:-:S03]  /*0d40*/  FMUL.FTZ R0, R0, R3 ;  /* 0x0000000300007220 */ /* 0x000fc60000410000 */
[----:B------:R-:W-:Y:S01]  /*0d50*/  FMUL.FTZ R5, R4, 13.28771209716796875 ;  /* 0x41549a7804057820 */ /* 0x000fe20000410000 */
[----:B------:R-:W-:Y:S01]  /*0d60*/  FMUL.FTZ R4, R0, 13.28771209716796875 ;  /* 0x41549a7800047820 */ /* 0x000fe20000410000 */
[----:B------:R-:W-:-:S03]  /*0d70*/  I2FP.F32.S32 R0, UR4 ;  /* 0x0000000400007c45 */ /* 0x000fc60008201400 */
[----:B------:R-:W-:Y:S04]  /*0d80*/  MUFU.EX2 R9, -R4 ;  /* 0x8000000400097308 */ /* 0x000fe80000000800 */
[----:B------:R-:W0:Y:S02]  /*0d90*/  MUFU.EX2 R5, -R5 ;  /* 0x8000000500057308 */ /* 0x000e240000000800 */
[C---:B0-----:R-:W-:Y:S01]  /*0da0*/  FMUL.FTZ R3, R0.reuse, R5 ;  /* 0x0000000500037220 */ /* 0x041fe20000410000 */
[----:B------:R-:W-:Y:S01]  /*0db0*/  FMUL.FTZ R0, R0, R9 ;  /* 0x0000000900007220 */ /* 0x000fe20000410000 */
[--C-:B------:R-:W-:Y:S02]  /*0dc0*/  HADD2.F32 R5, -RZ, R25.reuse.H1_H1 ;  /* 0x30000019ff057230 */ /* 0x100fe40000004100 */
[----:B------:R-:W-:Y:S01]  /*0dd0*/  FMUL.RZ R10, R3, 0.15915493667125701904 ;  /* 0x3e22f983030a7820 */ /* 0x000fe2000040c000 */
[----:B------:R-:W-:Y:S01]  /*0de0*/  FMUL.RZ R11, R0, 0.15915493667125701904 ;  /* 0x3e22f983000b7820 */ /* 0x000fe2000040c000 */
[----:B------:R-:W-:-:S02]  /*0df0*/  HADD2.F32 R25, -RZ, R25.H0_H0 ;  /* 0x20000019ff197230 */ /* 0x000fc40000004100 */
[----:B------:R-:W0:Y:S08]  /*0e00*/  MUFU.SIN R7, R10 ;  /* 0x0000000a00077308 */ /* 0x000e300000000400 */
        /* <DEDUP_REMOVED lines=28> */
.L_x_576:
[----:B------:R-:W-:-:S13]  /*0fd0*/  ISETP.GE.AND P0, PT, R0, R13, PT ;  /* 0x0000000d0000720c */ /* 0x000fda0003f06270 */
[----:B------:R-:W-:Y:S05]  /*0fe0*/  @P0 BRA `(.L_x_577) ;  /* 0x0000000c00dc0947 */ /* 0x000fea0003800000 */
[----:B------:R-:W-:Y:S01]  /*0ff0*/  I2FP.F32.U32 R13, R13 ;  /* 0x0000000d000d7245 */ /* 0x000fe20000201000 */
[----:B------:R-:W-:Y:S01]  /*1000*/  UIADD3 UR4, UPT, UPT, -UR39, UR9, URZ ;  /* 0x0000000927047290 */ /* 0x000fe2000fffe1ff */
[----:B------:R-:W-:Y:S01]  /*1010*/  IADD3 R3, PT, PT, R0, 0x2, RZ ;  /* 0x0000000200037810 */ /* 0x000fe20007ffe0ff */
[--C-:B------:R-:W-:Y:S01]  /*1020*/  HADD2.F32 R10, -RZ, R25.reuse.H1_H1 ;  /* 0x30000019ff0a7230 */ /* 0x100fe20000004100 */
[----:B------:R-:W-:Y:S01]  /*1030*/  I2FP.F32.U32 R0, R0 ;  /* 0x0000000000007245 */ /* 0x000fe20000201000 */
[--C-:B------:R-:W-:Y:S01]  /*1040*/  HADD2.F32 R6, -RZ, R24.reuse.H1_H1 ;  /* 0x30000018ff067230 */ /* 0x100fe20000004100 */
[----:B------:R-:W0:Y:S01]  /*1050*/  MUFU.RCP R13, R13 ;  /* 0x0000000d000d7308 */ /* 0x000e220000001000 */
[----:B------:R-:W-:Y:S01]  /*1060*/  I2FP.F32.U32 R4, R3 ;  /* 0x0000000300047245 */ /* 0x000fe20000201000 */
[----:B------:R-:W-:Y:S02]  /*1070*/  HADD2.F32 R24, -RZ, R24.H0_H0 ;  /* 0x20000018ff187230 */ /* 0x000fe40000004100 */
[----:B------:R-:W-:-:S02]  /*1080*/  HADD2.F32 R25, -RZ, R25.H0_H0 ;  /* 0x20000019ff197230 */ /* 0x000fc40000004100 */
[-C--:B0-----:R-:W-:Y:S01]  /*1090*/  FMUL.FTZ R0, R0, R13.reuse ;  /* 0x0000000d00007220 */ /* 0x081fe20000410000 */
[----:B------:R-:W-:-:S03]  /*10a0*/  FMUL.FTZ R4, R4, R13 ;  /* 0x0000000d04047220 */ /* 0x000fc60000410000 */
[----:B------:R-:W-:Y:S01]  /*10b0*/  FMUL.FTZ R3, R0, 13.28771209716796875 ;  /* 0x41549a7800037820 */ /* 0x000fe20000410000 */
[----:B------:R-:W-:Y:S01]  /*10c0*/  FMUL.FTZ R4, R4, 13.28771209716796875 ;  /* 0x41549a7804047820 */ /* 0x000fe20000410000 */
[----:B------:R-:W-:-:S03]  /*10d0*/  I2FP.F32.S32 R0, UR4 ;  /* 0x0000000400007c45 */ /* 0x000fc60008201400 */
[----:B------:R-:W0:Y:S04]  /*10e0*/  MUFU.EX2 R5, -R4 ;  /* 0x8000000400057308 */ /* 0x000e280000000800 */
[----:B------:R-:W1:Y:S01]  /*10f0*/  MUFU.EX2 R3, -R3 ;  /* 0x8000000300037308 */ /* 0x000e620000000800 */
[C---:B0-----:R-:W-:Y:S01]  /*1100*/  FMUL.FTZ R5, R0.reuse, R5 ;  /* 0x0000000500057220 */ /* 0x041fe20000410000 */
[----:B-1----:R-:W-:-:S03]  /*1110*/  FMUL.FTZ R0, R0, R3 ;  /* 0x0000000300007220 */ /* 0x002fc60000410000 */
[----:B------:R-:W-:Y:S01]  /*1120*/  FMUL.RZ R7, R5, 0.15915493667125701904 ;  /* 0x3e22f98305077820 */ /* 0x000fe2000040c000 */
[----:B------:R-:W-:-:S03]  /*1130*/  FMUL.RZ R0, R0, 0.15915493667125701904 ;  /* 0x3e22f98300007820 */ /* 0x000fc6000040c000 */
[----:B------:R-:W0:Y:S08]  /*1140*/  MUFU.SIN R9, R7 ;  /* 0x0000000700097308 */ /* 0x000e300000000400 */
[----:B------:R-:W1:Y:S08]  /*1150*/  MUFU.SIN R5, R0 ;  /* 0x0000000000057308 */ /* 0x000e700000000400 */
[----:B------:R-:W2:Y:S01]  /*1160*/  MUFU.COS R8, R7 ;  /* 0x0000000700087308 */ /* 0x000ea20000000000 */
[----:B0-----:R-:W-:-:S07]  /*1170*/  FMUL.FTZ R11, R9, R10 ;  /* 0x0000000a090b7220 */ /* 0x001fce0000410000 */
[----:B------:R-:W0:Y:S01]  /*1180*/  MUFU.COS R4, R0 ;  /* 0x0000000000047308 */ /* 0x000e220000000000 */
[----:B-1----:R-:W-:Y:S01]  /*1190*/  FMUL.FTZ R3, R5, R6 ;  /* 0x0000000605037220 */ /* 0x002fe20000410000 */
[C---:B--2---:R-:W-:Y:S01]  /*11a0*/  FMUL.FTZ R10, R8.reuse, R10 ;  /* 0x0000000a080a7220 */ /* 0x044fe20000410000 */
[----:B------:R-:W-:-:S03]  /*11b0*/  FFMA.FTZ R11, R8, R25, -R11 ;  /* 0x00000019080b7223 */ /* 0x000fc6000001080b */
[----:B------:R-:W-:Y:S01]  /*11c0*/  FFMA.FTZ R10, R9, R25, R10 ;  /* 0x00000019090a7223 */ /* 0x000fe2000001000a */
[C---:B0-----:R-:W-:Y:S01]  /*11d0*/  FMUL.FTZ R6, R4.reuse, R6 ;  /* 0x0000000604067220 */ /* 0x041fe20000410000 */
[----:B------:R-:W-:-:S03]  /*11e0*/  FFMA.FTZ R3, R4, R24, -R3 ;  /* 0x0000001804037223 */ /* 0x000fc60000010803 */
[----:B------:R-:W-:Y:S01]  /*11f0*/  F2FP.F16.F32.PACK_AB R25, R10, R11 ;  /* 0x0000000b0a19723e */ /* 0x000fe200000000ff */
[----:B------:R-:W-:-:S05]  /*1200*/  FFMA.FTZ R24, R5, R24, R6 ;  /* 0x0000001805187223 */ /* 0x000fca0000010006 */
[----:B------:R-:W-:Y:S01]  /*1210*/  F2FP.F16.F32.PACK_AB R24, R24, R3 ;  /* 0x000000031818723e */ /* 0x000fe200000000ff */
[----:B------:R-:W-:Y:S06]  /*1220*/  BRA `(.L_x_577) ;  /* 0x0000000c004c7947 */ /* 0x000fec0003800000 */
.L_x_575:
        /* <DEDUP_REMOVED lines=15> */
[----:B------:R-:W-:-:S04]  /*1320*/  IMAD R7, R7, R6, RZ ;  /* 0x0000000607077224 */ /* 0x000fc800078e02ff */
[----:B------:R-:W-:-:S06]  /*1330*/  IMAD.HI.U32 R5, R5, R7, R4 ;  /* 0x0000000705057227 */ /* 0x000fcc00078e0004 */
        /* <DEDUP_REMOVED lines=34> */
[----:B--2---:R-:W-:Y:S05]  /*1560*/  CALL.ABS.NOINC R14 ;  /* 0x000000000e007343 */ /* 0x004fea0003c00000 */
.L_x_578:
        /* <DEDUP_REMOVED lines=15> */
.L_x_579:
        /* <DEDUP_REMOVED lines=81> */
.L_x_585:
[----:B------:R-:W-:Y:S05]  /*1b70*/  BSYNC.RECONVERGENT B2 ;  /* 0x0000000000027941 */ /* 0x000fea0003800200 */
.L_x_584:
[C-C-:B------:R-:W-:Y:S02]  /*1b80*/  PRMT R4, R22.reuse, 0x5410, R23.reuse ;  /* 0x0000541016047816 */ /* 0x140fe40000000017 */
[----:B------:R-:W-:-:S03]  /*1b90*/  PRMT R5, R22, 0x7632, R23 ;  /* 0x0000763216057816 */ /* 0x000fc60000000017 */
[----:B------:R0:W-:Y:S04]  /*1ba0*/  STS [R15], R4 ;  /* 0x000000040f007388 */ /* 0x0001e80000000800 */
[----:B------:R0:W-:Y:S01]  /*1bb0*/  STS [R28], R5 ;  /* 0x000000051c007388 */ /* 0x0001e20000000800 */
[----:B------:R-:W-:Y:S05]  /*1bc0*/  BRA `(.L_x_586) ;  /* 0x00000000009c7947 */ /* 0x000fea0003800000 */
.L_x_583:
[----:B------:R-:W-:-:S04]  /*1bd0*/  LEA.HI R5, R5, R5, RZ, 0x1 ;  /* 0x0000000505057211 */ /* 0x000fc800078f08ff */
[----:B------:R-:W-:-:S04]  /*1be0*/  SHF.L.U32 R5, R5, 0x1, RZ ;  /* 0x0000000105057819 */ /* 0x000fc800000006ff */
[----:B------:R-:W-:-:S04]  /*1bf0*/  LOP3.LUT R6, R5, 0xfffffffc, RZ, 0xc0, !PT ;  /* 0xfffffffc05067812 */ /* 0x000fc800078ec0ff */
[----:B------:R-:W-:-:S13]  /*1c00*/  ISETP.GE.AND P0, PT, R6, R9, PT ;  /* 0x000000090600720c */ /* 0x000fda0003f06270 */
[----:B------:R-:W-:Y:S05]  /*1c10*/  @P0 BRA `(.L_x_586) ;  /* 0x0000000000880947 */ /* 0x000fea0003800000 */
[----:B------:R-:W-:Y:S01]  /*1c20*/  I2FP.F32.S32 R9, R9 ;  /* 0x0000000900097245 */ /* 0x000fe20000201400 */
[----:B------:R-:W-:Y:S02]  /*1c30*/  VIADD R4, R6, 0x2 ;  /* 0x0000000206047836 */ /* 0x000fe40000000000 */
[--C-:B------:R-:W-:Y:S02]  /*1c40*/  HADD2.F32 R10, -RZ, R25.reuse.H1_H1 ;  /* 0x30000019ff0a7230 */ /* 0x100fe40000004100 */
[--C-:B------:R-:W-:Y:S01]  /*1c50*/  HADD2.F32 R13, -RZ, R24.reuse.H1_H1 ;  /* 0x30000018ff0d7230 */ /* 0x100fe20000004100 */
[----:B------:R-:W0:Y:S01]  /*1c60*/  MUFU.RCP R9, R9 ;  /* 0x0000000900097308 */ /* 0x000e220000001000 */
[----:B------:R-:W-:Y:S01]  /*1c70*/  I2FP.F32.S32 R4, R4 ;  /* 0x0000000400047245 */ /* 0x000fe20000201400 */
[----:B------:R-:W-:Y:S02]  /*1c80*/  HADD2.F32 R24, -RZ, R24.H0_H0 ;  /* 0x20000018ff187230 */ /* 0x000fe40000004100 */
[----:B------:R-:W-:-:S02]  /*1c90*/  HADD2.F32 R28, -RZ, R25.H0_H0 ;  /* 0x20000019ff1c7230 */ /* 0x000fc40000004100 */
        /* <DEDUP_REMOVED lines=26> */
.L_x_586:
[----:B------:R-:W-:Y:S05]  /*1e40*/  BSYNC.RECONVERGENT B1 ;  /* 0x0000000000017941 */ /* 0x000fea0003800200 */
.L_x_582:
[C-C-:B0-----:R-:W-:Y:S02]  /*1e50*/  PRMT R4, R24.reuse, 0x5410, R25.reuse ;  /* 0x0000541018047816 */ /* 0x141fe40000000019 */
[----:B------:R-:W-:-:S03]  /*1e60*/  PRMT R5, R24, 0x7632, R25 ;  /* 0x0000763218057816 */ /* 0x000fc60000000019 */
[----:B------:R0:W-:Y:S04]  /*1e70*/  STS [R14], R4 ;  /* 0x000000040e007388 */ /* 0x0001e80000000800 */
[----:B------:R0:W-:Y:S02]  /*1e80*/  STS [R20], R5 ;  /* 0x0000000514007388 */ /* 0x0001e40000000800 */
.L_x_581:
[----:B------:R-:W-:Y:S05]  /*1e90*/  BSYNC.RECONVERGENT B0 ;  /* 0x0000000000007941 */ /* 0x000fea0003800200 */
.L_x_580:
        /* <DEDUP_REMOVED lines=10> */
.L_x_588:
[----:B------:R-:W-:Y:S05]  /*1f40*/  BSYNC.RECONVERGENT B0 ;  /* 0x0000000000007941 */ /* 0x000fea0003800200 */
.L_x_587:
[----:B------:R-:W-:Y:S06]  /*1f50*/  BAR.SYNC.DEFER_BLOCKING 0x0 ;  /* 0x0000000000007b1d */ /* 0x000fec0000010000 */
.L_x_577:
[----:B------:R-:W-:Y:S05]  /*1f60*/  BSYNC.RECONVERGENT B6 ;  /* 0x0000000000067941 */ /* 0x000fea0003800200 */
.L_x_574:
[----:B------:R-:W3:Y:S01]  /*1f70*/  LDCU UR4, c[0x0][0x3f4] ;  /* 0x00007e80ff0477ac */ /* 0x000ee20008000800 */
[----:B------:R-:W-:Y:S02]  /*1f80*/  ISETP.GT.U32.AND P0, PT, R2, 0x1f, PT ;  /* 0x0000001f0200780c */ /* 0x000fe40003f04070 */
[----:B---3--:R-:W-:-:S05]  /*1f90*/  MOV R3, UR4 ;  /* 0x0000000400037c02 */ /* 0x008fca0008000f00 */
[----:B------:R-:W-:-:S05]  /*1fa0*/  IMAD.MOV R0, RZ, RZ, -R3 ;  /* 0x000000ffff007224 */ /* 0x000fca00078e0a03 */
[----:B------:R-:W-:-:S04]  /*1fb0*/  VIADDMNMX R0, R0, UR44, RZ, !PT ;  /* 0x0000002c00007c46 */ /* 0x000fc8000f8001ff */
[----:B------:R-:W-:Y:S02]  /*1fc0*/  R2UR UR10, R0 ;  /* 0x00000000000a72ca */ /* 0x000fe400000e0000 */
[----:B------:R-:W-:Y:S01]  /*1fd0*/  MOV R0, 0xff7fffff ;  /* 0xff7fffff00007802 */ /* 0x000fe20000000f00 */
[----:B------:R-:W-:-:S12]  /*1fe0*/  @P0 BRA `(.L_x_589) ;  /* 0x0000000000f80947 */ /* 0x000fd80003800000 */
[----:B------:R-:W3:Y:S01]  /*1ff0*/  LDCU UR4, c[0x0][0x40c] ;  /* 0x00008180ff0477ac */ /* 0x000ee20008000800 */
[----:B------:R-:W5:Y:S01]  /*2000*/  S2R R9, SR_CgaCtaId ;  /* 0x0000000000097919 */ /* 0x000f620000008800 */
[----:B------:R-:W-:-:S05]  /*2010*/  MOV R17, 0x400 ;  /* 0x0000040000117802 */ /* 0x000fca0000000f00 */
[----:B------:R-:W-:Y:S01]  /*2020*/  VIADD R6, R17, 0x20 ;  /* 0x0000002011067836 */ /* 0x000fe20000000000 */
[----:B---3--:R-:W-:Y:S01]  /*2030*/  ISETP.NE.AND P1, PT, RZ, UR4, PT ;  /* 0x00000004ff007c0c */ /* 0x008fe2000bf25270 */
[----:B------:R-:W-:-:S03]  /*2040*/  UMOV UR4, 0xffffffff ;  /* 0xffffffff00047882 */ /* 0x000fc60000000000 */
[----:B------:R-:W-:-:S09]  /*2050*/  ISETP.GT.U32.OR P0, PT, R2, 0x1b, P1 ;  /* 0x0000001b0200780c */ /* 0x000fd20000f04470 */
[----:B------:R-:W-:Y:S02]  /*2060*/  @!P1 IADD3 R8, PT, PT, R17, 0x120, RZ ;  /* 0x0000012011089810 */ /* 0x000fe40007ffe0ff */
[----:B-----5:R-:W-:Y:S02]  /*2070*/  LEA R7, R9, R6, 0x18 ;  /* 0x0000000609077211 */ /* 0x020fe400078ec0ff */
[----:B01----:R-:W0:Y:S01]  /*2080*/  @!P0 LDC.64 R4, c[0x0][0x3b8] ;  /* 0x0000ee00ff048b82 */ /* 0x003e220000000a00 */
[----:B------:R-:W-:Y:S01]  /*2090*/  @!P0 IMAD R11, R3, UR42, R84 ;  /* 0x0000002a030b8c24 */ /* 0x000fe2000f8e0254 */
[----:B------:R-:W-:Y:S01]  /*20a0*/  @!P1 LEA R9, R9, R8, 0x18 ;  /* 0x0000000809099211 */ /* 0x000fe200078ec0ff */
[----:B------:R-:W-:Y:S01]  /*20b0*/  @!P0 IMAD R10, R82, R3, UR40 ;  /* 0x00000028520a8e24 */ /* 0x000fe2000f8e0203 */
[----:B------:R-:W-:-:S03]  /*20c0*/  LEA R7, R2, R7, 0x3 ;  /* 0x0000000702077211 */ /* 0x000fc600078e18ff */
[----:B------:R-:W-:Y:S02]  /*20d0*/  @!P0 IMAD R11, R10, 0x8, R11 ;  /* 0x000000080a0b8824 */ /* 0x000fe400078e020b */
[----:B------:R-:W-:Y:S01]  /*20e0*/  @!P1 IMAD R9, R2, 0x8, R9 ;  /* 0x0000000802099824 */ /* 0x000fe200078e0209 */
[----:B----4-:R1:W-:Y:S04]  /*20f0*/  STS.64 [R7], R24 ;  /* 0x0000001807007388 */ /* 0x0103e80000000a00 */
[----:B------:R1:W-:Y:S01]  /*2100*/  @!P1 STS.64 [R9], R18 ;  /* 0x0000001209009388 */ /* 0x0003e20000000a00 */
[----:B0-----:R-:W-:-:S04]  /*2110*/  @!P0 IMAD.WIDE R4, R11, 0x2, R4 ;  /* 0x000000020b048825 */ /* 0x001fc800078e0204 */
[----:B--2---:R-:W-:Y:S01]  /*2120*/  HMUL2 R11, R25, R23 ;  /* 0x00000017190b7232 */ /* 0x004fe20000000000 */
[----:B------:R1:W-:Y:S03]  /*2130*/  @!P0 STG.E.64 desc[UR36][R4.64], R22 ;  /* 0x0000001604008986 */ /* 0x0003e6000c101b24 */
[----:B------:R-:W-:-:S05]  /*2140*/  HFMA2 R11, R24, R22, R11 ;  /* 0x00000016180b7231 */ /* 0x000fca000000000b */
[--C-:B------:R-:W-:Y:S02]  /*2150*/  HADD2.F32 R13, -RZ, R11.reuse.H0_H0 ;  /* 0x2000000bff0d7230 */ /* 0x100fe40000004100 */
[----:B------:R-:W-:-:S05]  /*2160*/  HADD2.F32 R6, -RZ, R11.H1_H1 ;  /* 0x3000000bff067230 */ /* 0x000fca0000004100 */
[----:B------:R-:W-:Y:S01]  /*2170*/  FADD.FTZ R13, R13, R6 ;  /* 0x000000060d0d7221 */ /* 0x000fe20000010000 */
[----:B-1----:R-:W-:Y:S06]  /*2180*/  BRA.DIV UR4, `(.L_x_590) ;  /* 0x0000008e04507947 */ /* 0x002fec000b800000 */
[----:B------:R-:W0:Y:S02]  /*2190*/  SHFL.BFLY PT, R14, R13, 0x10, 0x1f ;  /* 0x0e001f000d0e7f89 */ /* 0x000e2400000e0000 */
[----:B0-----:R-:W-:-:S05]  /*21a0*/  FADD.FTZ R4, R13, R14 ;  /* 0x0000000e0d047221 */ /* 0x001fca0000010000 */
[----:B------:R-:W0:Y:S02]  /*21b0*/  SHFL.BFLY PT, R14, R4, 0x8, 0x1f ;  /* 0x0d001f00040e7f89 */ /* 0x000e2400000e0000 */
[----:B0-----:R-:W-:-:S05]  /*21c0*/  FADD.FTZ R5, R4, R14 ;  /* 0x0000000e04057221 */ /* 0x001fca0000010000 */
[----:B------:R-:W0:Y:S02]  /*21d0*/  SHFL.BFLY PT, R14, R5, 0x4, 0x1f ;  /* 0x0c801f00050e7f89 */ /* 0x000e2400000e0000 */
[----:B0-----:R-:W-:-:S05]  /*21e0*/  FADD.FTZ R6, R5, R14 ;  /* 0x0000000e05067221 */ /* 0x001fca0000010000 */
[----:B------:R-:W0:Y:S02]  /*21f0*/  SHFL.BFLY PT, R14, R6, 0x2, 0x1f ;  /* 0x0c401f00060e7f89 */ /* 0x000e2400000e0000 */
[----:B0-----:R-:W-:-:S05]  /*2200*/  FADD.FTZ R7, R6, R14 ;  /* 0x0000000e06077221 */ /* 0x001fca0000010000 */
[----:B------:R0:W1:Y:S02]  /*2210*/  SHFL.BFLY PT, R14, R7, 0x1, 0x1f ;  /* 0x0c201f00070e7f89 */ /* 0x00006400000e0000 */
.L_x_733:
        /* <DEDUP_REMOVED lines=13> */
[----:B------:R-:W-:Y:S01]  /*22f0*/  MOV R4, UR4 ;  /* 0x0000000400047c02 */ /* 0x000fe20008000f00 */
[----:B------:R-:W-:Y:S01]  /*2300*/  IMAD.U32 R5, RZ, RZ, UR5 ;  /* 0x00000005ff057e24 */ /* 0x000fe2000f8e00ff */
[----:B------:R-:W1:Y:S01]  /*2310*/  S2UR UR6, SR_CgaCtaId ;  /* 0x00000000000679c3 */ /* 0x000e620000008800 */
[----:B------:R-:W2:Y:S03]  /*2320*/  LDCU UR7, c[0x0][0x410] ;  /* 0x00008200ff0777ac */ /* 0x000ea60008000800 */
[----:B------:R-:W0:Y:S01]  /*2330*/  @P0 LDG.E.U16 R4, desc[UR36][R4.64] ;  /* 0x0000002404040981 */ /* 0x000e22000c1e1500 */
[----:B------:R-:W-:Y:S01]  /*2340*/  R2UR UR5, R17 ;  /* 0x00000000110572ca */ /* 0x000fe200000e0000 */
[----:B------:R-:W-:-:S12]  /*2350*/  UIADD3 UR4, UPT, UPT, UR44, -UR10, URZ ;  /* 0x8000000a2c047290 */ /* 0x000fd8000fffe0ff */
[----:B------:R-:W-:Y:S01]  /*2360*/  UIADD3 UR5, UPT, UPT, UR5, 0x220, URZ ;  /* 0x0000022005057890 */ /* 0x000fe2000fffe0ff */
[----:B--2---:R-:W-:-:S03]  /*2370*/  FMUL.FTZ R0, R14, UR7 ;  /* 0x000000070e007c20 */ /* 0x004fc60008410000 */
[----:B-1----:R-:W-:-:S04]  /*2380*/  ULEA UR5, UR6, UR5, 0x18 ;  /* 0x0000000506057291 */ /* 0x002fc8000f8ec0ff */
[----:B------:R-:W-:Y:S01]  /*2390*/  ULEA UR4, UR4, UR5, 0x2 ;  /* 0x0000000504047291 */ /* 0x000fe2000f8e10ff */
[----:B0-----:R-:W-:-:S05]  /*23a0*/  @P0 HADD2.F32 R7, -RZ, R4.H0_H0 ;  /* 0x20000004ff070230 */ /* 0x001fca0000004100 */
[----:B------:R-:W-:-:S05]  /*23b0*/  @P0 FADD.FTZ R0, R0, R7 ;  /* 0x0000000700000221 */ /* 0x000fca0000010000 */
[----:B------:R3:W-:Y:S02]  /*23c0*/  STS [UR4+-0x4], R0 ;  /* 0xfffffc00ff007988 */ /* 0x0007e40008000804 */
.L_x_589:
[----:B------:R-:W-:Y:S05]  /*23d0*/  WARPSYNC.ALL ;  /* 0x0000000000007948 */ /* 0x000fea0003800000 */
[----:B------:R-:W5:Y:S08]  /*23e0*/  S2UR UR11, SR_CgaCtaId ;  /* 0x00000000000b79c3 */ /* 0x000f700000008800 */
[----:B------:R-:W-:Y:S01]  /*23f0*/  BAR.SYNC.DEFER_BLOCKING 0x0 ;  /* 0x0000000000007b1d */ /* 0x000fe20000010000 */
[----:B01----:R-:W-:-:S04]  /*2400*/  SHF.L.U32 R4, R2, 0x3, RZ ;  /* 0x0000000302047819 */ /* 0x003fc800000006ff */
        /* <DEDUP_REMOVED lines=56> */
.L_x_591:
[----:B------:R-:W-:Y:S04]  /*2790*/  BSSY B0, `(.L_x_592) ;  /* 0x000034e000007945 */ /* 0x000fe80003800000 */
[----:B------:R-:W-:Y:S05]  /*27a0*/  @P0 BRA `(.L_x_593) ;  /* 0x0000003400300947 */ /* 0x000fea0003800000 */
[----:B------:R-:W2:Y:S01]  /*27b0*/  LDCU UR4, c[0x0][0x3f8] ;  /* 0x00007f00ff0477ac */ /* 0x000ea20008000800 */
[----:B------:R-:W5:Y:S01]  /*27c0*/  S2UR UR5, SR_CTAID.Y ;  /* 0x00000000000579c3 */ /* 0x000f620000002600 */
[----:B------:R-:W-:Y:S01]  /*27d0*/  IADD3 R9, PT, PT, R82, UR10, RZ ;  /* 0x0000000a52097c10 */ /* 0x000fe2000fffe0ff */
[----:B------:R-:W3:Y:S01]  /*27e0*/  LDCU UR19, c[0x0][0x440] ;  /* 0x00008800ff1377ac */ /* 0x000ee20008000800 */
[----:B------:R-:W-:Y:S01]  /*27f0*/  IABS R10, R3 ;  /* 0x00000003000a7213 */ /* 0x000fe20000000000 */
[----:B------:R-:W4:Y:S04]  /*2800*/  LDCU.64 UR20, c[0x0][0x420] ;  /* 0x00008400ff1477ac */ /* 0x000f280008000a00 */
[----:B------:R-:W0:Y:S08]  /*2810*/  LDC.64 R116, c[0x0][0x450] ;  /* 0x00011400ff747b82 */ /* 0x000e300000000a00 */
[----:B-1----:R-:W1:Y:S01]  /*2820*/  LDC R4, c[0x0][0x3f4] ;  /* 0x0000fd00ff047b82 */ /* 0x002e620000000800 */
[----:B--2---:R-:W-:Y:S01]  /*2830*/  UIMAD UR4, UR38, UR4, UR45 ;  /* 0x00000004260472a4 */ /* 0x004fe2000f8e022d */
[----:B---3--:R-:W-:-:S05]  /*2840*/  IMAD.U32 R8, RZ, RZ, UR19 ;  /* 0x00000013ff087e24 */ /* 0x008fca000f8e00ff */
[----:B------:R-:W-:Y:S01]  /*2850*/  IMAD.U32 R5, RZ, RZ, UR4 ;  /* 0x00000004ff057e24 */ /* 0x000fe2000f8e00ff */
[----:B------:R-:W-:Y:S01]  /*2860*/  UIADD3 UR4, UPT, UPT, UR7, 0x220, URZ ;  /* 0x0000022007047890 */ /* 0x000fe2000fffe0ff */
[----:B-----5:R-:W-:Y:S01]  /*2870*/  IMAD R6, R3, UR5, RZ ;  /* 0x0000000503067c24 */ /* 0x020fe2000f8e02ff */
[----:B------:R-:W-:Y:S01]  /*2880*/  UIMAD UR5, UR45, UR19, UR46 ;  /* 0x000000132d0572a4 */ /* 0x000fe2000f8e022e */
[----:B------:R-:W-:Y:S01]  /*2890*/  IMAD R5, R5, 0x70, R84 ;  /* 0x0000007005057824 */ /* 0x000fe200078e0254 */
[----:B------:R-:W-:Y:S01]  /*28a0*/  ULEA UR4, UR11, UR4, 0x18 ;  /* 0x000000040b047291 */ /* 0x000fe2000f8ec0ff */
[----:B----4-:R-:W-:Y:S02]  /*28b0*/  ISETP.NE.U32.AND P0, PT, RZ, UR20, PT ;  /* 0x00000014ff007c0c */ /* 0x010fe4000bf05070 */
[----:B------:R-:W-:Y:S01]  /*28c0*/  SHF.R.S32.HI R7, RZ, 0x1f, R6 ;  /* 0x0000001fff077819 */ /* 0x000fe20000011406 */
[----:B0-----:R-:W-:Y:S01]  /*28d0*/  IMAD.WIDE R116, R5, 0x2, R116 ;  /* 0x0000000205747825 */ /* 0x001fe200078e0274 */
[----:B------:R-:W-:-:S02]  /*28e0*/  IADD3 R6, P1, P2, R6, UR20, R9 ;  /* 0x0000001406067c10 */ /* 0x000fc4000fa3e009 */
[----:B------:R-:W-:Y:S01]  /*28f0*/  ISETP.NE.AND.EX P0, PT, RZ, UR21, PT, P0 ;  /* 0x00000015ff007c0c */ /* 0x000fe2000bf05300 */
[----:B------:R-:W-:Y:S01]  /*2900*/  IMAD R8, R8, UR5, R9 ;  /* 0x0000000508087c24 */ /* 0x000fe2000f8e0209 */
[----:B------:R-:W-:Y:S01]  /*2910*/  IADD3.X R7, PT, PT, R7, UR21, RZ, P1, P2 ;  /* 0x0000001507077c10 */ /* 0x000fe20008fe44ff */
[----:B------:R-:W-:Y:S01]  /*2920*/  IMAD R5, R3, 0x70, RZ ;  /* 0x0000007003057824 */ /* 0x000fe200078e02ff */
[----:B------:R-:W-:Y:S02]  /*2930*/  IADD3 R9, PT, PT, R9, 0x1, RZ ;  /* 0x0000000109097810 */ /* 0x000fe40007ffe0ff */
[----:B-1----:R-:W-:-:S07]  /*2940*/  LEA R17, R82, UR4, 0x2 ;  /* 0x0000000452117c11 */ /* 0x002fce000f8e10ff */
.L_x_661:
[----:B------:R-:W2:Y:S01]  /*2950*/  @P0 LDG.E.U8 R14, desc[UR36][R6.64] ;  /* 0x00000024060e0981 */ /* 0x000ea2000c1e1100 */
[----:B0-----:R-:W0:Y:S01]  /*2960*/  I2F.RP R3, R10 ;  /* 0x0000000a00037306 */ /* 0x001e220000209400 */
[----:B------:R-:W-:Y:S02]  /*2970*/  HFMA2 R12, -RZ, RZ, 0, 0 ;  /* 0x00000000ff0c7431 */ /* 0x000fe400000001ff */
[----:B------:R-:W-:Y:S01]  /*2980*/  VIADD R11, R9, 0xffffffff ;  /* 0xffffffff090b7836 */ /* 0x000fe20000000000 */
[----:B------:R-:W-:Y:S01]  /*2990*/  UIADD3 UR4, UPT, UPT, UR44, -0x1, URZ ;  /* 0xffffffff2c047890 */ /* 0x000fe2000fffe0ff */
[----:B------:R-:W-:Y:S03]  /*29a0*/  BSSY.RECONVERGENT B1, `(.L_x_594) ;  /* 0x000003f000017945 */ /* 0x000fe60003800200 */
[----:B------:R-:W-:Y:S02]  /*29b0*/  IABS R118, R11 ;  /* 0x0000000b00767213 */ /* 0x000fe40000000000 */
[----:B------:R-:W-:Y:S01]  /*29c0*/  ISETP.GE.AND P2, PT, R11, RZ, PT ;  /* 0x000000ff0b00720c */ /* 0x000fe20003f46270 */
[----:B0-----:R-:W0:Y:S02]  /*29d0*/  MUFU.RCP R3, R3 ;  /* 0x0000000300037308 */ /* 0x001e240000001000 */
[----:B0-----:R-:W-:-:S02]  /*29e0*/  VIADD R13, R3, 0xffffffe ;  /* 0x0ffffffe030d7836 */ /* 0x001fc40000000000 */
[----:B------:R-:W-:-:S04]  /*29f0*/  IMAD.MOV.U32 R3, RZ, RZ, R4 ;  /* 0x000000ffff037224 */ /* 0x000fc800078e0004 */
[----:B------:R-:W0:Y:S01]  /*2a00*/  F2I.FTZ.U32.TRUNC.NTZ R13, R13 ;  /* 0x0000000d000d7305 */ /* 0x000e22000021f000 */
[----:B------:R-:W-:Y:S02]  /*2a10*/  ISETP.NE.AND P3, PT, R3, RZ, PT ;  /* 0x000000ff0300720c */ /* 0x000fe40003f65270 */
[----:B0-----:R-:W-:-:S05]  /*2a20*/  IADD3 R15, PT, PT, RZ, -R13, RZ ;  /* 0x8000000dff0f7210 */ /* 0x001fca0007ffe0ff */
[----:B------:R-:W-:-:S04]  /*2a30*/  IMAD R15, R15, R10, RZ ;  /* 0x0000000a0f0f7224 */ /* 0x000fc800078e02ff */
[----:B------:R-:W-:-:S06]  /*2a40*/  IMAD.HI.U32 R15, R13, R15, R12 ;  /* 0x0000000f0d0f7227 */ /* 0x000fcc00078e000c */
[----:B------:R-:W-:Y:S01]  /*2a50*/  IMAD.HI.U32 R12, R15, R118, RZ ;  /* 0x000000760f0c7227 */ /* 0x000fe200078e00ff */
[----:B------:R-:W-:-:S04]  /*2a60*/  IABS R15, R3 ;  /* 0x00000003000f7213 */ /* 0x000fc80000000000 */
[----:B------:R-:W-:-:S05]  /*2a70*/  IADD3 R13, PT, PT, -R12, RZ, RZ ;  /* 0x000000ff0c0d7210 */ /* 0x000fca0007ffe1ff */
[----:B------:R-:W-:-:S05]  /*2a80*/  IMAD R118, R15, R13, R118 ;  /* 0x0000000d0f767224 */ /* 0x000fca00078e0276 */
[----:B------:R-:W-:-:S13]  /*2a90*/  ISETP.GT.U32.AND P1, PT, R10, R118, PT ;  /* 0x000000760a00720c */ /* 0x000fda0003f24070 */
[----:B------:R-:W-:-:S05]  /*2aa0*/  @!P1 IMAD.IADD R118, R118, 0x1, -R15 ;  /* 0x0000000176769824 */ /* 0x000fca00078e0a0f */
[----:B------:R-:W-:-:S13]  /*2ab0*/  ISETP.GT.U32.AND P1, PT, R10, R118, PT ;  /* 0x000000760a00720c */ /* 0x000fda0003f24070 */
[----:B------:R-:W-:Y:S02]  /*2ac0*/  @!P1 IADD3 R118, PT, PT, R118, -R15, RZ ;  /* 0x8000000f76769210 */ /* 0x000fe40007ffe0ff */
[----:B------:R-:W-:-:S03]  /*2ad0*/  ISETP.GE.AND P1, PT, R11, UR4, PT ;  /* 0x000000040b007c0c */ /* 0x000fc6000bf26270 */
[----:B------:R-:W-:Y:S01]  /*2ae0*/  @!P2 IMAD.MOV R118, RZ, RZ, -R118 ;  /* 0x000000ffff76a224 */ /* 0x000fe200078e0a76 */
[----:B------:R-:W-:Y:S02]  /*2af0*/  @!P3 LOP3.LUT R118, RZ, R3, RZ, 0x33, !PT ;  /* 0x00000003ff76b212 */ /* 0x000fe400078e33ff */
[----:B--2---:R-:W-:Y:S02]  /*2b00*/  ISETP.NE.AND P2, PT, R14, RZ, P0 ;  /* 0x000000ff0e00720c */ /* 0x004fe40000745270 */
[----:B------:R-:W-:Y:S02]  /*2b10*/  SHF.L.U32 R14, R118, 0x3, RZ ;  /* 0x00000003760e7819 */ /* 0x000fe400000006ff */
[----:B------:R-:W-:-:S03]  /*2b20*/  P2R R114, PR, RZ, 0x4 ;  /* 0x00000004ff727803 */ /* 0x000fc60000000000 */
[----:B------:R-:W-:Y:S06]  /*2b30*/  @P1 BRA `(.L_x_595) ;  /* 0x0000000000941947 */ /* 0x000fec0003800000 */
[----:B------:R-:W-:Y:S01]  /*2b40*/  ISETP.GE.AND P2, PT, R14, R5, PT ;  /* 0x000000050e00720c */ /* 0x000fe20003f46270 */
[----:B------:R-:W-:Y:S01]  /*2b50*/  BSSY.RECONVERGENT B2, `(.L_x_596) ;  /* 0x000000b000027945 */ /* 0x000fe20003800200 */
[----:B------:R-:W-:-:S11]  /*2b60*/  CS2R R82, SRZ ;  /* 0x0000000000527805 */ /* 0x000fd6000001ff00 */
[----:B------:R-:W-:Y:S05]  /*2b70*/  @P2 BRA `(.L_x_597) ;  /* 0x0000000000202947 */ /* 0x000fea0003800000 */
[----:B------:R-:W-:-:S05]  /*2b80*/  IMAD.SHL.U32 R11, R2, 0x4, RZ ;  /* 0x00000004020b7824 */ /* 0x000fca00078e00ff */
[----:B------:R-:W-:-:S05]  /*2b90*/  LOP3.LUT R12, R11, 0x4, RZ, 0xc0, !PT ;  /* 0x000000040b0c7812 */ /* 0x000fca00078ec0ff */
[----:B------:R-:W-:-:S05]  /*2ba0*/  IMAD R11, R3, UR6, R12 ;  /* 0x00000006030b7c24 */ /* 0x000fca000f8e020c */
[----:B------:R-:W-:-:S04]  /*2bb0*/  IADD3 R12, P3, PT, R14, R11, RZ ;  /* 0x0000000b0e0c7210 */ /* 0x000fc80007f7e0ff */
[----:B------:R-:W-:Y:S02]  /*2bc0*/  LEA.HI.X.SX32 R11, R11, RZ, 0x1, P3 ;  /* 0x000000ff0b0b7211 */ /* 0x000fe400018f0eff */
[----:B------:R-:W-:-:S04]  /*2bd0*/  LEA R82, P3, R12, UR8, 0x1 ;  /* 0x000000080c527c11 */ /* 0x000fc8000f8608ff */
[----:B------:R-:W-:-:S06]  /*2be0*/  LEA.HI.X R83, R12, UR9, R11, 0x1, P3 ;  /* 0x000000090c537c11 */ /* 0x000fcc00098f0c0b */
[----:B------:R-:W5:Y:S03]  /*2bf0*/  LDG.E.64 R82, desc[UR36][R82.64] ;  /* 0x0000002452527981 */ /* 0x000f66000c1e1b00 */
.L_x_597:
[----:B------:R-:W-:Y:S05]  /*2c00*/  BSYNC.RECONVERGENT B2 ;  /* 0x0000000000027941 */ /* 0x000fea0003800200 */
.L_x_596:
[----:B------:R-:W-:-:S09]  /*2c10*/  UISETP.NE.AND UP0, UPT, UR16, URZ, UPT ;  /* 0x000000ff1000728c */ /* 0x000fd2000bf05270 */
[----:B------:R-:W-:Y:S05]  /*2c20*/  BRA.U UP0, `(.L_x_595) ;  /* 0x0000000100587547 */ /* 0x000fea000b800000 */
        /* <DEDUP_REMOVED lines=11> */
[----:B------:R-:W0:Y:S01]  /*2ce0*/  S2UR UR4, SR_CTAID.Y ;  /* 0x00000000000479c3 */ /* 0x000e220000002600 */
[----:B------:R-:W-:-:S04]  /*2cf0*/  SHF.L.U32 R11, R2, 0x2, RZ ;  /* 0x00000002020b7819 */ /* 0x000fc800000006ff */
[----:B------:R-:W-:Y:S01]  /*2d00*/  LOP3.LUT R12, R11, 0x4, RZ, 0xc0, !PT ;  /* 0x000000040b0c7812 */ /* 0x000fe200078ec0ff */
[----:B0-----:R-:W-:-:S06]  /*2d10*/  UIMAD UR4, UR4, UR17, UR45 ;  /* 0x00000011040472a4 */ /* 0x001fcc000f8e022d */
[----:B------:R-:W-:-:S04]  /*2d20*/  IMAD R11, R3, UR4, RZ ;  /* 0x00000004030b7c24 */ /* 0x000fc8000f8e02ff */
[----:B------:R-:W-:-:S05]  /*2d30*/  IMAD R11, R11, 0x70, R12 ;  /* 0x000000700b0b7824 */ /* 0x000fca00078e020c */
[----:B------:R-:W-:-:S04]  /*2d40*/  IADD3 R13, P2, PT, R14, R11, RZ ;  /* 0x0000000b0e0d7210 */ /* 0x000fc80007f5e0ff */
[----:B------:R-:W-:Y:S02]  /*2d50*/  LEA.HI.X.SX32 R120, R11, RZ, 0x1, P2 ;  /* 0x000000ff0b787211 */ /* 0x000fe400010f0eff */
[----:B------:R-:W-:-:S04]  /*2d60*/  LEA R12, P2, R13, UR8, 0x1 ;  /* 0x000000080d0c7c11 */ /* 0x000fc8000f8408ff */
[----:B------:R-:W-:-:S05]  /*2d70*/  LEA.HI.X R13, R13, UR9, R120, 0x1, P2 ;  /* 0x000000090d0d7c11 */ /* 0x000fca00090f0c78 */
[----:B------:R0:W-:Y:S04]  /*2d80*/  STG.E.64 desc[UR36][R12.64], R82 ;  /* 0x000000520c007986 */ /* 0x0001e8000c101b24 */
.L_x_595:
[----:B------:R-:W-:Y:S05]  /*2d90*/  BSYNC.RECONVERGENT B1 ;  /* 0x0000000000017941 */ /* 0x000fea0003800200 */
.L_x_594:
[----:B------:R-:W-:Y:S01]  /*2da0*/  BSSY.RECONVERGENT B1, `(.L_x_598) ;  /* 0x0000056000017945 */ /* 0x000fe20003800200 */
[----:B------:R-:W-:-:S03]  /*2db0*/  IMAD.IADD R118, R118, 0x1, R3 ;  /* 0x0000000176767824 */ /* 0x000fc600078e0203 */
[----:B------:R-:W-:Y:S05]  /*2dc0*/  @P1 BRA `(.L_x_599) ;  /* 0x00000004004c1947 */ /* 0x000fea0003800000 */
[----:B------:R-:W-:Y:S01]  /*2dd0*/  SHF.L.U32 R86, R118, 0x3, RZ ;  /* 0x0000000376567819 */ /* 0x000fe200000006ff */
[----:B------:R-:W-:Y:S01]  /*2de0*/  BSSY.RECONVERGENT B2, `(.L_x_600) ;  /* 0x000000d000027945 */ /* 0x000fe20003800200 */
[----:B------:R-:W-:Y:S02]  /*2df0*/  CS2R R84, SRZ ;  /* 0x0000000000547805 */ /* 0x000fe4000001ff00 */
[----:B------:R-:W-:-:S13]  /*2e00*/  ISETP.GE.AND P2, PT, R86, R5, PT ;  /* 0x000000055600720c */ /* 0x000fda0003f46270 */
[----:B------:R-:W-:Y:S05]  /*2e10*/  @P2 BRA `(.L_x_601) ;  /* 0x0000000000242947 */ /* 0x000fea0003800000 */
[----:B------:R-:W-:-:S05]  /*2e20*/  IMAD.SHL.U32 R11, R2, 0x4, RZ ;  /* 0x00000004020b7824 */ /* 0x000fca00078e00ff */
[----:B0-----:R-:W-:Y:S02]  /*2e30*/  LOP3.LUT R12, R11, 0x4, RZ, 0xc0, !PT ;  /* 0x000000040b0c7812 */ /* 0x001fe400078ec0ff */
[----:B------:R-:W-:-:S03]  /*2e40*/  SHF.R.S32.HI R11, RZ, 0x1f, R86 ;  /* 0x0000001fff0b7819 */ /* 0x000fc60000011456 */
[----:B------:R-:W-:-:S05]  /*2e50*/  IMAD R13, R3, UR6, R12 ;  /* 0x00000006030d7c24 */ /* 0x000fca000f8e020c */
[----:B------:R-:W-:-:S04]  /*2e60*/  IADD3 R12, P3, PT, R13, R86, RZ ;  /* 0x000000560d0c7210 */ /* 0x000fc80007f7e0ff */
[----:B------:R-:W-:Y:S02]  /*2e70*/  LEA.HI.X.SX32 R11, R13, R11, 0x1, P3 ;  /* 0x0000000b0d0b7211 */ /* 0x000fe400018f0eff */
[----:B------:R-:W-:-:S04]  /*2e80*/  LEA R84, P3, R12, UR8, 0x1 ;  /* 0x000000080c547c11 */ /* 0x000fc8000f8608ff */
[----:B------:R-:W-:-:S06]  /*2e90*/  LEA.HI.X R85, R12, UR9, R11, 0x1, P3 ;  /* 0x000000090c557c11 */ /* 0x000fcc00098f0c0b */
[----:B------:R-:W5:Y:S03]  /*2ea0*/  LDG.E.64 R84, desc[UR36][R84.64] ;  /* 0x0000002454547981 */ /* 0x000f66000c1e1b00 */
.L_x_601:
[----:B------:R-:W-:Y:S05]  /*2eb0*/  BSYNC.RECONVERGENT B2 ;  /* 0x0000000000027941 */ /* 0x000fea0003800200 */
.L_x_600:
[----:B------:R-:W-:Y:S01]  /*2ec0*/  UISETP.NE.AND UP0, UPT, UR16, URZ, UPT ;  /* 0x000000ff1000728c */ /* 0x000fe2000bf05270 */
[----:B------:R-:W-:-:S08]  /*2ed0*/  LEA R120, R3, R14, 0x4 ;  /* 0x0000000e03787211 */ /* 0x000fd000078e20ff */
[----:B------:R-:W-:Y:S05]  /*2ee0*/  BRA.U UP0, `(.L_x_602) ;  /* 0x0000000100647547 */ /* 0x000fea000b800000 */
[----:B------:R-:W-:-:S13]  /*2ef0*/  ISETP.NE.AND P3, PT, R16, RZ, PT ;  /* 0x000000ff1000720c */ /* 0x000fda0003f65270 */
[----:B------:R-:W-:Y:S01]  /*2f00*/  VOTEU.ANY UP0, P3 ;  /* 0x0000000000ff7886 */ /* 0x000fe20001800100 */
[----:B------:R-:W-:-:S13]  /*2f10*/  PLOP3.LUT P3, PT, PT, PT, UP0, 0x80, 0x8 ;  /* 0x000000000008781c */ /* 0x000fda0003f6f008 */
[----:B0-----:R-:W2:Y:S01]  /*2f20*/  @P3 LDG.E.64 R12, desc[UR36][R116.64+0x10] ;  /* 0x00001024740c3981 */ /* 0x001ea2000c1e1b00 */
        /* <DEDUP_REMOVED lines=8> */
[----:B------:R-:W0:Y:S01]  /*2fb0*/  S2UR UR4, SR_CTAID.Y ;  /* 0x00000000000479c3 */ /* 0x000e220000002600 */
[----:B------:R-:W-:-:S05]  /*2fc0*/  IMAD.SHL.U32 R11, R2, 0x4, RZ ;  /* 0x00000004020b7824 */ /* 0x000fca00078e00ff */
[----:B------:R-:W-:Y:S01]  /*2fd0*/  LOP3.LUT R12, R11, 0x4, RZ, 0xc0, !PT ;  /* 0x000000040b0c7812 */ /* 0x000fe200078ec0ff */
        /* <DEDUP_REMOVED lines=9> */
.L_x_603:
[----:B------:R-:W-:Y:S05]  /*3070*/  BSYNC.RECONVERGENT B2 ;  /* 0x0000000000027941 */ /* 0x000fea0003800200 */
.L_x_602:
[----:B------:R-:W-:Y:S01]  /*3080*/  ISETP.GE.AND P2, PT, R120, R5, PT ;  /* 0x000000057800720c */ /* 0x000fe20003f46270 */
[----:B------:R-:W-:Y:S01]  /*3090*/  BSSY.RECONVERGENT B2, `(.L_x_604) ;  /* 0x000000c000027945 */ /* 0x000fe20003800200 */
[----:B------:R-:W-:-:S11]  /*30a0*/  CS2R R86, SRZ ;  /* 0x0000000000567805 */ /* 0x000fd6000001ff00 */
[----:B------:R-:W-:Y:S05]  /*30b0*/  @P2 BRA `(.L_x_605) ;  /* 0x0000000000242947 */ /* 0x000fea0003800000 */
[----:B------:R-:W-:-:S04]  /*30c0*/  SHF.L.U32 R11, R2, 0x2, RZ ;  /* 0x00000002020b7819 */ /* 0x000fc800000006ff */
        /* <DEDUP_REMOVED lines=8> */
.L_x_605:
[----:B------:R-:W-:Y:S05]  /*3150*/  BSYNC.RECONVERGENT B2 ;  /* 0x0000000000027941 */ /* 0x000fea0003800200 */
.L_x_604:
[----:B------:R-:W-:-:S09]  /*3160*/  UISETP.NE.AND UP0, UPT, UR16, URZ, UPT ;  /* 0x000000ff1000728c */ /* 0x000fd2000bf05270 */
[----:B------:R-:W-:Y:S05]  /*3170*/  BRA.U UP0, `(.L_x_599) ;  /* 0x0000000100607547 */ /* 0x000fea000b800000 */
[----:B------:R-:W-:-:S13]  /*3180*/  ISETP.NE.AND P2, PT, R16, RZ, PT ;  /* 0x000000ff1000720c */ /* 0x000fda0003f45270 */
[----:B------:R-:W-:Y:S01]  /*3190*/  VOTEU.ANY UP0, P2 ;  /* 0x0000000000ff7886 */ /* 0x000fe20001000100 */
[----:B------:R-:W-:-:S13]  /*31a0*/  PLOP3.LUT P2, PT, PT, PT, UP0, 0x80, 0x8 ;  /* 0x000000000008781c */ /* 0x000fda0003f4f008 */
[----:B0-----:R-:W2:Y:S01]  /*31b0*/  @P2 LDG.E.64 R12, desc[UR36][R116.64+0x20] ;  /* 0x00002024740c2981 */ /* 0x001ea2000c1e1b00 */
        /* <DEDUP_REMOVED lines=20> */
.L_x_599:
[----:B------:R-:W-:Y:S05]  /*3300*/  BSYNC.RECONVERGENT B1 ;  /* 0x0000000000017941 */ /* 0x000fea0003800200 */
.L_x_598:
[----:B------:R-:W-:Y:S04]  /*3310*/  BSSY.RECONVERGENT B1, `(.L_x_606) ;  /* 0x0000058000017945 */ /* 0x000fe80003800200 */
[----:B------:R-:W-:Y:S05]  /*3320*/  @P1 BRA `(.L_x_607) ;  /* 0x0000000400581947 */ /* 0x000fea0003800000 */
[----:B------:R-:W-:Y:S01]  /*3330*/  LEA R120, R3, R118, 0x1 ;  /* 0x0000007603787211 */ /* 0x000fe200078e08ff */
[----:B------:R-:W-:Y:S01]  /*3340*/  BSSY.RECONVERGENT B2, `(.L_x_608) ;  /* 0x000000e000027945 */ /* 0x000fe20003800200 */
[----:B------:R-:W-:-:S03]  /*3350*/  CS2R R88, SRZ ;  /* 0x0000000000587805 */ /* 0x000fc6000001ff00 */
[----:B------:R-:W-:-:S05]  /*3360*/  IMAD.SHL.U32 R120, R120, 0x8, RZ ;  /* 0x0000000878787824 */ /* 0x000fca00078e00ff */
[----:B------:R-:W-:-:S13]  /*3370*/  ISETP.GE.AND P2, PT, R120, R5, PT ;  /* 0x000000057800720c */ /* 0x000fda0003f46270 */
[----:B------:R-:W-:Y:S05]  /*3380*/  @P2 BRA `(.L_x_609) ;  /* 0x0000000000242947 */ /* 0x000fea0003800000 */
[----:B------:R-:W-:-:S04]  /*3390*/  SHF.L.U32 R11, R2, 0x2, RZ ;  /* 0x00000002020b7819 */ /* 0x000fc800000006ff */
[----:B01----:R-:W-:Y:S02]  /*33a0*/  LOP3.LUT R12, R11, 0x4, RZ, 0xc0, !PT ;  /* 0x000000040b0c7812 */ /* 0x003fe400078ec0ff */
[----:B------:R-:W-:-:S03]  /*33b0*/  SHF.R.S32.HI R11, RZ, 0x1f, R120 ;  /* 0x0000001fff0b7819 */ /* 0x000fc60000011478 */
[----:B------:R-:W-:-:S05]  /*33c0*/  IMAD R13, R3, UR6, R12 ;  /* 0x00000006030d7c24 */ /* 0x000fca000f8e020c */
[----:B------:R-:W-:-:S04]  /*33d0*/  IADD3 R12, P2, PT, R13, R120, RZ ;  /* 0x000000780d0c7210 */ /* 0x000fc80007f5e0ff */
[----:B------:R-:W-:Y:S02]  /*33e0*/  LEA.HI.X.SX32 R11, R13, R11, 0x1, P2 ;  /* 0x0000000b0d0b7211 */ /* 0x000fe400010f0eff */
[----:B------:R-:W-:-:S04]  /*33f0*/  LEA R88, P2, R12, UR8, 0x1 ;  /* 0x000000080c587c11 */ /* 0x000fc8000f8408ff */
[----:B------:R-:W-:-:S06]  /*3400*/  LEA.HI.X R89, R12, UR9, R11, 0x1, P2 ;  /* 0x000000090c597c11 */ /* 0x000fcc00090f0c0b */
[----:B------:R-:W5:Y:S03]  /*3410*/  LDG.E.64 R88, desc[UR36][R88.64] ;  /* 0x0000002458587981 */ /* 0x000f66000c1e1b00 */
.L_x_609:
[----:B------:R-:W-:Y:S05]  /*3420*/  BSYNC.RECONVERGENT B2 ;  /* 0x0000000000027941 */ /* 0x000fea0003800200 */
.L_x_608:
[----:B------:R-:W-:-:S09]  /*3430*/  UISETP.NE.AND UP0, UPT, UR16, URZ, UPT ;  /* 0x000000ff1000728c */ /* 0x000fd2000bf05270 */
[----:B------:R-:W-:Y:S05]  /*3440*/  BRA.U UP0, `(.L_x_610) ;  /* 0x0000000100687547 */ /* 0x000fea000b800000 */
[----:B------:R-:W-:-:S13]  /*3450*/  ISETP.NE.AND P2, PT, R16, RZ, PT ;  /* 0x000000ff1000720c */ /* 0x000fda0003f45270 */
[----:B------:R-:W-:Y:S01]  /*3460*/  VOTEU.ANY UP0, P2 ;  /* 0x0000000000ff7886 */ /* 0x000fe20001000100 */
[----:B------:R-:W-:-:S13]  /*3470*/  PLOP3.LUT P2, PT, PT, PT, UP0, 0x80, 0x8 ;  /* 0x000000000008781c */ /* 0x000fda0003f4f008 */
[----:B01----:R-:W2:Y:S01]  /*3480*/  @P2 LDG.E.64 R12, desc[UR36][R116.64+0x30] ;  /* 0x00003024740c2981 */ /* 0x003ea2000c1e1b00 */
        /* <DEDUP_REMOVED lines=21> */
.L_x_611:
[----:B------:R-:W-:Y:S05]  /*35e0*/  BSYNC.RECONVERGENT B2 ;  /* 0x0000000000027941 */ /* 0x000fea0003800200 */
.L_x_610:
[----:B------:R-:W-:Y:S05]  /*35f0*/  @P1 BRA `(.L_x_607) ;  /* 0x0000000000a41947 */ /* 0x000fea0003800000 */
[----:B------:R-:W-:Y:S01]  /*3600*/  LEA R120, R3, R14, 0x5 ;  /* 0x0000000e03787211 */ /* 0x000fe200078e28ff */
[----:B------:R-:W-:Y:S01]  /*3610*/  BSSY.RECONVERGENT B2, `(.L_x_612) ;  /* 0x000000d000027945 */ /* 0x000fe20003800200 */
[----:B------:R-:W-:Y:S02]  /*3620*/  CS2R R90, SRZ ;  /* 0x00000000005a7805 */ /* 0x000fe4000001ff00 */
[----:B------:R-:W-:-:S13]  /*3630*/  ISETP.GE.AND P2, PT, R120, R5, PT ;  /* 0x000000057800720c */ /* 0x000fda0003f46270 */
[----:B------:R-:W-:Y:S05]  /*3640*/  @P2 BRA `(.L_x_613) ;  /* 0x0000000000242947 */ /* 0x000fea0003800000 */
[----:B------:R-:W-:-:S05]  /*3650*/  IMAD.SHL.U32 R11, R2, 0x4, RZ ;  /* 0x00000004020b7824 */ /* 0x000fca00078e00ff */
        /* <DEDUP_REMOVED lines=8> */
.L_x_613:
[----:B------:R-:W-:Y:S05]  /*36e0*/  BSYNC.RECONVERGENT B2 ;  /* 0x0000000000027941 */ /* 0x000fea0003800200 */
.L_x_612:
        /* <DEDUP_REMOVED lines=15> */
[----:B------:R-:W-:-:S04]  /*37e0*/  SHF.L.U32 R11, R2, 0x2, RZ ;  /* 0x00000002020b7819 */ /* 0x000fc800000006ff */
        /* <DEDUP_REMOVED lines=10> */
.L_x_607:
[----:B------:R-:W-:Y:S05]  /*3890*/  BSYNC.RECONVERGENT B1 ;  /* 0x0000000000017941 */ /* 0x000fea0003800200 */
.L_x_606:
[----:B------:R-:W-:Y:S01]  /*38a0*/  BSSY.RECONVERGENT B1, `(.L_x_614) ;  /* 0x000002b000017945 */ /* 0x000fe20003800200 */
[----:B------:R-:W-:-:S03]  /*38b0*/  IMAD R118, R3, 0x4, R118 ;  /* 0x0000000403767824 */ /* 0x000fc600078e0276 */
[----:B------:R-:W-:Y:S05]  /*38c0*/  @P1 BRA `(.L_x_615) ;  /* 0x0000000000a01947 */ /* 0x000fea0003800000 */
[----:B------:R-:W-:Y:S01]  /*38d0*/  SHF.L.U32 R120, R118, 0x3, RZ ;  /* 0x0000000376787819 */ /* 0x000fe200000006ff */
[----:B------:R-:W-:Y:S01]  /*38e0*/  BSSY.RECONVERGENT B2, `(.L_x_616) ;  /* 0x000000d000027945 */ /* 0x000fe20003800200 */
[----:B------:R-:W-:Y:S02]  /*38f0*/  CS2R R92, SRZ ;  /* 0x00000000005c7805 */ /* 0x000fe4000001ff00 */
[----:B------:R-:W-:-:S13]  /*3900*/  ISETP.GE.AND P2, PT, R120, R5, PT ;  /* 0x000000057800720c */ /* 0x000fda0003f46270 */
[----:B------:R-:W-:Y:S05]  /*3910*/  @P2 BRA `(.L_x_617) ;  /* 0x0000000000242947 */ /* 0x000fea0003800000 */
[----:B------:R-:W-:-:S05]  /*3920*/  IMAD.SHL.U32 R11, R2, 0x4, RZ ;  /* 0x00000004020b7824 */ /* 0x000fca00078e00ff */
[----:B012---:R-:W-:Y:S02]  /*3930*/  LOP3.LUT R12, R11, 0x4, RZ, 0xc0, !PT ;  /* 0x000000040b0c7812 */ /* 0x007fe400078ec0ff */
[----:B------:R-:W-:-:S03]  /*3940*/  SHF.R.S32.HI R11, RZ, 0x1f, R120 ;  /* 0x0000001fff0b7819 */ /* 0x000fc60000011478 */
[----:B------:R-:W-:-:S05]  /*3950*/  IMAD R13, R3, UR6, R12 ;  /* 0x00000006030d7c24 */ /* 0x000fca000f8e020c */
[----:B------:R-:W-:-:S04]  /*3960*/  IADD3 R12, P3, PT, R13, R120, RZ ;  /* 0x000000780d0c7210 */ /* 0x000fc80007f7e0ff */
[----:B------:R-:W-:Y:S02]  /*3970*/  LEA.HI.X.SX32 R11, R13, R11, 0x1, P3 ;  /* 0x0000000b0d0b7211 */ /* 0x000fe400018f0eff */
[----:B------:R-:W-:-:S04]  /*3980*/  LEA R92, P3, R12, UR8, 0x1 ;  /* 0x000000080c5c7c11 */ /* 0x000fc8000f8608ff */
[----:B------:R-:W-:-:S06]  /*3990*/  LEA.HI.X R93, R12, UR9, R11, 0x1, P3 ;  /* 0x000000090c5d7c11 */ /* 0x000fcc00098f0c0b */
[----:B------:R-:W5:Y:S03]  /*39a0*/  LDG.E.64 R92, desc[UR36][R92.64] ;  /* 0x000000245c5c7981 */ /* 0x000f66000c1e1b00 */
.L_x_617:
[----:B------:R-:W-:Y:S05]  /*39b0*/  BSYNC.RECONVERGENT B2 ;  /* 0x0000000000027941 */ /* 0x000fea0003800200 */
.L_x_616:
[----:B------:R-:W-:-:S09]  /*39c0*/  UISETP.NE.AND UP0, UPT, UR16, URZ, UPT ;  /* 0x000000ff1000728c */ /* 0x000fd2000bf05270 */
[----:B------:R-:W-:Y:S05]  /*39d0*/  BRA.U UP0, `(.L_x_615) ;  /* 0x00000001005c7547 */ /* 0x000fea000b800000 */
[----:B------:R-:W-:-:S13]  /*39e0*/  ISETP.NE.AND P3, PT, R16, RZ, PT ;  /* 0x000000ff1000720c */ /* 0x000fda0003f65270 */
[----:B------:R-:W-:Y:S01]  /*39f0*/  VOTEU.ANY UP0, P3 ;  /* 0x0000000000ff7886 */ /* 0x000fe20001800100 */
[----:B------:R-:W-:-:S13]  /*3a00*/  PLOP3.LUT P3, PT, PT, PT, UP0, 0x80, 0x8 ;  /* 0x000000000008781c */ /* 0x000fda0003f6f008 */
[----:B012---:R-:W2:Y:S01]  /*3a10*/  @P3 LDG.E.64 R12, desc[UR36][R116.64+0x50] ;  /* 0x00005024740c3981 */ /* 0x007ea2000c1e1b00 */
        /* <DEDUP_REMOVED lines=19> */
.L_x_615:
[----:B------:R-:W-:Y:S05]  /*3b50*/  BSYNC.RECONVERGENT B1 ;  /* 0x0000000000017941 */ /* 0x000fea0003800200 */
.L_x_614:
        /* <DEDUP_REMOVED lines=9> */
[----:B0123--:R-:W-:Y:S02]  /*3bf0*/  LOP3.LUT R12, R11, 0x4, RZ, 0xc0, !PT ;  /* 0x000000040b0c7812 */ /* 0x00ffe400078ec0ff */
[----:B------:R-:W-:-:S03]  /*3c00*/  SHF.R.S32.HI R11, RZ, 0x1f, R120 ;  /* 0x0000001fff0b7819 */ /* 0x000fc60000011478 */
[----:B------:R-:W-:-:S05]  /*3c10*/  IMAD R13, R3, UR6, R12 ;  /* 0x00000006030d7c24 */ /* 0x000fca000f8e020c */
[----:B------:R-:W-:-:S04]  /*3c20*/  IADD3 R12, P3, PT, R13, R120, RZ ;  /* 0x000000780d0c7210 */ /* 0x000fc80007f7e0ff */
[----:B------:R-:W-:Y:S02]  /*3c30*/  LEA.HI.X.SX32 R11, R13, R11, 0x1, P3 ;  /* 0x0000000b0d0b7211 */ /* 0x000fe400018f0eff */
[----:B------:R-:W-:-:S04]  /*3c40*/  LEA R94, P3, R12, UR8, 0x1 ;  /* 0x000000080c5e7c11 */ /* 0x000fc8000f8608ff */
[----:B------:R-:W-:-:S06]  /*3c50*/  LEA.HI.X R95, R12, UR9, R11, 0x1, P3 ;  /* 0x000000090c5f7c11 */ /* 0x000fcc00098f0c0b */
[----:B------:R-:W5:Y:S03]  /*3c60*/  LDG.E.64 R94, desc[UR36][R94.64] ;  /* 0x000000245e5e7981 */ /* 0x000f66000c1e1b00 */
.L_x_621:
[----:B------:R-:W-:Y:S05]  /*3c70*/  BSYNC.RECONVERGENT B2 ;  /* 0x0000000000027941 */ /* 0x000fea0003800200 */
.L_x_620:
[----:B------:R-:W-:-:S09]  /*3c80*/  UISETP.NE.AND UP0, UPT, UR16, URZ, UPT ;  /* 0x000000ff1000728c */ /* 0x000fd2000bf05270 */
[----:B------:R-:W-:Y:S05]  /*3c90*/  BRA.U UP0, `(.L_x_619) ;  /* 0x00000001005c7547 */ /* 0x000fea000b800000 */
[----:B------:R-:W-:-:S13]  /*3ca0*/  ISETP.NE.AND P3, PT, R16, RZ, PT ;  /* 0x000000ff1000720c */ /* 0x000fda0003f65270 */
[----:B------:R-:W-:Y:S01]  /*3cb0*/  VOTEU.ANY UP0, P3 ;  /* 0x0000000000ff7886 */ /* 0x000fe20001800100 */
[----:B------:R-:W-:-:S13]  /*3cc0*/  PLOP3.LUT P3, PT, PT, PT, UP0, 0x80, 0x8 ;  /* 0x000000000008781c */ /* 0x000fda0003f6f008 */
[----:B0123--:R-:W2:Y:S01]  /*3cd0*/  @P3 LDG.E.64 R12, desc[UR36][R116.64+0x60] ;  /* 0x00006024740c3981 */ /* 0x00fea2000c1e1b00 */
        /* <DEDUP_REMOVED lines=19> */
.L_x_619:
[----:B------:R-:W-:Y:S05]  /*3e10*/  BSYNC.RECONVERGENT B1 ;  /* 0x0000000000017941 */ /* 0x000fea0003800200 */
.L_x_618:
        /* <DEDUP_REMOVED lines=9> */
[----:B01234-:R-:W-:Y:S02]  /*3eb0*/  LOP3.LUT R12, R11, 0x4, RZ, 0xc0, !PT ;  /* 0x000000040b0c7812 */ /* 0x01ffe400078ec0ff */
[----:B------:R-:W-:-:S03]  /*3ec0*/  SHF.R.S32.HI R11, RZ, 0x1f, R120 ;  /* 0x0000001fff0b7819 */ /* 0x000fc60000011478 */
[----:B------:R-:W-:-:S05]  /*3ed0*/  IMAD R13, R3, UR6, R12 ;  /* 0x00000006030d7c24 */ /* 0x000fca000f8e020c */
[----:B------:R-:W-:-:S04]  /*3ee0*/  IADD3 R12, P3, PT, R13, R120, RZ ;  /* 0x000000780d0c7210 */ /* 0x000fc80007f7e0ff */
[----:B------:R-:W-:Y:S02]  /*3ef0*/  LEA.HI.X.SX32 R11, R13, R11, 0x1, P3 ;  /* 0x0000000b0d0b7211 */ /* 0x000fe400018f0eff */
[----:B------:R-:W-:-:S04]  /*3f00*/  LEA R96, P3, R12, UR8, 0x1 ;  /* 0x000000080c607c11 */ /* 0x000fc8000f8608ff */
[----:B------:R-:W-:-:S06]  /*3f10*/  LEA.HI.X R97, R12, UR9, R11, 0x1, P3 ;  /* 0x000000090c617c11 */ /* 0x000fcc00098f0c0b */
[----:B------:R-:W5:Y:S03]  /*3f20*/  LDG.E.64 R96, desc[UR36][R96.64] ;  /* 0x0000002460607981 */ /* 0x000f66000c1e1b00 */
.L_x_625:
[----:B------:R-:W-:Y:S05]  /*3f30*/  BSYNC.RECONVERGENT B2 ;  /* 0x0000000000027941 */ /* 0x000fea0003800200 */
.L_x_624:
[----:B------:R-:W-:-:S09]  /*3f40*/  UISETP.NE.AND UP0, UPT, UR16, URZ, UPT ;  /* 0x000000ff1000728c */ /* 0x000fd2000bf05270 */
[----:B------:R-:W-:Y:S05]  /*3f50*/  BRA.U UP0, `(.L_x_623) ;  /* 0x00000001005c7547 */ /* 0x000fea000b800000 */
[----:B------:R-:W-:-:S13]  /*3f60*/  ISETP.NE.AND P3, PT, R16, RZ, PT ;  /* 0x000000ff1000720c */ /* 0x000fda0003f65270 */
[----:B------:R-:W-:Y:S01]  /*3f70*/  VOTEU.ANY UP0, P3 ;  /* 0x0000000000ff7886 */ /* 0x000fe20001800100 */
[----:B------:R-:W-:-:S13]  /*3f80*/  PLOP3.LUT P3, PT, PT, PT, UP0, 0x80, 0x8 ;  /* 0x000000000008781c */ /* 0x000fda0003f6f008 */
[----:B01234-:R-:W2:Y:S01]  /*3f90*/  @P3 LDG.E.64 R12, desc[UR36][R116.64+0x70] ;  /* 0x00007024740c3981 */ /* 0x01fea2000c1e1b00 */
        /* <DEDUP_REMOVED lines=19> */
.L_x_623:
[----:B------:R-:W-:Y:S05]  /*40d0*/  BSYNC.RECONVERGENT B1 ;  /* 0x0000000000017941 */ /* 0x000fea0003800200 */
.L_x_622:
[----:B------:R-:W-:Y:S01]  /*40e0*/  BSSY.RECONVERGENT B1, `(.L_x_626) ;  /* 0x000002a000017945 */ /* 0x000fe20003800200 */
[----:B------:R-:W-:-:S03]  /*40f0*/  IMAD R14, R3, 0x40, R14 ;  /* 0x00000040030e7824 */ /* 0x000fc600078e020e */
[----:B------:R-:W-:Y:S05]  /*4100*/  @P1 BRA `(.L_x_627) ;  /* 0x00000000009c1947 */ /* 0x000fea0003800000 */
[----:B------:R-:W-:Y:S01]  /*4110*/  ISETP.GE.AND P2, PT, R14, R5, PT ;  /* 0x000000050e00720c */ /* 0x000fe20003f46270 */
[----:B------:R-:W-:Y:S01]  /*4120*/  BSSY.RECONVERGENT B2, `(.L_x_628) ;  /* 0x000000c000027945 */ /* 0x000fe20003800200 */
[----:B------:R-:W-:-:S11]  /*4130*/  CS2R R98, SRZ ;  /* 0x0000000000627805 */ /* 0x000fd6000001ff00 */
[----:B------:R-:W-:Y:S05]  /*4140*/  @P2 BRA `(.L_x_629) ;  /* 0x0000000000242947 */ /* 0x000fea0003800000 */
[----:B------:R-:W-:-:S04]  /*4150*/  SHF.L.U32 R11, R2, 0x2, RZ ;  /* 0x00000002020b7819 */ /* 0x000fc800000006ff */
        /* <DEDUP_REMOVED lines=8> */
.L_x_629:
[----:B------:R-:W-:Y:S05]  /*41e0*/  BSYNC.RECONVERGENT B2 ;  /* 0x0000000000027941 */ /* 0x000fea0003800200 */
.L_x_628:
        /* <DEDUP_REMOVED lines=25> */
.L_x_627:
[----:B------:R-:W-:Y:S05]  /*4380*/  BSYNC.RECONVERGENT B1 ;  /* 0x0000000000017941 */ /* 0x000fea0003800200 */
.L_x_626:
[----:B------:R-:W-:Y:S01]  /*4390*/  BSSY.RECONVERGENT B1, `(.L_x_630) ;  /* 0x000002b000017945 */ /* 0x000fe20003800200 */
[----:B------:R-:W-:-:S03]  /*43a0*/  LEA R118, R3, R118, 0x1 ;  /* 0x0000007603767211 */ /* 0x000fc600078e08ff */
[----:B------:R-:W-:Y:S05]  /*43b0*/  @P1 BRA `(.L_x_631) ;  /* 0x0000000000a01947 */ /* 0x000fea0003800000 */
[----:B------:R-:W-:Y:S01]  /*43c0*/  IMAD.SHL.U32 R14, R118, 0x8, RZ ;  /* 0x00000008760e7824 */ /* 0x000fe200078e00ff */
[----:B------:R-:W-:Y:S01]  /*43d0*/  BSSY.RECONVERGENT B2, `(.L_x_632) ;  /* 0x000000d000027945 */ /* 0x000fe20003800200 */
[----:B------:R-:W-:-:S03]  /*43e0*/  CS2R R100, SRZ ;  /* 0x0000000000647805 */ /* 0x000fc6000001ff00 */
[----:B------:R-:W-:-:S13]  /*43f0*/  ISETP.GE.AND P2, PT, R14, R5, PT ;  /* 0x000000050e00720c */ /* 0x000fda0003f46270 */
        /* <DEDUP_REMOVED lines=10> */
.L_x_633:
[----:B------:R-:W-:Y:S05]  /*44a0*/  BSYNC.RECONVERGENT B2 ;  /* 0x0000000000027941 */ /* 0x000fea0003800200 */
.L_x_632:
        /* <DEDUP_REMOVED lines=25> */
.L_x_631:
[----:B------:R-:W-:Y:S05]  /*4640*/  BSYNC.RECONVERGENT B1 ;  /* 0x0000000000017941 */ /* 0x000fea0003800200 */
.L_x_630:
[----:B------:R-:W-:Y:S01]  /*4650*/  BSSY.RECONVERGENT B1, `(.L_x_634) ;  /* 0x000002b000017945 */ /* 0x000fe20003800200 */
[----:B------:R-:W-:-:S03]  /*4660*/  IADD3 R118, PT, PT, R118, R3, RZ ;  /* 0x0000000376767210 */ /* 0x000fc60007ffe0ff */
        /* <DEDUP_REMOVED lines=15> */
.L_x_637:
[----:B------:R-:W-:Y:S05]  /*4760*/  BSYNC.RECONVERGENT B2 ;  /* 0x0000000000027941 */ /* 0x000fea0003800200 */
.L_x_636:
        /* <DEDUP_REMOVED lines=25> */
.L_x_635:
[----:B------:R-:W-:Y:S05]  /*4900*/  BSYNC.RECONVERGENT B1 ;  /* 0x0000000000017941 */ /* 0x000fea0003800200 */
.L_x_634:
        /* <DEDUP_REMOVED lines=17> */
.L_x_641:
[----:B------:R-:W-:Y:S05]  /*4a20*/  BSYNC.RECONVERGENT B2 ;  /* 0x0000000000027941 */ /* 0x000fea0003800200 */
.L_x_640:
        /* <DEDUP_REMOVED lines=25> */
.L_x_639:
[----:B------:R-:W-:Y:S05]  /*4bc0*/  BSYNC.RECONVERGENT B1 ;  /* 0x0000000000017941 */ /* 0x000fea0003800200 */
.L_x_638:
        /* <DEDUP_REMOVED lines=17> */
.L_x_645:
[----:B------:R-:W-:Y:S05]  /*4ce0*/  BSYNC.RECONVERGENT B2 ;  /* 0x0000000000027941 */ /* 0x000fea0003800200 */
.L_x_644:
        /* <DEDUP_REMOVED lines=25> */
.L_x_643:
[----:B------:R-:W-:Y:S05]  /*4e80*/  BSYNC.RECONVERGENT B1 ;  /* 0x0000000000017941 */ /* 0x000fea0003800200 */
.L_x_642:
        /* <DEDUP_REMOVED lines=17> */
.L_x_649:
[----:B------:R-:W-:Y:S05]  /*4fa0*/  BSYNC.RECONVERGENT B2 ;  /* 0x0000000000027941 */ /* 0x000fea0003800200 */
.L_x_648:
        /* <DEDUP_REMOVED lines=25> */
.L_x_647:
[----:B------:R-:W-:Y:S05]  /*5140*/  BSYNC.RECONVERGENT B1 ;  /* 0x0000000000017941 */ /* 0x000fea0003800200 */
.L_x_646:
        /* <DEDUP_REMOVED lines=17> */
.L_x_653:
[----:B------:R-:W-:Y:S05]  /*5260*/  BSYNC.RECONVERGENT B2 ;  /* 0x0000000000027941 */ /* 0x000fea0003800200 */
.L_x_652:
        /* <DEDUP_REMOVED lines=25> */
.L_x_651:
[----:B------:R-:W-:Y:S05]  /*5400*/  BSYNC.RECONVERGENT B1 ;  /* 0x0000000000017941 */ /* 0x000fea0003800200 */
.L_x_650:
[----:B------:R-:W-:Y:S04]  /*5410*/  BSSY.RECONVERGENT B1, `(.L_x_654) ;  /* 0x000002c000017945 */ /* 0x000fe80003800200 */
[----:B------:R-:W-:Y:S05]  /*5420*/  @P1 BRA `(.L_x_655) ;  /* 0x0000000000a81947 */ /* 0x000fea0003800000 */
[----:B------:R-:W-:Y:S01]  /*5430*/  IADD3 R118, PT, PT, R118, R3, RZ ;  /* 0x0000000376767210 */ /* 0x000fe20007ffe0ff */
[----:B------:R-:W-:Y:S01]  /*5440*/  BSSY.RECONVERGENT B2, `(.L_x_656) ;  /* 0x000000e000027945 */ /* 0x000fe20003800200 */
[----:B------:R-:W-:-:S03]  /*5450*/  CS2R R112, SRZ ;  /* 0x0000000000707805 */ /* 0x000fc6000001ff00 */
[----:B------:R-:W-:-:S05]  /*5460*/  IMAD.SHL.U32 R118, R118, 0x8, RZ ;  /* 0x0000000876767824 */ /* 0x000fca00078e00ff */
        /* <DEDUP_REMOVED lines=11> */
.L_x_657:
[----:B------:R-:W-:Y:S05]  /*5520*/  BSYNC.RECONVERGENT B2 ;  /* 0x0000000000027941 */ /* 0x000fea0003800200 */
.L_x_656:
[----:B------:R-:W-:-:S09]  /*5530*/  UISETP.NE.AND UP0, UPT, UR16, URZ, UPT ;  /* 0x000000ff1000728c */ /* 0x000fd2000bf05270 */
[----:B------:R-:W-:Y:S05]  /*5540*/  BRA.U UP0, `(.L_x_655) ;  /* 0x0000000100607547 */ /* 0x000fea000b800000 */
[----:B------:R-:W-:Y:S01]  /*5550*/  ISETP.NE.AND P3, PT, R16, RZ, PT ;  /* 0x000000ff1000720c */ /* 0x000fe20003f65270 */
[----:B------:R-:W0:Y:S01]  /*5560*/  @!P2 S2R R11, SR_CTAID.Y ;  /* 0x00000000000ba919 */ /* 0x000e220000002600 */
[----:B------:R-:W0:Y:S11]  /*5570*/  @!P2 LDC R14, c[0x0][0x3f8] ;  /* 0x0000fe00ff0eab82 */ /* 0x000e360000000800 */
[----:B------:R-:W-:Y:S01]  /*5580*/  VOTEU.ANY UP0, P3 ;  /* 0x0000000000ff7886 */ /* 0x000fe20001800100 */
[----:B------:R-:W-:-:S13]  /*5590*/  PLOP3.LUT P3, PT, PT, PT, UP0, 0x80, 0x8 ;  /* 0x000000000008781c */ /* 0x000fda0003f6f008 */
[----:B01234-:R-:W2:Y:S01]  /*55a0*/  @P3 LDG.E.64 R12, desc[UR36][R116.64+0xf0] ;  /* 0x0000f024740c3981 */ /* 0x01fea2000c1e1b00 */
[----:B------:R-:W-:Y:S01]  /*55b0*/  PLOP3.LUT P4, PT, PT, PT, UP0, 0x80, 0x8 ;  /* 0x000000000008781c */ /* 0x000fe20003f8f008 */
[----:B-----5:R-:W-:Y:S02]  /*55c0*/  HADD2 R112, R112, R18 ;  /* 0x0000001270707230 */ /* 0x020fe40000000000 */
[----:B------:R-:W-:Y:S02]  /*55d0*/  HFMA2 R113, R113, 1, 1, R19 ;  /* 0x3c003c0071717831 */ /* 0x000fe40000000013 */
[----:B------:R-:W-:Y:S02]  /*55e0*/  @!P2 IMAD R120, R11, R14, UR45 ;  /* 0x0000002d0b78ae24 */ /* 0x000fe4000f8e020e */
[----:B------:R-:W-:Y:S01]  /*55f0*/  @!P2 IMAD.SHL.U32 R11, R2, 0x4, RZ ;  /* 0x00000004020ba824 */ /* 0x000fe200078e00ff */
[----:B------:R-:W0:Y:S01]  /*5600*/  @!P2 LDC.64 R14, c[0x0][0x3b8] ;  /* 0x0000ee00ff0eab82 */ /* 0x000e220000000a00 */
[----:B------:R-:W-:-:S03]  /*5610*/  @!P2 IMAD R120, R120, R3, RZ ;  /* 0x000000037878a224 */ /* 0x000fc600078e02ff */
[----:B------:R-:W-:-:S05]  /*5620*/  @!P2 LOP3.LUT R11, R11, 0x4, RZ, 0xc0, !PT ;  /* 0x000000040b0ba812 */ /* 0x000fca00078ec0ff */
        /* <DEDUP_REMOVED lines=10> */
.L_x_655:
[----:B------:R-:W-:Y:S05]  /*56d0*/  BSYNC.RECONVERGENT B1 ;  /* 0x0000000000017941 */ /* 0x000fea0003800200 */
.L_x_654:
[----:B-----5:R-:W-:Y:S02]  /*56e0*/  HMUL2 R11, R80, R82 ;  /* 0x00000052500b7232 */ /* 0x020fe40000000000 */
[----:B01234-:R-:W-:Y:S01]  /*56f0*/  HFMA2 R12, R81, R83, -RZ ;  /* 0x00000053510c7231 */ /* 0x01ffe200001000ff */
[----:B------:R-:W-:Y:S01]  /*5700*/  UMOV UR4, 0xffffffff ;  /* 0xffffffff00047882 */ /* 0x000fe20000000000 */
[----:B------:R-:W-:Y:S01]  /*5710*/  LOP3.LUT R115, R2, 0x1, RZ, 0xc0, !PT ;  /* 0x0000000102737812 */ /* 0x000fe200078ec0ff */
        /* <DEDUP_REMOVED lines=35> */
[----:B------:R0:W1:Y:S02]  /*5950*/  SHFL.BFLY PT, R14, R13, 0x1, 0x1f ;  /* 0x0c201f000d0e7f89 */ /* 0x00006400000e0000 */
.L_x_736:
[----:B------:R-:W-:Y:S01]  /*5960*/  ISETP.EQ.U32.OR P1, PT, R115, 0x1, P1 ;  /* 0x000000017300780c */ /* 0x000fe20000f22470 */
[----:B-1----:R-:W-:Y:S01]  /*5970*/  FADD.FTZ R14, R13, R14 ;  /* 0x0000000e0d0e7221 */ /* 0x002fe20000010000 */
[----:B------:R-:W-:Y:S03]  /*5980*/  BSSY.RECONVERGENT B1, `(.L_x_659) ;  /* 0x000001f000017945 */ /* 0x000fe60003800200 */
[----:B------:R-:W-:-:S08]  /*5990*/  FMUL.FTZ R11, R14, UR18 ;  /* 0x000000120e0b7c20 */ /* 0x000fd00008410000 */
[----:B------:R-:W-:Y:S05]  /*59a0*/  @P1 BRA `(.L_x_660) ;  /* 0x0000000000701947 */ /* 0x000fea0003800000 */
[----:B------:R-:W-:Y:S01]  /*59b0*/  ISETP.NE.U32.AND P1, PT, RZ, UR12, PT ;  /* 0x0000000cff007c0c */ /* 0x000fe2000bf25070 */
[----:B------:R-:W-:Y:S01]  /*59c0*/  UISETP.NE.U32.AND UP0, UPT, UR14, URZ, UPT ;  /* 0x000000ff0e00728c */ /* 0x000fe2000bf05070 */
[----:B------:R-:W-:Y:S02]  /*59d0*/  ISETP.NE.AND P4, PT, R114, RZ, PT ;  /* 0x000000ff7200720c */ /* 0x000fe40003f85270 */
[----:B------:R-:W-:Y:S01]  /*59e0*/  ISETP.NE.AND.EX P1, PT, RZ, UR13, PT, P1 ;  /* 0x0000000dff007c0c */ /* 0x000fe2000bf25310 */
[----:B------:R-:W-:-:S06]  /*59f0*/  UISETP.NE.AND.EX UP0, UPT, UR15, URZ, UPT, UP0 ;  /* 0x000000ff0f00728c */ /* 0x000fcc000bf05300 */
[----:B------:R-:W-:-:S05]  /*5a00*/  PLOP3.LUT P3, PT, PT, PT, UP0, 0x80, 0x8 ;  /* 0x000000000008781c */ /* 0x000fca0003f6f008 */
[----:B------:R-:W1:Y:S01]  /*5a10*/  @UP0 LDCU.64 UR4, c[0x0][0x448] ;  /* 0x00008900ff0407ac */ /* 0x000e620008000a00 */
[----:B0-----:R-:W0:Y:S01]  /*5a20*/  @P1 LDC.64 R12, c[0x0][0x438] ;  /* 0x00010e00ff0c1b82 */ /* 0x001e220000000a00 */
[----:B-1----:R-:W-:Y:S01]  /*5a30*/  @UP0 UIMAD.WIDE.U32 UR4, UR45, 0x2, UR4 ;  /* 0x000000022d0408a5 */ /* 0x002fe2000f8e0004 */
[----:B0-----:R-:W-:-:S05]  /*5a40*/  @P1 IMAD.WIDE R12, R8, 0x2, R12 ;  /* 0x00000002080c1825 */ /* 0x001fca00078e020c */
[----:B------:R-:W-:Y:S01]  /*5a50*/  MOV R14, UR4 ;  /* 0x00000004000e7c02 */ /* 0x000fe20008000f00 */
[----:B------:R-:W-:-:S04]  /*5a60*/  IMAD.U32 R15, RZ, RZ, UR5 ;  /* 0x00000005ff0f7e24 */ /* 0x000fc8000f8e00ff */
[----:B------:R-:W0:Y:S01]  /*5a70*/  @UP0 LDCU UR4, c[0x0][0x408] ;  /* 0x00008100ff0407ac */ /* 0x000e220008000800 */
[----:B------:R-:W2:Y:S01]  /*5a80*/  @P1 LDG.E.U16 R12, desc[UR36][R12.64] ;  /* 0x000000240c0c1981 */ /* 0x000ea2000c1e1500 */
[----:B------:R-:W0:Y:S03]  /*5a90*/  @UP0 LDCU UR5, c[0x0][0x430] ;  /* 0x00008600ff0507ac */ /* 0x000e260008000800 */
[----:B------:R-:W3:Y:S01]  /*5aa0*/  @P3 LDG.E.U16 R14, desc[UR36][R14.64] ;  /* 0x000000240e0e3981 */ /* 0x000ee2000c1e1500 */
[----:B------:R-:W-:Y:S01]  /*5ab0*/  IADD3 R114, PT, PT, R9, -0x1, RZ ;  /* 0xffffffff09727810 */ /* 0x000fe20007ffe0ff */
[----:B0-----:R-:W-:-:S06]  /*5ac0*/  @UP0 UIADD3 UR4, UPT, UPT, UR4, UR5, URZ ;  /* 0x0000000504040290 */ /* 0x001fcc000fffe0ff */
[----:B------:R-:W-:-:S04]  /*5ad0*/  @P3 ISETP.GE.AND P2, PT, R114, UR4, PT ;  /* 0x0000000472003c0c */ /* 0x000fc8000bf46270 */
[----:B------:R-:W-:-:S04]  /*5ae0*/  @P3 SEL R118, RZ, UR39, P2 ;  /* 0x00000027ff763c07 */ /* 0x000fc80009000000 */
[----:B------:R-:W-:-:S04]  /*5af0*/  @P3 IADD3 R118, PT, PT, R9, -UR44, R118 ;  /* 0x8000002c09763c10 */ /* 0x000fc8000fffe076 */
[----:B------:R-:W-:Y:S01]  /*5b00*/  @P3 I2FP.F32.S32 R118, R118 ;  /* 0x0000007600763245 */ /* 0x000fe20000201400 */
[----:B--2---:R-:W-:Y:S02]  /*5b10*/  @P1 HADD2.F32 R114, -RZ, R12.H0_H0 ;  /* 0x2000000cff721230 */ /* 0x004fe40000004100 */
[----:B---3--:R-:W-:-:S03]  /*5b20*/  @P3 HADD2.F32 R12, -RZ, R14.H0_H0 ;  /* 0x2000000eff0c3230 */ /* 0x008fc60000004100 */
[----:B------:R-:W-:-:S04]  /*5b30*/  @P1 FADD.FTZ R11, R11, R114 ;  /* 0x000000720b0b1221 */ /* 0x000fc80000010000 */
[----:B------:R-:W-:-:S05]  /*5b40*/  @P3 FFMA.FTZ R11, R118, R12, R11 ;  /* 0x0000000c760b3223 */ /* 0x000fca000001000b */
[----:B------:R1:W-:Y:S01]  /*5b50*/  STS [R17], R11 ;  /* 0x0000000b11007388 */ /* 0x0003e20000000800 */
[----:B------:R-:W-:-:S07]  /*5b60*/  @!P4 FMNMX.FTZ R0, R0, R11, !PT ;  /* 0x0000000b0000c209 */ /* 0x000fce0007810000 */
.L_x_660:
[----:B------:R-:W-:Y:S05]  /*5b70*/  BSYNC.RECONVERGENT B1 ;  /* 0x0000000000017941 */ /* 0x000fea0003800200 */
.L_x_659:
[----:B------:R-:W-:Y:S01]  /*5b80*/  UIADD3 UR4, UPT, UPT, UR44, -0x1, URZ ;  /* 0xffffffff2c047890 */ /* 0x000fe2000fffe0ff */
[----:B-1----:R-:W-:Y:S01]  /*5b90*/  IADD3 R11, PT, PT, R9, 0x3f, RZ ;  /* 0x0000003f090b7810 */ /* 0x002fe20007ffe0ff */
[----:B------:R-:W-:Y:S01]  /*5ba0*/  VIADD R17, R17, 0x100 ;  /* 0x0000010011117836 */ /* 0x000fe20000000000 */
[----:B------:R-:W-:Y:S01]  /*5bb0*/  IADD3 R6, P2, PT, R6, 0x40, RZ ;  /* 0x0000004006067810 */ /* 0x000fe20007f5e0ff */
[----:B------:R-:W-:Y:S01]  /*5bc0*/  UIADD3 UR4, UPT, UPT, UR4, 0xf, -UR10 ;  /* 0x0000000f04047890 */ /* 0x000fe2000fffe80a */
[----:B------:R-:W-:Y:S02]  /*5bd0*/  IADD3 R9, PT, PT, R9, 0x40, RZ ;  /* 0x0000004009097810 */ /* 0x000fe40007ffe0ff */
[----:B------:R-:W-:Y:S01]  /*5be0*/  IADD3 R8, PT, PT, R8, 0x40, RZ ;  /* 0x0000004008087810 */ /* 0x000fe20007ffe0ff */
[----:B------:R-:W-:Y:S01]  /*5bf0*/  USHF.R.S32.HI UR5, URZ, 0x1f, UR4 ;  /* 0x0000001fff057899 */ /* 0x000fe20008011404 */
[----:B------:R-:W-:-:S03]  /*5c00*/  IMAD.X R7, RZ, RZ, R7, P2 ;  /* 0x000000ffff077224 */ /* 0x000fc600010e0607 */
[----:B------:R-:W-:-:S04]  /*5c10*/  ULEA.HI UR5, UR5, UR4, URZ, 0x4 ;  /* 0x0000000405057291 */ /* 0x000fc8000f8f20ff */
[----:B------:R-:W-:-:S06]  /*5c20*/  ULOP3.LUT UR5, UR5, 0xfffffff0, URZ, 0xc0, !UPT ;  /* 0xfffffff005057892 */ /* 0x000fcc000f8ec0ff */
[----:B------:R-:W-:-:S04]  /*5c30*/  IMAD.U32 R12, RZ, RZ, UR5 ;  /* 0x00000005ff0c7e24 */ /* 0x000fc8000f8e00ff */
[----:B------:R-:W-:-:S05]  /*5c40*/  VIADD R12, R12, UR10 ;  /* 0x0000000a0c0c7c36 */ /* 0x000fca0008000000 */
[----:B------:R-:W-:-:S13]  /*5c50*/  ISETP.GE.AND P1, PT, R11, R12, PT ;  /* 0x0000000c0b00720c */ /* 0x000fda0003f26270 */
[----:B------:R-:W-:Y:S05]  /*5c60*/  @!P1 BRA `(.L_x_661) ;  /* 0xffffffcc00389947 */ /* 0x000fea000383ffff */
.L_x_593:
[----:B0-----:R-:W-:Y:S05]  /*5c70*/  BSYNC B0 ;  /* 0x0000000000007941 */ /* 0x001fea0003800000 */
.L_x_592:
        /* <DEDUP_REMOVED lines=9> */
.L_x_742:
[----:B------:R-:W2:Y:S01]  /*5d10*/  S2R R18, SR_CgaCtaId ;  /* 0x0000000000127919 */ /* 0x000ea20000008800 */
[----:B---3--:R-:W-:Y:S01]  /*5d20*/  LOP3.LUT P0, R0, R2, 0x1f, RZ, 0xc0, !PT ;  /* 0x0000001f02007812 */ /* 0x008fe2000780c0ff */
        /* <DEDUP_REMOVED lines=8> */
[----:B------:R-:W-:Y:S01]  /*5db0*/  IMAD.MOV.U32 R9, RZ, RZ, -0x800001 ;  /* 0xff7fffffff097424 */ /* 0x000fe200078e00ff */
[----:B------:R-:W-:-:S03]  /*5dc0*/  LEA R6, R0, R7, 0x2 ;  /* 0x0000000700067211 */ /* 0x000fc600078e10ff */
[----:B------:R-:W-:Y:S08]  /*5dd0*/  BSSY.RECONVERGENT B0, `(.L_x_663) ;  /* 0x0000154000007945 */ /* 0x000ff00003800200 */
[----:B------:R-:W0:Y:S04]  /*5de0*/  @!P0 LDS R9, [R6] ;  /* 0x0000000006098984 */ /* 0x000e280000000800 */
[----:B0-----:R-:W0:Y:S02]  /*5df0*/  SHFL.BFLY PT, R8, R9, 0x2, 0x1f ;  /* 0x0c401f0009087f89 */ /* 0x001e2400000e0000 */
[----:B0-----:R-:W-:Y:S01]  /*5e00*/  FMNMX.FTZ R10, R8, R9, !PT ;  /* 0x00000009080a7209 */ /* 0x001fe20007810000 */
[----:B------:R-:W-:-:S04]  /*5e10*/  IMAD.MOV.U32 R8, RZ, RZ, RZ ;  /* 0x000000ffff087224 */ /* 0x000fc800078e00ff */
[----:B------:R-:W0:Y:S02]  /*5e20*/  SHFL.BFLY PT, R5, R10, 0x1, 0x1f ;  /* 0x0c201f000a057f89 */ /* 0x000e2400000e0000 */
[----:B0-----:R-:W-:Y:S02]  /*5e30*/  FMNMX.FTZ R7, R10, R5, !PT ;  /* 0x000000050a077209 */ /* 0x001fe40007810000 */
[----:B------:R-:W-:-:S04]  /*5e40*/  IADD3 R5, PT, PT, R2, UR10, RZ ;  /* 0x0000000a02057c10 */ /* 0x000fc8000fffe0ff */
[----:B------:R-:W-:Y:S01]  /*5e50*/  ISETP.GE.AND P0, PT, R5, UR44, PT ;  /* 0x0000002c05007c0c */ /* 0x000fe2000bf06270 */
[----:B------:R-:W0:-:S12]  /*5e60*/  SHFL.IDX PT, R7, R7, RZ, 0x1f ;  /* 0x00001fff07077589 */ /* 0x000e1800000e0000 */
[----:B------:R-:W-:Y:S05]  /*5e70*/  @P0 BRA `(.L_x_664) ;  /* 0x0000001400240947 */ /* 0x000fea0003800000 */
[----:B------:R-:W1:Y:S02]  /*5e80*/  LDC.64 R10, c[0x0][0x420] ;  /* 0x00010800ff0a7b82 */ /* 0x000e640000000a00 */
[----:B-1----:R-:W-:-:S04]  /*5e90*/  ISETP.NE.U32.AND P0, PT, R10, RZ, PT ;  /* 0x000000ff0a00720c */ /* 0x002fc80003f05070 */
[----:B------:R-:W-:-:S13]  /*5ea0*/  ISETP.NE.AND.EX P0, PT, R11, RZ, PT, P0 ;  /* 0x000000ff0b00720c */ /* 0x000fda0003f05300 */
[----:B------:R-:W-:Y:S05]  /*5eb0*/  @P0 BRA `(.L_x_665) ;  /* 0x0000000c00940947 */ /* 0x000fea0003800000 */
[----:B------:R-:W-:Y:S01]  /*5ec0*/  HFMA2 R10, -RZ, RZ, 0, 7.62939453125e-06 ;  /* 0x00000080ff0a7431 */ /* 0x000fe200000001ff */
[----:B------:R-:W-:Y:S01]  /*5ed0*/  LOP3.LUT R8, RZ, R2, RZ, 0x33, !PT ;  /* 0x00000002ff087212 */ /* 0x000fe200078e33ff */
[----:B------:R-:W-:Y:S01]  /*5ee0*/  BSSY.RECONVERGENT B1, `(.L_x_666) ;  /* 0x000001c000017945 */ /* 0x000fe20003800200 */
[----:B------:R-:W-:Y:S02]  /*5ef0*/  MOV R9, R5 ;  /* 0x0000000500097202 */ /* 0x000fe40000000f00 */
[----:B------:R-:W-:-:S04]  /*5f00*/  VIADDMNMX R3, R5, R10, UR44, !PT ;  /* 0x0000002c05037e46 */ /* 0x000fc8000f80010a */
[----:B------:R-:W-:-:S04]  /*5f10*/  IADD3 R3, PT, PT, R3, -UR10, R8 ;  /* 0x8000000a03037c10 */ /* 0x000fc8000fffe008 */
[C---:B------:R-:W-:Y:S02]  /*5f20*/  LOP3.LUT R8, R3.reuse, 0x180, RZ, 0xc0, !PT ;  /* 0x0000018003087812 */ /* 0x040fe400078ec0ff */
[----:B------:R-:W-:Y:S02]  /*5f30*/  ISETP.GE.U32.AND P1, PT, R3, 0x180, PT ;  /* 0x000001800300780c */ /* 0x000fe40003f26070 */
[----:B------:R-:W-:Y:S01]  /*5f40*/  ISETP.NE.AND P0, PT, R8, 0x180, PT ;  /* 0x000001800800780c */ /* 0x000fe20003f05270 */
[----:B------:R-:W-:-:S12]  /*5f50*/  IMAD.MOV.U32 R8, RZ, RZ, RZ ;  /* 0x000000ffff087224 */ /* 0x000fd800078e00ff */
[----:B------:R-:W-:Y:S05]  /*5f60*/  @!P0 BRA `(.L_x_667) ;  /* 0x00000000004c8947 */ /* 0x000fea0003800000 */
[----:B------:R-:W-:Y:S01]  /*5f70*/  VIADD R9, R13, 0x220 ;  /* 0x000002200d097836 */ /* 0x000fe20000000000 */
[----:B------:R-:W-:Y:S02]  /*5f80*/  LEA.HI R3, R3, 0x1, RZ, 0x19 ;  /* 0x0000000103037811 */ /* 0x000fe400078fc8ff */
[----:B------:R-:W-:Y:S02]  /*5f90*/  MOV R8, RZ ;  /* 0x000000ff00087202 */ /* 0x000fe40000000f00 */
[----:B------:R-:W-:Y:S02]  /*5fa0*/  LOP3.LUT R3, R3, 0x3, RZ, 0xc0, !PT ;  /* 0x0000000303037812 */ /* 0x000fe400078ec0ff */
[----:B------:R-:W-:Y:S01]  /*5fb0*/  LEA R11, R18, R9, 0x18 ;  /* 0x00000009120b7211 */ /* 0x000fe200078ec0ff */
[----:B------:R-:W-:Y:S02]  /*5fc0*/  IMAD.MOV.U32 R9, RZ, RZ, R5 ;  /* 0x000000ffff097224 */ /* 0x000fe400078e0005 */
[----:B------:R-:W-:Y:S01]  /*5fd0*/  IMAD.MOV R3, RZ, RZ, -R3 ;  /* 0x000000ffff037224 */ /* 0x000fe200078e0a03 */
[----:B------:R-:W-:-:S07]  /*5fe0*/  LEA R10, R2, R11, 0x2 ;  /* 0x0000000b020a7211 */ /* 0x000fce00078e10ff */
.L_x_668:
[----:B------:R-:W0:Y:S01]  /*5ff0*/  LDS R12, [R10] ;  /* 0x000000000a0c7984 */ /* 0x000e220000000800 */
[----:B------:R-:W-:Y:S01]  /*6000*/  IADD3 R3, PT, PT, R3, 0x1, RZ ;  /* 0x0000000103037810 */ /* 0x000fe20007ffe0ff */
[----:B------:R-:W-:-:S03]  /*6010*/  VIADD R9, R9, 0x80 ;  /* 0x0000008009097836 */ /* 0x000fc60000000000 */
[----:B------:R-:W-:Y:S01]  /*6020*/  ISETP.NE.AND P0, PT, R3, RZ, PT ;  /* 0x000000ff0300720c */ /* 0x000fe20003f05270 */
[----:B0-----:R-:W-:-:S04]  /*6030*/  FADD.FTZ R12, -R7, R12 ;  /* 0x0000000c070c7221 */ /* 0x001fc80000010100 */
[----:B------:R-:W-:-:S04]  /*6040*/  FMUL.FTZ R12, R12, 1.4426950216293334961 ;  /* 0x3fb8aa3b0c0c7820 */ /* 0x000fc80000410000 */
[----:B------:R-:W0:Y:S02]  /*6050*/  MUFU.EX2 R11, R12 ;  /* 0x0000000c000b7308 */ /* 0x000e240000000800 */
[----:B0-----:R0:W-:Y:S01]  /*6060*/  STS [R10], R11 ;  /* 0x0000000b0a007388 */ /* 0x0011e20000000800 */
[----:B------:R-:W-:Y:S01]  /*6070*/  FADD.FTZ R8, R11, R8 ;  /* 0x000000080b087221 */ /* 0x000fe20000010000 */
[----:B0-----:R-:W-:Y:S01]  /*6080*/  IADD3 R10, PT, PT, R10, 0x200, RZ ;  /* 0x000002000a0a7810 */ /* 0x001fe20007ffe0ff */
[----:B------:R-:W-:Y:S06]  /*6090*/  @P0 BRA `(.L_x_668) ;  /* 0xfffffffc00d40947 */ /* 0x000fec000383ffff */
.L_x_667:
[----:B------:R-:W-:Y:S05]  /*60a0*/  BSYNC.RECONVERGENT B1 ;  /* 0x0000000000017941 */ /* 0x000fea0003800200 */
.L_x_666:
[----:B------:R-:W-:Y:S05]  /*60b0*/  @!P1 BRA `(.L_x_664) ;  /* 0x0000001000949947 */ /* 0x000fea0003800000 */
[----:B------:R-:W-:Y:S01]  /*60c0*/  IADD3 R3, PT, PT, -R9, UR44, RZ ;  /* 0x0000002c09037c10 */ /* 0x000fe2000fffe1ff */
[----:B------:R-:W-:Y:S01]  /*60d0*/  USHF.L.U32 UR4, UR10, 0x2, URZ ;  /* 0x000000020a047899 */ /* 0x000fe200080006ff */
[----:B------:R-:W-:Y:S01]  /*60e0*/  VIADD R13, R13, 0x220 ;  /* 0x000002200d0d7836 */ /* 0x000fe20000000000 */
[----:B------:R-:W-:Y:S01]  /*60f0*/  BSSY.RECONVERGENT B1, `(.L_x_669) ;  /* 0x000006e000017945 */ /* 0x000fe20003800200 */
[----:B------:R-:W-:Y:S02]  /*6100*/  ISETP.GT.AND P1, PT, R3, 0x600, PT ;  /* 0x000006000300780c */ /* 0x000fe40003f24270 */
[----:B------:R-:W-:Y:S02]  /*6110*/  PLOP3.LUT P0, PT, PT, PT, PT, 0x80, 0x8 ;  /* 0x000000000008781c */ /* 0x000fe40003f0f070 */
[----:B------:R-:W-:Y:S02]  /*6120*/  LEA R18, R18, R13, 0x18 ;  /* 0x0000000d12127211 */ /* 0x000fe400078ec0ff */
[----:B------:R-:W-:-:S04]  /*6130*/  LEA R3, R9, -UR4, 0x2 ;  /* 0x8000000409037c11 */ /* 0x000fc8000f8e10ff */
[----:B------:R-:W-:-:S03]  /*6140*/  IADD3 R3, PT, PT, R3, 0x400, R18 ;  /* 0x0000040003037810 */ /* 0x000fc60007ffe012 */
[----:B------:R-:W-:Y:S05]  /*6150*/  @!P1 BRA `(.L_x_670) ;  /* 0x00000004009c9947 */ /* 0x000fea0003800000 */
[----:B------:R-:W-:Y:S02]  /*6160*/  MOV R44, UR44 ;  /* 0x0000002c002c7c02 */ /* 0x000fe40008000f00 */
[----:B------:R-:W-:-:S03]  /*6170*/  PLOP3.LUT P0, PT, PT, PT, PT, 0x8, 0x80 ;  /* 0x000000000080781c */ /* 0x000fc60003f0e170 */
[----:B------:R-:W-:-:S10]  /*6180*/  VIADD R44, R44, 0xfffffa00 ;  /* 0xfffffa002c2c7836 */ /* 0x000fd40000000000 */
.L_x_671:
[----:B------:R-:W0:Y:S01]  /*6190*/  LDS R10, [R3+-0x400] ;  /* 0xfffc0000030a7984 */ /* 0x000e220000000800 */
[----:B------:R-:W-:-:S03]  /*61a0*/  IADD3 R9, PT, PT, R9, 0x800, RZ ;  /* 0x0000080009097810 */ /* 0x000fc60007ffe0ff */
[----:B------:R-:W1:Y:S01]  /*61b0*/  LDS R12, [R3+-0x200] ;  /* 0xfffe0000030c7984 */ /* 0x000e620000000800 */
[----:B------:R-:W-:-:S03]  /*61c0*/  ISETP.GE.AND P1, PT, R9, R44, PT ;  /* 0x0000002c0900720c */ /* 0x000fc60003f26270 */
[----:B------:R-:W2:Y:S04]  /*61d0*/  LDS R14, [R3] ;  /* 0x00000000030e7984 */ /* 0x000ea80000000800 */
[----:B------:R-:W3:Y:S04]  /*61e0*/  LDS R18, [R3+0x200] ;  /* 0x0002000003127984 */ /* 0x000ee80000000800 */
[----:B------:R-:W5:Y:S04]  /*61f0*/  LDS R20, [R3+0x400] ;  /* 0x0004000003147984 */ /* 0x000f680000000800 */
[----:B------:R-:W5:Y:S04]  /*6200*/  LDS R22, [R3+0x600] ;  /* 0x0006000003167984 */ /* 0x000f680000000800 */
        /* <DEDUP_REMOVED lines=20> */
[C---:B------:R-:W-:Y:S01]  /*6350*/  FADD.FTZ R22, -R7.reuse, R22 ;  /* 0x0000001607167221 */ /* 0x040fe20000010100 */
[----:B------:R-:W5:Y:S01]  /*6360*/  MUFU.EX2 R14, R14 ;  /* 0x0000000e000e7308 */ /* 0x000f620000000800 */
        /* <DEDUP_REMOVED lines=13> */
[----:B-----5:R-:W-:Y:S01]  /*6440*/  FADD.FTZ R8, R8, R14 ;  /* 0x0000000e08087221 */ /* 0x020fe20000010000 */
[C---:B------:R-:W-:Y:S01]  /*6450*/  FADD.FTZ R30, -R7.reuse, R30 ;  /* 0x0000001e071e7221 */ /* 0x040fe20000010100 */
[----:B------:R-:W5:Y:S01]  /*6460*/  MUFU.EX2 R24, R24 ;  /* 0x0000001800187308 */ /* 0x000f620000000800 */
        /* <DEDUP_REMOVED lines=13> */
[----:B-----5:R-:W-:Y:S01]  /*6540*/  FADD.FTZ R8, R8, R24 ;  /* 0x0000001808087221 */ /* 0x020fe20000010000 */
        /* <DEDUP_REMOVED lines=40> */
.L_x_670:
[----:B------:R-:W-:Y:S05]  /*67d0*/  BSYNC.RECONVERGENT B1 ;  /* 0x0000000000017941 */ /* 0x000fea0003800200 */
.L_x_669:
[----:B------:R-:W-:Y:S01]  /*67e0*/  IADD3 R10, PT, PT, -R9, UR44, RZ ;  /* 0x0000002c090a7c10 */ /* 0x000fe2000fffe1ff */
[----:B------:R-:W-:Y:S03]  /*67f0*/  BSSY.RECONVERGENT B1, `(.L_x_672) ;  /* 0x0000036000017945 */ /* 0x000fe60003800200 */
[----:B------:R-:W-:-:S13]  /*6800*/  ISETP.GT.AND P1, PT, R10, 0x200, PT ;  /* 0x000002000a00780c */ /* 0x000fda0003f24270 */
[----:B------:R-:W-:Y:S05]  /*6810*/  @!P1 BRA `(.L_x_673) ;  /* 0x0000000000cc9947 */ /* 0x000fea0003800000 */
[----:B------:R-:W0:Y:S01]  /*6820*/  LDS R10, [R3+-0x400] ;  /* 0xfffc0000030a7984 */ /* 0x000e220000000800 */
[----:B------:R-:W-:Y:S02]  /*6830*/  PLOP3.LUT P0, PT, PT, PT, PT, 0x8, 0x80 ;  /* 0x000000000080781c */ /* 0x000fe40003f0e170 */
[----:B------:R-:W-:Y:S01]  /*6840*/  IADD3 R9, PT, PT, R9, 0x400, RZ ;  /* 0x0000040009097810 */ /* 0x000fe20007ffe0ff */
[----:B------:R-:W1:Y:S04]  /*6850*/  LDS R12, [R3+-0x200] ;  /* 0xfffe0000030c7984 */ /* 0x000e680000000800 */
[----:B------:R-:W2:Y:S04]  /*6860*/  LDS R14, [R3] ;  /* 0x00000000030e7984 */ /* 0x000ea80000000800 */
[----:B------:R-:W3:Y:S04]  /*6870*/  LDS R18, [R3+0x200] ;  /* 0x0002000003127984 */ /* 0x000ee80000000800 */
[----:B------:R-:W5:Y:S04]  /*6880*/  LDS R20, [R3+0x400] ;  /* 0x0004000003147984 */ /* 0x000f680000000800 */
[----:B------:R-:W5:Y:S04]  /*6890*/  LDS R22, [R3+0x600] ;  /* 0x0006000003167984 */ /* 0x000f680000000800 */
        /* <DEDUP_REMOVED lines=42> */
[----:B0-----:R-:W-:-:S07]  /*6b40*/  VIADD R3, R3, 0x1000 ;  /* 0x0000100003037836 */ /* 0x001fce0000000000 */
.L_x_673:
[----:B------:R-:W-:Y:S05]  /*6b50*/  BSYNC.RECONVERGENT B1 ;  /* 0x0000000000017941 */ /* 0x000fea0003800200 */
.L_x_672:
[----:B------:R-:W-:-:S13]  /*6b60*/  ISETP.LT.OR P0, PT, R9, UR44, P0 ;  /* 0x0000002c09007c0c */ /* 0x000fda0008701670 */
        /* <DEDUP_REMOVED lines=26> */
.L_x_665:
[----:B------:R-:W-:Y:S01]  /*6d10*/  HFMA2 R8, -RZ, RZ, 0, 7.62939453125e-06 ;  /* 0x00000080ff087431 */ /* 0x000fe200000001ff */
[----:B------:R-:W1:Y:S01]  /*6d20*/  S2UR UR4, SR_CTAID.Y ;  /* 0x00000000000479c3 */ /* 0x000e620000002600 */
[----:B------:R-:W-:Y:S01]  /*6d30*/  LOP3.LUT R9, RZ, R2, RZ, 0x33, !PT ;  /* 0x00000002ff097212 */ /* 0x000fe200078e33ff */
[----:B------:R-:W-:Y:S02]  /*6d40*/  BSSY.RECONVERGENT B1, `(.L_x_674) ;  /* 0x0000025000017945 */ /* 0x000fe40003800200 */
[----:B------:R-:W-:-:S04]  /*6d50*/  VIADDMNMX R8, R5, R8, UR44, !PT ;  /* 0x0000002c05087e46 */ /* 0x000fc8000f800108 */
[----:B------:R-:W-:-:S04]  /*6d60*/  IADD3 R9, PT, PT, R8, -UR10, R9 ;  /* 0x8000000a08097c10 */ /* 0x000fc8000fffe009 */
[C---:B------:R-:W-:Y:S02]  /*6d70*/  LOP3.LUT R8, R9.reuse, 0x180, RZ, 0xc0, !PT ;  /* 0x0000018009087812 */ /* 0x040fe400078ec0ff */
[----:B------:R-:W-:Y:S02]  /*6d80*/  ISETP.GE.U32.AND P0, PT, R9, 0x180, PT ;  /* 0x000001800900780c */ /* 0x000fe40003f06070 */
[----:B------:R-:W-:Y:S01]  /*6d90*/  ISETP.NE.AND P1, PT, R8, 0x180, PT ;  /* 0x000001800800780c */ /* 0x000fe20003f25270 */
[----:B------:R-:W-:Y:S02]  /*6da0*/  IMAD.MOV.U32 R8, RZ, RZ, RZ ;  /* 0x000000ffff087224 */ /* 0x000fe400078e00ff */
[----:B-1----:R-:W-:Y:S01]  /*6db0*/  IMAD R20, R3, UR4, RZ ;  /* 0x0000000403147c24 */ /* 0x002fe2000f8e02ff */
[----:B------:R-:W-:-:S04]  /*6dc0*/  MOV R3, R5 ;  /* 0x0000000500037202 */ /* 0x000fc80000000f00 */
[----:B------:R-:W-:-:S05]  /*6dd0*/  SHF.R.S32.HI R22, RZ, 0x1f, R20 ;  /* 0x0000001fff167819 */ /* 0x000fca0000011414 */
[----:B------:R-:W-:Y:S05]  /*6de0*/  @!P1 BRA `(.L_x_675) ;  /* 0x0000000000689947 */ /* 0x000fea0003800000 */
[----:B------:R-:W-:Y:S01]  /*6df0*/  VIADD R13, R13, 0x220 ;  /* 0x000002200d0d7836 */ /* 0x000fe20000000000 */
[----:B------:R-:W-:Y:S02]  /*6e00*/  LEA.HI R3, R9, 0x1, RZ, 0x19 ;  /* 0x0000000109037811 */ /* 0x000fe400078fc8ff */
[--C-:B------:R-:W-:Y:S02]  /*6e10*/  IADD3 R10, P1, P2, R20, R10, R5.reuse ;  /* 0x0000000a140a7210 */ /* 0x100fe40007a3e005 */
[----:B------:R-:W-:Y:S01]  /*6e20*/  LOP3.LUT R9, R3, 0x3, RZ, 0xc0, !PT ;  /* 0x0000000303097812 */ /* 0x000fe200078ec0ff */
[----:B------:R-:W-:Y:S01]  /*6e30*/  IMAD.MOV.U32 R3, RZ, RZ, R5 ;  /* 0x000000ffff037224 */ /* 0x000fe200078e0005 */
[----:B------:R-:W-:Y:S02]  /*6e40*/  LEA R13, R18, R13, 0x18 ;  /* 0x0000000d120d7211 */ /* 0x000fe400078ec0ff */
[----:B------:R-:W-:Y:S01]  /*6e50*/  IADD3.X R11, PT, PT, R22, R11, RZ, P1, P2 ;  /* 0x0000000b160b7210 */ /* 0x000fe20000fe44ff */
[----:B------:R-:W-:Y:S01]  /*6e60*/  IMAD.MOV R9, RZ, RZ, -R9 ;  /* 0x000000ffff097224 */ /* 0x000fe200078e0a09 */
[----:B------:R-:W-:-:S02]  /*6e70*/  MOV R8, RZ ;  /* 0x000000ff00087202 */ /* 0x000fc40000000f00 */
[----:B------:R-:W-:-:S07]  /*6e80*/  LEA R12, R2, R13, 0x2 ;  /* 0x0000000d020c7211 */ /* 0x000fce00078e10ff */
.L_x_676:
[----:B------:R1:W2:Y:S01]  /*6e90*/  LDG.E.U8 R13, desc[UR36][R10.64] ;  /* 0x000000240a0d7981 */ /* 0x0002a2000c1e1100 */
[----:B------:R-:W-:Y:S01]  /*6ea0*/  VIADD R9, R9, 0x1 ;  /* 0x0000000109097836 */ /* 0x000fe20000000000 */
[----:B------:R-:W-:Y:S02]  /*6eb0*/  IADD3 R3, PT, PT, R3, 0x80, RZ ;  /* 0x0000008003037810 */ /* 0x000fe40007ffe0ff */
[----:B-1----:R-:W-:-:S05]  /*6ec0*/  IADD3 R10, P2, PT, R10, 0x80, RZ ;  /* 0x000000800a0a7810 */ /* 0x002fca0007f5e0ff */
[----:B------:R-:W-:Y:S01]  /*6ed0*/  IMAD.X R11, RZ, RZ, R11, P2 ;  /* 0x000000ffff0b7224 */ /* 0x000fe200010e060b */
[----:B--2---:R-:W-:Y:S01]  /*6ee0*/  ISETP.NE.AND P1, PT, R13, RZ, PT ;  /* 0x000000ff0d00720c */ /* 0x004fe20003f25270 */
[----:B------:R-:W-:-:S12]  /*6ef0*/  HFMA2 R13, -RZ, RZ, 0, 0 ;  /* 0x00000000ff0d7431 */ /* 0x000fd800000001ff */
        /* <DEDUP_REMOVED lines=9> */
.L_x_675:
[----:B------:R-:W-:Y:S05]  /*6f90*/  BSYNC.RECONVERGENT B1 ;  /* 0x0000000000017941 */ /* 0x000fea0003800200 */
.L_x_674:
[----:B------:R-:W-:Y:S05]  /*6fa0*/  @!P0 BRA `(.L_x_664) ;  /* 0x0000000000d88947 */ /* 0x000fea0003800000 */
[----:B------:R-:W1:Y:S01]  /*6fb0*/  S2R R12, SR_CgaCtaId ;  /* 0x00000000000c7919 */ /* 0x000e620000008800 */
[----:B------:R-:W2:Y:S01]  /*6fc0*/  LDCU.64 UR8, c[0x0][0x420] ;  /* 0x00008400ff0877ac */ /* 0x000ea20008000a00 */
[----:B------:R-:W-:Y:S01]  /*6fd0*/  MOV R9, 0x400 ;  /* 0x0000040000097802 */ /* 0x000fe20000000f00 */
[----:B------:R-:W-:-:S04]  /*6fe0*/  USHF.L.U32 UR4, UR10, 0x2, URZ ;  /* 0x000000020a047899 */ /* 0x000fc800080006ff */
[----:B------:R-:W-:Y:S02]  /*6ff0*/  VIADD R11, R9, 0x220 ;  /* 0x00000220090b7836 */ /* 0x000fe40000000000 */
[----:B------:R-:W-:Y:S02]  /*7000*/  LEA R9, R3, -UR4, 0x2 ;  /* 0x8000000403097c11 */ /* 0x000fe4000f8e10ff */
[----:B--2---:R-:W-:-:S04]  /*7010*/  IADD3 R10, P0, P1, R20, UR8, R3 ;  /* 0x00000008140a7c10 */ /* 0x004fc8000f91e003 */
[----:B------:R-:W-:Y:S02]  /*7020*/  IADD3 R10, P2, PT, R10, 0x100, RZ ;  /* 0x000001000a0a7810 */ /* 0x000fe40007f5e0ff */
[----:B-1----:R-:W-:Y:S02]  /*7030*/  LEA R12, R12, R11, 0x18 ;  /* 0x0000000b0c0c7211 */ /* 0x002fe400078ec0ff */
[----:B------:R-:W-:Y:S02]  /*7040*/  IADD3.X R11, PT, PT, R22, UR9, RZ, P0, P1 ;  /* 0x00000009160b7c10 */ /* 0x000fe400087e24ff */
[----:B------:R-:W-:Y:S02]  /*7050*/  IADD3 R9, PT, PT, R9, 0x400, R12 ;  /* 0x0000040009097810 */ /* 0x000fe40007ffe00c */
[----:B------:R-:W-:-:S07]  /*7060*/  IADD3.X R11, PT, PT, RZ, R11, RZ, P2, !PT ;  /* 0x0000000bff0b7210 */ /* 0x000fce00017fe4ff */
.L_x_677:
[----:B------:R-:W2:Y:S04]  /*7070*/  LDG.E.U8 R15, desc[UR36][R10.64+-0x100] ;  /* 0xffff00240a0f7981 */ /* 0x000ea8000c1e1100 */
[----:B------:R-:W3:Y:S04]  /*7080*/  LDG.E.U8 R12, desc[UR36][R10.64+-0x80] ;  /* 0xffff80240a0c7981 */ /* 0x000ee8000c1e1100 */
[----:B------:R-:W5:Y:S04]  /*7090*/  LDG.E.U8 R13, desc[UR36][R10.64] ;  /* 0x000000240a0d7981 */ /* 0x000f68000c1e1100 */
[----:B------:R-:W4:Y:S01]  /*70a0*/  LDG.E.U8 R14, desc[UR36][R10.64+0x80] ;  /* 0x000080240a0e7981 */ /* 0x000f22000c1e1100 */
[----:B------:R-:W-:Y:S01]  /*70b0*/  VIADD R3, R3, 0x200 ;  /* 0x0000020003037836 */ /* 0x000fe20000000000 */
[----:B--2---:R-:W-:-:S02]  /*70c0*/  ISETP.NE.AND P0, PT, R15, RZ, PT ;  /* 0x000000ff0f00720c */ /* 0x004fc40003f05270 */
[----:B---3--:R-:W-:Y:S02]  /*70d0*/  ISETP.NE.AND P1, PT, R12, RZ, PT ;  /* 0x000000ff0c00720c */ /* 0x008fe40003f25270 */
[----:B-----5:R-:W-:Y:S02]  /*70e0*/  ISETP.NE.AND P2, PT, R13, RZ, PT ;  /* 0x000000ff0d00720c */ /* 0x020fe40003f45270 */
[----:B----4-:R-:W-:-:S07]  /*70f0*/  ISETP.NE.AND P3, PT, R14, RZ, PT ;  /* 0x000000ff0e00720c */ /* 0x010fce0003f65270 */
[----:B------:R-:W0:Y:S04]  /*7100*/  @!P0 LDS R12, [R9+-0x400] ;  /* 0xfffc0000090c8984 */ /* 0x000e280000000800 */
[----:B------:R-:W1:Y:S04]  /*7110*/  @!P1 LDS R14, [R9+-0x200] ;  /* 0xfffe0000090e9984 */ /* 0x000e680000000800 */
[----:B------:R-:W2:Y:S04]  /*7120*/  @!P2 LDS R18, [R9] ;  /* 0x000000000912a984 */ /* 0x000ea80000000800 */
[----:B------:R-:W3:Y:S01]  /*7130*/  @!P3 LDS R20, [R9+0x200] ;  /* 0x000200000914b984 */ /* 0x000ee20000000800 */
[----:B0-----:R-:W-:Y:S01]  /*7140*/  @!P0 FADD.FTZ R13, -R7, R12 ;  /* 0x0000000c070d8221 */ /* 0x001fe20000010100 */
[----:B------:R-:W-:-:S03]  /*7150*/  IMAD.MOV.U32 R12, RZ, RZ, RZ ;  /* 0x000000ffff0c7224 */ /* 0x000fc600078e00ff */
        /* <DEDUP_REMOVED lines=8> */
[----:B------:R-:W1:Y:S01]  /*71e0*/  @!P1 MUFU.EX2 R14, R15 ;  /* 0x0000000f000e9308 */ /* 0x000e620000000800 */
[----:B------:R-:W-:Y:S01]  /*71f0*/  @!P2 FMUL.FTZ R17, R17, 1.4426950216293334961 ;  /* 0x3fb8aa3b1111a820 */ /* 0x000fe20000410000 */
[----:B------:R-:W-:-:S02]  /*7200*/  HFMA2 R20, -RZ, RZ, 0, 0 ;  /* 0x00000000ff147431 */ /* 0x000fc400000001ff */
[----:B------:R-:W-:Y:S01]  /*7210*/  @!P3 FMUL.FTZ R19, R19, 1.4426950216293334961 ;  /* 0x3fb8aa3b1313b820 */ /* 0x000fe20000410000 */
[----:B------:R-:W-:Y:S01]  /*7220*/  ISETP.GE.AND P0, PT, R3, UR44, PT ;  /* 0x0000002c03007c0c */ /* 0x000fe2000bf06270 */
        /* <DEDUP_REMOVED lines=14> */
.L_x_664:
[----:B------:R-:W-:Y:S05]  /*7310*/  BSYNC.RECONVERGENT B0 ;  /* 0x0000000000007941 */ /* 0x000fea0003800200 */
.L_x_663:
[----:B0-----:R-:W0:Y:S01]  /*7320*/  SHFL.BFLY PT, R3, R8, 0x10, 0x1f ;  /* 0x0e001f0008037f89 */ /* 0x001e2200000e0000 */
[C---:B------:R-:W-:Y:S01]  /*7330*/  ISETP.NE.AND P0, PT, R0.reuse, RZ, PT ;  /* 0x000000ff0000720c */ /* 0x040fe20003f05270 */
[----:B------:R-:W1:Y:S01]  /*7340*/  LDCU UR4, c[0x0][0x3f4] ;  /* 0x00007e80ff0477ac */ /* 0x000e620008000800 */
[----:B------:R-:W-:Y:S01]  /*7350*/  ISETP.GT.U32.AND P1, PT, R0, 0x3, PT ;  /* 0x000000030000780c */ /* 0x000fe20003f24070 */
[----:B------:R-:W2:Y:S01]  /*7360*/  LDCU.U8 UR12, c[0x0][0x48c] ;  /* 0x00009180ff0c77ac */ /* 0x000ea20008000000 */
        /* <DEDUP_REMOVED lines=18> */
[----:B--2---:R-:W-:-:S05]  /*7490*/  ISETP.NE.AND P0, PT, RZ, UR12, PT ;  /* 0x0000000cff007c0c */ /* 0x004fca000bf05270 */
        /* <DEDUP_REMOVED lines=9> */
[----:B------:R-:W-:Y:S05]  /*7530*/  @!P0 BRA `(.L_x_678) ;  /* 0x0000000000248947 */ /* 0x000fea0003800000 */
[----:B------:R-:W2:Y:S01]  /*7540*/  S2UR UR5, SR_CTAID.Y ;  /* 0x00000000000579c3 */ /* 0x000ea20000002600 */
[----:B------:R-:W2:Y:S01]  /*7550*/  LDCU UR8, c[0x0][0x3f8] ;  /* 0x00007f00ff0877ac */ /* 0x000ea20008000800 */
[----:B------:R-:W3:Y:S01]  /*7560*/  LDCU UR4, c[0x0][0x488] ;  /* 0x00009100ff0477ac */ /* 0x000ee20008000800 */
[----:B------:R-:W3:Y:S01]  /*7570*/  LDCU UR9, c[0x0][0x40c] ;  /* 0x00008180ff0977ac */ /* 0x000ee20008000800 */
[----:B------:R-:W5:Y:S01]  /*7580*/  LDCU UR11, c[0x0][0x3f4] ;  /* 0x00007e80ff0b77ac */ /* 0x000f620008000800 */
[----:B--2---:R-:W-:-:S04]  /*7590*/  UIMAD UR5, UR5, UR8, UR45 ;  /* 0x00000008050572a4 */ /* 0x004fc8000f8e022d */
[----:B---3--:R-:W-:-:S04]  /*75a0*/  UIMAD UR4, UR5, UR4, UR9 ;  /* 0x00000004050472a4 */ /* 0x008fc8000f8e0209 */
[----:B-----5:R-:W-:-:S04]  /*75b0*/  UIMAD UR4, UR4, UR11, URZ ;  /* 0x0000000b040472a4 */ /* 0x020fc8000f8e02ff */
[----:B------:R-:W-:-:S12]  /*75c0*/  USHF.R.S32.HI UR5, URZ, 0x1f, UR4 ;  /* 0x0000001fff057899 */ /* 0x000fd80008011404 */
.L_x_678:
[----:B------:R-:W-:Y:S04]  /*75d0*/  BSSY.RECONVERGENT B0, `(.L_x_679) ;  /* 0x0000064000007945 */ /* 0x000fe80003800200 */
[----:B------:R-:W-:Y:S05]  /*75e0*/  @P1 BRA `(.L_x_680) ;  /* 0x0000000400881947 */ /* 0x000fea0003800000 */
[----:B------:R-:W-:Y:S01]  /*75f0*/  HFMA2 R0, -RZ, RZ, 0, 7.62939453125e-06 ;  /* 0x00000080ff007431 */ /* 0x000fe200000001ff */
        /* <DEDUP_REMOVED lines=8> */
[----:B------:R-:W2:Y:S01]  /*7680*/  S2UR UR9, SR_CgaCtaId ;  /* 0x00000000000979c3 */ /* 0x000ea20000008800 */
[----:B------:R-:W3:Y:S01]  /*7690*/  LDCU.64 UR14, c[0x0][0x480] ;  /* 0x00009000ff0e77ac */ /* 0x000ee20008000a00 */
[----:B------:R-:W-:Y:S02]  /*76a0*/  LEA.HI R0, R0, 0x1, RZ, 0x19 ;  /* 0x0000000100007811 */ /* 0x000fe400078fc8ff */
[----:B------:R-:W-:Y:S01]  /*76b0*/  IADD3 R9, P2, PT, R5, UR4, RZ ;  /* 0x0000000405097c10 */ /* 0x000fe2000ff5e0ff */
[----:B------:R-:W-:Y:S02]  /*76c0*/  UMOV UR8, 0x400 ;  /* 0x0000040000087882 */ /* 0x000fe40000000000 */
[C---:B------:R-:W-:Y:S01]  /*76d0*/  IMAD.SHL.U32 R3, R0.reuse, 0x80, RZ ;  /* 0x0000008000037824 */ /* 0x040fe200078e00ff */
[----:B------:R-:W-:Y:S01]  /*76e0*/  UIADD3 UR8, UPT, UPT, UR8, 0x220, URZ ;  /* 0x0000022008087890 */ /* 0x000fe2000fffe0ff */
[----:B------:R-:W-:Y:S02]  /*76f0*/  IADD3.X R6, PT, PT, RZ, UR5, RZ, P2, !PT ;  /* 0x00000005ff067c10 */ /* 0x000fe400097fe4ff */
[----:B------:R-:W-:-:S02]  /*7700*/  LOP3.LUT R0, R0, 0x3, RZ, 0xc0, !PT ;  /* 0x0000000300007812 */ /* 0x000fc400078ec0ff */
[----:B0-----:R-:W-:Y:S02]  /*7710*/  LOP3.LUT R4, R3, 0x180, RZ, 0xc0, !PT ;  /* 0x0000018003047812 */ /* 0x001fe400078ec0ff */
[----:B------:R-:W-:-:S03]  /*7720*/  LEA R3, R2, UR7, 0x1 ;  /* 0x0000000702037c11 */ /* 0x000fc6000f8e08ff */
[----:B------:R-:W-:Y:S01]  /*7730*/  IMAD.IADD R5, R5, 0x1, R4 ;  /* 0x0000000105057824 */ /* 0x000fe200078e0204 */
[C---:B---3--:R-:W-:Y:S02]  /*7740*/  LEA R8, P2, R9.reuse, UR14, 0x2 ;  /* 0x0000000e09087c11 */ /* 0x048fe4000f8410ff */
[----:B------:R-:W-:Y:S02]  /*7750*/  IADD3 R4, PT, PT, -R0, RZ, RZ ;  /* 0x000000ff00047210 */ /* 0x000fe40007ffe1ff */
[----:B------:R-:W-:Y:S01]  /*7760*/  LEA.HI.X R9, R9, UR15, R6, 0x2, P2 ;  /* 0x0000000f09097c11 */ /* 0x000fe200090f1406 */
[----:B--2---:R-:W-:-:S06]  /*7770*/  ULEA UR8, UR9, UR8, 0x18 ;  /* 0x0000000809087291 */ /* 0x004fcc000f8ec0ff */
[----:B------:R-:W-:Y:S01]  /*7780*/  VIADD R3, R3, UR8 ;  /* 0x0000000803037c36 */ /* 0x000fe20008000000 */
[----:B------:R-:W-:-:S07]  /*7790*/  LEA R0, R2, UR8, 0x2 ;  /* 0x0000000802007c11 */ /* 0x000fce000f8e10ff */
.L_x_683:
        /* <DEDUP_REMOVED lines=15> */
.L_x_682:
[----:B------:R-:W-:Y:S05]  /*7890*/  BSYNC.RECONVERGENT B1 ;  /* 0x0000000000017941 */ /* 0x000fea0003800200 */
.L_x_681:
[----:B------:R-:W-:Y:S05]  /*78a0*/  @!P1 BRA `(.L_x_680) ;  /* 0x0000000000d89947 */ /* 0x000fea0003800000 */
[----:B--2---:R-:W2:Y:S01]  /*78b0*/  S2R R7, SR_CgaCtaId ;  /* 0x0000000000077919 */ /* 0x004ea20000008800 */
[----:B------:R-:W3:Y:S01]  /*78c0*/  LDCU.64 UR14, c[0x0][0x480] ;  /* 0x00009000ff0e77ac */ /* 0x000ee20008000a00 */
[----:B0-----:R-:W-:Y:S02]  /*78d0*/  MOV R4, 0x400 ;  /* 0x0000040000047802 */ /* 0x001fe40000000f00 */
        /* <DEDUP_REMOVED lines=11> */
[----:B--2---:R-:W-:Y:S02]  /*7990*/  LEA R4, R7, R4, 0x18 ;  /* 0x0000000407047211 */ /* 0x004fe400078ec0ff */
[----:B------:R-:W-:Y:S02]  /*79a0*/  IADD3.X R7, PT, PT, RZ, UR5, RZ, P2, !PT ;  /* 0x00000005ff077c10 */ /* 0x000fe400097fe4ff */
[----:B------:R-:W-:-:S02]  /*79b0*/  IADD3 R8, P2, PT, R8, 0x400, RZ ;  /* 0x0000040008087810 */ /* 0x000fc40007f5e0ff */
[----:B------:R-:W-:Y:S02]  /*79c0*/  LEA.HI.X R7, R6, UR15, R7, 0x2, P3 ;  /* 0x0000000f06077c11 */ /* 0x000fe400098f1407 */
[--C-:B------:R-:W-:Y:S02]  /*79d0*/  IADD3 R0, PT, PT, R0, 0x400, R4.reuse ;  /* 0x0000040000007810 */ /* 0x100fe40007ffe004 */
[----:B------:R-:W-:Y:S01]  /*79e0*/  IADD3 R3, PT, PT, R3, 0x200, R4 ;  /* 0x0000020003037810 */ /* 0x000fe20007ffe004 */
[----:B------:R-:W-:-:S07]  /*79f0*/  IMAD.X R9, RZ, RZ, R7, P2 ;  /* 0x000000ffff097224 */ /* 0x000fce00010e0607 */
.L_x_684:
        /* <DEDUP_REMOVED lines=8> */
[----:B0-----:R-:W-:-:S04]  /*7a80*/  MOV R6, R8 ;  /* 0x0000000800067202 */ /* 0x001fc80000000f00 */
[----:B------:R-:W-:Y:S01]  /*7a90*/  IADD3 R8, P3, PT, R6, 0x800, RZ ;  /* 0x0000080006087810 */ /* 0x000fe20007f7e0ff */
[----:B-1----:R-:W-:-:S05]  /*7aa0*/  FMUL.FTZ R15, R4, R11 ;  /* 0x0000000b040f7220 */ /* 0x002fca0000410000 */
[----:B------:R-:W-:-:S04]  /*7ab0*/  F2FP.F16.F32.PACK_AB R4, RZ, R15 ;  /* 0x0000000fff04723e */ /* 0x000fc800000000ff */
[----:B------:R-:W-:-:S05]  /*7ac0*/  PRMT R7, R4, 0x7610, R7 ;  /* 0x0000761004077816 */ /* 0x000fca0000000007 */
[----:B------:R0:W-:Y:S04]  /*7ad0*/  STS.U16 [R3+-0x100], R7 ;  /* 0xffff000703007388 */ /* 0x0001e80000000400 */
[----:B------:R-:W1:Y:S01]  /*7ae0*/  LDS R4, [R0] ;  /* 0x0000000000047984 */ /* 0x000e620000000800 */
[----:B0-----:R-:W-:-:S04]  /*7af0*/  IMAD.MOV.U32 R7, RZ, RZ, R9 ;  /* 0x000000ffff077224 */ /* 0x001fc800078e0009 */
[----:B------:R-:W-:Y:S01]  /*7b00*/  IMAD.X R9, RZ, RZ, R7, P3 ;  /* 0x000000ffff097224 */ /* 0x000fe200018e0607 */
[----:B------:R-:W-:Y:S01]  /*7b10*/  @P0 STG.E desc[UR36][R6.64+-0x400], R13 ;  /* 0xfffc000d06000986 */ /* 0x000fe2000c101924 */
[----:B------:R-:W-:-:S13]  /*7b20*/  PLOP3.LUT P0, PT, P1, PT, PT, 0x80, 0x8 ;  /* 0x000000000008781c */ /* 0x000fda0000f0f070 */
[----:B------:R-:W-:Y:S01]  /*7b30*/  @P0 STG.E desc[UR36][R6.64+-0x200], R15 ;  /* 0xfffe000f06000986 */ /* 0x000fe2000c101924 */
[----:B-1----:R-:W-:-:S05]  /*7b40*/  FMUL.FTZ R17, R4, R11 ;  /* 0x0000000b04117220 */ /* 0x002fca0000410000 */
[----:B------:R-:W-:Y:S01]  /*7b50*/  F2FP.F16.F32.PACK_AB R4, RZ, R17 ;  /* 0x00000011ff04723e */ /* 0x000fe200000000ff */
[----:B------:R-:W-:Y:S03]  /*7b60*/  @P0 STG.E desc[UR36][R6.64], R17 ;  /* 0x0000001106000986 */ /* 0x000fe6000c101924 */
[----:B------:R-:W-:-:S05]  /*7b70*/  PRMT R10, R4, 0x7610, R10 ;  /* 0x00007610040a7816 */ /* 0x000fca000000000a */
[----:B------:R-:W-:Y:S04]  /*7b80*/  STS.U16 [R3], R10 ;  /* 0x0000000a03007388 */ /* 0x000fe80000000400 */
[----:B------:R0:W1:Y:S02]  /*7b90*/  LDS R4, [R0+0x200] ;  /* 0x0002000000047984 */ /* 0x0000640000000800 */
[----:B0-----:R-:W-:Y:S01]  /*7ba0*/  IADD3 R0, PT, PT, R0, 0x800, RZ ;  /* 0x0000080000007810 */ /* 0x001fe20007ffe0ff */
[----:B-1----:R-:W-:-:S05]  /*7bb0*/  FMUL.FTZ R19, R4, R11 ;  /* 0x0000000b04137220 */ /* 0x002fca0000410000 */
[----:B------:R-:W-:Y:S01]  /*7bc0*/  @P0 STG.E desc[UR36][R6.64+0x200], R19 ;  /* 0x0002001306000986 */ /* 0x000fe2000c101924 */
[----:B------:R-:W-:-:S05]  /*7bd0*/  F2FP.F16.F32.PACK_AB R4, RZ, R19 ;  /* 0x00000013ff04723e */ /* 0x000fca00000000ff */
[----:B------:R0:W-:Y:S02]  /*7be0*/  STS.U16 [R3+0x100], R4 ;  /* 0x0001000403007388 */ /* 0x0001e40000000400 */
[----:B0-----:R-:W-:Y:S01]  /*7bf0*/  VIADD R3, R3, 0x400 ;  /* 0x0000040003037836 */ /* 0x001fe20000000000 */
[----:B------:R-:W-:Y:S06]  /*7c00*/  @!P2 BRA `(.L_x_684) ;  /* 0xfffffffc007ca947 */ /* 0x000fec000383ffff */
.L_x_680:
[----:B------:R-:W-:Y:S05]  /*7c10*/  BSYNC.RECONVERGENT B0 ;  /* 0x0000000000007941 */ /* 0x000fea0003800200 */
.L_x_679:
[----:B------:R-:W-:Y:S01]  /*7c20*/  UIADD3 UR15, UPT, UPT, UR44, -0x1, URZ ;  /* 0xffffffff2c0f7890 */ /* 0x000fe2000fffe0ff */
[----:B------:R-:W3:Y:S01]  /*7c30*/  S2R R12, SR_CgaCtaId ;  /* 0x00000000000c7919 */ /* 0x000ee20000008800 */
[----:B------:R-:W5:Y:S01]  /*7c40*/  LDCU UR14, c[0x0][0x40c] ;  /* 0x00008180ff0e77ac */ /* 0x000f620008000800 */
[----:B------:R-:W1:Y:S01]  /*7c50*/  S2UR UR5, SR_CTAID.Y ;  /* 0x00000000000579c3 */ /* 0x000e620000002600 */
[----:B------:R-:W-:Y:S01]  /*7c60*/  SHF.R.U32.HI R3, RZ, 0x4, R2 ;  /* 0x00000004ff037819 */ /* 0x000fe20000011602 */
[----:B------:R-:W-:Y:S01]  /*7c70*/  BSSY.RECONVERGENT B0, `(.L_x_685) ;  /* 0x0000025000007945 */ /* 0x000fe20003800200 */
[----:B------:R-:W-:Y:S01]  /*7c80*/  USHF.R.S32.HI UR4, URZ, 0x1f, UR15 ;  /* 0x0000001fff047899 */ /* 0x000fe2000801140f */
[----:B------:R-:W-:Y:S01]  /*7c90*/  SHF.L.U32 R0, R2, 0x3, RZ ;  /* 0x0000000302007819 */ /* 0x000fe200000006ff */
[----:B------:R-:W1:Y:S01]  /*7ca0*/  LDCU UR9, c[0x0][0x3f8] ;  /* 0x00007f00ff0977ac */ /* 0x000e620008000800 */
[----:B------:R-:W-:Y:S02]  /*7cb0*/  MOV R8, 0x400 ;  /* 0x0000040000087802 */ /* 0x000fe40000000f00 */
[----:B--2---:R-:W-:-:S02]  /*7cc0*/  CS2R R6, SRZ ;  /* 0x0000000000067805 */ /* 0x004fc4000001ff00 */
[----:B------:R-:W-:Y:S01]  /*7cd0*/  LOP3.LUT R0, R0, 0x78, RZ, 0xc0, !PT ;  /* 0x0000007800007812 */ /* 0x000fe200078ec0ff */
[----:B------:R-:W-:Y:S01]  /*7ce0*/  ULEA.HI UR4, UR4, UR15, URZ, 0x3 ;  /* 0x0000000f04047291 */ /* 0x000fe2000f8f18ff */
[----:B0-----:R-:W-:Y:S01]  /*7cf0*/  SHF.L.U32 R4, R2, 0x4, RZ ;  /* 0x0000000402047819 */ /* 0x001fe200000006ff */
[----:B------:R-:W0:Y:S01]  /*7d00*/  LDCU UR11, c[0x0][0x3f4] ;  /* 0x00007e80ff0b77ac */ /* 0x000e220008000800 */
[----:B------:R-:W-:Y:S02]  /*7d10*/  VIADD R5, R8, 0x120 ;  /* 0x0000012008057836 */ /* 0x000fe40000000000 */
[----:B------:R-:W-:Y:S01]  /*7d20*/  LOP3.LUT R4, R4, 0xf0, RZ, 0xc0, !PT ;  /* 0x000000f004047812 */ /* 0x000fe200078ec0ff */
[----:B------:R-:W-:-:S04]  /*7d30*/  ULOP3.LUT UR4, UR4, 0xfffffff8, URZ, 0xc0, !UPT ;  /* 0xfffffff804047892 */ /* 0x000fc8000f8ec0ff */
[----:B------:R-:W-:Y:S02]  /*7d40*/  UIADD3 UR4, UPT, UPT, UR15, -UR4, URZ ;  /* 0x800000040f047290 */ /* 0x000fe4000fffe0ff */
[----:B-1----:R-:W-:-:S04]  /*7d50*/  UIMAD UR5, UR5, UR9, UR45 ;  /* 0x00000009050572a4 */ /* 0x002fc8000f8e022d */
[----:B------:R-:W-:Y:S01]  /*7d60*/  ISETP.NE.AND P0, PT, R3, UR4, PT ;  /* 0x0000000403007c0c */ /* 0x000fe2000bf05270 */
[----:B------:R-:W-:-:S03]  /*7d70*/  UIMAD UR8, UR5, 0x70, URZ ;  /* 0x00000070050878a4 */ /* 0x000fc6000f8e02ff */
[----:B-----5:R-:W-:Y:S02]  /*7d80*/  ISETP.NE.OR P0, PT, RZ, UR14, P0 ;  /* 0x0000000eff007c0c */ /* 0x020fe40008705670 */
[----:B---3--:R-:W-:Y:S02]  /*7d90*/  LEA R5, R12, R5, 0x18 ;  /* 0x000000050c057211 */ /* 0x008fe400078ec0ff */
[----:B------:R-:W-:Y:S02]  /*7da0*/  ISETP.GT.U32.OR P0, PT, R0, 0x6f, P0 ;  /* 0x0000006f0000780c */ /* 0x000fe40000704470 */
[----:B0-----:R-:W-:Y:S01]  /*7db0*/  MOV R9, UR11 ;  /* 0x0000000b00097c02 */ /* 0x001fe20008000f00 */
[----:B------:R-:W-:Y:S01]  /*7dc0*/  IMAD.IADD R28, R5, 0x1, R4 ;  /* 0x00000001051c7824 */ /* 0x000fe200078e0204 */
[----:B------:R-:W-:-:S03]  /*7dd0*/  CS2R R4, SRZ ;  /* 0x0000000000047805 */ /* 0x000fc6000001ff00 */
[C-C-:B------:R-:W-:Y:S02]  /*7de0*/  IMAD R21, R9.reuse, UR6, R0.reuse ;  /* 0x0000000609157c24 */ /* 0x140fe4000f8e0200 */
[----:B------:R-:W-:-:S04]  /*7df0*/  IMAD R15, R9, UR8, R0 ;  /* 0x00000008090f7c24 */ /* 0x000fc8000f8e0200 */
        /* <DEDUP_REMOVED lines=11> */
.L_x_687:
[----:B-----5:R0:W-:Y:S02]  /*7eb0*/  STS.128 [R28], R4 ;  /* 0x000000041c007388 */ /* 0x0201e40000000c00 */
.L_x_686:
[----:B------:R-:W-:Y:S05]  /*7ec0*/  BSYNC.RECONVERGENT B0 ;  /* 0x0000000000007941 */ /* 0x000fea0003800200 */
.L_x_685:
[----:B------:R-:W-:Y:S01]  /*7ed0*/  ISETP.GT.U32.AND P0, PT, R0, 0x6f, PT ;  /* 0x0000006f0000780c */ /* 0x000fe20003f04070 */
[----:B------:R-:W-:Y:S01]  /*7ee0*/  BAR.SYNC.DEFER_BLOCKING 0x0 ;  /* 0x0000000000007b1d */ /* 0x000fe20000010000 */
[----:B------:R-:W-:Y:S02]  /*7ef0*/  HFMA2 R30, -RZ, RZ, 0, 0 ;  /* 0x00000000ff1e7431 */ /* 0x000fe400000001ff */
[----:B------:R-:W-:Y:S01]  /*7f00*/  IMAD.MOV.U32 R17, RZ, RZ, RZ ;  /* 0x000000ffff117224 */ /* 0x000fe200078e00ff */
[----:B------:R-:W-:Y:S02]  /*7f10*/  CS2R R18, SRZ ;  /* 0x0000000000127805 */ /* 0x000fe4000001ff00 */
[----:B----4-:R-:W-:Y:S02]  /*7f20*/  CS2R R24, SRZ ;  /* 0x0000000000187805 */ /* 0x010fe4000001ff00 */
[----:B------:R-:W-:Y:S01]  /*7f30*/  CS2R R26, SRZ ;  /* 0x00000000001a7805 */ /* 0x000fe2000001ff00 */
[----:B------:R-:W1:Y:S01]  /*7f40*/  LDCU UR11, c[0x0][0x40c] ;  /* 0x00008180ff0b77ac */ /* 0x000e620008000800 */
[----:B------:R-:W-:Y:S04]  /*7f50*/  BSSY.RECONVERGENT B0, `(.L_x_688) ;  /* 0x0000243000007945 */ /* 0x000fe80003800200 */
[----:B------:R-:W-:Y:S05]  /*7f60*/  @P0 BRA `(.L_x_689) ;  /* 0x0000002400040947 */ /* 0x000fea0003800000 */
[----:B------:R-:W2:Y:S01]  /*7f70*/  LDC.64 R10, c[0x0][0x3c0] ;  /* 0x0000f000ff0a7b82 */ /* 0x000ea20000000a00 */
[----:B------:R-:W-:Y:S01]  /*7f80*/  VIADD R31, R3, UR10 ;  /* 0x0000000a031f7c36 */ /* 0x000fe20008000000 */
[----:B------:R-:W-:Y:S01]  /*7f90*/  VIMNMX R40, PT, PT, R9, UR15, PT ;  /* 0x0000000f09287c48 */ /* 0x000fe2000bfe0100 */
[----:B------:R-:W-:Y:S01]  /*7fa0*/  BSSY.RECONVERGENT B1, `(.L_x_690) ;  /* 0x000010f000017945 */ /* 0x000fe20003800200 */
[----:B------:R-:W-:Y:S01]  /*7fb0*/  IADD3 R29, PT, PT, R8, 0x220, RZ ;  /* 0x00000220081d7810 */ /* 0x000fe20007ffe0ff */
[----:B------:R-:W-:Y:S01]  /*7fc0*/  IMAD.MOV.U32 R17, RZ, RZ, RZ ;  /* 0x000000ffff117224 */ /* 0x000fe200078e00ff */
[----:B------:R-:W-:Y:S02]  /*7fd0*/  ISETP.GE.AND P0, PT, R31, R40, PT ;  /* 0x000000281f00720c */ /* 0x000fe40003f06270 */
[----:B------:R-:W-:-:S04]  /*7fe0*/  LEA R29, R12, R29, 0x18 ;  /* 0x0000001d0c1d7211 */ /* 0x000fc800078ec0ff */
[----:B------:R-:W-:Y:S01]  /*7ff0*/  IADD3 R32, PT, PT, R29, UR7, RZ ;  /* 0x000000071d207c10 */ /* 0x000fe2000fffe0ff */
[----:B--2---:R-:W-:-:S04]  /*8000*/  IMAD.WIDE R8, R15, 0x2, R10 ;  /* 0x000000020f087825 */ /* 0x004fc800078e020a */
[----:B------:R-:W-:Y:S02]  /*8010*/  IMAD.WIDE R10, R21, 0x2, R10 ;  /* 0x00000002150a7825 */ /* 0x000fe400078e020a */
[----:B------:R-:W-:Y:S05]  /*8020*/  @P0 BRA `(.L_x_691) ;  /* 0x0000001000180947 */ /* 0x000fea0003800000 */
[----:B------:R-:W-:Y:S01]  /*8030*/  ULOP3.LUT UR5, URZ, UR10, URZ, 0x33, !UPT ;  /* 0x0000000aff057292 */ /* 0x000fe2000f8e33ff */
[----:B------:R-:W-:Y:S01]  /*8040*/  VIADDMNMX R12, R31, 0x8, R40, !PT ;  /* 0x000000081f0c7846 */ /* 0x000fe20007800128 */
[----:B------:R-:W2:Y:S01]  /*8050*/  LDC.64 R34, c[0x0][0x458] ;  /* 0x00011600ff227b82 */ /* 0x000ea20000000a00 */
[----:B------:R-:W-:Y:S01]  /*8060*/  UIMAD UR6, UR38, UR9, UR45 ;  /* 0x00000009260672a4 */ /* 0x000fe2000f8e022d */
[----:B------:R-:W-:Y:S01]  /*8070*/  BSSY.RECONVERGENT B2, `(.L_x_692) ;  /* 0x0000052000027945 */ /* 0x000fe20003800200 */
[----:B------:R-:W-:Y:S01]  /*8080*/  HFMA2 R17, -RZ, RZ, 0, 0 ;  /* 0x00000000ff117431 */ /* 0x000fe200000001ff */
[----:B------:R-:W-:Y:S01]  /*8090*/  IADD3 R41, PT, PT, -R3, UR5, R12 ;  /* 0x0000000503297c10 */ /* 0x000fe2000fffe10c */
[----:B------:R-:W-:Y:S01]  /*80a0*/  IMAD.MOV.U32 R30, RZ, RZ, RZ ;  /* 0x000000ffff1e7224 */ /* 0x000fe200078e00ff */
[----:B------:R-:W-:Y:S02]  /*80b0*/  MOV R33, R31 ;  /* 0x0000001f00217202 */ /* 0x000fe40000000f00 */
[----:B------:R-:W-:-:S02]  /*80c0*/  CS2R R26, SRZ ;  /* 0x00000000001a7805 */ /* 0x000fc4000001ff00 */
[----:B------:R-:W-:Y:S02]  /*80d0*/  LOP3.LUT R12, R41, 0x18, RZ, 0xc0, !PT ;  /* 0x00000018290c7812 */ /* 0x000fe400078ec0ff */
[----:B------:R-:W-:Y:S02]  /*80e0*/  CS2R R24, SRZ ;  /* 0x0000000000187805 */ /* 0x000fe4000001ff00 */
[----:B------:R-:W-:Y:S02]  /*80f0*/  MOV R13, UR6 ;  /* 0x00000006000d7c02 */ /* 0x000fe40008000f00 */
[----:B------:R-:W-:Y:S02]  /*8100*/  CS2R R18, SRZ ;  /* 0x0000000000127805 */ /* 0x000fe4000001ff00 */
[----:B------:R-:W-:Y:S01]  /*8110*/  ISETP.NE.AND P0, PT, R12, 0x18, PT ;  /* 0x000000180c00780c */ /* 0x000fe20003f05270 */
[----:B------:R-:W-:-:S04]  /*8120*/  IMAD R13, R13, 0x70, R0 ;  /* 0x000000700d0d7824 */ /* 0x000fc800078e0200 */
[----:B--2---:R-:W-:-:S08]  /*8130*/  IMAD.WIDE R34, R13, 0x2, R34 ;  /* 0x000000020d227825 */ /* 0x004fd000078e0222 */
[----:B------:R-:W-:Y:S05]  /*8140*/  @!P0 BRA `(.L_x_693) ;  /* 0x0000000400108947 */ /* 0x000fea0003800000 */
[----:B------:R-:W2:Y:S01]  /*8150*/  LDCU.64 UR12, c[0x0][0x3c0] ;  /* 0x00007800ff0c77ac */ /* 0x000ea20008000a00 */
[----:B------:R-:W-:Y:S01]  /*8160*/  IMAD R12, R31, 0x70, RZ ;  /* 0x000000701f0c7824 */ /* 0x000fe200078e02ff */
[----:B------:R-:W-:Y:S01]  /*8170*/  MOV R33, R31 ;  /* 0x0000001f00217202 */ /* 0x000fe20000000f00 */
[----:B------:R-:W-:Y:S02]  /*8180*/  IMAD.MOV.U32 R30, RZ, RZ, RZ ;  /* 0x000000ffff1e7224 */ /* 0x000fe400078e00ff */
[----:B------:R-:W-:-:S04]  /*8190*/  IMAD.WIDE.U32 R12, R12, 0x2, RZ ;  /* 0x000000020c0c7825 */ /* 0x000fc800078e00ff */
[----:B------:R-:W-:-:S04]  /*81a0*/  IMAD.WIDE R14, R15, 0x2, R12 ;  /* 0x000000020f0e7825 */ /* 0x000fc800078e020c */
[----:B------:R-:W-:Y:S01]  /*81b0*/  IMAD.WIDE R12, R21, 0x2, R12 ;  /* 0x00000002150c7825 */ /* 0x000fe200078e020c */
[----:B--2---:R-:W-:Y:S02]  /*81c0*/  IADD3 R46, P0, PT, R14, UR12, RZ ;  /* 0x0000000c0e2e7c10 */ /* 0x004fe4000ff1e0ff */
[----:B------:R-:W-:Y:S02]  /*81d0*/  LEA.HI R14, R41, 0x1, RZ, 0x1d ;  /* 0x00000001290e7811 */ /* 0x000fe400078fe8ff */
[----:B------:R-:W-:Y:S02]  /*81e0*/  IADD3 R44, P1, PT, R12, UR12, RZ ;  /* 0x0000000c0c2c7c10 */ /* 0x000fe4000ff3e0ff */
[----:B------:R-:W-:Y:S02]  /*81f0*/  LOP3.LUT R14, R14, 0x3, RZ, 0xc0, !PT ;  /* 0x000000030e0e7812 */ /* 0x000fe400078ec0ff */
[----:B------:R-:W-:Y:S02]  /*8200*/  LEA R12, R3, UR7, 0x1 ;  /* 0x00000007030c7c11 */ /* 0x000fe4000f8e08ff */
[----:B------:R-:W-:Y:S01]  /*8210*/  IADD3.X R49, PT, PT, R15, UR13, RZ, P0, !PT ;  /* 0x0000000d0f317c10 */ /* 0x000fe200087fe4ff */
[----:B------:R-:W-:Y:S01]  /*8220*/  IMAD.MOV R43, RZ, RZ, -R14 ;  /* 0x000000ffff2b7224 */ /* 0x000fe200078e0a0e */
[----:B------:R-:W-:-:S02]  /*8230*/  IADD3.X R47, PT, PT, R13, UR13, RZ, P1, !PT ;  /* 0x0000000d0d2f7c10 */ /* 0x000fc40008ffe4ff */
[----:B------:R-:W-:-:S07]  /*8240*/  IADD3 R42, PT, PT, R29, R12, RZ ;  /* 0x0000000c1d2a7210 */ /* 0x000fce0007ffe0ff */
.L_x_695:
[----:B------:R-:W-:Y:S01]  /*8250*/  MOV R12, R44 ;  /* 0x0000002c000c7202 */ /* 0x000fe20000000f00 */
[----:B------:R-:W2:Y:S01]  /*8260*/  LDS.U16 R20, [R42] ;  /* 0x000000002a147984 */ /* 0x000ea20000000400 */
[----:B------:R-:W-:-:S06]  /*8270*/  MOV R13, R47 ;  /* 0x0000002f000d7202 */ /* 0x000fcc0000000f00 */
[----:B------:R-:W5:Y:S01]  /*8280*/  LDG.E.128 R12, desc[UR36][R12.64] ;  /* 0x000000240c0c7981 */ /* 0x000f62000c1e1d00 */
[----:B------:R-:W-:Y:S01]  /*8290*/  UISETP.NE.AND UP0, UPT, UR14, URZ, UPT ;  /* 0x000000ff0e00728c */ /* 0x000fe2000bf05270 */
[----:B--2---:R-:W-:-:S08]  /*82a0*/  HADD2.F32 R45, -RZ, R20.H0_H0 ;  /* 0x20000014ff2d7230 */ /* 0x004fd00000004100 */
[----:B------:R-:W-:Y:S05]  /*82b0*/  BRA.U UP0, `(.L_x_694) ;  /* 0x0000000100507547 */ /* 0x000fea000b800000 */
[----:B------:R-:W-:Y:S01]  /*82c0*/  ISETP.NE.AND P0, PT, R16, RZ, PT ;  /* 0x000000ff1000720c */ /* 0x000fe20003f05270 */
[----:B------:R-:W2:-:S12]  /*82d0*/  LDS.128 R36, [R28] ;  /* 0x000000001c247984 */ /* 0x000e980000000c00 */
[----:B------:R-:W-:Y:S01]  /*82e0*/  VOTEU.ANY UP0, P0 ;  /* 0x0000000000ff7886 */ /* 0x000fe20000000100 */
[----:B------:R-:W-:-:S13]  /*82f0*/  PLOP3.LUT P0, PT, PT, PT, UP0, 0x80, 0x8 ;  /* 0x000000000008781c */ /* 0x000fda0003f0f008 */
[----:B------:R-:W3:Y:S01]  /*8300*/  @P0 LDG.E.128 R20, desc[UR36][R34.64] ;  /* 0x0000002422140981 */ /* 0x000ee2000c1e1d00 */
[----:B------:R-:W-:Y:S02]  /*8310*/  PLOP3.LUT P0, PT, PT, PT, UP0, 0x80, 0x8 ;  /* 0x000000000008781c */ /* 0x000fe40003f0f008 */
        /* <DEDUP_REMOVED lines=10> */
[----:B------:R-:W-:-:S02]  /*83c0*/  @P3 HFMA2 R15, R15, R23, -RZ ;  /* 0x000000170f0f3231 */ /* 0x000fc400001000ff */
[----:B------:R-:W-:Y:S01]  /*83d0*/  IMAD.MOV.U32 R20, RZ, RZ, R46 ;  /* 0x000000ffff147224 */ /* 0x000fe200078e002e */
[----:B------:R-:W-:-:S05]  /*83e0*/  MOV R21, R49 ;  /* 0x0000003100157202 */ /* 0x000fca0000000f00 */
[----:B------:R2:W-:Y:S02]  /*83f0*/  STG.E.128 desc[UR36][R20.64], R12 ;  /* 0x0000000c14007986 */ /* 0x0005e4000c101d24 */
.L_x_694:
[----:B------:R-:W-:Y:S01]  /*8400*/  IADD3 R43, PT, PT, R43, 0x1, RZ ;  /* 0x000000012b2b7810 */ /* 0x000fe20007ffe0ff */
[--C-:B--2--5:R-:W-:Y:S01]  /*8410*/  HADD2.F32 R21, -RZ, R13.reuse.H0_H0 ;  /* 0x2000000dff157230 */ /* 0x124fe20000004100 */
        /* <DEDUP_REMOVED lines=15> */
[C---:B------:R-:W-:Y:S01]  /*8510*/  FFMA.FTZ R19, R45.reuse, R14, R19 ;  /* 0x0000000e2d137223 */ /* 0x040fe20000010013 */
[----:B------:R-:W-:Y:S01]  /*8520*/  FFMA.FTZ R18, R45, R23, R18 ;  /* 0x000000172d127223 */ /* 0x000fe20000010012 */
[----:B------:R-:W-:-:S02]  /*8530*/  VIADD R33, R33, 0x8 ;  /* 0x0000000821217836 */ /* 0x000fc40000000000 */
[----:B------:R-:W-:Y:S01]  /*8540*/  FFMA.FTZ R17, R45, R36, R17 ;  /* 0x000000242d117223 */ /* 0x000fe20000010011 */
[----:B------:R-:W-:Y:S01]  /*8550*/  IADD3 R42, PT, PT, R42, 0x10, RZ ;  /* 0x000000102a2a7810 */ /* 0x000fe20007ffe0ff */
[----:B------:R-:W-:Y:S01]  /*8560*/  IMAD.X R49, RZ, RZ, R49, P1 ;  /* 0x000000ffff317224 */ /* 0x000fe200008e0631 */
[----:B------:R-:W-:Y:S01]  /*8570*/  IADD3.X R47, PT, PT, RZ, R47, RZ, P2, !PT ;  /* 0x0000002fff2f7210 */ /* 0x000fe200017fe4ff */
[----:B------:R-:W-:Y:S06]  /*8580*/  @P0 BRA `(.L_x_695) ;  /* 0xfffffffc00300947 */ /* 0x000fec000383ffff */
.L_x_693:
[----:B-1----:R-:W-:Y:S05]  /*8590*/  BSYNC.RECONVERGENT B2 ;  /* 0x0000000000027941 */ /* 0x002fea0003800200 */
.L_x_692:
[----:B------:R-:W-:-:S13]  /*85a0*/  ISETP.GE.U32.AND P0, PT, R41, 0x18, PT ;  /* 0x000000182900780c */ /* 0x000fda0003f06070 */
[----:B------:R-:W-:Y:S05]  /*85b0*/  @!P0 BRA `(.L_x_691) ;  /* 0x0000000800b48947 */ /* 0x000fea0003800000 */
[----:B------:R-:W1:Y:S02]  /*85c0*/  LDCU UR5, c[0x0][0x40c] ;  /* 0x00008180ff0577ac */ /* 0x000e640008000800 */
[----:B-1----:R-:W-:-:S06]  /*85d0*/  UISETP.NE.AND UP0, UPT, UR5, URZ, UPT ;  /* 0x000000ff0500728c */ /* 0x002fcc000bf05270 */
[----:B------:R-:W-:-:S13]  /*85e0*/  PLOP3.LUT P0, PT, PT, PT, UP0, 0x80, 0x8 ;  /* 0x000000000008781c */ /* 0x000fda0003f0f008 */
.L_x_701:
[----:B------:R-:W-:Y:S01]  /*85f0*/  IMAD R41, R33, 0x70, RZ ;  /* 0x0000007021297824 */ /* 0x000fe200078e02ff */
[----:B------:R-:W-:-:S03]  /*8600*/  ISETP.NE.AND P5, PT, R16, RZ, PT ;  /* 0x000000ff1000720c */ /* 0x000fc60003fa5270 */
[----:B------:R-:W-:-:S06]  /*8610*/  IMAD.WIDE.U32 R12, R41, 0x2, R10 ;  /* 0x00000002290c7825 */ /* 0x000fcc00078e000a */
[----:B------:R-:W5:Y:S01]  /*8620*/  LDG.E.128 R12, desc[UR36][R12.64] ;  /* 0x000000240c0c7981 */ /* 0x000f62000c1e1d00 */
[----:B------:R-:W-:Y:S04]  /*8630*/  BSSY.RECONVERGENT B2, `(.L_x_696) ;  /* 0x0000014000027945 */ /* 0x000fe80003800200 */
[----:B------:R-:W-:Y:S05]  /*8640*/  @P0 BRA `(.L_x_697) ;  /* 0x0000000000480947 */ /* 0x000fea0003800000 */
[----:B------:R-:W-:Y:S01]  /*8650*/  VOTEU.ANY UP0, P5 ;  /* 0x0000000000ff7886 */ /* 0x000fe20002800100 */
[----:B------:R-:W-:Y:S01]  /*8660*/  PLOP3.LUT P0, PT, PT, PT, UP0, 0x80, 0x8 ;  /* 0x000000000008781c */ /* 0x000fe20003f0f008 */
[----:B------:R-:W1:-:S12]  /*8670*/  LDS.128 R20, [R28] ;  /* 0x000000001c147984 */ /* 0x000e580000000c00 */
[----:B------:R-:W2:Y:S01]  /*8680*/  @P0 LDG.E.128 R36, desc[UR36][R34.64] ;  /* 0x0000002422240981 */ /* 0x000ea2000c1e1d00 */
[----:B------:R-:W-:Y:S02]  /*8690*/  PLOP3.LUT P0, PT, PT, PT, UP0, 0x80, 0x8 ;  /* 0x000000000008781c */ /* 0x000fe40003f0f008 */
[----:B------:R-:W-:Y:S02]  /*86a0*/  PLOP3.LUT P1, PT, PT, PT, UP0, 0x80, 0x8 ;  /* 0x000000000008781c */ /* 0x000fe40003f2f008 */
[----:B------:R-:W-:Y:S02]  /*86b0*/  PLOP3.LUT P2, PT, PT, PT, UP0, 0x80, 0x8 ;  /* 0x000000000008781c */ /* 0x000fe40003f4f008 */
[----:B------:R-:W-:Y:S01]  /*86c0*/  PLOP3.LUT P3, PT, PT, PT, UP0, 0x80, 0x8 ;  /* 0x000000000008781c */ /* 0x000fe20003f6f008 */
[----:B-1---5:R-:W-:Y:S02]  /*86d0*/  HFMA2 R12, R12, 1, 1, R20 ;  /* 0x3c003c000c0c7831 */ /* 0x022fe40000000014 */
[----:B------:R-:W-:-:S02]  /*86e0*/  HADD2 R13, R13, R21 ;  /* 0x000000150d0d7230 */ /* 0x000fc40000000000 */
        /* <DEDUP_REMOVED lines=8> */
.L_x_697:
[----:B------:R-:W-:Y:S05]  /*8770*/  BSYNC.RECONVERGENT B2 ;  /* 0x0000000000027941 */ /* 0x000fea0003800200 */
.L_x_696:
[C---:B------:R-:W-:Y:S01]  /*8780*/  IADD3 R51, PT, PT, R41.reuse, 0x380, RZ ;  /* 0x0000038029337810 */ /* 0x040fe20007ffe0ff */
[----:B------:R-:W-:Y:S01]  /*8790*/  UISETP.NE.AND UP0, UPT, UR11, URZ, UPT ;  /* 0x000000ff0b00728c */ /* 0x000fe2000bf05270 */
[C---:B------:R-:W-:Y:S01]  /*87a0*/  IADD3 R53, PT, PT, R41.reuse, 0x700, RZ ;  /* 0x0000070029357810 */ /* 0x040fe20007ffe0ff */
[----:B------:R-:W-:Y:S02]  /*87b0*/  VIADD R41, R41, 0xa80 ;  /* 0x00000a8029297836 */ /* 0x000fe40000000000 */
[--C-:B-1----:R-:W-:Y:S02]  /*87c0*/  IMAD.WIDE.U32 R20, R51, 0x2, R10.reuse ;  /* 0x0000000233147825 */ /* 0x102fe400078e000a */
[----:B------:R-:W-:Y:S02]  /*87d0*/  PLOP3.LUT P0, PT, PT, PT, UP0, 0x80, 0x8 ;  /* 0x000000000008781c */ /* 0x000fe40003f0f008 */
[--C-:B------:R-:W-:Y:S02]  /*87e0*/  IMAD.WIDE.U32 R42, R53, 0x2, R10.reuse ;  /* 0x00000002352a7825 */ /* 0x100fe400078e000a */
[----:B------:R-:W5:Y:S02]  /*87f0*/  LDG.E.128 R20, desc[UR36][R20.64] ;  /* 0x0000002414147981 */ /* 0x000f64000c1e1d00 */
[----:B------:R-:W-:-:S07]  /*8800*/  IMAD.WIDE.U32 R48, R41, 0x2, R10 ;  /* 0x0000000229307825 */ /* 0x000fce00078e000a */
        /* <DEDUP_REMOVED lines=19> */
.L_x_698:
[----:B-1----:R1:W5:Y:S01]  /*8940*/  LDG.E.128 R36, desc[UR36][R42.64] ;  /* 0x000000242a247981 */ /* 0x002362000c1e1d00 */
        /* <DEDUP_REMOVED lines=10> */
[----:B--2--5:R-:W-:Y:S02]  /*89f0*/  HADD2 R36, R36, R56 ;  /* 0x0000003824247230 */ /* 0x024fe40000000000 */
[----:B------:R-:W-:-:S02]  /*8a00*/  HFMA2 R37, R37, 1, 1, R57 ;  /* 0x3c003c0025257831 */ /* 0x000fc40000000039 */
[----:B------:R-:W-:Y:S02]  /*8a10*/  HADD2 R38, R38, R58 ;  /* 0x0000003a26267230 */ /* 0x000fe40000000000 */
[----:B------:R-:W-:Y:S02]  /*8a20*/  HFMA2 R39, R39, 1, 1, R59 ;  /* 0x3c003c0027277831 */ /* 0x000fe4000000003b */
[----:B---3--:R-:W-:Y:S02]  /*8a30*/  @P1 HMUL2 R36, R36, R44 ;  /* 0x0000002c24241232 */ /* 0x008fe40000000000 */
[----:B------:R-:W-:Y:S02]  /*8a40*/  @P2 HFMA2 R37, R37, R45, -RZ ;  /* 0x0000002d25252231 */ /* 0x000fe400001000ff */
[----:B------:R-:W-:Y:S02]  /*8a50*/  @P3 HMUL2 R38, R38, R46 ;  /* 0x0000002e26263232 */ /* 0x000fe40000000000 */
[----:B------:R-:W-:-:S05]  /*8a60*/  @P4 HFMA2 R39, R39, R47, -RZ ;  /* 0x0000002f27274231 */ /* 0x000fca00001000ff */
[----:B------:R2:W-:Y:S02]  /*8a70*/  STG.E.128 desc[UR36][R42.64], R36 ;  /* 0x000000242a007986 */ /* 0x0005e4000c101d24 */
.L_x_699:
[----:B-12---:R-:W-:Y:S01]  /*8a80*/  IADD3 R43, PT, PT, R33, -UR10, RZ ;  /* 0x8000000a212b7c10 */ /* 0x006fe2000fffe0ff */
[----:B------:R1:W5:Y:S02]  /*8a90*/  LDG.E.128 R44, desc[UR36][R48.64] ;  /* 0x00000024302c7981 */ /* 0x000364000c1e1d00 */
[--C-:B-----5:R-:W-:Y:S01]  /*8aa0*/  HADD2.F32 R51, -RZ, R13.reuse.H0_H0 ;  /* 0x2000000dff337230 */ /* 0x120fe20000004100 */
[----:B------:R-:W-:Y:S01]  /*8ab0*/  LEA R54, R43, R32, 0x1 ;  /* 0x000000202b367211 */ /* 0x000fe200078e08ff */
[----:B------:R-:W-:Y:S02]  /*8ac0*/  HADD2.F32 R50, -RZ, R13.H1_H1 ;  /* 0x3000000dff327230 */ /* 0x000fe40000004100 */
[--C-:B------:R-:W-:Y:S02]  /*8ad0*/  HADD2.F32 R13, -RZ, R14.reuse.H0_H0 ;  /* 0x2000000eff0d7230 */ /* 0x100fe40000004100 */
[----:B------:R-:W2:Y:S01]  /*8ae0*/  LDS.U16 R42, [R54] ;  /* 0x00000000362a7984 */ /* 0x000ea20000000400 */
[----:B------:R-:W-:-:S02]  /*8af0*/  HADD2.F32 R14, -RZ, R14.H1_H1 ;  /* 0x3000000eff0e7230 */ /* 0x000fc40000004100 */
[--C-:B-1----:R-:W-:Y:S01]  /*8b00*/  HADD2.F32 R48, -RZ, R15.reuse.H1_H1 ;  /* 0x3000000fff307230 */ /* 0x102fe20000004100 */
[----:B------:R-:W1:Y:S01]  /*8b10*/  LDS.U16 R52, [R54+0x10] ;  /* 0x0000100036347984 */ /* 0x000e620000000400 */
[----:B------:R-:W-:Y:S02]  /*8b20*/  HADD2.F32 R49, -RZ, R15.H0_H0 ;  /* 0x2000000fff317230 */ /* 0x000fe40000004100 */
[----:B------:R-:W-:Y:S01]  /*8b30*/  HADD2.F32 R15, -RZ, R20.H1_H1 ;  /* 0x30000014ff0f7230 */ /* 0x000fe20000004100 */
[----:B------:R-:W3:Y:S01]  /*8b40*/  LDS.U16 R53, [R54+0x20] ;  /* 0x0000200036357984 */ /* 0x000ee20000000400 */
[----:B--2---:R-:W-:Y:S02]  /*8b50*/  HADD2.F32 R43, -RZ, R42.H0_H0 ;  /* 0x2000002aff2b7230 */ /* 0x004fe40000004100 */
[--C-:B------:R-:W-:Y:S02]  /*8b60*/  HADD2.F32 R42, -RZ, R12.reuse.H0_H0 ;  /* 0x2000000cff2a7230 */ /* 0x100fe40000004100 */
[----:B------:R-:W-:-:S02]  /*8b70*/  HADD2.F32 R12, -RZ, R12.H1_H1 ;  /* 0x3000000cff0c7230 */ /* 0x000fc40000004100 */
[C---:B------:R-:W-:Y:S01]  /*8b80*/  FFMA.FTZ R50, R43.reuse, R50, R25 ;  /* 0x000000322b327223 */ /* 0x040fe20000010019 */
[C---:B------:R-:W-:Y:S01]  /*8b90*/  FFMA.FTZ R14, R43.reuse, R14, R19 ;  /* 0x0000000e2b0e7223 */ /* 0x040fe20000010013 */
[----:B-1----:R-:W-:Y:S02]  /*8ba0*/  HADD2.F32 R52, -RZ, R52.H0_H0 ;  /* 0x20000034ff347230 */ /* 0x002fe40000004100 */
[C---:B------:R-:W-:Y:S01]  /*8bb0*/  FFMA.FTZ R48, R43.reuse, R48, R17 ;  /* 0x000000302b307223 */ /* 0x040fe20000010011 */
[C---:B------:R-:W-:Y:S01]  /*8bc0*/  FFMA.FTZ R12, R43.reuse, R12, R27 ;  /* 0x0000000c2b0c7223 */ /* 0x040fe2000001001b */
[--C-:B------:R-:W-:Y:S02]  /*8bd0*/  HADD2.F32 R19, -RZ, R22.reuse.H0_H0 ;  /* 0x20000016ff137230 */ /* 0x100fe40000004100 */
[C---:B------:R-:W-:Y:S01]  /*8be0*/  FFMA.FTZ R24, R43.reuse, R13, R24 ;  /* 0x0000000d2b187223 */ /* 0x040fe20000010018 */
[----:B------:R-:W-:Y:S02]  /*8bf0*/  HADD2.F32 R25, -RZ, R22.H1_H1 ;  /* 0x30000016ff197230 */ /* 0x000fe40000004100 */
[----:B------:R-:W-:Y:S01]  /*8c00*/  FFMA.FTZ R18, R43, R49, R18 ;  /* 0x000000312b127223 */ /* 0x000fe20000010012 */
[----:B------:R-:W-:-:S02]  /*8c10*/  HADD2.F32 R27, -RZ, R23.H0_H0 ;  /* 0x20000017ff1b7230 */ /* 0x000fc40000004100 */
[C---:B------:R-:W-:Y:S01]  /*8c20*/  FFMA.FTZ R55, R43.reuse, R42, R30 ;  /* 0x0000002a2b377223 */ /* 0x040fe2000001001e */
[--C-:B------:R-:W-:Y:S02]  /*8c30*/  HADD2.F32 R17, -RZ, R21.reuse.H0_H0 ;  /* 0x20000015ff117230 */ /* 0x100fe40000004100 */
[----:B------:R-:W-:Y:S01]  /*8c40*/  FFMA.FTZ R26, R43, R51, R26 ;  /* 0x000000332b1a7223 */ /* 0x000fe2000001001a */
[----:B------:R-:W-:Y:S02]  /*8c50*/  HADD2.F32 R13, -RZ, R20.H0_H0 ;  /* 0x20000014ff0d7230 */ /* 0x000fe40000004100 */
[C---:B------:R-:W-:Y:S01]  /*8c60*/  FFMA.FTZ R15, R52.reuse, R15, R12 ;  /* 0x0000000f340f7223 */ /* 0x040fe2000001000c */
[----:B------:R-:W-:Y:S02]  /*8c70*/  HADD2.F32 R21, -RZ, R21.H1_H1 ;  /* 0x30000015ff157230 */ /* 0x000fe40000004100 */
[----:B------:R-:W-:Y:S01]  /*8c80*/  FFMA.FTZ R19, R52, R19, R24 ;  /* 0x0000001334137223 */ /* 0x000fe20000010018 */
[----:B------:R-:W-:-:S02]  /*8c90*/  HADD2.F32 R23, -RZ, R23.H1_H1 ;  /* 0x30000017ff177230 */ /* 0x000fc40000004100 */
[C---:B------:R-:W-:Y:S01]  /*8ca0*/  FFMA.FTZ R25, R52.reuse, R25, R14 ;  /* 0x0000001934197223 */ /* 0x040fe2000001000e */
[C---:B------:R-:W-:Y:S01]  /*8cb0*/  FFMA.FTZ R27, R52.reuse, R27, R18 ;  /* 0x0000001b341b7223 */ /* 0x040fe20000010012 */
[----:B------:R-:W-:Y:S02]  /*8cc0*/  HADD2.F32 R12, -RZ, R36.H0_H0 ;  /* 0x20000024ff0c7230 */ /* 0x000fe40000004100 */
[C---:B------:R-:W-:Y:S01]  /*8cd0*/  FFMA.FTZ R30, R52.reuse, R13, R55 ;  /* 0x0000000d341e7223 */ /* 0x040fe20000010037 */
[----:B------:R-:W-:Y:S02]  /*8ce0*/  HADD2.F32 R20, -RZ, R38.H0_H0 ;  /* 0x20000026ff147230 */ /* 0x000fe40000004100 */
[C---:B------:R-:W-:Y:S01]  /*8cf0*/  FFMA.FTZ R17, R52.reuse, R17, R26 ;  /* 0x0000001134117223 */ /* 0x040fe2000001001a */
[----:B---3--:R-:W-:Y:S02]  /*8d00*/  HADD2.F32 R53, -RZ, R53.H0_H0 ;  /* 0x20000035ff357230 */ /* 0x008fe40000004100 */
[----:B------:R-:W-:Y:S01]  /*8d10*/  FFMA.FTZ R21, R52, R21, R50 ;  /* 0x0000001534157223 */ /* 0x000fe20000010032 */
[----:B------:R-:W-:-:S02]  /*8d20*/  HADD2.F32 R36, -RZ, R36.H1_H1 ;  /* 0x30000024ff247230 */ /* 0x000fc40000004100 */
[----:B------:R-:W-:Y:S01]  /*8d30*/  FFMA.FTZ R23, R52, R23, R48 ;  /* 0x0000001734177223 */ /* 0x000fe20000010030 */
[--C-:B------:R-:W-:Y:S02]  /*8d40*/  HADD2.F32 R14, -RZ, R37.reuse.H0_H0 ;  /* 0x20000025ff0e7230 */ /* 0x100fe40000004100 */
[C---:B------:R-:W-:Y:S01]  /*8d50*/  FFMA.FTZ R20, R53.reuse, R20, R19 ;  /* 0x0000001435147223 */ /* 0x040fe20000010013 */
        /* <DEDUP_REMOVED lines=20> */
[----:B-1----:R-:W-:Y:S02]  /*8ea0*/  HFMA2 R44, R44, 1, 1, R48 ;  /* 0x3c003c002c2c7831 */ /* 0x002fe40000000030 */
        /* <DEDUP_REMOVED lines=9> */
.L_x_700:
[----:B-1----:R-:W1:Y:S01]  /*8f40*/  LDS.U16 R12, [R54+0x30] ;  /* 0x00003000360c7984 */ /* 0x002e620000000400 */
[----:B------:R-:W-:Y:S02]  /*8f50*/  VIADD R33, R33, 0x20 ;  /* 0x0000002021217836 */ /* 0x000fe40000000000 */
[----:B------:R-:W-:Y:S02]  /*8f60*/  HADD2.F32 R25, -RZ, R45.H1_H1 ;  /* 0x3000002dff197230 */ /* 0x000fe40000004100 */
[----:B------:R-:W-:Y:S01]  /*8f70*/  HADD2.F32 R17, -RZ, R46.H0_H0 ;  /* 0x2000002eff117230 */ /* 0x000fe20000004100 */
[----:B------:R-:W-:Y:S01]  /*8f80*/  ISETP.GE.AND P1, PT, R33, R40, PT ;  /* 0x000000282100720c */ /* 0x000fe20003f26270 */
[----:B------:R-:W-:Y:S02]  /*8f90*/  HADD2.F32 R21, -RZ, R47.H0_H0 ;  /* 0x2000002fff157230 */ /* 0x000fe40000004100 */
[--C-:B------:R-:W-:Y:S02]  /*8fa0*/  HADD2.F32 R13, -RZ, R44.reuse.H0_H0 ;  /* 0x2000002cff0d7230 */ /* 0x100fe40000004100 */
[----:B------:R-:W-:-:S02]  /*8fb0*/  HADD2.F32 R27, -RZ, R44.H1_H1 ;  /* 0x3000002cff1b7230 */ /* 0x000fc40000004100 */
[----:B------:R-:W-:Y:S02]  /*8fc0*/  HADD2.F32 R15, -RZ, R45.H0_H0 ;  /* 0x2000002dff0f7230 */ /* 0x000fe40000004100 */
[----:B------:R-:W-:Y:S02]  /*8fd0*/  HADD2.F32 R19, -RZ, R46.H1_H1 ;  /* 0x3000002eff137230 */ /* 0x000fe40000004100 */
[----:B------:R-:W-:Y:S02]  /*8fe0*/  HADD2.F32 R47, -RZ, R47.H1_H1 ;  /* 0x3000002fff2f7230 */ /* 0x000fe40000004100 */
[----:B-1----:R-:W-:-:S05]  /*8ff0*/  HADD2.F32 R12, -RZ, R12.H0_H0 ;  /* 0x2000000cff0c7230 */ /* 0x002fca0000004100 */
        /* <DEDUP_REMOVED lines=9> */
.L_x_691:
[----:B-1----:R-:W-:Y:S05]  /*9090*/  BSYNC.RECONVERGENT B1 ;  /* 0x0000000000017941 */ /* 0x002fea0003800200 */
.L_x_690:
[----:B------:R-:W-:Y:S01]  /*90a0*/  ISETP.GE.AND P0, PT, R31, UR15, PT ;  /* 0x0000000f1f007c0c */ /* 0x000fe2000bf06270 */
[----:B------:R-:W-:-:S12]  /*90b0*/  BSSY.RECONVERGENT B1, `(.L_x_702) ;  /* 0x00000f4000017945 */ /* 0x000fd80003800200 */
[----:B------:R-:W-:Y:S05]  /*90c0*/  @P0 BRA `(.L_x_703) ;  /* 0x0000000c00c80947 */ /* 0x000fea0003800000 */
[----:B------:R-:W1:Y:S01]  /*90d0*/  LDCU UR5, c[0x0][0x3f8] ;  /* 0x00007f00ff0577ac */ /* 0x000e620008000800 */
[----:B------:R-:W-:Y:S01]  /*90e0*/  IADD3 R33, PT, PT, R31, 0x8, RZ ;  /* 0x000000081f217810 */ /* 0x000fe20007ffe0ff */
[----:B------:R-:W2:Y:S01]  /*90f0*/  LDC.64 R20, c[0x0][0x458] ;  /* 0x00011600ff147b82 */ /* 0x000ea20000000a00 */
[----:B------:R-:W-:Y:S01]  /*9100*/  BSSY.RECONVERGENT B2, `(.L_x_704) ;  /* 0x0000053000027945 */ /* 0x000fe20003800200 */
[----:B------:R-:W-:Y:S01]  /*9110*/  ULOP3.LUT UR6, URZ, UR10, URZ, 0x33, !UPT ;  /* 0x0000000aff067292 */ /* 0x000fe2000f8e33ff */
[----:B------:R-:W-:-:S05]  /*9120*/  VIMNMX R12, PT, PT, R33, UR15, !PT ;  /* 0x0000000f210c7c48 */ /* 0x000fca000ffe0100 */
[----:B------:R-:W-:Y:S01]  /*9130*/  IADD3 R34, PT, PT, -R3, UR6, R12 ;  /* 0x0000000603227c10 */ /* 0x000fe2000fffe10c */
[----:B------:R-:W-:-:S03]  /*9140*/  IMAD.MOV.U32 R12, RZ, RZ, R31 ;  /* 0x000000ffff0c7224 */ /* 0x000fc600078e001f */
[----:B------:R-:W-:Y:S01]  /*9150*/  LOP3.LUT P0, RZ, R34, 0x8, RZ, 0xc0, !PT ;  /* 0x0000000822ff7812 */ /* 0x000fe2000780c0ff */
[----:B-1----:R-:W-:-:S06]  /*9160*/  UIMAD UR5, UR38, UR5, UR45 ;  /* 0x00000005260572a4 */ /* 0x002fcc000f8e022d */
[----:B------:R-:W-:-:S05]  /*9170*/  MOV R13, UR5 ;  /* 0x00000005000d7c02 */ /* 0x000fca0008000f00 */
[----:B------:R-:W-:-:S04]  /*9180*/  IMAD R13, R13, 0x70, R0 ;  /* 0x000000700d0d7824 */ /* 0x000fc800078e0200 */
[----:B--2---:R-:W-:Y:S01]  /*9190*/  IMAD.WIDE R20, R13, 0x2, R20 ;  /* 0x000000020d147825 */ /* 0x004fe200078e0214 */
[----:B------:R-:W-:Y:S06]  /*91a0*/  @P0 BRA `(.L_x_705) ;  /* 0x0000000400200947 */ /* 0x000fec0003800000 */
[----:B------:R-:W1:Y:S01]  /*91b0*/  LDC R14, c[0x0][0x3f4] ;  /* 0x0000fd00ff0e7b82 */ /* 0x000e620000000800 */
        /* <DEDUP_REMOVED lines=12> */
[----:B--2---:R-:W-:-:S04]  /*9280*/  IMAD.MOV R12, RZ, RZ, -R13 ;  /* 0x000000ffff0c7224 */ /* 0x004fc800078e0a0d */
[----:B------:R-:W-:Y:S02]  /*9290*/  IMAD R35, R12, R15, RZ ;  /* 0x0000000f0c237224 */ /* 0x000fe400078e02ff */
[----:B------:R-:W-:-:S05]  /*92a0*/  HFMA2 R12, -RZ, RZ, 0, 0 ;  /* 0x00000000ff0c7431 */ /* 0x000fca00000001ff */
        /* <DEDUP_REMOVED lines=10> */
[----:B------:R-:W-:-:S05]  /*9350*/  @!P2 LOP3.LUT R12, RZ, R14, RZ, 0x33, !PT ;  /* 0x0000000eff0ca212 */ /* 0x000fca00078e33ff */
[----:B------:R-:W-:-:S04]  /*9360*/  IMAD R13, R12, 0x70, RZ ;  /* 0x000000700c0d7824 */ /* 0x000fc800078e02ff */
[----:B------:R-:W-:-:S06]  /*9370*/  IMAD.WIDE.U32 R12, R13, 0x2, R10 ;  /* 0x000000020d0c7825 */ /* 0x000fcc00078e000a */
[----:B------:R-:W5:Y:S01]  /*9380*/  LDG.E.128 R12, desc[UR36][R12.64] ;  /* 0x000000240c0c7981 */ /* 0x000f62000c1e1d00 */
[----:B------:R-:W-:Y:S01]  /*9390*/  LEA R22, R3, R32, 0x1 ;  /* 0x0000002003167211 */ /* 0x000fe200078e08ff */
[----:B-1----:R-:W-:-:S05]  /*93a0*/  UISETP.NE.AND UP0, UPT, UR5, URZ, UPT ;  /* 0x000000ff0500728c */ /* 0x002fca000bf05270 */
[----:B------:R-:W1:Y:S02]  /*93b0*/  LDS.U16 R22, [R22] ;  /* 0x0000000016167984 */ /* 0x000e640000000400 */
[----:B-1----:R-:W-:Y:S02]  /*93c0*/  HADD2.F32 R35, -RZ, R22.H0_H0 ;  /* 0x20000016ff237230 */ /* 0x002fe40000004100 */
[----:B------:R-:W-:Y:S05]  /*93d0*/  BRA.U UP0, `(.L_x_706) ;  /* 0x0000000100507547 */ /* 0x000fea000b800000 */
[----:B------:R-:W-:Y:S01]  /*93e0*/  ISETP.NE.AND P3, PT, R16, RZ, PT ;  /* 0x000000ff1000720c */ /* 0x000fe20003f65270 */
[----:B------:R-:W1:-:S12]  /*93f0*/  LDS.128 R40, [R28] ;  /* 0x000000001c287984 */ /* 0x000e580000000c00 */
        /* <DEDUP_REMOVED lines=18> */
.L_x_706:
[--C-:B-1---5:R-:W-:Y:S02]  /*9520*/  HADD2.F32 R22, -RZ, R12.reuse.H0_H0 ;  /* 0x2000000cff167230 */ /* 0x122fe40000004100 */
        /* <DEDUP_REMOVED lines=12> */
[C---:B------:R-:W-:Y:S01]  /*95f0*/  FFMA.FTZ R19, R35.reuse, R14, R19 ;  /* 0x0000000e23137223 */ /* 0x040fe20000010013 */
[----:B------:R-:W-:Y:S01]  /*9600*/  MOV R12, R33 ;  /* 0x00000021000c7202 */ /* 0x000fe20000000f00 */
[C---:B------:R-:W-:Y:S01]  /*9610*/  FFMA.FTZ R18, R35.reuse, R31, R18 ;  /* 0x0000001f23127223 */ /* 0x040fe20000010012 */
[----:B------:R-:W-:-:S07]  /*9620*/  FFMA.FTZ R17, R35, R38, R17 ;  /* 0x0000002623117223 */ /* 0x000fce0000010011 */
.L_x_705:
[----:B------:R-:W-:Y:S05]  /*9630*/  BSYNC.RECONVERGENT B2 ;  /* 0x0000000000027941 */ /* 0x000fea0003800200 */
.L_x_704:
        /* <DEDUP_REMOVED lines=8> */
.L_x_713:
[----:B------:R-:W1:Y:S01]  /*96c0*/  LDC R44, c[0x0][0x3f4] ;  /* 0x0000fd00ff2c7b82 */ /* 0x000e620000000800 */
[----:B------:R-:W-:Y:S01]  /*96d0*/  IADD3 R14, PT, PT, R31, -0x8, RZ ;  /* 0xfffffff81f0e7810 */ /* 0x000fe20007ffe0ff */
[----:B------:R-:W-:Y:S03]  /*96e0*/  BSSY.RECONVERGENT B2, `(.L_x_707) ;  /* 0x0000044000027945 */ /* 0x000fe60003800200 */
        /* <DEDUP_REMOVED lines=9> */
[----:B--2---:R-:W-:Y:S02]  /*9780*/  VIADD R23, R22, 0xffffffe ;  /* 0x0ffffffe16177836 */ /* 0x004fe40000000000 */
[----:B------:R-:W2:Y:S04]  /*9790*/  LDS.U16 R22, [R29+-0x10] ;  /* 0xfffff0001d167984 */ /* 0x000ea80000000400 */
[----:B------:R-:W3:Y:S02]  /*97a0*/  F2I.FTZ.U32.TRUNC.NTZ R13, R23 ;  /* 0x00000017000d7305 */ /* 0x000ee4000021f000 */
[----:B---3--:R-:W-:-:S05]  /*97b0*/  IADD3 R12, PT, PT, RZ, -R13, RZ ;  /* 0x8000000dff0c7210 */ /* 0x008fca0007ffe0ff */
        /* <DEDUP_REMOVED lines=12> */
[----:B------:R-:W-:-:S05]  /*9880*/  @!P2 LOP3.LUT R12, RZ, R44, RZ, 0x33, !PT ;  /* 0x0000002cff0ca212 */ /* 0x000fca00078e33ff */
[----:B------:R-:W-:-:S04]  /*9890*/  IMAD R13, R12, 0x70, RZ ;  /* 0x000000700c0d7824 */ /* 0x000fc800078e02ff */
[----:B------:R-:W-:-:S06]  /*98a0*/  IMAD.WIDE.U32 R12, R13, 0x2, R10 ;  /* 0x000000020d0c7825 */ /* 0x000fcc00078e000a */
[----:B------:R-:W5:Y:S01]  /*98b0*/  LDG.E.128 R12, desc[UR36][R12.64] ;  /* 0x000000240c0c7981 */ /* 0x000f62000c1e1d00 */
[----:B-1----:R-:W-:Y:S01]  /*98c0*/  UISETP.NE.AND UP0, UPT, UR5, URZ, UPT ;  /* 0x000000ff0500728c */ /* 0x002fe2000bf05270 */
[----:B--2---:R-:W-:-:S08]  /*98d0*/  HADD2.F32 R35, -RZ, R22.H0_H0 ;  /* 0x20000016ff237230 */ /* 0x004fd00000004100 */
[----:B------:R-:W-:Y:S05]  /*98e0*/  BRA.U UP0, `(.L_x_709) ;  /* 0x00000001004c7547 */ /* 0x000fea000b800000 */
        /* <DEDUP_REMOVED lines=19> */
.L_x_709:
        /* <DEDUP_REMOVED lines=16> */
.L_x_708:
[----:B------:R-:W-:Y:S05]  /*9b20*/  BSYNC.RECONVERGENT B2 ;  /* 0x0000000000027941 */ /* 0x000fea0003800200 */
.L_x_707:
[----:B------:R-:W-:Y:S01]  /*9b30*/  ISETP.GE.AND P0, PT, R31, R44, PT ;  /* 0x0000002c1f00720c */ /* 0x000fe20003f06270 */
[----:B------:R-:W-:-:S12]  /*9b40*/  BSSY.RECONVERGENT B2, `(.L_x_710) ;  /* 0x0000044000027945 */ /* 0x000fd80003800200 */
        /* <DEDUP_REMOVED lines=9> */
[----:B------:R2:W3:Y:S02]  /*9be0*/  F2I.FTZ.U32.TRUNC.NTZ R13, R22 ;  /* 0x00000016000d7305 */ /* 0x0004e4000021f000 */
[----:B--2---:R-:W2:Y:S01]  /*9bf0*/  LDS.U16 R22, [R29] ;  /* 0x000000001d167984 */ /* 0x004ea20000000400 */
[----:B---3--:R-:W-:-:S04]  /*9c00*/  IMAD.MOV R12, RZ, RZ, -R13 ;  /* 0x000000ffff0c7224 */ /* 0x008fc800078e0a0d */
[----:B------:R-:W-:Y:S01]  /*9c10*/  IMAD R23, R12, R15, RZ ;  /* 0x0000000f0c177224 */ /* 0x000fe200078e02ff */
[----:B------:R-:W-:-:S05]  /*9c20*/  MOV R12, RZ ;  /* 0x000000ff000c7202 */ /* 0x000fca0000000f00 */
        /* <DEDUP_REMOVED lines=27> */
[----:B-1---5:R-:W-:-:S02]  /*9de0*/  HFMA2 R12, R12, 1, 1, R40 ;  /* 0x3c003c000c0c7831 */ /* 0x022fc40000000028 */
        /* <DEDUP_REMOVED lines=9> */
.L_x_712:
        /* <DEDUP_REMOVED lines=16> */
.L_x_711:
[----:B------:R-:W-:Y:S05]  /*9f80*/  BSYNC.RECONVERGENT B2 ;  /* 0x0000000000027941 */ /* 0x000fea0003800200 */
.L_x_710:
[C---:B------:R-:W-:Y:S01]  /*9f90*/  IADD3 R12, PT, PT, R31.reuse, 0x8, RZ ;  /* 0x000000081f0c7810 */ /* 0x040fe20007ffe0ff */
[----:B------:R-:W-:Y:S01]  /*9fa0*/  VIADD R31, R31, 0x10 ;  /* 0x000000101f1f7836 */ /* 0x000fe20000000000 */
[----:B------:R-:W-:Y:S02]  /*9fb0*/  IADD3 R33, PT, PT, R33, 0x700, RZ ;  /* 0x0000070021217810 */ /* 0x000fe40007ffe0ff */
[----:B------:R-:W-:Y:S02]  /*9fc0*/  ISETP.GE.AND P0, PT, R12, UR15, PT ;  /* 0x0000000f0c007c0c */ /* 0x000fe4000bf06270 */
[----:B------:R-:W-:-:S11]  /*9fd0*/  IADD3 R29, PT, PT, R29, 0x20, RZ ;  /* 0x000000201d1d7810 */ /* 0x000fd60007ffe0ff */
[----:B------:R-:W-:Y:S05]  /*9fe0*/  @!P0 BRA `(.L_x_713) ;  /* 0xfffffff400b48947 */ /* 0x000fea000383ffff */
.L_x_703:
[----:B------:R-:W-:Y:S05]  /*9ff0*/  BSYNC.RECONVERGENT B1 ;  /* 0x0000000000017941 */ /* 0x000fea0003800200 */
.L_x_702:
        /* <DEDUP_REMOVED lines=8> */
[----:B------:R-:W-:-:S04]  /*a080*/  MOV R11, UR5 ;  /* 0x00000005000b7c02 */ /* 0x000fc80008000f00 */
[----:B------:R-:W-:Y:S01]  /*a090*/  LEA R32, R11, R32, 0x1 ;  /* 0x000000200b207211 */ /* 0x000fe200078e08ff */
[----:B------:R-:W1:Y:S05]  /*a0a0*/  LDCU UR5, c[0x0][0x40c] ;  /* 0x00008180ff0577ac */ /* 0x000e6a0008000800 */
[----:B------:R-:W2:Y:S01]  /*a0b0*/  LDS.U16 R32, [R32+-0x2] ;  /* 0xfffffe0020207984 */ /* 0x000ea20000000400 */
[----:B-1----:R-:W-:Y:S01]  /*a0c0*/  UISETP.NE.AND UP0, UPT, UR5, URZ, UPT ;  /* 0x000000ff0500728c */ /* 0x002fe2000bf05270 */
[----:B--2---:R-:W-:-:S08]  /*a0d0*/  HADD2.F32 R29, -RZ, R32.H0_H0 ;  /* 0x20000020ff1d7230 */ /* 0x004fd00000004100 */
[----:B------:R-:W-:Y:S05]  /*a0e0*/  BRA.U UP0, `(.L_x_714) ;  /* 0x0000000100647547 */ /* 0x000fea000b800000 */
[----:B------:R-:W1:Y:S02]  /*a0f0*/  LDCU.64 UR12, c[0x0][0x460] ;  /* 0x00008c00ff0c77ac */ /* 0x000e640008000a00 */
[----:B-1----:R-:W-:-:S04]  /*a100*/  UISETP.NE.U32.AND UP0, UPT, UR12, URZ, UPT ;  /* 0x000000ff0c00728c */ /* 0x002fc8000bf05070 */
[----:B------:R-:W-:-:S06]  /*a110*/  UISETP.NE.AND.EX UP0, UPT, UR13, URZ, UPT, UP0 ;  /* 0x000000ff0d00728c */ /* 0x000fcc000bf05300 */
[----:B------:R-:W-:-:S05]  /*a120*/  PLOP3.LUT P0, PT, PT, PT, UP0, 0x80, 0x8 ;  /* 0x000000000008781c */ /* 0x000fca0003f0f008 */
[----:B------:R-:W1:Y:S01]  /*a130*/  @UP0 LDCU UR5, c[0x0][0x3f8] ;  /* 0x00007f00ff0507ac */ /* 0x000e620008000800 */
[----:B------:R-:W2:Y:S01]  /*a140*/  @UP0 LDCU.64 UR12, c[0x0][0x458] ;  /* 0x00008b00ff0c07ac */ /* 0x000ea20008000a00 */
[----:B-1----:R-:W-:Y:S01]  /*a150*/  @UP0 UIMAD UR5, UR38, UR5, UR45 ;  /* 0x00000005260502a4 */ /* 0x002fe2000f8e022d */
[----:B--2---:R-:W-:-:S05]  /*a160*/  MOV R10, UR12 ;  /* 0x0000000c000a7c02 */ /* 0x004fca0008000f00 */
[----:B------:R-:W-:Y:S01]  /*a170*/  IMAD.U32 R21, RZ, RZ, UR5 ;  /* 0x00000005ff157e24 */ /* 0x000fe2000f8e00ff */
[----:B------:R-:W-:-:S03]  /*a180*/  MOV R11, UR13 ;  /* 0x0000000d000b7c02 */ /* 0x000fc60008000f00 */
[----:B------:R-:W-:-:S04]  /*a190*/  @P0 IMAD R21, R21, 0x70, R0 ;  /* 0x0000007015150824 */ /* 0x000fc800078e0200 */
[----:B------:R-:W-:-:S05]  /*a1a0*/  @P0 IMAD.WIDE R10, R21, 0x2, R10 ;  /* 0x00000002150a0825 */ /* 0x000fca00078e020a */
        /* <DEDUP_REMOVED lines=13> */
.L_x_714:
[----:B0----5:R-:W-:Y:S02]  /*a280*/  HADD2.F32 R4, -RZ, R12.H0_H0 ;  /* 0x2000000cff047230 */ /* 0x021fe40000004100 */
[----:B------:R-:W-:Y:S02]  /*a290*/  HADD2.F32 R7, -RZ, R14.H0_H0 ;  /* 0x2000000eff077230 */ /* 0x000fe40000004100 */
[----:B-1----:R-:W-:Y:S02]  /*a2a0*/  HADD2.F32 R12, -RZ, R12.H1_H1 ;  /* 0x3000000cff0c7230 */ /* 0x002fe40000004100 */
[C---:B------:R-:W-:Y:S01]  /*a2b0*/  FFMA.FTZ R30, R29.reuse, R4, R30 ;  /* 0x000000041d1e7223 */ /* 0x040fe2000001001e */
[--C-:B------:R-:W-:Y:S02]  /*a2c0*/  HADD2.F32 R5, -RZ, R13.reuse.H0_H0 ;  /* 0x2000000dff057230 */ /* 0x100fe40000004100 */
        /* <DEDUP_REMOVED lines=11> */
.L_x_689:
[----:B-1----:R-:W-:Y:S05]  /*a380*/  BSYNC.RECONVERGENT B0 ;  /* 0x0000000000007941 */ /* 0x002fea0003800200 */
.L_x_688:
[----:B------:R-:W-:Y:S01]  /*a390*/  BAR.SYNC.DEFER_BLOCKING 0x0 ;  /* 0x0000000000007b1d */ /* 0x000fe20000010000 */
[----:B------:R-:W-:-:S13]  /*a3a0*/  ISETP.GT.U32.AND P0, PT, R0, 0x6f, PT ;  /* 0x0000006f0000780c */ /* 0x000fda0003f04070 */
[----:B------:R-:W-:Y:S05]  /*a3b0*/  @P0 BRA `(.L_x_715) ;  /* 0x0000000400a00947 */ /* 0x000fea0003800000 */
[----:B------:R-:W1:Y:S01]  /*a3c0*/  S2UR UR5, SR_CgaCtaId ;  /* 0x00000000000579c3 */ /* 0x000e620000008800 */
[----:B0-----:R-:W-:Y:S01]  /*a3d0*/  LOP3.LUT R4, R2, 0x3c0, RZ, 0xc0, !PT ;  /* 0x000003c002047812 */ /* 0x001fe200078ec0ff */
        /* <DEDUP_REMOVED lines=11> */
[----:B-1----:R-:W-:-:S06]  /*a490*/  ULEA UR4, UR5, UR4, 0x18 ;  /* 0x0000000405047291 */ /* 0x002fcc000f8ec0ff */
[----:B------:R-:W-:Y:S01]  /*a4a0*/  LEA R3, R3, UR4, 0x1 ;  /* 0x0000000403037c11 */ /* 0x000fe2000f8e08ff */
[----:B------:R-:W-:Y:S06]  /*a4b0*/  @P1 BRA `(.L_x_716) ;  /* 0x0000000000141947 */ /* 0x000fec0003800000 */
[----:B------:R-:W-:Y:S02]  /*a4c0*/  F2FP.F16.F32.PACK_AB R4, R27, R30 ;  /* 0x0000001e1b04723e */ /* 0x000fe400000000ff */
[----:B------:R-:W-:Y:S02]  /*a4d0*/  F2FP.F16.F32.PACK_AB R5, R25, R26 ;  /* 0x0000001a1905723e */ /* 0x000fe400000000ff */
[----:B------:R-:W-:Y:S02]  /*a4e0*/  F2FP.F16.F32.PACK_AB R6, R19, R24 ;  /* 0x000000181306723e */ /* 0x000fe400000000ff */
[----:B------:R-:W-:-:S05]  /*a4f0*/  F2FP.F16.F32.PACK_AB R7, R17, R18 ;  /* 0x000000121107723e */ /* 0x000fca00000000ff */
[----:B------:R0:W-:Y:S02]  /*a500*/  STS.128 [R3+-0x380], R4 ;  /* 0xfffc800403007388 */ /* 0x0001e40000000c00 */
.L_x_716:
[----:B------:R-:W-:Y:S05]  /*a510*/  WARPSYNC.ALL ;  /* 0x0000000000007948 */ /* 0x000fea0003800000 */
[----:B------:R-:W-:Y:S06]  /*a520*/  BAR.SYNC.DEFER_BLOCKING 0x0 ;  /* 0x0000000000007b1d */ /* 0x000fec0000010000 */
[----:B------:R-:W-:Y:S04]  /*a530*/  BSSY.RECONVERGENT B0, `(.L_x_717) ;  /* 0x0000013000007945 */ /* 0x000fe80003800200 */
[----:B------:R-:W-:Y:S05]  /*a540*/  @P2 BRA `(.L_x_718) ;  /* 0x0000000000442947 */ /* 0x000fea0003800000 */
[----:B0-----:R-:W0:Y:S02]  /*a550*/  LDS.128 R4, [R3] ;  /* 0x0000000003047984 */ /* 0x001e240000000c00 */
[--C-:B0-----:R-:W-:Y:S02]  /*a560*/  HADD2.F32 R11, -RZ, R5.reuse.H0_H0 ;  /* 0x20000005ff0b7230 */ /* 0x101fe40000004100 */
[----:B------:R-:W-:Y:S02]  /*a570*/  HADD2.F32 R8, -RZ, R5.H1_H1 ;  /* 0x30000005ff087230 */ /* 0x000fe40000004100 */
        /* <DEDUP_REMOVED lines=14> */
.L_x_718:
[----:B------:R-:W-:Y:S05]  /*a660*/  BSYNC.RECONVERGENT B0 ;  /* 0x0000000000007941 */ /* 0x000fea0003800200 */
.L_x_717:
        /* <DEDUP_REMOVED lines=8> */
.L_x_720:
[----:B------:R-:W-:Y:S05]  /*a6f0*/  BSYNC.RECONVERGENT B0 ;  /* 0x0000000000007941 */ /* 0x000fea0003800200 */
.L_x_719:
[----:B------:R-:W-:Y:S06]  /*a700*/  BAR.SYNC.DEFER_BLOCKING 0x0 ;  /* 0x0000000000007b1d */ /* 0x000fec0000010000 */
[----:B------:R-:W-:Y:S04]  /*a710*/  BSSY.RECONVERGENT B0, `(.L_x_721) ;  /* 0x0000013000007945 */ /* 0x000fe80003800200 */
[----:B------:R-:W-:Y:S05]  /*a720*/  @P6 BRA `(.L_x_722) ;  /* 0x0000000000446947 */ /* 0x000fea0003800000 */
[----:B01----:R-:W0:Y:S02]  /*a730*/  LDS.128 R4, [R3] ;  /* 0x0000000003047984 */ /* 0x003e240000000c00 */
        /* <DEDUP_REMOVED lines=16> */
.L_x_722:
[----:B------:R-:W-:Y:S05]  /*a840*/  BSYNC.RECONVERGENT B0 ;  /* 0x0000000000007941 */ /* 0x000fea0003800200 */
.L_x_721:
        /* <DEDUP_REMOVED lines=8> */
.L_x_724:
[----:B------:R-:W-:Y:S05]  /*a8d0*/  BSYNC.RECONVERGENT B0 ;  /* 0x0000000000007941 */ /* 0x000fea0003800200 */
.L_x_723:
[----:B------:R-:W-:Y:S06]  /*a8e0*/  BAR.SYNC.DEFER_BLOCKING 0x0 ;  /* 0x0000000000007b1d */ /* 0x000fec0000010000 */
[----:B------:R-:W-:Y:S04]  /*a8f0*/  BSSY.RECONVERGENT B0, `(.L_x_725) ;  /* 0x0000013000007945 */ /* 0x000fe80003800200 */
[----:B------:R-:W-:Y:S05]  /*a900*/  @P5 BRA `(.L_x_726) ;  /* 0x0000000000445947 */ /* 0x000fea0003800000 */
[----:B012---:R-:W0:Y:S02]  /*a910*/  LDS.128 R4, [R3] ;  /* 0x0000000003047984 */ /* 0x007e240000000c00 */
        /* <DEDUP_REMOVED lines=16> */
.L_x_726:
[----:B------:R-:W-:Y:S05]  /*aa20*/  BSYNC.RECONVERGENT B0 ;  /* 0x0000000000007941 */ /* 0x000fea0003800200 */
.L_x_725:
[----:B------:R-:W-:Y:S06]  /*aa30*/  BAR.SYNC.DEFER_BLOCKING 0x0 ;  /* 0x0000000000007b1d */ /* 0x000fec0000010000 */
.L_x_715:
[----:B------:R-:W-:-:S13]  /*aa40*/  ISETP.GT.U32.OR P0, PT, R2, 0xf, P0 ;  /* 0x0000000f0200780c */ /* 0x000fda0000704470 */
[----:B------:R-:W-:Y:S05]  /*aa50*/  @P0 EXIT ;  /* 0x000000000000094d */ /* 0x000fea0003800000 */
[----:B------:R-:W3:Y:S02]  /*aa60*/  LDCU UR4, c[0x0][0x478] ;  /* 0x00008f00ff0477ac */ /* 0x000ee40008000800 */
[----:B---3--:R-:W-:-:S09]  /*aa70*/  UISETP.NE.AND UP0, UPT, UR4, 0x2, UPT ;  /* 0x000000020400788c */ /* 0x008fd2000bf05270 */
[----:B------:R-:W-:Y:S05]  /*aa80*/  BRA.U UP0, `(.L_x_727) ;  /* 0x0000000100e07547 */ /* 0x000fea000b800000 */
[----:B012---:R-:W0:Y:S01]  /*aa90*/  LDC.64 R2, c[0x0][0x470] ;  /* 0x00011c00ff027b82 */ /* 0x007e220000000a00 */
[----:B------:R-:W1:Y:S01]  /*aaa0*/  LDCU.64 UR4, c[0x0][0x380] ;  /* 0x00007000ff0477ac */ /* 0x000e620008000a00 */
[----:B0-----:R-:W2:Y:S01]  /*aab0*/  LDG.E R2, desc[UR36][R2.64] ;  /* 0x0000002402027981 */ /* 0x001ea2000c1e1900 */
[----:B------:R-:W-:-:S05]  /*aac0*/  VIADD R9, R0, UR8 ;  /* 0x0000000800097c36 */ /* 0x000fca0008000000 */
[----:B-1----:R-:W-:-:S04]  /*aad0*/  IADD3 R8, P0, PT, R9, UR4, RZ ;  /* 0x0000000409087c10 */ /* 0x002fc8000ff1e0ff */
[----:B------:R-:W-:Y:S01]  /*aae0*/  LEA.HI.X.SX32 R9, R9, UR5, 0x1, P0 ;  /* 0x0000000509097c11 */ /* 0x000fe200080f0eff */
        /* <DEDUP_REMOVED lines=17> */
[----:B------:R-:W-:Y:S02]  /*ac00*/  PRMT R3, R19, 0x7710, RZ ;  /* 0x0000771013037816 */ /* 0x000fe400000000ff */
[----:B0-----:R-:W-:Y:S01]  /*ac10*/  PRMT R4, R17, 0x8880, RZ ;  /* 0x0000888011047816 */ /* 0x001fe200000000ff */
[----:B------:R-:W0:Y:S01]  /*ac20*/  F2I.S8.NTZ R27, R27 ;  /* 0x0000001b001b7305 */ /* 0x000e220000202100 */
[----:B------:R-:W-:Y:S02]  /*ac30*/  SHF.L.U32 R3, R3, 0x8, RZ ;  /* 0x0000000803037819 */ /* 0x000fe400000006ff */
[----:B------:R-:W-:-:S04]  /*ac40*/  PRMT R4, R4, 0x7710, RZ ;  /* 0x0000771004047816 */ /* 0x000fc800000000ff */
[----:B------:R-:W-:Y:S01]  /*ac50*/  PRMT R4, R5, 0x4210, R4 ;  /* 0x0000421005047816 */ /* 0x000fe20000000004 */
[----:B------:R-:W1:Y:S03]  /*ac60*/  F2I.S8.NTZ R26, R26 ;  /* 0x0000001a001a7305 */ /* 0x000e660000202100 */
[----:B------:R-:W-:Y:S02]  /*ac70*/  LOP3.LUT R13, R4, 0xff00, R3, 0xf8, !PT ;  /* 0x0000ff00040d7812 */ /* 0x000fe400078ef803 */
[----:B--2---:R-:W-:Y:S02]  /*ac80*/  PRMT R4, R25, 0x8880, RZ ;  /* 0x0000888019047816 */ /* 0x004fe400000000ff */
[----:B0-----:R-:W-:Y:S01]  /*ac90*/  PRMT R27, R27, 0x8880, RZ ;  /* 0x000088801b1b7816 */ /* 0x001fe200000000ff */
[----:B------:R-:W0:Y:S01]  /*aca0*/  F2I.S8.NTZ R24, R24 ;  /* 0x0000001800187305 */ /* 0x000e220000202100 */
[----:B------:R-:W-:-:S02]  /*acb0*/  PRMT R4, R4, 0x7710, RZ ;  /* 0x0000771004047816 */ /* 0x000fc400000000ff */
[----:B------:R-:W-:Y:S02]  /*acc0*/  PRMT R0, R27, 0x7710, RZ ;  /* 0x000077101b007816 */ /* 0x000fe400000000ff */
[----:B------:R-:W-:Y:S02]  /*acd0*/  LOP3.LUT R4, R4, 0xff, RZ, 0xc0, !PT ;  /* 0x000000ff04047812 */ /* 0x000fe400078ec0ff */
[----:B-1----:R-:W-:Y:S01]  /*ace0*/  PRMT R3, R26, 0x8880, RZ ;  /* 0x000088801a037816 */ /* 0x002fe200000000ff */
[----:B------:R-:W1:Y:S01]  /*acf0*/  F2I.S8.NTZ R2, R2 ;  /* 0x0000000200027305 */ /* 0x000e620000202100 */
[----:B------:R-:W-:Y:S02]  /*ad00*/  LOP3.LUT R6, R0, 0xff, RZ, 0xc0, !PT ;  /* 0x000000ff00067812 */ /* 0x000fe400078ec0ff */
[----:B------:R-:W-:-:S03]  /*ad10*/  PRMT R3, R3, 0x7710, RZ ;  /* 0x0000771003037816 */ /* 0x000fc600000000ff */
[----:B------:R-:W-:Y:S01]  /*ad20*/  IMAD.WIDE.U32 R6, R6, 0x100, RZ ;  /* 0x0000010006067825 */ /* 0x000fe200078e00ff */
[----:B0-----:R-:W-:Y:S02]  /*ad30*/  PRMT R24, R24, 0x8880, RZ ;  /* 0x0000888018187816 */ /* 0x001fe400000000ff */
[----:B------:R-:W-:Y:S02]  /*ad40*/  LOP3.LUT R5, R3, 0xff, RZ, 0xc0, !PT ;  /* 0x000000ff03057812 */ /* 0x000fe400078ec0ff */
[----:B------:R-:W-:Y:S02]  /*ad50*/  PRMT R0, R24, 0x7710, RZ ;  /* 0x0000771018007816 */ /* 0x000fe400000000ff */
[----:B-1----:R-:W-:Y:S01]  /*ad60*/  PRMT R10, R2, 0x8880, RZ ;  /* 0x00008880020a7816 */ /* 0x002fe200000000ff */
[----:B------:R-:W-:Y:S01]  /*ad70*/  IMAD.WIDE.U32 R2, R4, 0x1000000, RZ ;  /* 0x0100000004027825 */ /* 0x000fe200078e00ff */
[----:B------:R-:W-:Y:S02]  /*ad80*/  LOP3.LUT R13, R13, 0xff, R0, 0xf8, !PT ;  /* 0x000000ff0d0d7812 */ /* 0x000fe400078ef800 */
[----:B------:R-:W-:Y:S01]  /*ad90*/  PRMT R0, R10, 0x7710, RZ ;  /* 0x000077100a007816 */ /* 0x000fe200000000ff */
[----:B------:R-:W-:-:S03]  /*ada0*/  IMAD.WIDE.U32 R4, R5, 0x10000, RZ ;  /* 0x0001000005047825 */ /* 0x000fc600078e00ff */
[----:B------:R-:W-:Y:S02]  /*adb0*/  LOP3.LUT R11, R6, R2, R4, 0xfe, !PT ;  /* 0x00000002060b7212 */ /* 0x000fe400078efe04 */
[----:B------:R-:W-:Y:S02]  /*adc0*/  LOP3.LUT R3, R5, R13, R3, 0xfe, !PT ;  /* 0x0000000d05037212 */ /* 0x000fe400078efe03 */
[----:B------:R-:W-:Y:S02]  /*add0*/  LOP3.LUT R2, R11, 0xff, R0, 0xf8, !PT ;  /* 0x000000ff0b027812 */ /* 0x000fe400078ef800 */
[----:B------:R-:W-:-:S05]  /*ade0*/  LOP3.LUT R3, R3, R7, RZ, 0xfc, !PT ;  /* 0x0000000703037212 */ /* 0x000fca00078efcff */
[----:B------:R-:W-:Y:S01]  /*adf0*/  STG.E.64 desc[UR36][R8.64], R2 ;  /* 0x0000000208007986 */ /* 0x000fe2000c101b24 */
[----:B------:R-:W-:Y:S05]  /*ae00*/  EXIT ;  /* 0x000000000000794d */ /* 0x000fea0003800000 */
.L_x_727:
[----:B012---:R-:W0:Y:S01]  /*ae10*/  LDC.64 R2, c[0x0][0x380] ;  /* 0x0000e000ff027b82 */ /* 0x007e220000000a00 */
[----:B------:R-:W-:Y:S02]  /*ae20*/  IADD3 R5, PT, PT, R0, UR8, RZ ;  /* 0x0000000800057c10 */ /* 0x000fe4000fffe0ff */
        /* <DEDUP_REMOVED lines=10> */
.L_x_590:
[----:B------:R-:W-:Y:S01]  /*aed0*/  MOV R12, 0x10 ;  /* 0x00000010000c7802 */ /* 0x000fe20000000f00 */
[----:B------:R-:W-:Y:S01]  /*aee0*/  IMAD.MOV.U32 R11, RZ, RZ, 0x1f ;  /* 0x0000001fff0b7424 */ /* 0x000fe200078e00ff */
[----:B------:R-:W-:-:S07]  /*aef0*/  MOV R15, 0xffffffff ;  /* 0xffffffff000f7802 */ /* 0x000fce0000000f00 */
[----:B------:R-:W-:Y:S05]  /*af00*/  WARPSYNC.COLLECTIVE R15, `(.L_x_728) ;  /* 0x000000000f087348 */ /* 0x000fea0003c00000 */
[----:B------:R0:W1:Y:S02]  /*af10*/  SHFL.BFLY P6, R14, R13, R12, R11 ;  /* 0x0c00000c0d0e7389 */ /* 0x00006400000c000b */
[----:B01----:R-:W-:Y:S05]  /*af20*/  ENDCOLLECTIVE ;  /* 0x000000000000791b */ /* 0x003fea0003800000 */
.L_x_728:
[----:B------:R-:W-:Y:S02]  /*af30*/  IMAD.MOV.U32 R12, RZ, RZ, 0x8 ;  /* 0x00000008ff0c7424 */ /* 0x000fe400078e00ff */
[----:B------:R-:W-:-:S05]  /*af40*/  FADD.FTZ R4, R13, R14 ;  /* 0x0000000e0d047221 */ /* 0x000fca0000010000 */
[----:B------:R-:W-:-:S07]  /*af50*/  MOV R13, R4 ;  /* 0x00000004000d7202 */ /* 0x000fce0000000f00 */
[----:B------:R-:W-:Y:S05]  /*af60*/  WARPSYNC.COLLECTIVE R15, `(.L_x_729) ;  /* 0x000000000f087348 */ /* 0x000fea0003c00000 */
[----:B------:R0:W1:Y:S02]  /*af70*/  SHFL.BFLY P6, R14, R13, R12, R11 ;  /* 0x0c00000c0d0e7389 */ /* 0x00006400000c000b */
[----:B01----:R-:W-:Y:S05]  /*af80*/  ENDCOLLECTIVE ;  /* 0x000000000000791b */ /* 0x003fea0003800000 */
.L_x_729:
[----:B------:R-:W-:Y:S01]  /*af90*/  MOV R12, 0x4 ;  /* 0x00000004000c7802 */ /* 0x000fe20000000f00 */
[----:B------:R-:W-:-:S05]  /*afa0*/  FADD.FTZ R5, R4, R14 ;  /* 0x0000000e04057221 */ /* 0x000fca0000010000 */
[----:B------:R-:W-:-:S07]  /*afb0*/  MOV R13, R5 ;  /* 0x00000005000d7202 */ /* 0x000fce0000000f00 */
[----:B------:R-:W-:Y:S05]  /*afc0*/  WARPSYNC.COLLECTIVE R15, `(.L_x_730) ;  /* 0x000000000f087348 */ /* 0x000fea0003c00000 */
[----:B------:R0:W1:Y:S02]  /*afd0*/  SHFL.BFLY P6, R14, R13, R12, R11 ;  /* 0x0c00000c0d0e7389 */ /* 0x00006400000c000b */
[----:B01----:R-:W-:Y:S05]  /*afe0*/  ENDCOLLECTIVE ;  /* 0x000000000000791b */ /* 0x003fea0003800000 */
.L_x_730:
[----:B------:R-:W-:Y:S01]  /*aff0*/  MOV R12, 0x2 ;  /* 0x00000002000c7802 */ /* 0x000fe20000000f00 */
[----:B------:R-:W-:-:S04]  /*b000*/  FADD.FTZ R6, R5, R14 ;  /* 0x0000000e05067221 */ /* 0x000fc80000010000 */
[----:B------:R-:W-:-:S07]  /*b010*/  IMAD.MOV.U32 R13, RZ, RZ, R6 ;  /* 0x000000ffff0d7224 */ /* 0x000fce00078e0006 */
[----:B------:R-:W-:Y:S05]  /*b020*/  WARPSYNC.COLLECTIVE R15, `(.L_x_731) ;  /* 0x000000000f087348 */ /* 0x000fea0003c00000 */
[----:B------:R0:W1:Y:S02]  /*b030*/  SHFL.BFLY P6, R14, R13, R12, R11 ;  /* 0x0c00000c0d0e7389 */ /* 0x00006400000c000b */
[----:B01----:R-:W-:Y:S05]  /*b040*/  ENDCOLLECTIVE ;  /* 0x000000000000791b */ /* 0x003fea0003800000 */
.L_x_731:
[----:B------:R-:W-:Y:S02]  /*b050*/  IMAD.MOV.U32 R12, RZ, RZ, 0x1 ;  /* 0x00000001ff0c7424 */ /* 0x000fe400078e00ff */
[----:B------:R-:W-:-:S05]  /*b060*/  FADD.FTZ R7, R6, R14 ;  /* 0x0000000e06077221 */ /* 0x000fca0000010000 */
[----:B------:R-:W-:-:S07]  /*b070*/  MOV R13, R7 ;  /* 0x00000007000d7202 */ /* 0x000fce0000000f00 */
[----:B------:R-:W-:Y:S05]  /*b080*/  WARPSYNC.COLLECTIVE R15, `(.L_x_732) ;  /* 0x000000000f087348 */ /* 0x000fea0003c00000 */
[----:B------:R0:W1:Y:S02]  /*b090*/  SHFL.BFLY P6, R14, R13, R12, R11 ;  /* 0x0c00000c0d0e7389 */ /* 0x00006400000c000b */
[----:B01----:R-:W-:Y:S05]  /*b0a0*/  ENDCOLLECTIVE ;  /* 0x000000000000791b */ /* 0x003fea0003800000 */
.L_x_732:
[----:B------:R-:W-:Y:S05]  /*b0b0*/  BRA `(.L_x_733) ;  /* 0xffffff7000587947 */ /* 0x000fea000383ffff */
.L_x_658:
[----:B------:R-:W-:Y:S01]  /*b0c0*/  BSSY B1, `(.L_x_734) ;  /* 0x0000007000017945 */ /* 0x000fe20003800000 */
[----:B------:R-:W-:Y:S01]  /*b0d0*/  MOV R12, 0x1 ;  /* 0x00000001000c7802 */ /* 0x000fe20000000f00 */
[----:B------:R-:W-:Y:S01]  /*b0e0*/  IMAD.MOV.U32 R15, RZ, RZ, -0x1 ;  /* 0xffffffffff0f7424 */ /* 0x000fe200078e00ff */
[----:B------:R-:W-:-:S07]  /*b0f0*/  MOV R11, 0x1f ;  /* 0x0000001f000b7802 */ /* 0x000fce0000000f00 */
[----:B------:R-:W-:Y:S05]  /*b100*/  WARPSYNC.COLLECTIVE R15, `(.L_x_735) ;  /* 0x000000000f087348 */ /* 0x000fea0003c00000 */
[----:B------:R0:W1:Y:S02]  /*b110*/  SHFL.BFLY P6, R14, R13, R12, R11 ;  /* 0x0c00000c0d0e7389 */ /* 0x00006400000c000b */
[----:B01----:R-:W-:Y:S05]  /*b120*/  ENDCOLLECTIVE ;  /* 0x000000000000791b */ /* 0x003fea0003800000 */
.L_x_735:
[----:B------:R-:W-:Y:S05]  /*b130*/  BSYNC B1 ;  /* 0x0000000000017941 */ /* 0x000fea0003800000 */
.L_x_734:
[----:B------:R-:W-:Y:S05]  /*b140*/  BRA `(.L_x_736) ;  /* 0xffffffa800047947 */ /* 0x000fea000383ffff */
.L_x_662:
[----:B------:R-:W-:Y:S01]  /*b150*/  HFMA2 R12, -RZ, RZ, 0, 9.5367431640625e-07 ;  /* 0x00000010ff0c7431 */ /* 0x000fe200000001ff */
[----:B------:R-:W-:Y:S01]  /*b160*/  BSSY B0, `(.L_x_737) ;  /* 0x0000007000007945 */ /* 0x000fe20003800000 */
[----:B------:R-:W-:Y:S01]  /*b170*/  MOV R13, R0 ;  /* 0x00000000000d7202 */ /* 0x000fe20000000f00 */
[----:B------:R-:W-:Y:S01]  /*b180*/  IMAD.MOV.U32 R11, RZ, RZ, 0x1f ;  /* 0x0000001fff0b7424 */ /* 0x000fe200078e00ff */
[----:B------:R-:W-:-:S07]  /*b190*/  MOV R15, 0xffffffff ;  /* 0xffffffff000f7802 */ /* 0x000fce0000000f00 */
[----:B-1-34-:R-:W-:Y:S05]  /*b1a0*/  WARPSYNC.COLLECTIVE R15, `(.L_x_738) ;  /* 0x000000000f087348 */ /* 0x01afea0003c00000 */
[----:B------:R0:W2:Y:S02]  /*b1b0*/  SHFL.BFLY P6, R14, R13, R12, R11 ;  /* 0x0c00000c0d0e7389 */ /* 0x0000a400000c000b */
[----:B01234-:R-:W-:Y:S05]  /*b1c0*/  ENDCOLLECTIVE ;  /* 0x000000000000791b */ /* 0x01ffea0003800000 */
.L_x_738:
[----:B------:R-:W-:Y:S05]  /*b1d0*/  BSYNC B0 ;  /* 0x0000000000007941 */ /* 0x000fea0003800000 */
.L_x_737:
[----:B------:R-:W-:Y:S01]  /*b1e0*/  FMNMX.FTZ R13, R14, R0, !PT ;  /* 0x000000000e0d7209 */ /* 0x000fe20007810000 */
[----:B------:R-:W-:Y:S02]  /*b1f0*/  HFMA2 R12, -RZ, RZ, 0, 4.76837158203125e-07 ;  /* 0x00000008ff0c7431 */ /* 0x000fe400000001ff */
[----:B------:R-:W-:Y:S01]  /*b200*/  IMAD.MOV.U32 R11, RZ, RZ, 0x1f ;  /* 0x0000001fff0b7424 */ /* 0x000fe200078e00ff */
[----:B------:R-:W-:-:S07]  /*b210*/  MOV R15, 0xffffffff ;  /* 0xffffffff000f7802 */ /* 0x000fce0000000f00 */
[----:B------:R-:W-:Y:S05]  /*b220*/  WARPSYNC.COLLECTIVE R15, `(.L_x_739) ;  /* 0x000000000f087348 */ /* 0x000fea0003c00000 */
[----:B------:R0:W1:Y:S02]  /*b230*/  SHFL.BFLY P6, R14, R13, R12, R11 ;  /* 0x0c00000c0d0e7389 */ /* 0x00006400000c000b */
[----:B01----:R-:W-:Y:S05]  /*b240*/  ENDCOLLECTIVE ;  /* 0x000000000000791b */ /* 0x003fea0003800000 */
.L_x_739:
[----:B------:R-:W-:Y:S01]  /*b250*/  IMAD.MOV.U32 R12, RZ, RZ, 0x4 ;  /* 0x00000004ff0c7424 */ /* 0x000fe200078e00ff */
[----:B------:R-:W-:-:S04]  /*b260*/  FMNMX.FTZ R4, R13, R14, !PT ;  /* 0x0000000e0d047209 */ /* 0x000fc80007810000 */
[----:B------:R-:W-:-:S07]  /*b270*/  MOV R13, R4 ;  /* 0x00000004000d7202 */ /* 0x000fce0000000f00 */
[----:B------:R-:W-:Y:S05]  /*b280*/  WARPSYNC.COLLECTIVE R15, `(.L_x_740) ;  /* 0x000000000f087348 */ /* 0x000fea0003c00000 */
[----:B------:R0:W1:Y:S02]  /*b290*/  SHFL.BFLY P6, R14, R13, R12, R11 ;  /* 0x0c00000c0d0e7389 */ /* 0x00006400000c000b */
[----:B01----:R-:W-:Y:S05]  /*b2a0*/  ENDCOLLECTIVE ;  /* 0x000000000000791b */ /* 0x003fea0003800000 */
.L_x_740:
[----:B------:R-:W-:Y:S01]  /*b2b0*/  HFMA2 R12, -RZ, RZ, 0, 1.1920928955078125e-07 ;  /* 0x00000002ff0c7431 */ /* 0x000fe200000001ff */
[----:B------:R-:W-:-:S04]  /*b2c0*/  FMNMX.FTZ R5, R4, R14, !PT ;  /* 0x0000000e04057209 */ /* 0x000fc80007810000 */
[----:B------:R-:W-:-:S07]  /*b2d0*/  MOV R13, R5 ;  /* 0x00000005000d7202 */ /* 0x000fce0000000f00 */
[----:B------:R-:W-:Y:S05]  /*b2e0*/  WARPSYNC.COLLECTIVE R15, `(.L_x_741) ;  /* 0x000000000f087348 */ /* 0x000fea0003c00000 */
[----:B------:R0:W1:Y:S02]  /*b2f0*/  SHFL.BFLY P6, R14, R13, R12, R11 ;  /* 0x0c00000c0d0e7389 */ /* 0x00006400000c000b */
[----:B01----:R-:W-:Y:S05]  /*b300*/  ENDCOLLECTIVE ;  /* 0x000000000000791b */ /* 0x003fea0003800000 */
.L_x_741:
[----:B------:R-:W-:Y:S05]  /*b310*/  BRA `(.L_x_742) ;  /* 0xffffffa8007c7947 */ /* 0x000fea000383ffff */
.L_x_743:
        /* <DEDUP_REMOVED lines=14> */
.L_x_4057:


//--------------------- .text._ZN4mmha33masked_multihead_attention_kernelItLi112ELi128ELi4ELi16ELi64ELb1ELb0EEEv26Multihead_attention_paramsIT_XT5_EE --------------------------
	.section	.text._ZN4mmha33masked_multihead_attention_kernelItLi112ELi128ELi4ELi16ELi64ELb1ELb0EEEv26Multihead_attention_paramsIT_XT5_EE,"ax",@progbits
	.align	128
        .global         _ZN4mmha33masked_multihead_attention_kernelItLi112ELi128ELi4ELi16ELi64ELb1ELb0EEEv26Multihead_attention_paramsIT_XT5_EE
        .type           _ZN4mmha33masked_multihead_attention_kernelItLi112ELi128ELi4ELi16ELi64ELb1ELb0EEEv26Multihead_attention_paramsIT_XT5_EE,@function
        .size           _ZN4mmha33masked_multihead_attention_kernelItLi112ELi128ELi4ELi16ELi64ELb1ELb0EEEv26Multihead_attention_paramsIT_XT5_EE,(.L_x_4058 - _ZN4mmha33masked_multihead_attention_kernelItLi112ELi128ELi4ELi16ELi64ELb1ELb0EEEv26Multihead_attention_paramsIT_XT5_EE)
        .other          _ZN4mmha33masked_multihead_attention_kernelItLi112ELi128ELi4ELi16ELi64ELb1ELb0EEEv26Multihead_attention_paramsIT_XT5_EE,@"STO_CUDA_ENTRY STV_DEFAULT"
_ZN4mmha33masked_multihead_attention_kernelItLi112ELi128ELi4ELi16ELi64ELb1ELb0EEEv26Multihead_attention_paramsIT_XT5_EE:
.text._ZN4mmha33masked_multihead_attention_kernelItLi112ELi128ELi4ELi16ELi64ELb1ELb0EEEv26Multihead_attention_paramsIT_XT5_EE:
        /* <DEDUP_REMOVED lines=14> */
.L_x_744:
        /* <DEDUP_REMOVED lines=54> */
[----:B-1----:R-:W-:Y:S01]  /*0440*/  IMAD.MOV.U32 R4, RZ, RZ, RZ ;  /* 0x000000ffff047224 */ /* 0x002fe200078e00ff */
        /* <DEDUP_REMOVED lines=63> */
.L_x_746:
[----:B------:R-:W-:Y:S05]  /*0840*/  BSYNC.RECONVERGENT B0 ;  /* 0x0000000000007941 */ /* 0x000fea0003800200 */
.L_x_745:
        /* <DEDUP_REMOVED lines=10> */
[----:B------:R-:W-:Y:S01]  /*08f0*/  CS2R R18, SRZ ;  /* 0x0000000000127805 */ /* 0x000fe2000001ff00 */
[----:B------:R-:W4:Y:S02]  /*0900*/  LDC R20, c[0x0][0x400] ;  /* 0x00010000ff147b82 */ /* 0x000f240000000800 */
[----:B------:R-:W-:Y:S01]  /*0910*/  VOTEU.ANY UP0, P0 ;  /* 0x0000000000ff7886 */ /* 0x000fe20000000100 */
[----:B------:R-:W-:Y:S01]  /*0920*/  PLOP3.LUT P0, PT, PT, PT, UP1, 0x40, 0x4 ;  /* 0x000000000004781c */ /* 0x000fe20003f0e818 */
[----:B------:R-:W-:Y:S01]  /*0930*/  UISETP.NE.AND.EX UP0, UPT, UR8, URZ, UPT, UP0 ;  /* 0x000000ff0800728c */ /* 0x000fe2000bf05300 */
[----:B------:R-:W-:Y:S01]  /*0940*/  @!P3 IMAD R0, R12, UR42, R25 ;  /* 0x0000002a0c00bc24 */ /* 0x000fe2000f8e0219 */
[----:B-1----:R-:W-:-:S02]  /*0950*/  ISETP.NE.U32.AND P2, PT, RZ, UR10, PT ;  /* 0x0000000aff007c0c */ /* 0x002fc4000bf45070 */
[C---:B------:R-:W-:Y:S02]  /*0960*/  ISETP.GT.U32.OR P0, PT, R2.reuse, 0x1f, P0 ;  /* 0x0000001f0200780c */ /* 0x040fe40000704470 */
[----:B------:R-:W-:Y:S02]  /*0970*/  ISETP.NE.AND.EX P2, PT, RZ, UR11, PT, P2 ;  /* 0x0000000bff007c0c */ /* 0x000fe4000bf45320 */
[----:B---3--:R-:W-:Y:S02]  /*0980*/  ISETP.NE.U32.AND P1, PT, RZ, UR4, PT ;  /* 0x00000004ff007c0c */ /* 0x008fe4000bf25070 */
[----:B------:R-:W-:Y:S02]  /*0990*/  ISETP.GT.U32.OR P2, PT, R2, 0x1b, !P2 ;  /* 0x0000001b0200780c */ /* 0x000fe40005744470 */
[----:B------:R-:W-:Y:S01]  /*09a0*/  ISETP.NE.AND.EX P1, PT, RZ, UR5, PT, P1 ;  /* 0x00000005ff007c0c */ /* 0x000fe2000bf25310 */
[----:B------:R-:W1:Y:S01]  /*09b0*/  @UP0 LDCU.64 UR4, c[0x0][0x418] ;  /* 0x00008300ff0407ac */ /* 0x000e620008000a00 */
[----:B------:R-:W-:-:S02]  /*09c0*/  ISETP.NE.OR P2, PT, RZ, UR9, P2 ;  /* 0x00000009ff007c0c */ /* 0x000fc40009745670 */
[----:B------:R-:W-:Y:S01]  /*09d0*/  ISETP.GT.U32.OR P1, PT, R2, 0x1b, !P1 ;  /* 0x0000001b0200780c */ /* 0x000fe20004f24470 */
[----:B------:R-:W3:Y:S01]  /*09e0*/  @!P0 LDC.64 R10, c[0x0][0x450] ;  /* 0x00011400ff0a8b82 */ /* 0x000ee20000000a00 */
[----:B-----5:R-:W-:Y:S01]  /*09f0*/  @P4 R2UR UR38, R3 ;  /* 0x00000000032642ca */ /* 0x020fe200000e0000 */
[----:B------:R-:W-:Y:S01]  /*0a00*/  VOTEU.ALL UP1, P0 ;  /* 0x0000000000ff7886 */ /* 0x000fe20000020000 */
[----:B------:R-:W-:Y:S01]  /*0a10*/  @!P3 IMAD R3, R27, R12, UR44 ;  /* 0x0000002c1b03be24 */ /* 0x000fe2000f8e020c */
[----:B------:R-:W-:Y:S01]  /*0a20*/  PLOP3.LUT P4, PT, PT, PT, UP0, 0x80, 0x8 ;  /* 0x000000000008781c */ /* 0x000fe20003f8f008 */
[----:B------:R-:W-:-:S03]  /*0a30*/  IMAD.U32 R12, RZ, RZ, UR46 ;  /* 0x0000002eff0c7e24 */ /* 0x000fc6000f8e00ff */
[----:B------:R-:W-:Y:S01]  /*0a40*/  @!P3 LEA R15, R3, R0, 0x3 ;  /* 0x00000000030fb211 */ /* 0x000fe200078e18ff */
[----:B------:R-:W-:Y:S01]  /*0a50*/  IMAD R3, R12, 0x70, R17 ;  /* 0x000000700c037824 */ /* 0x000fe200078e0211 */
[----:B------:R-:W4:Y:S01]  /*0a60*/  @!P2 LDC.64 R8, c[0x0][0x3a0] ;  /* 0x0000e800ff08ab82 */ /* 0x000f220000000a00 */
[----:B------:R-:W-:Y:S02]  /*0a70*/  CS2R R22, SRZ ;  /* 0x0000000000167805 */ /* 0x000fe4000001ff00 */
[----:B--2---:R-:W-:Y:S01]  /*0a80*/  @!P3 IMAD.WIDE R4, R15, 0x2, R4 ;  /* 0x000000020f04b825 */ /* 0x004fe200078e0204 */
[----:B------:R-:W-:Y:S02]  /*0a90*/  @!UP1 UIMAD UR6, UR38, UR6, URZ ;  /* 0x00000006260692a4 */ /* 0x000fe4000f8e02ff */
[----:B-1----:R-:W-:Y:S02]  /*0aa0*/  @UP0 UIMAD.WIDE.U32 UR4, UR7, 0x4, UR4 ;  /* 0x00000004070408a5 */ /* 0x002fe4000f8e0004 */
[----:B0-----:R-:W0:Y:S01]  /*0ab0*/  @!P1 LDC.64 R6, c[0x0][0x390] ;  /* 0x0000e400ff069b82 */ /* 0x001e220000000a00 */
[----:B------:R-:W-:Y:S01]  /*0ac0*/  CS2R R14, SRZ ;  /* 0x00000000000e7805 */ /* 0x000fe2000001ff00 */
[----:B------:R-:W-:Y:S01]  /*0ad0*/  IMAD.U32 R0, RZ, RZ, UR6 ;  /* 0x00000006ff007e24 */ /* 0x000fe2000f8e00ff */
[----:B------:R-:W2:Y:S01]  /*0ae0*/  @!P3 LDG.E.64 R22, desc[UR36][R4.64] ;  /* 0x000000240416b981 */ /* 0x000ea2000c1e1b00 */
[----:B------:R-:W-:Y:S01]  /*0af0*/  MOV R12, UR4 ;  /* 0x00000004000c7c02 */ /* 0x000fe20008000f00 */
[----:B------:R-:W-:-:S02]  /*0b00*/  IMAD.U32 R13, RZ, RZ, UR5 ;  /* 0x00000005ff0d7e24 */ /* 0x000fc4000f8e00ff */
[----:B------:R-:W-:Y:S02]  /*0b10*/  @!P0 IMAD R21, R0, 0x70, R3 ;  /* 0x0000007000158824 */ /* 0x000fe400078e0203 */
[----:B------:R-:W1:Y:S01]  /*0b20*/  LDCU.U8 UR4, c[0x0][0x404] ;  /* 0x00008080ff0477ac */ /* 0x000e620008000000 */
[----:B------:R-:W2:Y:S01]  /*0b30*/  @P4 LDG.E R12, desc[UR36][R12.64] ;  /* 0x000000240c0c4981 */ /* 0x000ea2000c1e1900 */
[----:B---3--:R-:W-:-:S04]  /*0b40*/  @!P0 IMAD.WIDE R10, R21, 0x2, R10 ;  /* 0x00000002150a8825 */ /* 0x008fc800078e020a */
[C---:B----4-:R-:W-:Y:S02]  /*0b50*/  @!P2 IMAD.WIDE.U32 R8, R3.reuse, 0x2, R8 ;  /* 0x000000020308a825 */ /* 0x050fe400078e0008 */
[----:B------:R-:W3:Y:S04]  /*0b60*/  @!P0 LDG.E.64 R10, desc[UR36][R10.64] ;  /* 0x000000240a0a8981 */ /* 0x000ee8000c1e1b00 */
[----:B------:R-:W4:Y:S01]  /*0b70*/  @!P2 LDG.E.64 R18, desc[UR36][R8.64] ;  /* 0x000000240812a981 */ /* 0x000f22000c1e1b00 */
[----:B0-----:R-:W-:-:S05]  /*0b80*/  @!P1 IMAD.WIDE.U32 R6, R3, 0x2, R6 ;  /* 0x0000000203069825 */ /* 0x001fca00078e0006 */
[----:B------:R-:W3:Y:S01]  /*0b90*/  @!P1 LDG.E.64 R14, desc[UR36][R6.64] ;  /* 0x00000024060e9981 */ /* 0x000ee2000c1e1b00 */
[----:B------:R-:W-:Y:S02]  /*0ba0*/  ISETP.NE.AND P2, PT, RZ, UR9, PT ;  /* 0x00000009ff007c0c */ /* 0x000fe4000bf45270 */
[----:B-1----:R-:W-:-:S04]  /*0bb0*/  ISETP.NE.AND P1, PT, RZ, UR4, PT ;  /* 0x00000004ff007c0c */ /* 0x002fc8000bf25270 */
[----:B------:R-:W-:Y:S01]  /*0bc0*/  ISETP.LT.OR P1, PT, R20, 0x1, P1 ;  /* 0x000000011400780c */ /* 0x000fe20000f21670 */
[----:B------:R-:W-:Y:S01]  /*0bd0*/  UMOV UR39, URZ ;  /* 0x000000ff00277c82 */ /* 0x000fe20008000000 */
[----:B------:R-:W-:Y:S01]  /*0be0*/  BSSY.RECONVERGENT B6, `(.L_x_747) ;  /* 0x0000138000067945 */ /* 0x000fe20003800200 */
[----:B--2---:R-:W-:-:S04]  /*0bf0*/  @P4 R2UR UR39, R12 ;  /* 0x000000000c2742ca */ /* 0x004fc800000e0000 */
[----:B----4-:R-:W-:Y:S02]  /*0c00*/  @!P2 HADD2 R23, R23, R19 ;  /* 0x000000131717a230 */ /* 0x010fe40000000000 */
[----:B------:R-:W-:Y:S02]  /*0c10*/  @!P2 HFMA2 R22, R22, 1, 1, R18 ;  /* 0x3c003c001616a831 */ /* 0x000fe40000000012 */
[----:B---3--:R-:W-:Y:S02]  /*0c20*/  @!P0 HFMA2 R23, R23, R11, -RZ ;  /* 0x0000000b17178231 */ /* 0x008fe400001000ff */
        /* <DEDUP_REMOVED lines=57> */
.L_x_749:
[----:B------:R-:W-:-:S13]  /*0fc0*/  ISETP.GE.AND P0, PT, R17, R20, PT ;  /* 0x000000141100720c */ /* 0x000fda0003f06270 */
[----:B------:R-:W-:Y:S05]  /*0fd0*/  @P0 BRA `(.L_x_750) ;  /* 0x0000000c00e00947 */ /* 0x000fea0003800000 */
[----:B------:R-:W-:Y:S01]  /*0fe0*/  I2FP.F32.U32 R20, R20 ;  /* 0x0000001400147245 */ /* 0x000fe20000201000 */
[----:B------:R-:W-:Y:S01]  /*0ff0*/  VIADD R0, R17, 0x2 ;  /* 0x0000000211007836 */ /* 0x000fe20000000000 */
[----:B------:R-:W-:Y:S01]  /*1000*/  UIADD3 UR4, UPT, UPT, -UR39, UR9, URZ ;  /* 0x0000000927047290 */ /* 0x000fe2000fffe1ff */
[--C-:B------:R-:W-:Y:S01]  /*1010*/  HADD2.F32 R10, -RZ, R29.reuse.H1_H1 ;  /* 0x3000001dff0a7230 */ /* 0x100fe20000004100 */
[----:B------:R-:W0:Y:S01]  /*1020*/  MUFU.RCP R3, R20 ;  /* 0x0000001400037308 */ /* 0x000e220000001000 */
[--C-:B------:R-:W-:Y:S01]  /*1030*/  HADD2.F32 R6, -RZ, R28.reuse.H1_H1 ;  /* 0x3000001cff067230 */ /* 0x100fe20000004100 */
[----:B------:R-:W-:Y:S01]  /*1040*/  I2FP.F32.U32 R0, R0 ;  /* 0x0000000000007245 */ /* 0x000fe20000201000 */
[----:B------:R-:W-:Y:S02]  /*1050*/  HADD2.F32 R28, -RZ, R28.H0_H0 ;  /* 0x2000001cff1c7230 */ /* 0x000fe40000004100 */
[----:B------:R-:W-:Y:S02]  /*1060*/  HADD2.F32 R29, -RZ, R29.H0_H0 ;  /* 0x2000001dff1d7230 */ /* 0x000fe40000004100 */
[----:B0-----:R-:W-:Y:S01]  /*1070*/  FMUL.FTZ R4, R0, R3 ;  /* 0x0000000300047220 */ /* 0x001fe20000410000 */
[----:B------:R-:W-:-:S03]  /*1080*/  I2FP.F32.U32 R0, R17 ;  /* 0x0000001100007245 */ /* 0x000fc60000201000 */
[----:B------:R-:W-:Y:S02]  /*1090*/  FMUL.FTZ R4, R4, 13.28771209716796875 ;  /* 0x41549a7804047820 */ /* 0x000fe40000410000 */
[----:B------:R-:W-:Y:S02]  /*10a0*/  FMUL.FTZ R0, R0, R3 ;  /* 0x0000000300007220 */ /* 0x000fe40000410000 */
[----:B------:R-:W0:Y:S02]  /*10b0*/  MUFU.EX2 R5, -R4 ;  /* 0x8000000400057308 */ /* 0x000e240000000800 */
[----:B------:R-:W-:Y:S01]  /*10c0*/  FMUL.FTZ R3, R0, 13.28771209716796875 ;  /* 0x41549a7800037820 */ /* 0x000fe20000410000 */
[----:B------:R-:W-:-:S05]  /*10d0*/  I2FP.F32.S32 R0, UR4 ;  /* 0x0000000400007c45 */ /* 0x000fca0008201400 */
        /* <DEDUP_REMOVED lines=20> */
.L_x_748:
        /* <DEDUP_REMOVED lines=13> */
[----:B0-----:R-:W-:Y:S02]  /*12f0*/  IMAD.MOV.U32 R4, RZ, RZ, RZ ;  /* 0x000000ffff047224 */ /* 0x001fe400078e00ff */
[----:B-1----:R-:W-:-:S04]  /*1300*/  IMAD.MOV R6, RZ, RZ, -R5 ;  /* 0x000000ffff067224 */ /* 0x002fc800078e0a05 */
[----:B------:R-:W-:Y:S01]  /*1310*/  IMAD R7, R6, R3, RZ ;  /* 0x0000000306077224 */ /* 0x000fe200078e02ff */
[----:B------:R-:W-:-:S03]  /*1320*/  MOV R6, R8 ;  /* 0x0000000800067202 */ /* 0x000fc60000000f00 */
        /* <DEDUP_REMOVED lines=36> */
.L_x_751:
        /* <DEDUP_REMOVED lines=15> */
.L_x_752:
        /* <DEDUP_REMOVED lines=81> */
.L_x_758:
[----:B------:R-:W-:Y:S05]  /*1b70*/  BSYNC.RECONVERGENT B2 ;  /* 0x0000000000027941 */ /* 0x000fea0003800200 */
.L_x_757:
[C-C-:B------:R-:W-:Y:S02]  /*1b80*/  PRMT R6, R22.reuse, 0x5410, R23.reuse ;  /* 0x0000541016067816 */ /* 0x140fe40000000017 */
[----:B------:R-:W-:-:S03]  /*1b90*/  PRMT R7, R22, 0x7632, R23 ;  /* 0x0000763216077816 */ /* 0x000fc60000000017 */
[----:B------:R0:W-:Y:S04]  /*1ba0*/  STS [R21], R6 ;  /* 0x0000000615007388 */ /* 0x0001e80000000800 */
[----:B------:R0:W-:Y:S01]  /*1bb0*/  STS [R20], R7 ;  /* 0x0000000714007388 */ /* 0x0001e20000000800 */
[----:B------:R-:W-:Y:S05]  /*1bc0*/  BRA `(.L_x_759) ;  /* 0x00000000009c7947 */ /* 0x000fea0003800000 */
.L_x_756:
        /* <DEDUP_REMOVED lines=39> */
.L_x_759:
[----:B------:R-:W-:Y:S05]  /*1e40*/  BSYNC.RECONVERGENT B1 ;  /* 0x0000000000017941 */ /* 0x000fea0003800200 */
.L_x_755:
[C-C-:B0-----:R-:W-:Y:S02]  /*1e50*/  PRMT R6, R28.reuse, 0x5410, R29.reuse ;  /* 0x000054101c067816 */ /* 0x141fe4000000001d */
[----:B------:R-:W-:-:S03]  /*1e60*/  PRMT R7, R28, 0x7632, R29 ;  /* 0x000076321c077816 */ /* 0x000fc6000000001d */
[----:B------:R0:W-:Y:S04]  /*1e70*/  STS [R5], R6 ;  /* 0x0000000605007388 */ /* 0x0001e80000000800 */
[----:B------:R0:W-:Y:S02]  /*1e80*/  STS [R4], R7 ;  /* 0x0000000704007388 */ /* 0x0001e40000000800 */
.L_x_754:
[----:B------:R-:W-:Y:S05]  /*1e90*/  BSYNC.RECONVERGENT B0 ;  /* 0x0000000000007941 */ /* 0x000fea0003800200 */
.L_x_753:
        /* <DEDUP_REMOVED lines=10> */
.L_x_761:
[----:B------:R-:W-:Y:S05]  /*1f40*/  BSYNC.RECONVERGENT B0 ;  /* 0x0000000000007941 */ /* 0x000fea0003800200 */
.L_x_760:
[----:B------:R-:W-:Y:S06]  /*1f50*/  BAR.SYNC.DEFER_BLOCKING 0x0 ;  /* 0x0000000000007b1d */ /* 0x000fec0000010000 */
.L_x_750:
[----:B------:R-:W-:Y:S05]  /*1f60*/  BSYNC.RECONVERGENT B6 ;  /* 0x0000000000067941 */ /* 0x000fea0003800200 */
.L_x_747:
[----:B------:R-:W3:Y:S01]  /*1f70*/  LDCU UR4, c[0x0][0x3f4] ;  /* 0x00007e80ff0477ac */ /* 0x000ee20008000800 */
[----:B------:R-:W-:Y:S02]  /*1f80*/  ISETP.GT.U32.AND P0, PT, R2, 0x1f, PT ;  /* 0x0000001f0200780c */ /* 0x000fe40003f04070 */
[----:B------:R-:W-:Y:S02]  /*1f90*/  MOV R67, 0xff7fffff ;  /* 0xff7fffff00437802 */ /* 0x000fe40000000f00 */
[----:B---3--:R-:W-:-:S05]  /*1fa0*/  MOV R0, UR4 ;  /* 0x0000000400007c02 */ /* 0x008fca0008000f00 */
[----:B------:R-:W-:-:S05]  /*1fb0*/  IMAD.MOV R3, RZ, RZ, -R0 ;  /* 0x000000ffff037224 */ /* 0x000fca00078e0a00 */
[----:B------:R-:W-:-:S04]  /*1fc0*/  VIADDMNMX R3, R3, UR45, RZ, !PT ;  /* 0x0000002d03037c46 */ /* 0x000fc8000f8001ff */
[----:B------:R-:W-:Y:S01]  /*1fd0*/  R2UR UR11, R3 ;  /* 0x00000000030b72ca */ /* 0x000fe200000e0000 */
[----:B------:R-:W-:-:S14]  /*1fe0*/  @P0 BRA `(.L_x_762) ;  /* 0x0000000000f80947 */ /* 0x000fdc0003800000 */
[----:B------:R-:W3:Y:S01]  /*1ff0*/  LDCU UR4, c[0x0][0x40c] ;  /* 0x00008180ff0477ac */ /* 0x000ee20008000800 */
[----:B0-----:R-:W0:Y:S01]  /*2000*/  S2R R7, SR_CgaCtaId ;  /* 0x0000000000077919 */ /* 0x001e220000008800 */
[----:B------:R-:W-:Y:S01]  /*2010*/  MOV R9, 0x400 ;  /* 0x0000040000097802 */ /* 0x000fe20000000f00 */
[----:B------:R-:W-:Y:S02]  /*2020*/  IMAD R27, R27, R0, UR40 ;  /* 0x000000281b1b7e24 */ /* 0x000fe4000f8e0200 */
[----:B--2-4-:R-:W-:Y:S02]  /*2030*/  HMUL2 R11, R29, R23 ;  /* 0x000000171d0b7232 */ /* 0x014fe40000000000 */
[----:B------:R-:W-:Y:S02]  /*2040*/  IMAD R8, R0, UR42, R25 ;  /* 0x0000002a00087c24 */ /* 0x000fe4000f8e0219 */
[----:B------:R-:W-:Y:S02]  /*2050*/  VIADD R3, R9, 0x10 ;  /* 0x0000001009037836 */ /* 0x000fe40000000000 */
[----:B------:R-:W-:-:S02]  /*2060*/  HFMA2 R11, R28, R22, R11 ;  /* 0x000000161c0b7231 */ /* 0x000fc4000000000b */
[----:B------:R-:W-:-:S03]  /*2070*/  IMAD R27, R27, 0x8, R8 ;  /* 0x000000081b1b7824 */ /* 0x000fc600078e0208 */
[----:B------:R-:W-:Y:S01]  /*2080*/  HADD2.F32 R13, -RZ, R11.H0_H0 ;  /* 0x2000000bff0d7230 */ /* 0x000fe20000004100 */
[----:B---3--:R-:W-:Y:S01]  /*2090*/  ISETP.NE.AND P1, PT, RZ, UR4, PT ;  /* 0x00000004ff007c0c */ /* 0x008fe2000bf25270 */
[----:B------:R-:W-:-:S03]  /*20a0*/  UMOV UR4, 0xffffffff ;  /* 0xffffffff00047882 */ /* 0x000fc60000000000 */
[----:B------:R-:W-:-:S09]  /*20b0*/  ISETP.GT.U32.OR P0, PT, R2, 0x1b, P1 ;  /* 0x0000001b0200780c */ /* 0x000fd20000f04470 */
[----:B------:R-:W-:Y:S02]  /*20c0*/  @!P1 IADD3 R6, PT, PT, R9, 0x110, RZ ;  /* 0x0000011009069810 */ /* 0x000fe40007ffe0ff */
[C---:B0-----:R-:W-:Y:S02]  /*20d0*/  LEA R3, R7.reuse, R3, 0x18 ;  /* 0x0000000307037211 */ /* 0x041fe400078ec0ff */
[----:B-1----:R-:W0:Y:S01]  /*20e0*/  @!P0 LDC.64 R4, c[0x0][0x3b8] ;  /* 0x0000ee00ff048b82 */ /* 0x002e220000000a00 */
[----:B------:R-:W-:Y:S01]  /*20f0*/  @!P1 LEA R7, R7, R6, 0x18 ;  /* 0x0000000607079211 */ /* 0x000fe200078ec0ff */
[----:B------:R-:W-:Y:S01]  /*2100*/  HADD2.F32 R6, -RZ, R11.H1_H1 ;  /* 0x3000000bff067230 */ /* 0x000fe20000004100 */
[----:B------:R-:W-:-:S03]  /*2110*/  LEA R3, R2, R3, 0x3 ;  /* 0x0000000302037211 */ /* 0x000fc600078e18ff */
[----:B------:R-:W-:Y:S02]  /*2120*/  @!P1 IMAD R7, R2, 0x8, R7 ;  /* 0x0000000802079824 */ /* 0x000fe400078e0207 */
[----:B------:R-:W-:Y:S01]  /*2130*/  FADD.FTZ R13, R13, R6 ;  /* 0x000000060d0d7221 */ /* 0x000fe20000010000 */
        /* <DEDUP_REMOVED lines=14> */
.L_x_901:
        /* <DEDUP_REMOVED lines=27> */
.L_x_762:
[----:B------:R-:W-:Y:S05]  /*23d0*/  WARPSYNC.ALL ;  /* 0x0000000000007948 */ /* 0x000fea0003800000 */
[----:B------:R-:W5:Y:S08]  /*23e0*/  S2UR UR18, SR_CgaCtaId ;  /* 0x00000000001279c3 */ /* 0x000f700000008800 */
[----:B------:R-:W-:Y:S01]  /*23f0*/  BAR.SYNC.DEFER_BLOCKING 0x0 ;  /* 0x0000000000007b1d */ /* 0x000fe20000010000 */
[----:B------:R-:W-:-:S02]  /*2400*/  LOP3.LUT R17, R17, 0xc, RZ, 0xc0, !PT ;  /* 0x0000000c11117812 */ /* 0x000fc400078ec0ff */
[----:B------:R-:W-:Y:S02]  /*2410*/  SHF.R.U32.HI R11, RZ, 0x2, R2 ;  /* 0x00000002ff0b7819 */ /* 0x000fe40000011602 */
[----:B01----:R-:W-:Y:S01]  /*2420*/  SHF.L.U32 R4, R2, 0x1, RZ ;  /* 0x0000000102047819 */ /* 0x003fe200000006ff */
[----:B------:R-:W-:Y:S01]  /*2430*/  UMOV UR10, 0x400 ;  /* 0x00000400000a7882 */ /* 0x000fe20000000000 */
[----:B------:R-:W0:Y:S02]  /*2440*/  LDCU UR16, c[0x0][0x40c] ;  /* 0x00008180ff1077ac */ /* 0x000e240008000800 */
[----:B------:R-:W-:Y:S01]  /*2450*/  LOP3.LUT R12, R4, 0x6, RZ, 0xc0, !PT ;  /* 0x00000006040c7812 */ /* 0x000fe200078ec0ff */
[----:B------:R-:W-:Y:S01]  /*2460*/  UIADD3 UR4, UPT, UPT, UR10, 0x10, URZ ;  /* 0x000000100a047890 */ /* 0x000fe2000fffe0ff */
[----:B------:R-:W1:Y:S01]  /*2470*/  LDCU UR6, c[0x0][0x3f0] ;  /* 0x00007e00ff0677ac */ /* 0x000e620008000800 */
[----:B------:R-:W2:Y:S01]  /*2480*/  LDCU UR21, c[0x0][0x40c] ;  /* 0x00008180ff1577ac */ /* 0x000ea20008000800 */
[----:B------:R-:W2:Y:S01]  /*2490*/  LDCU UR20, c[0x0][0x3f8] ;  /* 0x00007f00ff1477ac */ /* 0x000ea20008000800 */
[----:B-----5:R-:W-:-:S02]  /*24a0*/  ULEA UR4, UR18, UR4, 0x18 ;  /* 0x0000000412047291 */ /* 0x020fc4000f8ec0ff */
[----:B0-----:R-:W-:Y:S01]  /*24b0*/  UISETP.NE.AND UP0, UPT, UR16, URZ, UPT ;  /* 0x000000ff1000728c */ /* 0x001fe2000bf05270 */
[----:B------:R-:W0:Y:S01]  /*24c0*/  LDCU UR22, c[0x0][0x410] ;  /* 0x00008200ff1677ac */ /* 0x000e220008000800 */
[----:B-1----:R-:W-:-:S05]  /*24d0*/  UIMAD UR6, UR41, UR6, UR46 ;  /* 0x00000006290672a4 */ /* 0x002fca000f8e022e */
[----:B------:R1:W0:Y:S01]  /*24e0*/  LDS R66, [R17+UR4] ;  /* 0x0000000411427984 */ /* 0x0002220008000800 */
[----:B------:R-:W0:Y:S03]  /*24f0*/  LDCU.64 UR8, c[0x0][0x3b8] ;  /* 0x00007700ff0877ac */ /* 0x000e260008000a00 */
[----:B------:R1:W0:Y:S01]  /*2500*/  LDS R65, [R17+UR4+0x10] ;  /* 0x0000100411417984 */ /* 0x0002220008000800 */
[----:B------:R-:W0:Y:S03]  /*2510*/  LDCU.64 UR12, c[0x0][0x438] ;  /* 0x00008700ff0c77ac */ /* 0x000e260008000a00 */
[----:B------:R1:W0:Y:S01]  /*2520*/  LDS R63, [R17+UR4+0x20] ;  /* 0x00002004113f7984 */ /* 0x0002220008000800 */
[----:B------:R-:W0:Y:S03]  /*2530*/  LDCU.64 UR14, c[0x0][0x448] ;  /* 0x00008900ff0e77ac */ /* 0x000e260008000a00 */
[----:B------:R1:W0:Y:S01]  /*2540*/  LDS R61, [R17+UR4+0x30] ;  /* 0x00003004113d7984 */ /* 0x0002220008000800 */
[----:B------:R-:W-:-:S03]  /*2550*/  UIMAD UR6, UR6, 0x70, URZ ;  /* 0x00000070060678a4 */ /* 0x000fc6000f8e02ff */
        /* <DEDUP_REMOVED lines=11> */
[----:B------:R1:W0:Y:S01]  /*2610*/  LDS R3, [R17+UR4+0xf0] ;  /* 0x0000f00411037984 */ /* 0x0002220008000800 */
        /* <DEDUP_REMOVED lines=9> */
[----:B------:R1:W2:Y:S04]  /*26b0*/  LDS R4, [R13] ;  /* 0x000000000d047984 */ /* 0x0002a80000000800 */
        /* <DEDUP_REMOVED lines=14> */
[----:B--2---:R1:W0:Y:S02]  /*27a0*/  LDS R25, [R13+0xf0] ;  /* 0x0000f0000d197984 */ /* 0x0042240000000800 */
.L_x_764:
[----:B------:R-:W-:Y:S04]  /*27b0*/  BSSY B0, `(.L_x_765) ;  /* 0x0000311000007945 */ /* 0x000fe80003800000 */
[----:B------:R-:W-:Y:S05]  /*27c0*/  @P0 BRA `(.L_x_766) ;  /* 0x00000030003c0947 */ /* 0x000fea0003800000 */
[----:B------:R-:W-:Y:S01]  /*27d0*/  IABS R26, R0 ;  /* 0x00000000001a7213 */ /* 0x000fe20000000000 */
[----:B------:R-:W2:Y:S01]  /*27e0*/  LDCU UR4, c[0x0][0x3f8] ;  /* 0x00007f00ff0477ac */ /* 0x000ea20008000800 */
[----:B------:R-:W5:Y:S01]  /*27f0*/  S2UR UR5, SR_CTAID.Y ;  /* 0x00000000000579c3 */ /* 0x000f620000002600 */
[----:B------:R-:W-:Y:S01]  /*2800*/  VIADD R11, R11, UR11 ;  /* 0x0000000b0b0b7c36 */ /* 0x000fe20008000000 */
[----:B------:R-:W1:Y:S01]  /*2810*/  I2F.RP R14, R26 ;  /* 0x0000001a000e7306 */ /* 0x000e620000209400 */
[----:B------:R-:W3:Y:S01]  /*2820*/  LDCU UR19, c[0x0][0x440] ;  /* 0x00008800ff1377ac */ /* 0x000ee20008000800 */
[----:B------:R-:W-:Y:S01]  /*2830*/  IMAD.U32 R34, RZ, RZ, UR7 ;  /* 0x00000007ff227e24 */ /* 0x000fe2000f8e00ff */
[----:B------:R-:W-:Y:S01]  /*2840*/  LOP3.LUT R35, R2, 0x3fc, RZ, 0xc0, !PT ;  /* 0x000003fc02237812 */ /* 0x000fe200078ec0ff */
[----:B----4-:R-:W-:Y:S01]  /*2850*/  IMAD R29, R0, 0x70, RZ ;  /* 0x00000070001d7824 */ /* 0x010fe200078e02ff */
[----:B------:R-:W4:Y:S01]  /*2860*/  LDCU.64 UR16, c[0x0][0x420] ;  /* 0x00008400ff1077ac */ /* 0x000f220008000a00 */
[----:B------:R-:W4:Y:S01]  /*2870*/  LDC.64 R70, c[0x0][0x450] ;  /* 0x00011400ff467b82 */ /* 0x000f220000000a00 */
[----:B------:R-:W-:Y:S01]  /*2880*/  IADD3 R33, PT, PT, R11, 0x1, RZ ;  /* 0x000000010b217810 */ /* 0x000fe20007ffe0ff */
[----:B------:R-:W-:-:S06]  /*2890*/  VIADD R34, R34, UR11 ;  /* 0x0000000b22227c36 */ /* 0x000fcc0008000000 */
[----:B------:R-:W0:Y:S01]  /*28a0*/  LDC R28, c[0x0][0x3f4] ;  /* 0x0000fd00ff1c7b82 */ /* 0x000e220000000800 */
[----:B-1----:R-:W1:Y:S01]  /*28b0*/  MUFU.RCP R14, R14 ;  /* 0x0000000e000e7308 */ /* 0x002e620000001000 */
[----:B--2---:R-:W-:Y:S01]  /*28c0*/  UIMAD UR4, UR38, UR4, UR46 ;  /* 0x00000004260472a4 */ /* 0x004fe2000f8e022e */
[----:B---3--:R-:W-:-:S05]  /*28d0*/  MOV R32, UR19 ;  /* 0x0000001300207c02 */ /* 0x008fca0008000f00 */
[----:B------:R-:W-:Y:S01]  /*28e0*/  IMAD.U32 R15, RZ, RZ, UR4 ;  /* 0x00000004ff0f7e24 */ /* 0x000fe2000f8e00ff */
[----:B------:R-:W-:Y:S01]  /*28f0*/  UIADD3 UR4, UPT, UPT, UR10, 0x210, URZ ;  /* 0x000002100a047890 */ /* 0x000fe2000fffe0ff */
[----:B-----5:R-:W-:Y:S01]  /*2900*/  IMAD R30, R0, UR5, RZ ;  /* 0x00000005001e7c24 */ /* 0x020fe2000f8e02ff */
[----:B------:R-:W-:Y:S01]  /*2910*/  UIMAD UR5, UR46, UR19, UR44 ;  /* 0x000000132e0572a4 */ /* 0x000fe2000f8e022c */
[----:B------:R-:W-:Y:S01]  /*2920*/  IMAD R15, R15, 0x70, R12 ;  /* 0x000000700f0f7824 */ /* 0x000fe200078e020c */
[----:B------:R-:W-:Y:S01]  /*2930*/  ULEA UR4, UR18, UR4, 0x18 ;  /* 0x0000000412047291 */ /* 0x000fe2000f8ec0ff */
[----:B------:R-:W-:Y:S01]  /*2940*/  HFMA2 R12, -RZ, RZ, 0, 0 ;  /* 0x00000000ff0c7431 */ /* 0x000fe200000001ff */
[----:B------:R-:W-:Y:S01]  /*2950*/  SHF.R.S32.HI R31, RZ, 0x1f, R30 ;  /* 0x0000001fff1f7819 */ /* 0x000fe2000001141e */
[----:B----4-:R-:W-:Y:S01]  /*2960*/  IMAD.WIDE R70, R15, 0x2, R70 ;  /* 0x000000020f467825 */ /* 0x010fe200078e0246 */
[----:B------:R-:W-:Y:S02]  /*2970*/  ISETP.NE.U32.AND P0, PT, RZ, UR16, PT ;  /* 0x00000010ff007c0c */ /* 0x000fe4000bf05070 */
[--C-:B------:R-:W-:Y:S01]  /*2980*/  IADD3 R30, P1, P2, R30, UR16, R11.reuse ;  /* 0x000000101e1e7c10 */ /* 0x100fe2000fa3e00b */
[----:B-1----:R-:W-:Y:S01]  /*2990*/  VIADD R13, R14, 0xffffffe ;  /* 0x0ffffffe0e0d7836 */ /* 0x002fe20000000000 */
[----:B------:R-:W-:Y:S01]  /*29a0*/  ISETP.NE.AND.EX P0, PT, RZ, UR17, PT, P0 ;  /* 0x00000011ff007c0c */ /* 0x000fe2000bf05300 */
[----:B------:R-:W-:Y:S01]  /*29b0*/  IMAD R32, R32, UR5, R11 ;  /* 0x0000000520207c24 */ /* 0x000fe2000f8e020b */
[----:B------:R-:W-:-:S02]  /*29c0*/  IADD3.X R31, PT, PT, R31, UR17, RZ, P1, P2 ;  /* 0x000000111f1f7c10 */ /* 0x000fc40008fe44ff */
[----:B------:R-:W-:Y:S01]  /*29d0*/  IADD3 R35, PT, PT, R35, UR4, RZ ;  /* 0x0000000423237c10 */ /* 0x000fe2000fffe0ff */
[----:B------:R-:W1:Y:S02]  /*29e0*/  F2I.FTZ.U32.TRUNC.NTZ R13, R13 ;  /* 0x0000000d000d7305 */ /* 0x000e64000021f000 */
[----:B-1----:R-:W-:-:S05]  /*29f0*/  IADD3 R27, PT, PT, RZ, -R13, RZ ;  /* 0x8000000dff1b7210 */ /* 0x002fca0007ffe0ff */
[----:B------:R-:W-:-:S04]  /*2a00*/  IMAD R27, R27, R26, RZ ;  /* 0x0000001a1b1b7224 */ /* 0x000fc800078e02ff */
[----:B0-----:R-:W-:-:S07]  /*2a10*/  IMAD.HI.U32 R27, R13, R27, R12 ;  /* 0x0000001b0d1b7227 */ /* 0x001fce00078e000c */
.L_x_833:
[----:B0-----:R-:W2:Y:S01]  /*2a20*/  @P0 LDG.E.U8 R13, desc[UR36][R30.64] ;  /* 0x000000241e0d0981 */ /* 0x001ea2000c1e1100 */
[----:B------:R-:W-:Y:S01]  /*2a30*/  VIADD R36, R33, 0xffffffff ;  /* 0xffffffff21247836 */ /* 0x000fe20000000000 */
[----:B------:R-:W-:Y:S01]  /*2a40*/  MOV R0, R28 ;  /* 0x0000001c00007202 */ /* 0x000fe20000000f00 */
[----:B------:R-:W-:Y:S03]  /*2a50*/  BSSY.RECONVERGENT B1, `(.L_x_767) ;  /* 0x0000035000017945 */ /* 0x000fe60003800200 */
[----:B------:R-:W-:Y:S02]  /*2a60*/  IABS R12, R36 ;  /* 0x00000024000c7213 */ /* 0x000fe40000000000 */
[----:B------:R-:W-:Y:S02]  /*2a70*/  IABS R14, R0 ;  /* 0x00000000000e7213 */ /* 0x000fe40000000000 */
[----:B------:R-:W-:Y:S01]  /*2a80*/  ISETP.GE.AND P2, PT, R36, RZ, PT ;  /* 0x000000ff2400720c */ /* 0x000fe20003f46270 */
[----:B------:R-:W-:Y:S01]  /*2a90*/  IMAD.HI.U32 R11, R27, R12, RZ ;  /* 0x0000000c1b0b7227 */ /* 0x000fe200078e00ff */
[----:B------:R-:W-:-:S03]  /*2aa0*/  ISETP.NE.AND P3, PT, R0, RZ, PT ;  /* 0x000000ff0000720c */ /* 0x000fc60003f65270 */
[----:B------:R-:W-:-:S04]  /*2ab0*/  IMAD.MOV R11, RZ, RZ, -R11 ;  /* 0x000000ffff0b7224 */ /* 0x000fc800078e0a0b */
[----:B------:R-:W-:-:S05]  /*2ac0*/  IMAD R69, R14, R11, R12 ;  /* 0x0000000b0e457224 */ /* 0x000fca00078e020c */
[----:B------:R-:W-:-:S13]  /*2ad0*/  ISETP.GT.U32.AND P1, PT, R26, R69, PT ;  /* 0x000000451a00720c */ /* 0x000fda0003f24070 */
[----:B------:R-:W-:-:S04]  /*2ae0*/  @!P1 IADD3 R69, PT, PT, R69, -R14, RZ ;  /* 0x8000000e45459210 */ /* 0x000fc80007ffe0ff */
[----:B------:R-:W-:-:S13]  /*2af0*/  ISETP.GT.U32.AND P1, PT, R26, R69, PT ;  /* 0x000000451a00720c */ /* 0x000fda0003f24070 */
[----:B------:R-:W-:Y:S01]  /*2b00*/  @!P1 IMAD.IADD R69, R69, 0x1, -R14 ;  /* 0x0000000145459824 */ /* 0x000fe200078e0a0e */
[----:B------:R-:W-:-:S04]  /*2b10*/  ISETP.GE.AND P1, PT, R36, UR44, PT ;  /* 0x0000002c24007c0c */ /* 0x000fc8000bf26270 */
[----:B------:R-:W-:Y:S02]  /*2b20*/  @!P2 IADD3 R69, PT, PT, -R69, RZ, RZ ;  /* 0x000000ff4545a210 */ /* 0x000fe40007ffe1ff */
[----:B------:R-:W-:-:S05]  /*2b30*/  @!P3 LOP3.LUT R69, RZ, R0, RZ, 0x33, !PT ;  /* 0x00000000ff45b212 */ /* 0x000fca00078e33ff */
[----:B------:R-:W-:Y:S01]  /*2b40*/  IMAD.SHL.U32 R11, R69, 0x8, RZ ;  /* 0x00000008450b7824 */ /* 0x000fe200078e00ff */
[----:B--2---:R-:W-:Y:S01]  /*2b50*/  ISETP.NE.AND P2, PT, R13, RZ, P0 ;  /* 0x000000ff0d00720c */ /* 0x004fe20000745270 */
[----:B------:R-:W-:-:S12]  /*2b60*/  @P1 BRA `(.L_x_768) ;  /* 0x00000000008c1947 */ /* 0x000fd80003800000 */
[----:B------:R-:W-:Y:S01]  /*2b70*/  ISETP.GE.AND P3, PT, R11, R29, PT ;  /* 0x0000001d0b00720c */ /* 0x000fe20003f66270 */
[----:B------:R-:W-:Y:S01]  /*2b80*/  BSSY.RECONVERGENT B2, `(.L_x_769) ;  /* 0x000000b000027945 */ /* 0x000fe20003800200 */
[----:B------:R-:W-:-:S11]  /*2b90*/  MOV R37, RZ ;  /* 0x000000ff00257202 */ /* 0x000fd60000000f00 */
[----:B------:R-:W-:Y:S05]  /*2ba0*/  @P3 BRA `(.L_x_770) ;  /* 0x0000000000203947 */ /* 0x000fea0003800000 */
[----:B------:R-:W-:-:S05]  /*2bb0*/  IMAD.SHL.U32 R12, R2, 0x2, RZ ;  /* 0x00000002020c7824 */ /* 0x000fca00078e00ff */
[----:B------:R-:W-:-:S05]  /*2bc0*/  LOP3.LUT R13, R12, 0x6, RZ, 0xc0, !PT ;  /* 0x000000060c0d7812 */ /* 0x000fca00078ec0ff */
[----:B------:R-:W-:-:S05]  /*2bd0*/  IMAD R12, R0, UR6, R13 ;  /* 0x00000006000c7c24 */ /* 0x000fca000f8e020d */
[----:B------:R-:W-:-:S04]  /*2be0*/  IADD3 R13, P4, PT, R11, R12, RZ ;  /* 0x0000000c0b0d7210 */ /* 0x000fc80007f9e0ff */
[----:B------:R-:W-:Y:S02]  /*2bf0*/  LEA.HI.X.SX32 R14, R12, RZ, 0x1, P4 ;  /* 0x000000ff0c0e7211 */ /* 0x000fe400020f0eff */
[----:B------:R-:W-:-:S04]  /*2c00*/  LEA R12, P4, R13, UR8, 0x1 ;  /* 0x000000080d0c7c11 */ /* 0x000fc8000f8808ff */
[----:B------:R-:W-:-:S05]  /*2c10*/  LEA.HI.X R13, R13, UR9, R14, 0x1, P4 ;  /* 0x000000090d0d7c11 */ /* 0x000fca000a0f0c0e */
[----:B------:R0:W5:Y:S04]  /*2c20*/  LDG.E R37, desc[UR36][R12.64] ;  /* 0x000000240c257981 */ /* 0x000168000c1e1900 */
.L_x_770:
[----:B------:R-:W-:Y:S05]  /*2c30*/  BSYNC.RECONVERGENT B2 ;  /* 0x0000000000027941 */ /* 0x000fea0003800200 */
.L_x_769:
[----:B------:R-:W-:-:S09]  /*2c40*/  UISETP.NE.AND UP0, UPT, UR21, URZ, UPT ;  /* 0x000000ff1500728c */ /* 0x000fd2000bf05270 */
[----:B------:R-:W-:Y:S05]  /*2c50*/  BRA.U UP0, `(.L_x_768) ;  /* 0x0000000100507547 */ /* 0x000fea000b800000 */
[----:B------:R-:W-:Y:S01]  /*2c60*/  ISETP.NE.AND P4, PT, R16, RZ, PT ;  /* 0x000000ff1000720c */ /* 0x000fe20003f85270 */
[----:B0-----:R-:W0:Y:S01]  /*2c70*/  @!P3 S2R R13, SR_CTAID.Y ;  /* 0x00000000000db919 */ /* 0x001e220000002600 */
[----:B------:R-:W0:Y:S11]  /*2c80*/  @!P3 LDC R14, c[0x0][0x3f8] ;  /* 0x0000fe00ff0ebb82 */ /* 0x000e360000000800 */
[----:B------:R-:W-:Y:S01]  /*2c90*/  VOTEU.ANY UP0, P4 ;  /* 0x0000000000ff7886 */ /* 0x000fe20002000100 */
[----:B------:R-:W-:-:S13]  /*2ca0*/  PLOP3.LUT P4, PT, PT, PT, UP0, 0x80, 0x8 ;  /* 0x000000000008781c */ /* 0x000fda0003f8f008 */
[----:B------:R-:W2:Y:S01]  /*2cb0*/  @P4 LDG.E R12, desc[UR36][R70.64] ;  /* 0x00000024460c4981 */ /* 0x000ea2000c1e1900 */
[----:B------:R-:W-:Y:S01]  /*2cc0*/  @!P3 SHF.L.U32 R72, R2, 0x1, RZ ;  /* 0x000000010248b819 */ /* 0x000fe200000006ff */
[----:B-----5:R-:W-:Y:S01]  /*2cd0*/  HFMA2 R37, R37, 1, 1, R4 ;  /* 0x3c003c0025257831 */ /* 0x020fe20000000004 */
[----:B------:R-:W-:Y:S02]  /*2ce0*/  PLOP3.LUT P4, PT, PT, PT, UP0, 0x80, 0x8 ;  /* 0x000000000008781c */ /* 0x000fe40003f8f008 */
[----:B------:R-:W-:Y:S01]  /*2cf0*/  @!P3 LOP3.LUT R72, R72, 0x6, RZ, 0xc0, !PT ;  /* 0x000000064848b812 */ /* 0x000fe200078ec0ff */
[----:B0-----:R-:W-:Y:S02]  /*2d00*/  @!P3 IMAD R13, R13, R14, UR46 ;  /* 0x0000002e0d0dbe24 */ /* 0x001fe4000f8e020e */
[----:B------:R-:W0:Y:S02]  /*2d10*/  @!P3 LDC.64 R14, c[0x0][0x3b8] ;  /* 0x0000ee00ff0ebb82 */ /* 0x000e240000000a00 */
        /* <DEDUP_REMOVED lines=8> */
.L_x_768:
[----:B------:R-:W-:Y:S05]  /*2da0*/  BSYNC.RECONVERGENT B1 ;  /* 0x0000000000017941 */ /* 0x000fea0003800200 */
.L_x_767:
        /* <DEDUP_REMOVED lines=8> */
[----:B0-----:R-:W-:-:S04]  /*2e30*/  SHF.L.U32 R12, R2, 0x1, RZ ;  /* 0x00000001020c7819 */ /* 0x001fc800000006ff */
[----:B------:R-:W-:Y:S02]  /*2e40*/  LOP3.LUT R13, R12, 0x6, RZ, 0xc0, !PT ;  /* 0x000000060c0d7812 */ /* 0x000fe400078ec0ff */
[----:B------:R-:W-:-:S03]  /*2e50*/  SHF.R.S32.HI R12, RZ, 0x1f, R68 ;  /* 0x0000001fff0c7819 */ /* 0x000fc60000011444 */
[----:B-1----:R-:W-:-:S05]  /*2e60*/  IMAD R15, R0, UR6, R13 ;  /* 0x00000006000f7c24 */ /* 0x002fca000f8e020d */
[----:B------:R-:W-:-:S04]  /*2e70*/  IADD3 R13, P4, PT, R15, R68, RZ ;  /* 0x000000440f0d7210 */ /* 0x000fc80007f9e0ff */
[----:B------:R-:W-:Y:S02]  /*2e80*/  LEA.HI.X.SX32 R14, R15, R12, 0x1, P4 ;  /* 0x0000000c0f0e7211 */ /* 0x000fe400020f0eff */
[----:B------:R-:W-:-:S04]  /*2e90*/  LEA R12, P4, R13, UR8, 0x1 ;  /* 0x000000080d0c7c11 */ /* 0x000fc8000f8808ff */
[----:B------:R-:W-:-:S05]  /*2ea0*/  LEA.HI.X R13, R13, UR9, R14, 0x1, P4 ;  /* 0x000000090d0d7c11 */ /* 0x000fca000a0f0c0e */
[----:B------:R2:W5:Y:S04]  /*2eb0*/  LDG.E R38, desc[UR36][R12.64] ;  /* 0x000000240c267981 */ /* 0x000568000c1e1900 */
.L_x_774:
[----:B------:R-:W-:Y:S05]  /*2ec0*/  BSYNC.RECONVERGENT B2 ;  /* 0x0000000000027941 */ /* 0x000fea0003800200 */
.L_x_773:
[----:B------:R-:W-:Y:S01]  /*2ed0*/  UISETP.NE.AND UP0, UPT, UR21, URZ, UPT ;  /* 0x000000ff1500728c */ /* 0x000fe2000bf05270 */
[----:B------:R-:W-:-:S08]  /*2ee0*/  IMAD R72, R0, 0x10, R11 ;  /* 0x0000001000487824 */ /* 0x000fd000078e020b */
[----:B------:R-:W-:Y:S05]  /*2ef0*/  BRA.U UP0, `(.L_x_775) ;  /* 0x0000000100547547 */ /* 0x000fea000b800000 */
[----:B------:R-:W-:Y:S01]  /*2f00*/  ISETP.NE.AND P4, PT, R16, RZ, PT ;  /* 0x000000ff1000720c */ /* 0x000fe20003f85270 */
[----:B0-2---:R-:W0:Y:S01]  /*2f10*/  @!P3 S2R R12, SR_CTAID.Y ;  /* 0x00000000000cb919 */ /* 0x005e220000002600 */
[----:B-1----:R-:W0:Y:S11]  /*2f20*/  @!P3 LDC R15, c[0x0][0x3f8] ;  /* 0x0000fe00ff0fbb82 */ /* 0x002e360000000800 */
[----:B------:R-:W-:Y:S01]  /*2f30*/  VOTEU.ANY UP0, P4 ;  /* 0x0000000000ff7886 */ /* 0x000fe20002000100 */
[----:B------:R-:W-:-:S13]  /*2f40*/  PLOP3.LUT P4, PT, PT, PT, UP0, 0x80, 0x8 ;  /* 0x000000000008781c */ /* 0x000fda0003f8f008 */
[----:B------:R-:W2:Y:S01]  /*2f50*/  @P4 LDG.E R13, desc[UR36][R70.64+0x10] ;  /* 0x00001024460d4981 */ /* 0x000ea2000c1e1900 */
[----:B------:R-:W-:Y:S01]  /*2f60*/  PLOP3.LUT P4, PT, PT, PT, UP0, 0x80, 0x8 ;  /* 0x000000000008781c */ /* 0x000fe20003f8f008 */
[----:B-----5:R-:W-:Y:S02]  /*2f70*/  HADD2 R38, R38, R5 ;  /* 0x0000000526267230 */ /* 0x020fe40000000000 */
[----:B0-----:R-:W-:Y:S01]  /*2f80*/  @!P3 IMAD R73, R12, R15, UR46 ;  /* 0x0000002e0c49be24 */ /* 0x001fe2000f8e020f */
[----:B------:R-:W-:Y:S01]  /*2f90*/  @!P3 SHF.L.U32 R12, R2, 0x1, RZ ;  /* 0x00000001020cb819 */ /* 0x000fe200000006ff */
[----:B------:R-:W0:Y:S02]  /*2fa0*/  @!P3 LDC.64 R14, c[0x0][0x3b8] ;  /* 0x0000ee00ff0ebb82 */ /* 0x000e240000000a00 */
[----:B------:R-:W-:Y:S01]  /*2fb0*/  @!P3 IMAD R73, R73, R0, RZ ;  /* 0x000000004949b224 */ /* 0x000fe200078e02ff */
[----:B------:R-:W-:-:S05]  /*2fc0*/  @!P3 LOP3.LUT R12, R12, 0x6, RZ, 0xc0, !PT ;  /* 0x000000060c0cb812 */ /* 0x000fca00078ec0ff */
[----:B------:R-:W-:Y:S01]  /*2fd0*/  @!P3 IMAD R73, R73, 0x70, R12 ;  /* 0x000000704949b824 */ /* 0x000fe200078e020c */
[----:B------:R-:W-:-:S04]  /*2fe0*/  @!P3 SHF.R.S32.HI R12, RZ, 0x1f, R68 ;  /* 0x0000001fff0cb819 */ /* 0x000fc80000011444 */
[----:B------:R-:W-:-:S04]  /*2ff0*/  @!P3 IADD3 R68, P5, PT, R73, R68, RZ ;  /* 0x000000444944b210 */ /* 0x000fc80007fbe0ff */
[----:B------:R-:W-:Y:S02]  /*3000*/  @!P3 LEA.HI.X.SX32 R12, R73, R12, 0x1, P5 ;  /* 0x0000000c490cb211 */ /* 0x000fe400028f0eff */
[----:B0-----:R-:W-:-:S04]  /*3010*/  @!P3 LEA R14, P5, R68, R14, 0x1 ;  /* 0x0000000e440eb211 */ /* 0x001fc800078a08ff */
[----:B------:R-:W-:Y:S01]  /*3020*/  @!P3 LEA.HI.X R15, R68, R15, R12, 0x1, P5 ;  /* 0x0000000f440fb211 */ /* 0x000fe200028f0c0c */
[----:B--2---:R-:W-:-:S05]  /*3030*/  @P4 HFMA2 R38, R38, R13, -RZ ;  /* 0x0000000d26264231 */ /* 0x004fca00001000ff */
[----:B------:R3:W-:Y:S03]  /*3040*/  @!P3 STG.E desc[UR36][R14.64], R38 ;  /* 0x000000260e00b986 */ /* 0x0007e6000c101924 */
.L_x_775:
[----:B------:R-:W-:Y:S01]  /*3050*/  ISETP.GE.AND P3, PT, R72, R29, PT ;  /* 0x0000001d4800720c */ /* 0x000fe20003f66270 */
[----:B------:R-:W-:Y:S01]  /*3060*/  BSSY.RECONVERGENT B2, `(.L_x_776) ;  /* 0x000000c000027945 */ /* 0x000fe20003800200 */
[----:B------:R-:W-:-:S11]  /*3070*/  IMAD.MOV.U32 R68, RZ, RZ, RZ ;  /* 0x000000ffff447224 */ /* 0x000fd600078e00ff */
[----:B------:R-:W-:Y:S05]  /*3080*/  @P3 BRA `(.L_x_777) ;  /* 0x0000000000243947 */ /* 0x000fea0003800000 */
[----:B0-2---:R-:W-:-:S04]  /*3090*/  SHF.L.U32 R12, R2, 0x1, RZ ;  /* 0x00000001020c7819 */ /* 0x005fc800000006ff */
[----:B------:R-:W-:Y:S02]  /*30a0*/  LOP3.LUT R13, R12, 0x6, RZ, 0xc0, !PT ;  /* 0x000000060c0d7812 */ /* 0x000fe400078ec0ff */
[----:B------:R-:W-:-:S03]  /*30b0*/  SHF.R.S32.HI R12, RZ, 0x1f, R72 ;  /* 0x0000001fff0c7819 */ /* 0x000fc60000011448 */
[----:B-1-3--:R-:W-:-:S05]  /*30c0*/  IMAD R15, R0, UR6, R13 ;  /* 0x00000006000f7c24 */ /* 0x00afca000f8e020d */
[----:B------:R-:W-:-:S04]  /*30d0*/  IADD3 R13, P3, PT, R15, R72, RZ ;  /* 0x000000480f0d7210 */ /* 0x000fc80007f7e0ff */
[----:B------:R-:W-:Y:S02]  /*30e0*/  LEA.HI.X.SX32 R14, R15, R12, 0x1, P3 ;  /* 0x0000000c0f0e7211 */ /* 0x000fe400018f0eff */
[----:B------:R-:W-:-:S04]  /*30f0*/  LEA R12, P3, R13, UR8, 0x1 ;  /* 0x000000080d0c7c11 */ /* 0x000fc8000f8608ff */
[----:B------:R-:W-:-:S05]  /*3100*/  LEA.HI.X R13, R13, UR9, R14, 0x1, P3 ;  /* 0x000000090d0d7c11 */ /* 0x000fca00098f0c0e */
[----:B------:R4:W5:Y:S04]  /*3110*/  LDG.E R68, desc[UR36][R12.64] ;  /* 0x000000240c447981 */ /* 0x000968000c1e1900 */
.L_x_777:
[----:B------:R-:W-:Y:S05]  /*3120*/  BSYNC.RECONVERGENT B2 ;  /* 0x0000000000027941 */ /* 0x000fea0003800200 */
.L_x_776:
[----:B------:R-:W-:-:S09]  /*3130*/  UISETP.NE.AND UP0, UPT, UR21, URZ, UPT ;  /* 0x000000ff1500728c */ /* 0x000fd2000bf05270 */
[----:B------:R-:W-:Y:S05]  /*3140*/  BRA.U UP0, `(.L_x_772) ;  /* 0x0000000100547547 */ /* 0x000fea000b800000 */
[----:B------:R-:W-:-:S13]  /*3150*/  ISETP.NE.AND P3, PT, R16, RZ, PT ;  /* 0x000000ff1000720c */ /* 0x000fda0003f65270 */
[----:B------:R-:W-:Y:S01]  /*3160*/  VOTEU.ANY UP0, P3 ;  /* 0x0000000000ff7886 */ /* 0x000fe20001800100 */
[----:B------:R-:W-:-:S13]  /*3170*/  PLOP3.LUT P3, PT, PT, PT, UP0, 0x80, 0x8 ;  /* 0x000000000008781c */ /* 0x000fda0003f6f008 */
[----:B0-2-4-:R-:W2:Y:S01]  /*3180*/  @P3 LDG.E R13, desc[UR36][R70.64+0x20] ;  /* 0x00002024460d3981 */ /* 0x015ea2000c1e1900 */
[----:B------:R-:W-:Y:S01]  /*3190*/  ISETP.GE.AND P3, PT, R72, R29, PT ;  /* 0x0000001d4800720c */ /* 0x000fe20003f66270 */
[----:B-----5:R-:W-:Y:S01]  /*31a0*/  HADD2 R68, R68, R6 ;  /* 0x0000000644447230 */ /* 0x020fe20000000000 */
[----:B------:R-:W-:-:S13]  /*31b0*/  PLOP3.LUT P4, PT, PT, PT, UP0, 0x80, 0x8 ;  /* 0x000000000008781c */ /* 0x000fda0003f8f008 */
[----:B--2---:R-:W-:Y:S01]  /*31c0*/  @P4 HMUL2 R68, R68, R13 ;  /* 0x0000000d44444232 */ /* 0x004fe20000000000 */
        /* <DEDUP_REMOVED lines=13> */
.L_x_772:
[----:B------:R-:W-:Y:S05]  /*32a0*/  BSYNC.RECONVERGENT B1 ;  /* 0x0000000000017941 */ /* 0x000fea0003800200 */
.L_x_771:
[----:B------:R-:W-:Y:S04]  /*32b0*/  BSSY.RECONVERGENT B1, `(.L_x_778) ;  /* 0x0000052000017945 */ /* 0x000fe80003800200 */
[----:B------:R-:W-:Y:S05]  /*32c0*/  @P1 BRA `(.L_x_779) ;  /* 0x0000000400401947 */ /* 0x000fea0003800000 */
[----:B-1-3--:R-:W-:Y:S01]  /*32d0*/  LEA R14, R0, R69, 0x1 ;  /* 0x00000045000e7211 */ /* 0x00afe200078e08ff */
[----:B------:R-:W-:Y:S01]  /*32e0*/  BSSY.RECONVERGENT B2, `(.L_x_780) ;  /* 0x000000e000027945 */ /* 0x000fe20003800200 */
[----:B------:R-:W-:-:S03]  /*32f0*/  MOV R40, RZ ;  /* 0x000000ff00287202 */ /* 0x000fc60000000f00 */
[----:B------:R-:W-:-:S05]  /*3300*/  IMAD.SHL.U32 R14, R14, 0x8, RZ ;  /* 0x000000080e0e7824 */ /* 0x000fca00078e00ff */
[----:B------:R-:W-:-:S13]  /*3310*/  ISETP.GE.AND P3, PT, R14, R29, PT ;  /* 0x0000001d0e00720c */ /* 0x000fda0003f66270 */
[----:B------:R-:W-:Y:S05]  /*3320*/  @P3 BRA `(.L_x_781) ;  /* 0x0000000000243947 */ /* 0x000fea0003800000 */
[----:B0-2-4-:R-:W-:-:S05]  /*3330*/  IMAD.SHL.U32 R12, R2, 0x2, RZ ;  /* 0x00000002020c7824 */ /* 0x015fca00078e00ff */
[----:B------:R-:W-:Y:S02]  /*3340*/  LOP3.LUT R13, R12, 0x6, RZ, 0xc0, !PT ;  /* 0x000000060c0d7812 */ /* 0x000fe400078ec0ff */
[----:B------:R-:W-:-:S03]  /*3350*/  SHF.R.S32.HI R12, RZ, 0x1f, R14 ;  /* 0x0000001fff0c7819 */ /* 0x000fc6000001140e */
[----:B------:R-:W-:-:S05]  /*3360*/  IMAD R15, R0, UR6, R13 ;  /* 0x00000006000f7c24 */ /* 0x000fca000f8e020d */
[----:B------:R-:W-:-:S04]  /*3370*/  IADD3 R13, P3, PT, R15, R14, RZ ;  /* 0x0000000e0f0d7210 */ /* 0x000fc80007f7e0ff */
[----:B------:R-:W-:Y:S02]  /*3380*/  LEA.HI.X.SX32 R40, R15, R12, 0x1, P3 ;  /* 0x0000000c0f287211 */ /* 0x000fe400018f0eff */
[----:B------:R-:W-:-:S04]  /*3390*/  LEA R12, P3, R13, UR8, 0x1 ;  /* 0x000000080d0c7c11 */ /* 0x000fc8000f8608ff */
[----:B------:R-:W-:-:S05]  /*33a0*/  LEA.HI.X R13, R13, UR9, R40, 0x1, P3 ;  /* 0x000000090d0d7c11 */ /* 0x000fca00098f0c28 */
[----:B------:R1:W5:Y:S04]  /*33b0*/  LDG.E R40, desc[UR36][R12.64] ;  /* 0x000000240c287981 */ /* 0x000368000c1e1900 */
.L_x_781:
[----:B------:R-:W-:Y:S05]  /*33c0*/  BSYNC.RECONVERGENT B2 ;  /* 0x0000000000027941 */ /* 0x000fea0003800200 */
.L_x_780:
[----:B------:R-:W-:-:S09]  /*33d0*/  UISETP.NE.AND UP0, UPT, UR21, URZ, UPT ;  /* 0x000000ff1500728c */ /* 0x000fd2000bf05270 */
[----:B------:R-:W-:Y:S05]  /*33e0*/  BRA.U UP0, `(.L_x_782) ;  /* 0x00000001005c7547 */ /* 0x000fea000b800000 */
[----:B------:R-:W-:-:S13]  /*33f0*/  ISETP.NE.AND P3, PT, R16, RZ, PT ;  /* 0x000000ff1000720c */ /* 0x000fda0003f65270 */
[----:B------:R-:W-:Y:S01]  /*3400*/  VOTEU.ANY UP0, P3 ;  /* 0x0000000000ff7886 */ /* 0x000fe20001800100 */
[----:B------:R-:W-:-:S13]  /*3410*/  PLOP3.LUT P3, PT, PT, PT, UP0, 0x80, 0x8 ;  /* 0x000000000008781c */ /* 0x000fda0003f6f008 */
[----:B012-4-:R-:W2:Y:S01]  /*3420*/  @P3 LDG.E R13, desc[UR36][R70.64+0x30] ;  /* 0x00003024460d3981 */ /* 0x017ea2000c1e1900 */
[----:B------:R-:W-:Y:S01]  /*3430*/  ISETP.GE.AND P3, PT, R14, R29, PT ;  /* 0x0000001d0e00720c */ /* 0x000fe20003f66270 */
[----:B-----5:R-:W-:Y:S01]  /*3440*/  HFMA2 R40, R40, 1, 1, R7 ;  /* 0x3c003c0028287831 */ /* 0x020fe20000000007 */
[----:B------:R-:W-:Y:S01]  /*3450*/  PLOP3.LUT P4, PT, PT, PT, UP0, 0x80, 0x8 ;  /* 0x000000000008781c */ /* 0x000fe20003f8f008 */
[----:B------:R-:W-:-:S12]  /*3460*/  BSSY.RECONVERGENT B2, `(.L_x_782) ;  /* 0x000000f000027945 */ /* 0x000fd80003800200 */
[----:B--2---:R-:W-:Y:S01]  /*3470*/  @P4 HMUL2 R40, R40, R13 ;  /* 0x0000000d28284232 */ /* 0x004fe20000000000 */
        /* <DEDUP_REMOVED lines=13> */
.L_x_783:
[----:B------:R-:W-:Y:S05]  /*3550*/  BSYNC.RECONVERGENT B2 ;  /* 0x0000000000027941 */ /* 0x000fea0003800200 */
.L_x_782:
[----:B------:R-:W-:Y:S05]  /*3560*/  @P1 BRA `(.L_x_779) ;  /* 0x0000000000981947 */ /* 0x000fea0003800000 */
[----:B------:R-:W-:Y:S01]  /*3570*/  IMAD R14, R0, 0x20, R11 ;  /* 0x00000020000e7824 */ /* 0x000fe200078e020b */
[----:B------:R-:W-:Y:S01]  /*3580*/  BSSY.RECONVERGENT B2, `(.L_x_784) ;  /* 0x000000d000027945 */ /* 0x000fe20003800200 */
[----:B------:R-:W-:-:S03]  /*3590*/  MOV R39, RZ ;  /* 0x000000ff00277202 */ /* 0x000fc60000000f00 */
[----:B------:R-:W-:-:S13]  /*35a0*/  ISETP.GE.AND P3, PT, R14, R29, PT ;  /* 0x0000001d0e00720c */ /* 0x000fda0003f66270 */
[----:B------:R-:W-:Y:S05]  /*35b0*/  @P3 BRA `(.L_x_785) ;  /* 0x0000000000243947 */ /* 0x000fea0003800000 */
[----:B012-4-:R-:W-:-:S05]  /*35c0*/  IMAD.SHL.U32 R12, R2, 0x2, RZ ;  /* 0x00000002020c7824 */ /* 0x017fca00078e00ff */
        /* <DEDUP_REMOVED lines=8> */
.L_x_785:
[----:B------:R-:W-:Y:S05]  /*3650*/  BSYNC.RECONVERGENT B2 ;  /* 0x0000000000027941 */ /* 0x000fea0003800200 */
.L_x_784:
[----:B------:R-:W-:-:S09]  /*3660*/  UISETP.NE.AND UP0, UPT, UR21, URZ, UPT ;  /* 0x000000ff1500728c */ /* 0x000fd2000bf05270 */
[----:B------:R-:W-:Y:S05]  /*3670*/  BRA.U UP0, `(.L_x_779) ;  /* 0x0000000100547547 */ /* 0x000fea000b800000 */
[----:B------:R-:W-:-:S13]  /*3680*/  ISETP.NE.AND P3, PT, R16, RZ, PT ;  /* 0x000000ff1000720c */ /* 0x000fda0003f65270 */
[----:B------:R-:W-:Y:S01]  /*3690*/  VOTEU.ANY UP0, P3 ;  /* 0x0000000000ff7886 */ /* 0x000fe20001800100 */
[----:B------:R-:W-:-:S13]  /*36a0*/  PLOP3.LUT P3, PT, PT, PT, UP0, 0x80, 0x8 ;  /* 0x000000000008781c */ /* 0x000fda0003f6f008 */
[----:B01234-:R-:W2:Y:S01]  /*36b0*/  @P3 LDG.E R12, desc[UR36][R70.64+0x40] ;  /* 0x00004024460c3981 */ /* 0x01fea2000c1e1900 */
[----:B------:R-:W-:Y:S01]  /*36c0*/  PLOP3.LUT P4, PT, PT, PT, UP0, 0x80, 0x8 ;  /* 0x000000000008781c */ /* 0x000fe20003f8f008 */
[----:B-----5:R-:W-:Y:S01]  /*36d0*/  HADD2 R39, R39, R8 ;  /* 0x0000000827277230 */ /* 0x020fe20000000000 */
[----:B------:R-:W-:-:S11]  /*36e0*/  ISETP.GE.AND P3, PT, R14, R29, PT ;  /* 0x0000001d0e00720c */ /* 0x000fd60003f66270 */
[----:B--2---:R-:W-:Y:S02]  /*36f0*/  @P4 HFMA2 R39, R39, R12, -RZ ;  /* 0x0000000c27274231 */ /* 0x004fe400001000ff */
[----:B------:R-:W-:Y:S05]  /*3700*/  @P3 BRA `(.L_x_779) ;  /* 0x0000000000303947 */ /* 0x000fea0003800000 */
        /* <DEDUP_REMOVED lines=12> */
.L_x_779:
[----:B------:R-:W-:Y:S05]  /*37d0*/  BSYNC.RECONVERGENT B1 ;  /* 0x0000000000017941 */ /* 0x000fea0003800200 */
.L_x_778:
        /* <DEDUP_REMOVED lines=8> */
[----:B01234-:R-:W-:-:S04]  /*3860*/  SHF.L.U32 R12, R2, 0x1, RZ ;  /* 0x00000001020c7819 */ /* 0x01ffc800000006ff */
        /* <DEDUP_REMOVED lines=8> */
.L_x_789:
[----:B------:R-:W-:Y:S05]  /*38f0*/  BSYNC.RECONVERGENT B2 ;  /* 0x0000000000027941 */ /* 0x000fea0003800200 */
.L_x_788:
[----:B------:R-:W-:-:S09]  /*3900*/  UISETP.NE.AND UP0, UPT, UR21, URZ, UPT ;  /* 0x000000ff1500728c */ /* 0x000fd2000bf05270 */
[----:B------:R-:W-:Y:S05]  /*3910*/  BRA.U UP0, `(.L_x_787) ;  /* 0x0000000100547547 */ /* 0x000fea000b800000 */
[----:B------:R-:W-:Y:S01]  /*3920*/  ISETP.NE.AND P4, PT, R16, RZ, PT ;  /* 0x000000ff1000720c */ /* 0x000fe20003f85270 */
[----:B01234-:R-:W0:Y:S01]  /*3930*/  @!P3 S2R R12, SR_CTAID.Y ;  /* 0x00000000000cb919 */ /* 0x01fe220000002600 */
[----:B------:R-:W0:Y:S11]  /*3940*/  @!P3 LDC R15, c[0x0][0x3f8] ;  /* 0x0000fe00ff0fbb82 */ /* 0x000e360000000800 */
[----:B------:R-:W-:Y:S01]  /*3950*/  VOTEU.ANY UP0, P4 ;  /* 0x0000000000ff7886 */ /* 0x000fe20002000100 */
[----:B------:R-:W-:-:S13]  /*3960*/  PLOP3.LUT P4, PT, PT, PT, UP0, 0x80, 0x8 ;  /* 0x000000000008781c */ /* 0x000fda0003f8f008 */
[----:B------:R-:W2:Y:S01]  /*3970*/  @P4 LDG.E R13, desc[UR36][R70.64+0x50] ;  /* 0x00005024460d4981 */ /* 0x000ea2000c1e1900 */
[----:B------:R-:W-:Y:S01]  /*3980*/  PLOP3.LUT P4, PT, PT, PT, UP0, 0x80, 0x8 ;  /* 0x000000000008781c */ /* 0x000fe20003f8f008 */
[----:B-----5:R-:W-:Y:S02]  /*3990*/  HADD2 R42, R42, R9 ;  /* 0x000000092a2a7230 */ /* 0x020fe40000000000 */
[----:B0-----:R-:W-:Y:S02]  /*39a0*/  @!P3 IMAD R73, R12, R15, UR46 ;  /* 0x0000002e0c49be24 */ /* 0x001fe4000f8e020f */
[----:B------:R-:W0:Y:S01]  /*39b0*/  @!P3 LDC.64 R14, c[0x0][0x3b8] ;  /* 0x0000ee00ff0ebb82 */ /* 0x000e220000000a00 */
[----:B------:R-:W-:Y:S02]  /*39c0*/  @!P3 IMAD.SHL.U32 R12, R2, 0x2, RZ ;  /* 0x00000002020cb824 */ /* 0x000fe400078e00ff */
[----:B------:R-:W-:-:S03]  /*39d0*/  @!P3 IMAD R73, R73, R0, RZ ;  /* 0x000000004949b224 */ /* 0x000fc600078e02ff */
[----:B------:R-:W-:-:S05]  /*39e0*/  @!P3 LOP3.LUT R12, R12, 0x6, RZ, 0xc0, !PT ;  /* 0x000000060c0cb812 */ /* 0x000fca00078ec0ff */
[----:B------:R-:W-:Y:S01]  /*39f0*/  @!P3 IMAD R73, R73, 0x70, R12 ;  /* 0x000000704949b824 */ /* 0x000fe200078e020c */
[----:B------:R-:W-:-:S04]  /*3a00*/  @!P3 SHF.R.S32.HI R12, RZ, 0x1f, R72 ;  /* 0x0000001fff0cb819 */ /* 0x000fc80000011448 */
[----:B------:R-:W-:-:S04]  /*3a10*/  @!P3 IADD3 R72, P5, PT, R73, R72, RZ ;  /* 0x000000484948b210 */ /* 0x000fc80007fbe0ff */
[----:B------:R-:W-:Y:S02]  /*3a20*/  @!P3 LEA.HI.X.SX32 R12, R73, R12, 0x1, P5 ;  /* 0x0000000c490cb211 */ /* 0x000fe400028f0eff */
[----:B0-----:R-:W-:-:S04]  /*3a30*/  @!P3 LEA R14, P5, R72, R14, 0x1 ;  /* 0x0000000e480eb211 */ /* 0x001fc800078a08ff */
[----:B------:R-:W-:Y:S01]  /*3a40*/  @!P3 LEA.HI.X R15, R72, R15, R12, 0x1, P5 ;  /* 0x0000000f480fb211 */ /* 0x000fe200028f0c0c */
[----:B--2---:R-:W-:-:S05]  /*3a50*/  @P4 HMUL2 R42, R42, R13 ;  /* 0x0000000d2a2a4232 */ /* 0x004fca0000000000 */
[----:B------:R0:W-:Y:S03]  /*3a60*/  @!P3 STG.E desc[UR36][R14.64], R42 ;  /* 0x0000002a0e00b986 */ /* 0x0001e6000c101924 */
.L_x_787:
[----:B------:R-:W-:Y:S05]  /*3a70*/  BSYNC.RECONVERGENT B1 ;  /* 0x0000000000017941 */ /* 0x000fea0003800200 */
.L_x_786:
        /* <DEDUP_REMOVED lines=8> */
[----:B01234-:R-:W-:-:S05]  /*3b00*/  IMAD.SHL.U32 R12, R2, 0x2, RZ ;  /* 0x00000002020c7824 */ /* 0x01ffca00078e00ff */
        /* <DEDUP_REMOVED lines=8> */
.L_x_793:
[----:B------:R-:W-:Y:S05]  /*3b90*/  BSYNC.RECONVERGENT B2 ;  /* 0x0000000000027941 */ /* 0x000fea0003800200 */
.L_x_792:
        /* <DEDUP_REMOVED lines=23> */
.L_x_791:
[----:B------:R-:W-:Y:S05]  /*3d10*/  BSYNC.RECONVERGENT B1 ;  /* 0x0000000000017941 */ /* 0x000fea0003800200 */
.L_x_790:
        /* <DEDUP_REMOVED lines=17> */
.L_x_797:
[----:B------:R-:W-:Y:S05]  /*3e30*/  BSYNC.RECONVERGENT B2 ;  /* 0x0000000000027941 */ /* 0x000fea0003800200 */
.L_x_796:
        /* <DEDUP_REMOVED lines=23> */
.L_x_795:
[----:B------:R-:W-:Y:S05]  /*3fb0*/  BSYNC.RECONVERGENT B1 ;  /* 0x0000000000017941 */ /* 0x000fea0003800200 */
.L_x_794:
[----:B------:R-:W-:Y:S01]  /*3fc0*/  BSSY.RECONVERGENT B1, `(.L_x_798) ;  /* 0x0000028000017945 */ /* 0x000fe20003800200 */
[----:B------:R-:W-:-:S03]  /*3fd0*/  LEA R72, R0, R11, 0x6 ;  /* 0x0000000b00487211 */ /* 0x000fc600078e30ff */
[----:B------:R-:W-:Y:S05]  /*3fe0*/  @P1 BRA `(.L_x_799) ;  /* 0x0000000000941947 */ /* 0x000fea0003800000 */
[----:B------:R-:W-:Y:S01]  /*3ff0*/  ISETP.GE.AND P3, PT, R72, R29, PT ;  /* 0x0000001d4800720c */ /* 0x000fe20003f66270 */
[----:B------:R-:W-:Y:S01]  /*4000*/  BSSY.RECONVERGENT B2, `(.L_x_800) ;  /* 0x000000c000027945 */ /* 0x000fe20003800200 */
[----:B------:R-:W-:-:S11]  /*4010*/  IMAD.MOV.U32 R43, RZ, RZ, RZ ;  /* 0x000000ffff2b7224 */ /* 0x000fd600078e00ff */
[----:B------:R-:W-:Y:S05]  /*4020*/  @P3 BRA `(.L_x_801) ;  /* 0x0000000000243947 */ /* 0x000fea0003800000 */
[----:B------:R-:W-:-:S04]  /*4030*/  SHF.L.U32 R11, R2, 0x1, RZ ;  /* 0x00000001020b7819 */ /* 0x000fc800000006ff */
[----:B------:R-:W-:-:S05]  /*4040*/  LOP3.LUT R11, R11, 0x6, RZ, 0xc0, !PT ;  /* 0x000000060b0b7812 */ /* 0x000fca00078ec0ff */
[----:B01-3--:R-:W-:Y:S01]  /*4050*/  IMAD R14, R0, UR6, R11 ;  /* 0x00000006000e7c24 */ /* 0x00bfe2000f8e020b */
[----:B------:R-:W-:-:S04]  /*4060*/  SHF.R.S32.HI R11, RZ, 0x1f, R72 ;  /* 0x0000001fff0b7819 */ /* 0x000fc80000011448 */
[----:B--2-4-:R-:W-:-:S04]  /*4070*/  IADD3 R13, P4, PT, R14, R72, RZ ;  /* 0x000000480e0d7210 */ /* 0x014fc80007f9e0ff */
[----:B------:R-:W-:Y:S02]  /*4080*/  LEA.HI.X.SX32 R14, R14, R11, 0x1, P4 ;  /* 0x0000000b0e0e7211 */ /* 0x000fe400020f0eff */
[----:B------:R-:W-:-:S04]  /*4090*/  LEA R12, P4, R13, UR8, 0x1 ;  /* 0x000000080d0c7c11 */ /* 0x000fc8000f8808ff */
[----:B------:R-:W-:-:S05]  /*40a0*/  LEA.HI.X R13, R13, UR9, R14, 0x1, P4 ;  /* 0x000000090d0d7c11 */ /* 0x000fca000a0f0c0e */
[----:B------:R0:W5:Y:S04]  /*40b0*/  LDG.E R43, desc[UR36][R12.64] ;  /* 0x000000240c2b7981 */ /* 0x000168000c1e1900 */
.L_x_801:
[----:B------:R-:W-:Y:S05]  /*40c0*/  BSYNC.RECONVERGENT B2 ;  /* 0x0000000000027941 */ /* 0x000fea0003800200 */
.L_x_800:
[----:B------:R-:W-:-:S09]  /*40d0*/  UISETP.NE.AND UP0, UPT, UR21, URZ, UPT ;  /* 0x000000ff1500728c */ /* 0x000fd2000bf05270 */
[----:B------:R-:W-:Y:S05]  /*40e0*/  BRA.U UP0, `(.L_x_799) ;  /* 0x0000000100547547 */ /* 0x000fea000b800000 */
[----:B------:R-:W-:Y:S01]  /*40f0*/  ISETP.NE.AND P4, PT, R16, RZ, PT ;  /* 0x000000ff1000720c */ /* 0x000fe20003f85270 */
[----:B------:R-:W2:Y:S01]  /*4100*/  @!P3 S2R R11, SR_CTAID.Y ;  /* 0x00000000000bb919 */ /* 0x000ea20000002600 */
[----:B01-3--:R-:W0:Y:S11]  /*4110*/  @!P3 LDC R14, c[0x0][0x3f8] ;  /* 0x0000fe00ff0ebb82 */ /* 0x00be360000000800 */
[----:B------:R-:W-:Y:S01]  /*4120*/  VOTEU.ANY UP0, P4 ;  /* 0x0000000000ff7886 */ /* 0x000fe20002000100 */
[----:B------:R-:W-:-:S13]  /*4130*/  PLOP3.LUT P4, PT, PT, PT, UP0, 0x80, 0x8 ;  /* 0x000000000008781c */ /* 0x000fda0003f8f008 */
[----:B--2-4-:R-:W2:Y:S01]  /*4140*/  @P4 LDG.E R12, desc[UR36][R70.64+0x80] ;  /* 0x00008024460c4981 */ /* 0x014ea2000c1e1900 */
[----:B------:R-:W-:Y:S01]  /*4150*/  @!P3 IMAD.SHL.U32 R13, R2, 0x2, RZ ;  /* 0x00000002020db824 */ /* 0x000fe200078e00ff */
[----:B------:R-:W-:Y:S01]  /*4160*/  PLOP3.LUT P4, PT, PT, PT, UP0, 0x80, 0x8 ;  /* 0x000000000008781c */ /* 0x000fe20003f8f008 */
[----:B-----5:R-:W-:Y:S02]  /*4170*/  HADD2 R43, R43, R18 ;  /* 0x000000122b2b7230 */ /* 0x020fe40000000000 */
[----:B0-----:R-:W-:Y:S01]  /*4180*/  @!P3 IMAD R11, R11, R14, UR46 ;  /* 0x0000002e0b0bbe24 */ /* 0x001fe2000f8e020e */
[----:B------:R-:W-:Y:S01]  /*4190*/  @!P3 LOP3.LUT R74, R13, 0x6, RZ, 0xc0, !PT ;  /* 0x000000060d4ab812 */ /* 0x000fe200078ec0ff */
        /* <DEDUP_REMOVED lines=10> */
.L_x_799:
[----:B------:R-:W-:Y:S05]  /*4240*/  BSYNC.RECONVERGENT B1 ;  /* 0x0000000000017941 */ /* 0x000fea0003800200 */
.L_x_798:
        /* <DEDUP_REMOVED lines=17> */
.L_x_805:
[----:B------:R-:W-:Y:S05]  /*4360*/  BSYNC.RECONVERGENT B2 ;  /* 0x0000000000027941 */ /* 0x000fea0003800200 */
.L_x_804:
        /* <DEDUP_REMOVED lines=9> */
[----:B-----5:R-:W-:Y:S02]  /*4400*/  HFMA2 R46, R46, 1, 1, R19 ;  /* 0x3c003c002e2e7831 */ /* 0x020fe40000000013 */
        /* <DEDUP_REMOVED lines=13> */
.L_x_803:
[----:B------:R-:W-:Y:S05]  /*44e0*/  BSYNC.RECONVERGENT B1 ;  /* 0x0000000000017941 */ /* 0x000fea0003800200 */
.L_x_802:
        /* <DEDUP_REMOVED lines=17> */
.L_x_809:
[----:B------:R-:W-:Y:S05]  /*4600*/  BSYNC.RECONVERGENT B2 ;  /* 0x0000000000027941 */ /* 0x000fea0003800200 */
.L_x_808:
        /* <DEDUP_REMOVED lines=23> */
.L_x_807:
[----:B------:R-:W-:Y:S05]  /*4780*/  BSYNC.RECONVERGENT B1 ;  /* 0x0000000000017941 */ /* 0x000fea0003800200 */
.L_x_806:
        /* <DEDUP_REMOVED lines=17> */
.L_x_813:
[----:B------:R-:W-:Y:S05]  /*48a0*/  BSYNC.RECONVERGENT B2 ;  /* 0x0000000000027941 */ /* 0x000fea0003800200 */
.L_x_812:
        /* <DEDUP_REMOVED lines=23> */
.L_x_811:
[----:B------:R-:W-:Y:S05]  /*4a20*/  BSYNC.RECONVERGENT B1 ;  /* 0x0000000000017941 */ /* 0x000fea0003800200 */
.L_x_810:
        /* <DEDUP_REMOVED lines=17> */
.L_x_817:
[----:B------:R-:W-:Y:S05]  /*4b40*/  BSYNC.RECONVERGENT B2 ;  /* 0x0000000000027941 */ /* 0x000fea0003800200 */
.L_x_816:
        /* <DEDUP_REMOVED lines=10> */
[----:B-----5:R-:W-:Y:S02]  /*4bf0*/  HFMA2 R47, R47, 1, 1, R22 ;  /* 0x3c003c002f2f7831 */ /* 0x020fe40000000016 */
        /* <DEDUP_REMOVED lines=12> */
.L_x_815:
[----:B------:R-:W-:Y:S05]  /*4cc0*/  BSYNC.RECONVERGENT B1 ;  /* 0x0000000000017941 */ /* 0x000fea0003800200 */
.L_x_814:
        /* <DEDUP_REMOVED lines=17> */
.L_x_821:
[----:B------:R-:W-:Y:S05]  /*4de0*/  BSYNC.RECONVERGENT B2 ;  /* 0x0000000000027941 */ /* 0x000fea0003800200 */
.L_x_820:
        /* <DEDUP_REMOVED lines=23> */
.L_x_819:
[----:B------:R-:W-:Y:S05]  /*4f60*/  BSYNC.RECONVERGENT B1 ;  /* 0x0000000000017941 */ /* 0x000fea0003800200 */
.L_x_818:
        /* <DEDUP_REMOVED lines=17> */
.L_x_825:
[----:B------:R-:W-:Y:S05]  /*5080*/  BSYNC.RECONVERGENT B2 ;  /* 0x0000000000027941 */ /* 0x000fea0003800200 */
.L_x_824:
        /* <DEDUP_REMOVED lines=23> */
.L_x_823:
[----:B------:R-:W-:Y:S05]  /*5200*/  BSYNC.RECONVERGENT B1 ;  /* 0x0000000000017941 */ /* 0x000fea0003800200 */
.L_x_822:
[----:B------:R-:W-:Y:S04]  /*5210*/  BSSY.RECONVERGENT B1, `(.L_x_826) ;  /* 0x0000029000017945 */ /* 0x000fe80003800200 */
[----:B------:R-:W-:Y:S05]  /*5220*/  @P1 BRA `(.L_x_827) ;  /* 0x00000000009c1947 */ /* 0x000fea0003800000 */
[----:B------:R-:W-:Y:S01]  /*5230*/  IADD3 R72, PT, PT, R11, R0, RZ ;  /* 0x000000000b487210 */ /* 0x000fe20007ffe0ff */
[----:B------:R-:W-:Y:S01]  /*5240*/  BSSY.RECONVERGENT B2, `(.L_x_828) ;  /* 0x000000e000027945 */ /* 0x000fe20003800200 */
[----:B------:R-:W-:-:S03]  /*5250*/  MOV R52, RZ ;  /* 0x000000ff00347202 */ /* 0x000fc60000000f00 */
[----:B------:R-:W-:-:S05]  /*5260*/  IMAD.SHL.U32 R72, R72, 0x8, RZ ;  /* 0x0000000848487824 */ /* 0x000fca00078e00ff */
[----:B------:R-:W-:-:S13]  /*5270*/  ISETP.GE.AND P1, PT, R72, R29, PT ;  /* 0x0000001d4800720c */ /* 0x000fda0003f26270 */
[----:B------:R-:W-:Y:S05]  /*5280*/  @P1 BRA `(.L_x_829) ;  /* 0x0000000000241947 */ /* 0x000fea0003800000 */
[----:B------:R-:W-:-:S05]  /*5290*/  IMAD.SHL.U32 R11, R2, 0x2, RZ ;  /* 0x00000002020b7824 */ /* 0x000fca00078e00ff */
        /* <DEDUP_REMOVED lines=8> */
.L_x_829:
[----:B------:R-:W-:Y:S05]  /*5320*/  BSYNC.RECONVERGENT B2 ;  /* 0x0000000000027941 */ /* 0x000fea0003800200 */
.L_x_828:
[----:B------:R-:W-:-:S09]  /*5330*/  UISETP.NE.AND UP0, UPT, UR21, URZ, UPT ;  /* 0x000000ff1500728c */ /* 0x000fd2000bf05270 */
[----:B------:R-:W-:Y:S05]  /*5340*/  BRA.U UP0, `(.L_x_827) ;  /* 0x0000000100547547 */ /* 0x000fea000b800000 */
[----:B------:R-:W-:Y:S01]  /*5350*/  ISETP.NE.AND P3, PT, R16, RZ, PT ;  /* 0x000000ff1000720c */ /* 0x000fe20003f65270 */
[----:B01234-:R-:W0:Y:S01]  /*5360*/  @!P1 S2R R12, SR_CTAID.Y ;  /* 0x00000000000c9919 */ /* 0x01fe220000002600 */
[----:B------:R-:W0:Y:S08]  /*5370*/  @!P1 LDC R13, c[0x0][0x3f8] ;  /* 0x0000fe00ff0d9b82 */ /* 0x000e300000000800 */
[----:B------:R-:W1:Y:S03]  /*5380*/  @!P1 LDC.64 R14, c[0x0][0x3b8] ;  /* 0x0000ee00ff0e9b82 */ /* 0x000e660000000a00 */
[----:B------:R-:W-:Y:S01]  /*5390*/  VOTEU.ANY UP0, P3 ;  /* 0x0000000000ff7886 */ /* 0x000fe20001800100 */
[----:B------:R-:W-:-:S13]  /*53a0*/  PLOP3.LUT P3, PT, PT, PT, UP0, 0x80, 0x8 ;  /* 0x000000000008781c */ /* 0x000fda0003f6f008 */
[----:B------:R-:W2:Y:S01]  /*53b0*/  @P3 LDG.E R11, desc[UR36][R70.64+0xf0] ;  /* 0x0000f024460b3981 */ /* 0x000ea2000c1e1900 */
[----:B------:R-:W-:Y:S01]  /*53c0*/  PLOP3.LUT P4, PT, PT, PT, UP0, 0x80, 0x8 ;  /* 0x000000000008781c */ /* 0x000fe20003f8f008 */
[----:B-----5:R-:W-:Y:S02]  /*53d0*/  HFMA2 R52, R52, 1, 1, R25 ;  /* 0x3c003c0034347831 */ /* 0x020fe40000000019 */
[----:B0-----:R-:W-:Y:S01]  /*53e0*/  @!P1 IMAD R13, R12, R13, UR46 ;  /* 0x0000002e0c0d9e24 */ /* 0x001fe2000f8e020d */
[----:B------:R-:W-:-:S03]  /*53f0*/  @!P1 SHF.L.U32 R12, R2, 0x1, RZ ;  /* 0x00000001020c9819 */ /* 0x000fc600000006ff */
[----:B------:R-:W-:Y:S01]  /*5400*/  @!P1 IMAD R13, R13, R0, RZ ;  /* 0x000000000d0d9224 */ /* 0x000fe200078e02ff */
[----:B------:R-:W-:-:S05]  /*5410*/  @!P1 LOP3.LUT R12, R12, 0x6, RZ, 0xc0, !PT ;  /* 0x000000060c0c9812 */ /* 0x000fca00078ec0ff */
[----:B------:R-:W-:Y:S01]  /*5420*/  @!P1 IMAD R13, R13, 0x70, R12 ;  /* 0x000000700d0d9824 */ /* 0x000fe200078e020c */
[----:B------:R-:W-:-:S04]  /*5430*/  @!P1 SHF.R.S32.HI R12, RZ, 0x1f, R72 ;  /* 0x0000001fff0c9819 */ /* 0x000fc80000011448 */
[----:B------:R-:W-:-:S04]  /*5440*/  @!P1 IADD3 R72, P3, PT, R13, R72, RZ ;  /* 0x000000480d489210 */ /* 0x000fc80007f7e0ff */
[----:B------:R-:W-:Y:S02]  /*5450*/  @!P1 LEA.HI.X.SX32 R12, R13, R12, 0x1, P3 ;  /* 0x0000000c0d0c9211 */ /* 0x000fe400018f0eff */
[----:B-1----:R-:W-:-:S04]  /*5460*/  @!P1 LEA R14, P3, R72, R14, 0x1 ;  /* 0x0000000e480e9211 */ /* 0x002fc800078608ff */
[----:B------:R-:W-:Y:S01]  /*5470*/  @!P1 LEA.HI.X R15, R72, R15, R12, 0x1, P3 ;  /* 0x0000000f480f9211 */ /* 0x000fe200018f0c0c */
[----:B--2---:R-:W-:-:S05]  /*5480*/  @P4 HMUL2 R52, R52, R11 ;  /* 0x0000000b34344232 */ /* 0x004fca0000000000 */
[----:B------:R0:W-:Y:S03]  /*5490*/  @!P1 STG.E desc[UR36][R14.64], R52 ;  /* 0x000000340e009986 */ /* 0x0001e6000c101924 */
.L_x_827:
[----:B------:R-:W-:Y:S05]  /*54a0*/  BSYNC.RECONVERGENT B1 ;  /* 0x0000000000017941 */ /* 0x000fea0003800200 */
.L_x_826:
        /* <DEDUP_REMOVED lines=18> */
[--C-:B01234-:R-:W-:Y:S02]  /*55d0*/  HADD2.F32 R13, -RZ, R11.reuse.H0_H0 ;  /* 0x2000000bff0d7230 */ /* 0x11ffe40000004100 */
[----:B------:R-:W-:-:S05]  /*55e0*/  HADD2.F32 R12, -RZ, R11.H1_H1 ;  /* 0x3000000bff0c7230 */ /* 0x000fca0000004100 */
[----:B------:R-:W-:Y:S01]  /*55f0*/  FADD.FTZ R13, R13, R12 ;  /* 0x0000000c0d0d7221 */ /* 0x000fe20000010000 */
[----:B------:R-:W-:Y:S06]  /*5600*/  BRA.DIV UR4, `(.L_x_830) ;  /* 0x0000005604207947 */ /* 0x000fec000b800000 */
[----:B------:R-:W0:Y:S02]  /*5610*/  SHFL.BFLY PT, R14, R13, 0x2, 0x1f ;  /* 0x0c401f000d0e7f89 */ /* 0x000e2400000e0000 */
[----:B0-----:R-:W-:-:S05]  /*5620*/  FADD.FTZ R13, R13, R14 ;  /* 0x0000000e0d0d7221 */ /* 0x001fca0000010000 */
[----:B------:R0:W1:Y:S02]  /*5630*/  SHFL.BFLY PT, R14, R13, 0x1, 0x1f ;  /* 0x0c201f000d0e7f89 */ /* 0x00006400000e0000 */
.L_x_905:
[----:B------:R-:W-:Y:S01]  /*5640*/  ISETP.GE.OR P1, PT, R36, UR44, P1 ;  /* 0x0000002c24007c0c */ /* 0x000fe20008f26670 */
[----:B-1----:R-:W-:Y:S01]  /*5650*/  FADD.FTZ R14, R13, R14 ;  /* 0x0000000e0d0e7221 */ /* 0x002fe20000010000 */
[----:B------:R-:W-:Y:S03]  /*5660*/  BSSY.RECONVERGENT B1, `(.L_x_831) ;  /* 0x000001d000017945 */ /* 0x000fe60003800200 */
[----:B------:R-:W-:-:S08]  /*5670*/  FMUL.FTZ R11, R14, UR22 ;  /* 0x000000160e0b7c20 */ /* 0x000fd00008410000 */
[----:B------:R-:W-:Y:S05]  /*5680*/  @P1 BRA `(.L_x_832) ;  /* 0x0000000000681947 */ /* 0x000fea0003800000 */
[----:B------:R-:W-:Y:S01]  /*5690*/  ISETP.NE.U32.AND P1, PT, RZ, UR12, PT ;  /* 0x0000000cff007c0c */ /* 0x000fe2000bf25070 */
[----:B------:R-:W-:-:S03]  /*56a0*/  UISETP.NE.U32.AND UP0, UPT, UR14, URZ, UPT ;  /* 0x000000ff0e00728c */ /* 0x000fc6000bf05070 */
        /* <DEDUP_REMOVED lines=24> */
.L_x_832:
[----:B------:R-:W-:Y:S05]  /*5830*/  BSYNC.RECONVERGENT B1 ;  /* 0x0000000000017941 */ /* 0x000fea0003800200 */
.L_x_831:
[----:B-1----:R-:W-:Y:S01]  /*5840*/  VIADD R11, R33, 0xf ;  /* 0x0000000f210b7836 */ /* 0x002fe20000000000 */
[----:B------:R-:W-:Y:S01]  /*5850*/  IADD3 R30, P2, PT, R30, 0x10, RZ ;  /* 0x000000101e1e7810 */ /* 0x000fe20007f5e0ff */
[----:B------:R-:W-:Y:S01]  /*5860*/  VIADD R35, R35, 0x40 ;  /* 0x0000004023237836 */ /* 0x000fe20000000000 */
[----:B------:R-:W-:Y:S02]  /*5870*/  IADD3 R33, PT, PT, R33, 0x10, RZ ;  /* 0x0000001021217810 */ /* 0x000fe40007ffe0ff */
[----:B------:R-:W-:Y:S01]  /*5880*/  ISETP.GE.AND P1, PT, R11, R34, PT ;  /* 0x000000220b00720c */ /* 0x000fe20003f26270 */
[----:B------:R-:W-:Y:S01]  /*5890*/  IMAD.X R31, RZ, RZ, R31, P2 ;  /* 0x000000ffff1f7224 */ /* 0x000fe200010e061f */
[----:B------:R-:W-:-:S11]  /*58a0*/  IADD3 R32, PT, PT, R32, 0x10, RZ ;  /* 0x0000001020207810 */ /* 0x000fd60007ffe0ff */
[----:B------:R-:W-:Y:S05]  /*58b0*/  @!P1 BRA `(.L_x_833) ;  /* 0xffffffd000589947 */ /* 0x000fea000383ffff */
.L_x_766:
[----:B0-----:R-:W-:Y:S05]  /*58c0*/  BSYNC B0 ;  /* 0x0000000000007941 */ /* 0x001fea0003800000 */
.L_x_765:
[----:B------:R-:W-:-:S03]  /*58d0*/  UMOV UR4, 0xffffffff ;  /* 0xffffffff00047882 */ /* 0x000fc60000000000 */
[----:B------:R-:W-:Y:S05]  /*58e0*/  BRA.DIV UR4, `(.L_x_834) ;  /* 0x0000005204a87947 */ /* 0x000fea000b800000 */
[----:B------:R-:W1:Y:S02]  /*58f0*/  SHFL.BFLY PT, R14, R67, 0x10, 0x1f ;  /* 0x0e001f00430e7f89 */ /* 0x000e6400000e0000 */
[----:B-1----:R-:W-:-:S05]  /*5900*/  FMNMX.FTZ R13, R14, R67, !PT ;  /* 0x000000430e0d7209 */ /* 0x002fca0007810000 */
[----:B------:R-:W0:Y:S02]  /*5910*/  SHFL.BFLY PT, R14, R13, 0x8, 0x1f ;  /* 0x0d001f000d0e7f89 */ /* 0x000e2400000e0000 */
[----:B0-----:R-:W-:-:S05]  /*5920*/  FMNMX.FTZ R3, R13, R14, !PT ;  /* 0x0000000e0d037209 */ /* 0x001fca0007810000 */
[----:B------:R0:W1:Y:S02]  /*5930*/  SHFL.BFLY PT, R14, R3, 0x4, 0x1f ;  /* 0x0c801f00030e7f89 */ /* 0x00006400000e0000 */
.L_x_910:
[----:B------:R-:W2:Y:S01]  /*5940*/  S2R R13, SR_CgaCtaId ;  /* 0x00000000000d7919 */ /* 0x000ea20000008800 */
        /* <DEDUP_REMOVED lines=9> */
[----:B------:R-:W-:Y:S01]  /*59e0*/  IMAD.MOV.U32 R9, RZ, RZ, -0x800001 ;  /* 0xff7fffffff097424 */ /* 0x000fe200078e00ff */
[----:B------:R-:W-:Y:S01]  /*59f0*/  LEA R6, R4, R5, 0x2 ;  /* 0x0000000504067211 */ /* 0x000fe200078e10ff */
[----:B------:R-:W-:Y:S01]  /*5a00*/  IMAD.MOV.U32 R7, RZ, RZ, RZ ;  /* 0x000000ffff077224 */ /* 0x000fe200078e00ff */
[----:B------:R-:W-:Y:S01]  /*5a10*/  IADD3 R5, PT, PT, R2, UR11, RZ ;  /* 0x0000000b02057c10 */ /* 0x000fe2000fffe0ff */
[----:B------:R-:W-:Y:S08]  /*5a20*/  BSSY.RECONVERGENT B0, `(.L_x_835) ;  /* 0x0000150000007945 */ /* 0x000ff00003800200 */
[----:B------:R-:W0:Y:S01]  /*5a30*/  @!P0 LDS R9, [R6] ;  /* 0x0000000006098984 */ /* 0x000e220000000800 */
[----:B------:R-:W-:-:S03]  /*5a40*/  ISETP.GE.AND P0, PT, R5, UR45, PT ;  /* 0x0000002d05007c0c */ /* 0x000fc6000bf06270 */
[----:B0-----:R-:W0:Y:S02]  /*5a50*/  SHFL.BFLY PT, R8, R9, 0x1, 0x1f ;  /* 0x0c201f0009087f89 */ /* 0x001e2400000e0000 */
[----:B0-----:R-:W-:-:S06]  /*5a60*/  FMNMX.FTZ R8, R8, R9, !PT ;  /* 0x0000000908087209 */ /* 0x001fcc0007810000 */
[----:B------:R-:W0:Y:S02]  /*5a70*/  SHFL.IDX PT, R8, R8, RZ, 0x1f ;  /* 0x00001fff08087589 */ /* 0x000e2400000e0000 */
[----:B------:R-:W-:Y:S05]  /*5a80*/  @P0 BRA `(.L_x_836) ;  /* 0x0000001400240947 */ /* 0x000fea0003800000 */
[----:B------:R-:W1:Y:S02]  /*5a90*/  LDC.64 R10, c[0x0][0x420] ;  /* 0x00010800ff0a7b82 */ /* 0x000e640000000a00 */
[----:B-1----:R-:W-:-:S04]  /*5aa0*/  ISETP.NE.U32.AND P0, PT, R10, RZ, PT ;  /* 0x000000ff0a00720c */ /* 0x002fc80003f05070 */
[----:B------:R-:W-:-:S13]  /*5ab0*/  ISETP.NE.AND.EX P0, PT, R11, RZ, PT, P0 ;  /* 0x000000ff0b00720c */ /* 0x000fda0003f05300 */
[----:B------:R-:W-:Y:S05]  /*5ac0*/  @P0 BRA `(.L_x_837) ;  /* 0x0000000c00940947 */ /* 0x000fea0003800000 */
[----:B------:R-:W-:Y:S01]  /*5ad0*/  HFMA2 R0, -RZ, RZ, 0, 3.814697265625e-06 ;  /* 0x00000040ff007431 */ /* 0x000fe200000001ff */
        /* <DEDUP_REMOVED lines=11> */
[----:B------:R-:W-:Y:S01]  /*5b90*/  LEA.HI R0, R0, 0x1, RZ, 0x1a ;  /* 0x0000000100007811 */ /* 0x000fe200078fd0ff */
[----:B------:R-:W-:Y:S01]  /*5ba0*/  IMAD.MOV.U32 R9, RZ, RZ, R5 ;  /* 0x000000ffff097224 */ /* 0x000fe200078e0005 */
[----:B------:R-:W-:Y:S02]  /*5bb0*/  MOV R7, RZ ;  /* 0x000000ff00077202 */ /* 0x000fe40000000f00 */
[----:B------:R-:W-:Y:S02]  /*5bc0*/  LOP3.LUT R0, R0, 0x3, RZ, 0xc0, !PT ;  /* 0x0000000300007812 */ /* 0x000fe400078ec0ff */
[----:B------:R-:W-:-:S03]  /*5bd0*/  LEA R11, R13, R10, 0x18 ;  /* 0x0000000a0d0b7211 */ /* 0x000fc600078ec0ff */
[----:B------:R-:W-:Y:S01]  /*5be0*/  IMAD.MOV R0, RZ, RZ, -R0 ;  /* 0x000000ffff007224 */ /* 0x000fe200078e0a00 */
[----:B------:R-:W-:-:S07]  /*5bf0*/  LEA R10, R2, R11, 0x2 ;  /* 0x0000000b020a7211 */ /* 0x000fce00078e10ff */
.L_x_840:
        /* <DEDUP_REMOVED lines=11> */
.L_x_839:
[----:B------:R-:W-:Y:S05]  /*5cb0*/  BSYNC.RECONVERGENT B1 ;  /* 0x0000000000017941 */ /* 0x000fea0003800200 */
.L_x_838:
        /* <DEDUP_REMOVED lines=14> */
.L_x_843:
[----:B------:R-:W0:Y:S01]  /*5da0*/  LDS R11, [R0+-0x200] ;  /* 0xfffe0000000b7984 */ /* 0x000e220000000800 */
[----:B------:R-:W-:-:S03]  /*5db0*/  IADD3 R9, PT, PT, R9, 0x400, RZ ;  /* 0x0000040009097810 */ /* 0x000fc60007ffe0ff */
[----:B------:R-:W1:Y:S01]  /*5dc0*/  LDS R13, [R0+-0x100] ;  /* 0xffff0000000d7984 */ /* 0x000e620000000800 */
[----:B------:R-:W-:-:S03]  /*5dd0*/  ISETP.GE.AND P1, PT, R9, R10, PT ;  /* 0x0000000a0900720c */ /* 0x000fc60003f26270 */
[----:B------:R-:W2:Y:S04]  /*5de0*/  LDS R15, [R0] ;  /* 0x00000000000f7984 */ /* 0x000ea80000000800 */
[----:B------:R-:W5:Y:S04]  /*5df0*/  LDS R17, [R0+0x100] ;  /* 0x0001000000117984 */ /* 0x000f680000000800 */
[----:B------:R-:W3:Y:S04]  /*5e00*/  LDS R19, [R0+0x200] ;  /* 0x0002000000137984 */ /* 0x000ee80000000800 */
[----:B------:R-:W3:Y:S04]  /*5e10*/  LDS R21, [R0+0x300] ;  /* 0x0003000000157984 */ /* 0x000ee80000000800 */
[----:B------:R-:W3:Y:S04]  /*5e20*/  LDS R23, [R0+0x400] ;  /* 0x0004000000177984 */ /* 0x000ee80000000800 */
[----:B------:R-:W3:Y:S04]  /*5e30*/  LDS R25, [R0+0x500] ;  /* 0x0005000000197984 */ /* 0x000ee80000000800 */
[----:B------:R-:W3:Y:S04]  /*5e40*/  LDS R27, [R0+0x600] ;  /* 0x00060000001b7984 */ /* 0x000ee80000000800 */
[----:B----4-:R-:W4:Y:S04]  /*5e50*/  LDS R29, [R0+0x700] ;  /* 0x00070000001d7984 */ /* 0x010f280000000800 */
        /* <DEDUP_REMOVED lines=32> */
[C---:B----4-:R-:W-:Y:S01]  /*6060*/  FADD.FTZ R29, -R8.reuse, R29 ;  /* 0x0000001d081d7221 */ /* 0x050fe20000010100 */
[----:B------:R-:W3:Y:S01]  /*6070*/  MUFU.EX2 R23, R23 ;  /* 0x0000001700177308 */ /* 0x000ee20000000800 */
        /* <DEDUP_REMOVED lines=54> */
.L_x_842:
[----:B------:R-:W-:Y:S05]  /*63e0*/  BSYNC.RECONVERGENT B1 ;  /* 0x0000000000017941 */ /* 0x000fea0003800200 */
.L_x_841:
        /* <DEDUP_REMOVED lines=9> */
[----:B------:R-:W5:Y:S04]  /*6480*/  LDS R17, [R0+0x100] ;  /* 0x0001000000117984 */ /* 0x000f680000000800 */
[----:B------:R-:W3:Y:S04]  /*6490*/  LDS R19, [R0+0x200] ;  /* 0x0002000000137984 */ /* 0x000ee80000000800 */
        /* <DEDUP_REMOVED lines=44> */
.L_x_845:
[----:B------:R-:W-:Y:S05]  /*6760*/  BSYNC.RECONVERGENT B1 ;  /* 0x0000000000017941 */ /* 0x000fea0003800200 */
.L_x_844:
        /* <DEDUP_REMOVED lines=27> */
.L_x_837:
[----:B------:R-:W-:Y:S01]  /*6920*/  HFMA2 R18, -RZ, RZ, 0, 3.814697265625e-06 ;  /* 0x00000040ff127431 */ /* 0x000fe200000001ff */
        /* <DEDUP_REMOVED lines=23> */
.L_x_848:
        /* <DEDUP_REMOVED lines=16> */
.L_x_847:
[----:B------:R-:W-:Y:S05]  /*6ba0*/  BSYNC.RECONVERGENT B1 ;  /* 0x0000000000017941 */ /* 0x000fea0003800200 */
.L_x_846:
        /* <DEDUP_REMOVED lines=13> */
.L_x_849:
[----:B------:R-:W2:Y:S04]  /*6c80*/  LDG.E.U8 R15, desc[UR36][R10.64+-0x80] ;  /* 0xffff80240a0f7981 */ /* 0x000ea8000c1e1100 */
[----:B------:R-:W5:Y:S04]  /*6c90*/  LDG.E.U8 R12, desc[UR36][R10.64+-0x40] ;  /* 0xffffc0240a0c7981 */ /* 0x000f68000c1e1100 */
[----:B------:R-:W3:Y:S04]  /*6ca0*/  LDG.E.U8 R13, desc[UR36][R10.64] ;  /* 0x000000240a0d7981 */ /* 0x000ee8000c1e1100 */
[----:B------:R-:W4:Y:S01]  /*6cb0*/  LDG.E.U8 R14, desc[UR36][R10.64+0x40] ;  /* 0x000040240a0e7981 */ /* 0x000f22000c1e1100 */
[----:B------:R-:W-:-:S02]  /*6cc0*/  IMAD.MOV.U32 R18, RZ, RZ, RZ ;  /* 0x000000ffff127224 */ /* 0x000fc400078e00ff */
[----:B------:R-:W-:Y:S02]  /*6cd0*/  HFMA2 R20, -RZ, RZ, 0, 0 ;  /* 0x00000000ff147431 */ /* 0x000fe400000001ff */
[----:B------:R-:W-:Y:S01]  /*6ce0*/  VIADD R0, R0, 0x100 ;  /* 0x0000010000007836 */ /* 0x000fe20000000000 */
[----:B--2---:R-:W-:Y:S02]  /*6cf0*/  ISETP.NE.AND P0, PT, R15, RZ, PT ;  /* 0x000000ff0f00720c */ /* 0x004fe40003f05270 */
[----:B-----5:R-:W-:Y:S01]  /*6d00*/  ISETP.NE.AND P1, PT, R12, RZ, PT ;  /* 0x000000ff0c00720c */ /* 0x020fe20003f25270 */
[----:B------:R-:W-:Y:S01]  /*6d10*/  IMAD.MOV.U32 R12, RZ, RZ, RZ ;  /* 0x000000ffff0c7224 */ /* 0x000fe200078e00ff */
[----:B---3--:R-:W-:Y:S02]  /*6d20*/  ISETP.NE.AND P2, PT, R13, RZ, PT ;  /* 0x000000ff0d00720c */ /* 0x008fe40003f45270 */
[----:B----4-:R-:W-:-:S07]  /*6d30*/  ISETP.NE.AND P3, PT, R14, RZ, PT ;  /* 0x000000ff0e00720c */ /* 0x010fce0003f65270 */
[----:B------:R-:W0:Y:S01]  /*6d40*/  @!P0 LDS R13, [R9+-0x200] ;  /* 0xfffe0000090d8984 */ /* 0x000e220000000800 */
[----:B------:R-:W-:-:S03]  /*6d50*/  MOV R14, RZ ;  /* 0x000000ff000e7202 */ /* 0x000fc60000000f00 */
[----:B------:R-:W1:Y:S04]  /*6d60*/  @!P1 LDS R15, [R9+-0x100] ;  /* 0xffff0000090f9984 */ /* 0x000e680000000800 */
[----:B------:R-:W2:Y:S04]  /*6d70*/  @!P2 LDS R17, [R9] ;  /* 0x000000000911a984 */ /* 0x000ea80000000800 */
[----:B------:R-:W3:Y:S01]  /*6d80*/  @!P3 LDS R19, [R9+0x100] ;  /* 0x000100000913b984 */ /* 0x000ee20000000800 */
[----:B0-----:R-:W-:-:S04]  /*6d90*/  @!P0 FADD.FTZ R13, -R8, R13 ;  /* 0x0000000d080d8221 */ /* 0x001fc80000010100 */
[----:B------:R-:W-:Y:S01]  /*6da0*/  @!P0 FMUL.FTZ R13, R13, 1.4426950216293334961 ;  /* 0x3fb8aa3b0d0d8820 */ /* 0x000fe20000410000 */
[----:B-1----:R-:W-:-:S03]  /*6db0*/  @!P1 FADD.FTZ R15, -R8, R15 ;  /* 0x0000000f080f9221 */ /* 0x002fc60000010100 */
[----:B------:R-:W0:Y:S01]  /*6dc0*/  @!P0 MUFU.EX2 R12, R13 ;  /* 0x0000000d000c8308 */ /* 0x000e220000000800 */
[----:B------:R-:W-:Y:S01]  /*6dd0*/  @!P1 FMUL.FTZ R15, R15, 1.4426950216293334961 ;  /* 0x3fb8aa3b0f0f9820 */ /* 0x000fe20000410000 */
[----:B--2---:R-:W-:Y:S01]  /*6de0*/  @!P2 FADD.FTZ R17, -R8, R17 ;  /* 0x000000110811a221 */ /* 0x004fe20000010100 */
[----:B------:R-:W-:Y:S01]  /*6df0*/  ISETP.GE.AND P0, PT, R0, UR45, PT ;  /* 0x0000002d00007c0c */ /* 0x000fe2000bf06270 */
[----:B---3--:R-:W-:Y:S01]  /*6e00*/  @!P3 FADD.FTZ R19, -R8, R19 ;  /* 0x000000130813b221 */ /* 0x008fe20000010100 */
[----:B------:R-:W1:Y:S01]  /*6e10*/  @!P1 MUFU.EX2 R14, R15 ;  /* 0x0000000f000e9308 */ /* 0x000e620000000800 */
[----:B------:R-:W-:Y:S01]  /*6e20*/  @!P2 FMUL.FTZ R17, R17, 1.4426950216293334961 ;  /* 0x3fb8aa3b1111a820 */ /* 0x000fe20000410000 */
[----:B------:R-:W-:Y:S01]  /*6e30*/  IADD3 R10, P1, PT, R10, 0x100, RZ ;  /* 0x000001000a0a7810 */ /* 0x000fe20007f3e0ff */
[----:B------:R-:W-:Y:S02]  /*6e40*/  @!P3 FMUL.FTZ R19, R19, 1.4426950216293334961 ;  /* 0x3fb8aa3b1313b820 */ /* 0x000fe40000410000 */
[----:B------:R-:W2:Y:S01]  /*6e50*/  @!P2 MUFU.EX2 R18, R17 ;  /* 0x000000110012a308 */ /* 0x000ea20000000800 */
[----:B------:R-:W-:-:S03]  /*6e60*/  IADD3.X R11, PT, PT, RZ, R11, RZ, P1, !PT ;  /* 0x0000000bff0b7210 */ /* 0x000fc60000ffe4ff */
[----:B------:R-:W3:Y:S01]  /*6e70*/  @!P3 MUFU.EX2 R20, R19 ;  /* 0x000000130014b308 */ /* 0x000ee20000000800 */
[----:B0-----:R-:W-:Y:S01]  /*6e80*/  FADD.FTZ R7, R12, R7 ;  /* 0x000000070c077221 */ /* 0x001fe20000010000 */
[----:B------:R-:W-:Y:S03]  /*6e90*/  STS [R9+-0x200], R12 ;  /* 0xfffe000c09007388 */ /* 0x000fe60000000800 */
        /* <DEDUP_REMOVED lines=8> */
.L_x_836:
[----:B------:R-:W-:Y:S05]  /*6f20*/  BSYNC.RECONVERGENT B0 ;  /* 0x0000000000007941 */ /* 0x000fea0003800200 */
.L_x_835:
        /* <DEDUP_REMOVED lines=27> */
[----:B0-----:R-:W-:-:S06]  /*70e0*/  FADD.FTZ R7, R7, R10 ;  /* 0x0000000a07077221 */ /* 0x001fcc0000010000 */
[----:B------:R-:W0:Y:S02]  /*70f0*/  SHFL.IDX PT, R7, R7, RZ, 0x1f ;  /* 0x00001fff07077589 */ /* 0x000e2400000e0000 */
[----:B0-----:R-:W-:-:S04]  /*7100*/  FADD.FTZ R0, R7, 9.9999999747524270788e-07 ;  /* 0x358637bd07007421 */ /* 0x001fc80000010000 */
[----:B------:R0:W1:Y:S01]  /*7110*/  MUFU.RCP R11, R0 ;  /* 0x00000000000b7308 */ /* 0x0000620000001000 */
[----:B------:R-:W-:Y:S05]  /*7120*/  @!P0 BRA `(.L_x_850) ;  /* 0x0000000000248947 */ /* 0x000fea0003800000 */
        /* <DEDUP_REMOVED lines=9> */
.L_x_850:
[----:B------:R-:W-:Y:S04]  /*71c0*/  BSSY.RECONVERGENT B0, `(.L_x_851) ;  /* 0x0000064000007945 */ /* 0x000fe80003800200 */
[----:B------:R-:W-:Y:S05]  /*71d0*/  @P1 BRA `(.L_x_852) ;  /* 0x0000000400881947 */ /* 0x000fea0003800000 */
[----:B0-----:R-:W-:Y:S01]  /*71e0*/  HFMA2 R0, -RZ, RZ, 0, 3.814697265625e-06 ;  /* 0x00000040ff007431 */ /* 0x001fe200000001ff */
        /* <DEDUP_REMOVED lines=18> */
[----:B------:R-:W-:-:S03]  /*7310*/  LEA R3, R2, UR7, 0x1 ;  /* 0x0000000702037c11 */ /* 0x000fc6000f8e08ff */
[----:B------:R-:W-:Y:S01]  /*7320*/  IMAD.IADD R5, R5, 0x1, R4 ;  /* 0x0000000105057824 */ /* 0x000fe200078e0204 */
[C---:B--2---:R-:W-:Y:S02]  /*7330*/  LEA R8, P2, R9.reuse, UR14, 0x2 ;  /* 0x0000000e09087c11 */ /* 0x044fe4000f8410ff */
[----:B------:R-:W-:Y:S02]  /*7340*/  IADD3 R4, PT, PT, -R0, RZ, RZ ;  /* 0x000000ff00047210 */ /* 0x000fe40007ffe1ff */
[----:B------:R-:W-:Y:S01]  /*7350*/  LEA.HI.X R9, R9, UR15, R6, 0x2, P2 ;  /* 0x0000000f09097c11 */ /* 0x000fe200090f1406 */
[----:B0-----:R-:W-:-:S06]  /*7360*/  ULEA UR8, UR9, UR8, 0x18 ;  /* 0x0000000809087291 */ /* 0x001fcc000f8ec0ff */
[----:B------:R-:W-:Y:S01]  /*7370*/  VIADD R3, R3, UR8 ;  /* 0x0000000803037c36 */ /* 0x000fe20008000000 */
[----:B------:R-:W-:-:S07]  /*7380*/  LEA R0, R2, UR8, 0x2 ;  /* 0x0000000802007c11 */ /* 0x000fce000f8e10ff */
.L_x_855:
        /* <DEDUP_REMOVED lines=15> */
.L_x_854:
[----:B------:R-:W-:Y:S05]  /*7480*/  BSYNC.RECONVERGENT B1 ;  /* 0x0000000000017941 */ /* 0x000fea0003800200 */
.L_x_853:
[----:B------:R-:W-:Y:S05]  /*7490*/  @!P1 BRA `(.L_x_852) ;  /* 0x0000000000d89947 */ /* 0x000fea0003800000 */
[----:B--2---:R-:W0:Y:S01]  /*74a0*/  S2R R7, SR_CgaCtaId ;  /* 0x0000000000077919 */ /* 0x004e220000008800 */
[----:B------:R-:W2:Y:S01]  /*74b0*/  LDCU.64 UR14, c[0x0][0x480] ;  /* 0x00009000ff0e77ac */ /* 0x000ea20008000a00 */
        /* <DEDUP_REMOVED lines=11> */
[----:B--2---:R-:W-:Y:S02]  /*7570*/  LEA R8, P3, R6, UR14, 0x2 ;  /* 0x0000000e06087c11 */ /* 0x004fe4000f8610ff */
[----:B0-----:R-:W-:Y:S02]  /*7580*/  LEA R4, R7, R4, 0x18 ;  /* 0x0000000407047211 */ /* 0x001fe400078ec0ff */
[----:B------:R-:W-:Y:S02]  /*7590*/  IADD3.X R7, PT, PT, RZ, UR5, RZ, P2, !PT ;  /* 0x00000005ff077c10 */ /* 0x000fe400097fe4ff */
[----:B------:R-:W-:-:S02]  /*75a0*/  IADD3 R8, P2, PT, R8, 0x200, RZ ;  /* 0x0000020008087810 */ /* 0x000fc40007f5e0ff */
[----:B------:R-:W-:Y:S02]  /*75b0*/  LEA.HI.X R7, R6, UR15, R7, 0x2, P3 ;  /* 0x0000000f06077c11 */ /* 0x000fe400098f1407 */
[--C-:B------:R-:W-:Y:S02]  /*75c0*/  IADD3 R0, PT, PT, R0, 0x200, R4.reuse ;  /* 0x0000020000007810 */ /* 0x100fe40007ffe004 */
[----:B------:R-:W-:Y:S01]  /*75d0*/  IADD3 R3, PT, PT, R3, 0x100, R4 ;  /* 0x0000010003037810 */ /* 0x000fe20007ffe004 */
[----:B------:R-:W-:-:S07]  /*75e0*/  IMAD.X R9, RZ, RZ, R7, P2 ;  /* 0x000000ffff097224 */ /* 0x000fce00010e0607 */
.L_x_856:
        /* <DEDUP_REMOVED lines=33> */
.L_x_852:
[----:B------:R-:W-:Y:S05]  /*7800*/  BSYNC.RECONVERGENT B0 ;  /* 0x0000000000007941 */ /* 0x000fea0003800200 */
.L_x_851:
[----:B------:R-:W-:Y:S01]  /*7810*/  USHF.R.S32.HI UR4, URZ, 0x1f, UR44 ;  /* 0x0000001fff047899 */ /* 0x000fe2000801142c */
[----:B------:R-:W5:Y:S01]  /*7820*/  S2R R20, SR_CgaCtaId ;  /* 0x0000000000147919 */ /* 0x000f620000008800 */
[----:B------:R-:W3:Y:S01]  /*7830*/  LDCU UR14, c[0x0][0x40c] ;  /* 0x00008180ff0e77ac */ /* 0x000ee20008000800 */
[----:B------:R-:W4:Y:S01]  /*7840*/  S2UR UR5, SR_CTAID.Y ;  /* 0x00000000000579c3 */ /* 0x000f220000002600 */
[----:B------:R-:W-:Y:S01]  /*7850*/  SHF.R.U32.HI R40, RZ, 0x4, R2 ;  /* 0x00000004ff287819 */ /* 0x000fe20000011602 */
[----:B------:R-:W-:Y:S01]  /*7860*/  BSSY.RECONVERGENT B0, `(.L_x_857) ;  /* 0x0000024000007945 */ /* 0x000fe20003800200 */
[----:B------:R-:W-:Y:S01]  /*7870*/  ULEA.HI UR4, UR4, UR44, URZ, 0x2 ;  /* 0x0000002c04047291 */ /* 0x000fe2000f8f10ff */
[----:B------:R-:W-:Y:S01]  /*7880*/  SHF.L.U32 R19, R2, 0x3, RZ ;  /* 0x0000000302137819 */ /* 0x000fe200000006ff */
[----:B------:R-:W4:Y:S01]  /*7890*/  LDCU UR9, c[0x0][0x3f8] ;  /* 0x00007f00ff0977ac */ /* 0x000f220008000800 */
[----:B-1----:R-:W-:Y:S02]  /*78a0*/  MOV R11, 0x400 ;  /* 0x00000400000b7802 */ /* 0x002fe40000000f00 */
[----:B------:R-:W-:-:S02]  /*78b0*/  CS2R R14, SRZ ;  /* 0x00000000000e7805 */ /* 0x000fc4000001ff00 */
[----:B------:R-:W-:Y:S01]  /*78c0*/  LOP3.LUT R19, R19, 0x78, RZ, 0xc0, !PT ;  /* 0x0000007813137812 */ /* 0x000fe200078ec0ff */
[----:B------:R-:W-:Y:S01]  /*78d0*/  ULOP3.LUT UR4, UR4, 0xfffffffc, URZ, 0xc0, !UPT ;  /* 0xfffffffc04047892 */ /* 0x000fe2000f8ec0ff */
[----:B0-----:R-:W-:Y:S01]  /*78e0*/  SHF.L.U32 R0, R2, 0x4, RZ ;  /* 0x0000000402007819 */ /* 0x001fe200000006ff */
[----:B------:R-:W0:Y:S01]  /*78f0*/  LDCU UR10, c[0x0][0x3f4] ;  /* 0x00007e80ff0a77ac */ /* 0x000e220008000800 */
[----:B------:R-:W-:Y:S01]  /*7900*/  VIADD R3, R11, 0x110 ;  /* 0x000001100b037836 */ /* 0x000fe20000000000 */
[----:B--2---:R-:W-:Y:S02]  /*7910*/  CS2R R12, SRZ ;  /* 0x00000000000c7805 */ /* 0x004fe4000001ff00 */
[----:B------:R-:W-:Y:S01]  /*7920*/  LOP3.LUT R0, R0, 0xf0, RZ, 0xc0, !PT ;  /* 0x000000f000007812 */ /* 0x000fe200078ec0ff */
[----:B------:R-:W-:-:S06]  /*7930*/  UIADD3 UR4, UPT, UPT, UR44, -UR4, URZ ;  /* 0x800000042c047290 */ /* 0x000fcc000fffe0ff */
[----:B------:R-:W-:Y:S01]  /*7940*/  ISETP.NE.AND P0, PT, R40, UR4, PT ;  /* 0x0000000428007c0c */ /* 0x000fe2000bf05270 */
[----:B----4-:R-:W-:-:S03]  /*7950*/  UIMAD UR5, UR5, UR9, UR46 ;  /* 0x00000009050572a4 */ /* 0x010fc6000f8e022e */
[----:B---3--:R-:W-:Y:S01]  /*7960*/  ISETP.NE.OR P0, PT, RZ, UR14, P0 ;  /* 0x0000000eff007c0c */ /* 0x008fe20008705670 */
[----:B------:R-:W-:-:S03]  /*7970*/  UIMAD UR8, UR5, 0x70, URZ ;  /* 0x00000070050878a4 */ /* 0x000fc6000f8e02ff */
[----:B------:R-:W-:Y:S02]  /*7980*/  ISETP.GT.U32.OR P0, PT, R19, 0x6f, P0 ;  /* 0x0000006f1300780c */ /* 0x000fe40000704470 */
[----:B-----5:R-:W-:Y:S02]  /*7990*/  LEA R3, R20, R3, 0x18 ;  /* 0x0000000314037211 */ /* 0x020fe400078ec0ff */
[----:B0-----:R-:W-:-:S03]  /*79a0*/  MOV R18, UR10 ;  /* 0x0000000a00127c02 */ /* 0x001fc60008000f00 */
[----:B------:R-:W-:Y:S02]  /*79b0*/  IMAD.IADD R0, R3, 0x1, R0 ;  /* 0x0000000103007824 */ /* 0x000fe400078e0200 */
[C-C-:B------:R-:W-:Y:S02]  /*79c0*/  IMAD R25, R18.reuse, UR6, R19.reuse ;  /* 0x0000000612197c24 */ /* 0x140fe4000f8e0213 */
[----:B------:R-:W-:Y:S02]  /*79d0*/  IMAD R23, R18, UR8, R19 ;  /* 0x0000000812177c24 */ /* 0x000fe4000f8e0213 */
        /* <DEDUP_REMOVED lines=11> */
.L_x_859:
[----:B-----5:R0:W-:Y:S02]  /*7a90*/  STS.128 [R0], R12 ;  /* 0x0000000c00007388 */ /* 0x0201e40000000c00 */
.L_x_858:
[----:B------:R-:W-:Y:S05]  /*7aa0*/  BSYNC.RECONVERGENT B0 ;  /* 0x0000000000007941 */ /* 0x000fea0003800200 */
.L_x_857:
[----:B------:R-:W-:Y:S01]  /*7ab0*/  ISETP.GT.U32.AND P0, PT, R19, 0x6f, PT ;  /* 0x0000006f1300780c */ /* 0x000fe20003f04070 */
[----:B------:R-:W-:Y:S01]  /*7ac0*/  BAR.SYNC.DEFER_BLOCKING 0x0 ;  /* 0x0000000000007b1d */ /* 0x000fe20000010000 */
[----:B------:R-:W-:Y:S02]  /*7ad0*/  HFMA2 R10, -RZ, RZ, 0, 0 ;  /* 0x00000000ff0a7431 */ /* 0x000fe400000001ff */
[----:B------:R-:W-:Y:S01]  /*7ae0*/  IMAD.MOV.U32 R3, RZ, RZ, RZ ;  /* 0x000000ffff037224 */ /* 0x000fe200078e00ff */
[----:B------:R-:W-:Y:S02]  /*7af0*/  CS2R R4, SRZ ;  /* 0x0000000000047805 */ /* 0x000fe4000001ff00 */
[----:B------:R-:W-:Y:S02]  /*7b00*/  CS2R R6, SRZ ;  /* 0x0000000000067805 */ /* 0x000fe4000001ff00 */
[----:B------:R-:W-:Y:S01]  /*7b10*/  CS2R R8, SRZ ;  /* 0x0000000000087805 */ /* 0x000fe2000001ff00 */
[----:B------:R-:W1:Y:S01]  /*7b20*/  LDCU UR10, c[0x0][0x40c] ;  /* 0x00008180ff0a77ac */ /* 0x000e620008000800 */
[----:B------:R-:W-:Y:S04]  /*7b30*/  BSSY.RECONVERGENT B0, `(.L_x_860) ;  /* 0x0000243000007945 */ /* 0x000fe80003800200 */
[----:B------:R-:W-:Y:S05]  /*7b40*/  @P0 BRA `(.L_x_861) ;  /* 0x0000002400040947 */ /* 0x000fea0003800000 */
[----:B------:R-:W2:Y:S01]  /*7b50*/  LDC.64 R42, c[0x0][0x3c0] ;  /* 0x0000f000ff2a7b82 */ /* 0x000ea20000000a00 */
[----:B------:R-:W-:Y:S01]  /*7b60*/  VIMNMX R41, PT, PT, R18, UR44, PT ;  /* 0x0000002c12297c48 */ /* 0x000fe2000bfe0100 */
[----:B------:R-:W-:Y:S01]  /*7b70*/  VIADD R18, R40, UR11 ;  /* 0x0000000b28127c36 */ /* 0x000fe20008000000 */
[----:B------:R-:W-:Y:S01]  /*7b80*/  IADD3 R11, PT, PT, R11, 0x210, RZ ;  /* 0x000002100b0b7810 */ /* 0x000fe20007ffe0ff */
[----:B------:R-:W-:Y:S01]  /*7b90*/  BSSY.RECONVERGENT B1, `(.L_x_862) ;  /* 0x000010e000017945 */ /* 0x000fe20003800200 */
[----:B------:R-:W-:Y:S02]  /*7ba0*/  IMAD.MOV.U32 R3, RZ, RZ, RZ ;  /* 0x000000ffff037224 */ /* 0x000fe400078e00ff */
[----:B------:R-:W-:Y:S02]  /*7bb0*/  ISETP.GE.AND P0, PT, R18, R41, PT ;  /* 0x000000291200720c */ /* 0x000fe40003f06270 */
[----:B------:R-:W-:-:S04]  /*7bc0*/  LEA R11, R20, R11, 0x18 ;  /* 0x0000000b140b7211 */ /* 0x000fc800078ec0ff */
[----:B------:R-:W-:Y:S01]  /*7bd0*/  IADD3 R17, PT, PT, R11, UR7, RZ ;  /* 0x000000070b117c10 */ /* 0x000fe2000fffe0ff */
[----:B--2---:R-:W-:-:S04]  /*7be0*/  IMAD.WIDE R46, R23, 0x2, R42 ;  /* 0x00000002172e7825 */ /* 0x004fc800078e022a */
[----:B------:R-:W-:Y:S02]  /*7bf0*/  IMAD.WIDE R42, R25, 0x2, R42 ;  /* 0x00000002192a7825 */ /* 0x000fe400078e022a */
[----:B------:R-:W-:Y:S05]  /*7c00*/  @P0 BRA `(.L_x_863) ;  /* 0x0000001000180947 */ /* 0x000fea0003800000 */
[----:B------:R-:W-:Y:S01]  /*7c10*/  ULOP3.LUT UR5, URZ, UR11, URZ, 0x33, !UPT ;  /* 0x0000000bff057292 */ /* 0x000fe2000f8e33ff */
[----:B------:R-:W2:Y:S01]  /*7c20*/  LDC.64 R48, c[0x0][0x458] ;  /* 0x00011600ff307b82 */ /* 0x000ea20000000a00 */
[----:B------:R-:W-:Y:S01]  /*7c30*/  VIADDMNMX R3, R18, 0x4, R41, !PT ;  /* 0x0000000412037846 */ /* 0x000fe20007800129 */
[----:B------:R-:W-:Y:S01]  /*7c40*/  UIMAD UR6, UR38, UR9, UR46 ;  /* 0x00000009260672a4 */ /* 0x000fe2000f8e022e */
[----:B------:R-:W-:Y:S01]  /*7c50*/  BSSY.RECONVERGENT B2, `(.L_x_864) ;  /* 0x0000052000027945 */ /* 0x000fe20003800200 */
[----:B------:R-:W-:Y:S01]  /*7c60*/  MOV R10, RZ ;  /* 0x000000ff000a7202 */ /* 0x000fe20000000f00 */
[----:B------:R-:W-:Y:S01]  /*7c70*/  IMAD.MOV.U32 R44, RZ, RZ, R18 ;  /* 0x000000ffff2c7224 */ /* 0x000fe200078e0012 */
[----:B------:R-:W-:Y:S02]  /*7c80*/  IADD3 R32, PT, PT, -R40, UR5, R3 ;  /* 0x0000000528207c10 */ /* 0x000fe4000fffe103 */
[----:B------:R-:W-:Y:S01]  /*7c90*/  CS2R R8, SRZ ;  /* 0x0000000000087805 */ /* 0x000fe2000001ff00 */
[----:B------:R-:W-:Y:S01]  /*7ca0*/  IMAD.U32 R4, RZ, RZ, UR6 ;  /* 0x00000006ff047e24 */ /* 0x000fe2000f8e00ff */
[----:B------:R-:W-:-:S02]  /*7cb0*/  CS2R R6, SRZ ;  /* 0x0000000000067805 */ /* 0x000fc4000001ff00 */
[----:B------:R-:W-:Y:S01]  /*7cc0*/  LOP3.LUT R5, R32, 0xc, RZ, 0xc0, !PT ;  /* 0x0000000c20057812 */ /* 0x000fe200078ec0ff */
[----:B------:R-:W-:-:S03]  /*7cd0*/  IMAD R3, R4, 0x70, R19 ;  /* 0x0000007004037824 */ /* 0x000fc600078e0213 */
[----:B------:R-:W-:Y:S02]  /*7ce0*/  ISETP.NE.AND P0, PT, R5, 0xc, PT ;  /* 0x0000000c0500780c */ /* 0x000fe40003f05270 */
[----:B------:R-:W-:Y:S01]  /*7cf0*/  CS2R R4, SRZ ;  /* 0x0000000000047805 */ /* 0x000fe2000001ff00 */
[----:B--2---:R-:W-:-:S04]  /*7d00*/  IMAD.WIDE R48, R3, 0x2, R48 ;  /* 0x0000000203307825 */ /* 0x004fc800078e0230 */
[----:B------:R-:W-:-:S06]  /*7d10*/  HFMA2 R3, -RZ, RZ, 0, 0 ;  /* 0x00000000ff037431 */ /* 0x000fcc00000001ff */
[----:B------:R-:W-:Y:S05]  /*7d20*/  @!P0 BRA `(.L_x_865) ;  /* 0x0000000400108947 */ /* 0x000fea0003800000 */
[----:B------:R-:W2:Y:S01]  /*7d30*/  LDCU.64 UR12, c[0x0][0x3c0] ;  /* 0x00007800ff0c77ac */ /* 0x000ea20008000a00 */
[----:B------:R-:W-:Y:S01]  /*7d40*/  IMAD R20, R18, 0x70, RZ ;  /* 0x0000007012147824 */ /* 0x000fe200078e02ff */
[----:B------:R-:W-:Y:S02]  /*7d50*/  LEA.HI R10, R32, 0x1, RZ, 0x1e ;  /* 0x00000001200a7811 */ /* 0x000fe400078ff0ff */
[----:B------:R-:W-:Y:S01]  /*7d60*/  MOV R44, R18 ;  /* 0x00000012002c7202 */ /* 0x000fe20000000f00 */
[----:B------:R-:W-:-:S04]  /*7d70*/  IMAD.WIDE.U32 R20, R20, 0x2, RZ ;  /* 0x0000000214147825 */ /* 0x000fc800078e00ff */
[----:B------:R-:W-:-:S04]  /*7d80*/  IMAD.WIDE R22, R23, 0x2, R20 ;  /* 0x0000000217167825 */ /* 0x000fc800078e0214 */
[----:B------:R-:W-:Y:S01]  /*7d90*/  IMAD.WIDE R20, R25, 0x2, R20 ;  /* 0x0000000219147825 */ /* 0x000fe200078e0214 */
[----:B--2---:R-:W-:Y:S02]  /*7da0*/  IADD3 R38, P0, PT, R22, UR12, RZ ;  /* 0x0000000c16267c10 */ /* 0x004fe4000ff1e0ff */
[----:B------:R-:W-:Y:S02]  /*7db0*/  IADD3 R36, P1, PT, R20, UR12, RZ ;  /* 0x0000000c14247c10 */ /* 0x000fe4000ff3e0ff */
[----:B------:R-:W-:Y:S02]  /*7dc0*/  LEA R20, R40, UR7, 0x1 ;  /* 0x0000000728147c11 */ /* 0x000fe4000f8e08ff */
[----:B------:R-:W-:Y:S02]  /*7dd0*/  IADD3.X R37, PT, PT, R21, UR13, RZ, P1, !PT ;  /* 0x0000000d15257c10 */ /* 0x000fe40008ffe4ff */
[----:B------:R-:W-:Y:S01]  /*7de0*/  LOP3.LUT R21, R10, 0x3, RZ, 0xc0, !PT ;  /* 0x000000030a157812 */ /* 0x000fe200078ec0ff */
[----:B------:R-:W-:Y:S01]  /*7df0*/  IMAD.MOV.U32 R10, RZ, RZ, RZ ;  /* 0x000000ffff0a7224 */ /* 0x000fe200078e00ff */
[----:B------:R-:W-:Y:S01]  /*7e00*/  IADD3.X R39, PT, PT, R23, UR13, RZ, P0, !PT ;  /* 0x0000000d17277c10 */ /* 0x000fe200087fe4ff */
[----:B------:R-:W-:Y:S01]  /*7e10*/  IMAD.IADD R33, R11, 0x1, R20 ;  /* 0x000000010b217824 */ /* 0x000fe200078e0214 */
[----:B------:R-:W-:-:S07]  /*7e20*/  IADD3 R34, PT, PT, -R21, RZ, RZ ;  /* 0x000000ff15227210 */ /* 0x000fce0007ffe1ff */
.L_x_867:
[----:B------:R-:W-:Y:S01]  /*7e30*/  IMAD.MOV.U32 R20, RZ, RZ, R36 ;  /* 0x000000ffff147224 */ /* 0x000fe200078e0024 */
[----:B------:R-:W-:Y:S01]  /*7e40*/  MOV R21, R37 ;  /* 0x0000002500157202 */ /* 0x000fe20000000f00 */
[----:B------:R-:W2:Y:S05]  /*7e50*/  LDS.U16 R24, [R33] ;  /* 0x0000000021187984 */ /* 0x000eaa0000000400 */
        /* <DEDUP_REMOVED lines=24> */
.L_x_866:
[----:B------:R-:W-:Y:S01]  /*7fe0*/  VIADD R34, R34, 0x1 ;  /* 0x0000000122227836 */ /* 0x000fe20000000000 */
[----:B------:R-:W-:Y:S01]  /*7ff0*/  IADD3 R38, P1, PT, R38, 0x380, RZ ;  /* 0x0000038026267810 */ /* 0x000fe20007f3e0ff */
[--C-:B--2--5:R-:W-:Y:S01]  /*8000*/  HADD2.F32 R25, -RZ, R21.reuse.H0_H0 ;  /* 0x20000015ff197230 */ /* 0x124fe20000004100 */
[----:B------:R-:W-:Y:S01]  /*8010*/  IADD3 R36, P2, PT, R36, 0x380, RZ ;  /* 0x0000038024247810 */ /* 0x000fe20007f5e0ff */
[----:B------:R-:W-:Y:S01]  /*8020*/  HADD2.F32 R26, -RZ, R21.H1_H1 ;  /* 0x30000015ff1a7230 */ /* 0x000fe20000004100 */
[----:B------:R-:W-:Y:S01]  /*8030*/  ISETP.NE.AND P0, PT, R34, RZ, PT ;  /* 0x000000ff2200720c */ /* 0x000fe20003f05270 */
        /* <DEDUP_REMOVED lines=12> */
[----:B------:R-:W-:Y:S01]  /*8100*/  IADD3 R44, PT, PT, R44, 0x4, RZ ;  /* 0x000000042c2c7810 */ /* 0x000fe20007ffe0ff */
[----:B------:R-:W-:Y:S01]  /*8110*/  FFMA.FTZ R4, R35, R27, R4 ;  /* 0x0000001b23047223 */ /* 0x000fe20000010004 */
[----:B------:R-:W-:-:S02]  /*8120*/  VIADD R33, R33, 0x8 ;  /* 0x0000000821217836 */ /* 0x000fc40000000000 */
[----:B------:R-:W-:Y:S01]  /*8130*/  FFMA.FTZ R3, R35, R28, R3 ;  /* 0x0000001c23037223 */ /* 0x000fe20000010003 */
[----:B------:R-:W-:Y:S01]  /*8140*/  IADD3.X R37, PT, PT, RZ, R37, RZ, P2, !PT ;  /* 0x00000025ff257210 */ /* 0x000fe200017fe4ff */
[----:B------:R-:W-:Y:S01]  /*8150*/  IMAD.X R39, RZ, RZ, R39, P1 ;  /* 0x000000ffff277224 */ /* 0x000fe200008e0627 */
[----:B------:R-:W-:Y:S06]  /*8160*/  @P0 BRA `(.L_x_867) ;  /* 0xfffffffc00300947 */ /* 0x000fec000383ffff */
.L_x_865:
[----:B-1----:R-:W-:Y:S05]  /*8170*/  BSYNC.RECONVERGENT B2 ;  /* 0x0000000000027941 */ /* 0x002fea0003800200 */
.L_x_864:
[----:B------:R-:W-:-:S13]  /*8180*/  ISETP.GE.U32.AND P0, PT, R32, 0xc, PT ;  /* 0x0000000c2000780c */ /* 0x000fda0003f06070 */
[----:B------:R-:W-:Y:S05]  /*8190*/  @!P0 BRA `(.L_x_863) ;  /* 0x0000000800b48947 */ /* 0x000fea0003800000 */
[----:B------:R-:W1:Y:S02]  /*81a0*/  LDCU UR5, c[0x0][0x40c] ;  /* 0x00008180ff0577ac */ /* 0x000e640008000800 */
[----:B-1----:R-:W-:-:S06]  /*81b0*/  UISETP.NE.AND UP0, UPT, UR5, URZ, UPT ;  /* 0x000000ff0500728c */ /* 0x002fcc000bf05270 */
[----:B------:R-:W-:-:S13]  /*81c0*/  PLOP3.LUT P0, PT, PT, PT, UP0, 0x80, 0x8 ;  /* 0x000000000008781c */ /* 0x000fda0003f0f008 */
.L_x_873:
        /* <DEDUP_REMOVED lines=24> */
.L_x_869:
[----:B------:R-:W-:Y:S05]  /*8350*/  BSYNC.RECONVERGENT B2 ;  /* 0x0000000000027941 */ /* 0x000fea0003800200 */
.L_x_868:
[C---:B------:R-:W-:Y:S01]  /*8360*/  IADD3 R39, PT, PT, R45.reuse, 0x1c0, RZ ;  /* 0x000001c02d277810 */ /* 0x040fe20007ffe0ff */
[----:B------:R-:W-:Y:S01]  /*8370*/  UISETP.NE.AND UP0, UPT, UR10, URZ, UPT ;  /* 0x000000ff0a00728c */ /* 0x000fe2000bf05270 */
[C---:B------:R-:W-:Y:S01]  /*8380*/  VIADD R53, R45.reuse, 0x380 ;  /* 0x000003802d357836 */ /* 0x040fe20000000000 */
[----:B------:R-:W-:Y:S02]  /*8390*/  IADD3 R45, PT, PT, R45, 0x540, RZ ;  /* 0x000005402d2d7810 */ /* 0x000fe40007ffe0ff */
        /* <DEDUP_REMOVED lines=24> */
.L_x_870:
[----:B-1----:R1:W5:Y:S01]  /*8520*/  LDG.E.128 R28, desc[UR36][R36.64] ;  /* 0x00000024241c7981 */ /* 0x002362000c1e1d00 */
[----:B------:R-:W-:Y:S05]  /*8530*/  @P0 BRA `(.L_x_871) ;  /* 0x0000000000480947 */ /* 0x000fea0003800000 */
[----:B------:R-:W-:Y:S01]  /*8540*/  VOTEU.ANY UP0, P5 ;  /* 0x0000000000ff7886 */ /* 0x000fe20002800100 */
[----:B------:R-:W-:Y:S01]  /*8550*/  PLOP3.LUT P1, PT, PT, PT, UP0, 0x80, 0x8 ;  /* 0x000000000008781c */ /* 0x000fe20003f2f008 */
[----:B-1----:R-:W1:-:S12]  /*8560*/  LDS.128 R36, [R0] ;  /* 0x0000000000247984 */ /* 0x002e580000000c00 */
[----:B------:R-:W2:Y:S01]  /*8570*/  @P1 LDG.E.128 R32, desc[UR36][R48.64] ;  /* 0x0000002430201981 */ /* 0x000ea2000c1e1d00 */
[----:B------:R-:W-:Y:S02]  /*8580*/  PLOP3.LUT P1, PT, PT, PT, UP0, 0x80, 0x8 ;  /* 0x000000000008781c */ /* 0x000fe40003f2f008 */
[----:B------:R-:W-:Y:S02]  /*8590*/  PLOP3.LUT P2, PT, PT, PT, UP0, 0x80, 0x8 ;  /* 0x000000000008781c */ /* 0x000fe40003f4f008 */
[----:B------:R-:W-:Y:S02]  /*85a0*/  PLOP3.LUT P3, PT, PT, PT, UP0, 0x80, 0x8 ;  /* 0x000000000008781c */ /* 0x000fe40003f6f008 */
[----:B------:R-:W-:Y:S01]  /*85b0*/  PLOP3.LUT P4, PT, PT, PT, UP0, 0x80, 0x8 ;  /* 0x000000000008781c */ /* 0x000fe20003f8f008 */
[----:B-1---5:R-:W-:Y:S02]  /*85c0*/  HADD2 R28, R28, R36 ;  /* 0x000000241c1c7230 */ /* 0x022fe40000000000 */
[----:B------:R-:W-:-:S02]  /*85d0*/  HFMA2 R29, R29, 1, 1, R37 ;  /* 0x3c003c001d1d7831 */ /* 0x000fc40000000025 */
[----:B------:R-:W-:Y:S02]  /*85e0*/  HADD2 R30, R30, R38 ;  /* 0x000000261e1e7230 */ /* 0x000fe40000000000 */
[----:B------:R-:W-:Y:S02]  /*85f0*/  HFMA2 R31, R31, 1, 1, R39 ;  /* 0x3c003c001f1f7831 */ /* 0x000fe40000000027 */
[----:B--2---:R-:W-:Y:S02]  /*8600*/  @P1 HMUL2 R28, R28, R32 ;  /* 0x000000201c1c1232 */ /* 0x004fe40000000000 */
[----:B------:R-:W-:Y:S02]  /*8610*/  @P2 HFMA2 R29, R29, R33, -RZ ;  /* 0x000000211d1d2231 */ /* 0x000fe400001000ff */
[----:B------:R-:W-:Y:S02]  /*8620*/  @P3 HMUL2 R30, R30, R34 ;  /* 0x000000221e1e3232 */ /* 0x000fe40000000000 */
[----:B------:R-:W-:-:S02]  /*8630*/  @P4 HFMA2 R31, R31, R35, -RZ ;  /* 0x000000231f1f4231 */ /* 0x000fc400001000ff */
[----:B------:R-:W-:-:S05]  /*8640*/  IMAD.WIDE.U32 R32, R53, 0x2, R46 ;  /* 0x0000000235207825 */ /* 0x000fca00078e002e */
[----:B------:R2:W-:Y:S02]  /*8650*/  STG.E.128 desc[UR36][R32.64], R28 ;  /* 0x0000001c20007986 */ /* 0x0005e4000c101d24 */
.L_x_871:
[----:B-1----:R-:W-:Y:S01]  /*8660*/  VIADD R36, R44, -UR11 ;  /* 0x8000000b2c247c36 */ /* 0x002fe20008000000 */
[----:B--2---:R1:W5:Y:S02]  /*8670*/  LDG.E.128 R32, desc[UR36][R50.64] ;  /* 0x0000002432207981 */ /* 0x004364000c1e1d00 */
[--C-:B-----5:R-:W-:Y:S02]  /*8680*/  HADD2.F32 R53, -RZ, R21.reuse.H0_H0 ;  /* 0x20000015ff357230 */ /* 0x120fe40000004100 */
[----:B------:R-:W-:Y:S01]  /*8690*/  HADD2.F32 R52, -RZ, R21.H1_H1 ;  /* 0x30000015ff347230 */ /* 0x000fe20000004100 */
[----:B------:R-:W-:Y:S01]  /*86a0*/  LEA R36, R36, R17, 0x1 ;  /* 0x0000001124247211 */ /* 0x000fe200078e08ff */
[--C-:B------:R-:W-:Y:S02]  /*86b0*/  HADD2.F32 R21, -RZ, R22.reuse.H0_H0 ;  /* 0x20000016ff157230 */ /* 0x100fe40000004100 */
[----:B------:R-:W-:Y:S02]  /*86c0*/  HADD2.F32 R22, -RZ, R22.H1_H1 ;  /* 0x30000016ff167230 */ /* 0x000fe40000004100 */
[----:B------:R-:W2:Y:S01]  /*86d0*/  LDS.U16 R38, [R36] ;  /* 0x0000000024267984 */ /* 0x000ea20000000400 */
[----:B-1----:R-:W-:-:S02]  /*86e0*/  HADD2.F32 R51, -RZ, R23.H0_H0 ;  /* 0x20000017ff337230 */ /* 0x002fc40000004100 */
[----:B------:R-:W-:Y:S01]  /*86f0*/  HADD2.F32 R50, -RZ, R23.H1_H1 ;  /* 0x30000017ff327230 */ /* 0x000fe20000004100 */
[----:B------:R-:W1:Y:S01]  /*8700*/  LDS.U16 R54, [R36+0x8] ;  /* 0x0000080024367984 */ /* 0x000e620000000400 */
[--C-:B------:R-:W-:Y:S02]  /*8710*/  HADD2.F32 R23, -RZ, R27.reuse.H0_H0 ;  /* 0x2000001bff177230 */ /* 0x100fe40000004100 */
[----:B------:R-:W-:Y:S01]  /*8720*/  HADD2.F32 R27, -RZ, R27.H1_H1 ;  /* 0x3000001bff1b7230 */ /* 0x000fe20000004100 */
[----:B------:R-:W3:Y:S01]  /*8730*/  LDS.U16 R37, [R36+0x10] ;  /* 0x0000100024257984 */ /* 0x000ee20000000400 */
[----:B--2---:R-:W-:Y:S02]  /*8740*/  HADD2.F32 R39, -RZ, R38.H0_H0 ;  /* 0x20000026ff277230 */ /* 0x004fe40000004100 */
[--C-:B------:R-:W-:Y:S02]  /*8750*/  HADD2.F32 R38, -RZ, R20.reuse.H0_H0 ;  /* 0x20000014ff267230 */ /* 0x100fe40000004100 */
[----:B------:R-:W-:-:S02]  /*8760*/  HADD2.F32 R20, -RZ, R20.H1_H1 ;  /* 0x30000014ff147230 */ /* 0x000fc40000004100 */
[C---:B------:R-:W-:Y:S01]  /*8770*/  FFMA.FTZ R52, R39.reuse, R52, R7 ;  /* 0x0000003427347223 */ /* 0x040fe20000010007 */
[C---:B------:R-:W-:Y:S01]  /*8780*/  FFMA.FTZ R6, R39.reuse, R21, R6 ;  /* 0x0000001527067223 */ /* 0x040fe20000010006 */
[C---:B------:R-:W-:Y:S01]  /*8790*/  FFMA.FTZ R22, R39.reuse, R22, R5 ;  /* 0x0000001627167223 */ /* 0x040fe20000010005 */
[----:B-1----:R-:W-:Y:S02]  /*87a0*/  HADD2.F32 R54, -RZ, R54.H0_H0 ;  /* 0x20000036ff367230 */ /* 0x002fe40000004100 */
[C---:B------:R-:W-:Y:S01]  /*87b0*/  FFMA.FTZ R20, R39.reuse, R20, R9 ;  /* 0x0000001427147223 */ /* 0x040fe20000010009 */
[C---:B------:R-:W-:Y:S01]  /*87c0*/  FFMA.FTZ R4, R39.reuse, R51, R4 ;  /* 0x0000003327047223 */ /* 0x040fe20000010004 */
[----:B------:R-:W-:Y:S02]  /*87d0*/  HADD2.F32 R5, -RZ, R24.H1_H1 ;  /* 0x30000018ff057230 */ /* 0x000fe40000004100 */
[----:B------:R-:W-:Y:S01]  /*87e0*/  FFMA.FTZ R8, R39, R53, R8 ;  /* 0x0000003527087223 */ /* 0x000fe20000010008 */
[----:B------:R-:W-:-:S02]  /*87f0*/  HADD2.F32 R7, -RZ, R25.H0_H0 ;  /* 0x20000019ff077230 */ /* 0x000fc40000004100 */
[C---:B------:R-:W-:Y:S01]  /*8800*/  FFMA.FTZ R50, R39.reuse, R50, R3 ;  /* 0x0000003227327223 */ /* 0x040fe20000010003 */
[--C-:B------:R-:W-:Y:S02]  /*8810*/  HADD2.F32 R9, -RZ, R26.reuse.H0_H0 ;  /* 0x2000001aff097230 */ /* 0x100fe40000004100 */
[----:B------:R-:W-:Y:S01]  /*8820*/  FFMA.FTZ R55, R39, R38, R10 ;  /* 0x0000002627377223 */ /* 0x000fe2000001000a */
[----:B------:R-:W-:Y:S02]  /*8830*/  HADD2.F32 R21, -RZ, R26.H1_H1 ;  /* 0x3000001aff157230 */ /* 0x000fe40000004100 */
[C---:B------:R-:W-:Y:S01]  /*8840*/  FFMA.FTZ R23, R54.reuse, R23, R4 ;  /* 0x0000001736177223 */ /* 0x040fe20000010004 */
[----:B------:R-:W-:Y:S02]  /*8850*/  HADD2.F32 R3, -RZ, R24.H0_H0 ;  /* 0x20000018ff037230 */ /* 0x000fe40000004100 */
[----:B------:R-:W-:Y:S01]  /*8860*/  FFMA.FTZ R5, R54, R5, R20 ;  /* 0x0000000536057223 */ /* 0x000fe20000010014 */
[----:B------:R-:W-:-:S02]  /*8870*/  HADD2.F32 R25, -RZ, R25.H1_H1 ;  /* 0x30000019ff197230 */ /* 0x000fc40000004100 */
[C---:B------:R-:W-:Y:S01]  /*8880*/  FFMA.FTZ R7, R54.reuse, R7, R8 ;  /* 0x0000000736077223 */ /* 0x040fe20000010008 */
        /* <DEDUP_REMOVED lines=9> */
[--C-:B------:R-:W-:Y:S02]  /*8920*/  HADD2.F32 R6, -RZ, R29.reuse.H0_H0 ;  /* 0x2000001dff067230 */ /* 0x100fe40000004100 */
        /* <DEDUP_REMOVED lines=31> */
.L_x_872:
[----:B------:R-:W2:Y:S01]  /*8b20*/  LDS.U16 R36, [R36+0x18] ;  /* 0x0000180024247984 */ /* 0x000ea20000000400 */
[----:B------:R-:W-:Y:S02]  /*8b30*/  VIADD R44, R44, 0x10 ;  /* 0x000000102c2c7836 */ /* 0x000fe40000000000 */
[----:B------:R-:W-:Y:S02]  /*8b40*/  HADD2.F32 R10, -RZ, R32.H0_H0 ;  /* 0x20000020ff0a7230 */ /* 0x000fe40000004100 */
[--C-:B-1----:R-:W-:Y:S01]  /*8b50*/  HADD2.F32 R4, -RZ, R33.reuse.H1_H1 ;  /* 0x30000021ff047230 */ /* 0x102fe20000004100 */
        /* <DEDUP_REMOVED lines=17> */
.L_x_863:
[----:B-1----:R-:W-:Y:S05]  /*8c70*/  BSYNC.RECONVERGENT B1 ;  /* 0x0000000000017941 */ /* 0x002fea0003800200 */
.L_x_862:
        /* <DEDUP_REMOVED lines=9> */
[----:B------:R-:W-:-:S04]  /*8d10*/  IADD3 R35, PT, PT, -R40, UR6, R35 ;  /* 0x0000000628237c10 */ /* 0x000fc8000fffe123 */
[----:B------:R-:W-:Y:S01]  /*8d20*/  LOP3.LUT P0, RZ, R35, 0x4, RZ, 0xc0, !PT ;  /* 0x0000000423ff7812 */ /* 0x000fe2000780c0ff */
[----:B-1----:R-:W-:-:S06]  /*8d30*/  UIMAD UR5, UR38, UR5, UR46 ;  /* 0x00000005260572a4 */ /* 0x002fcc000f8e022e */
[----:B------:R-:W-:-:S04]  /*8d40*/  IMAD.U32 R20, RZ, RZ, UR5 ;  /* 0x00000005ff147e24 */ /* 0x000fc8000f8e00ff */
[----:B------:R-:W-:Y:S01]  /*8d50*/  IMAD R21, R20, 0x70, R19 ;  /* 0x0000007014157824 */ /* 0x000fe200078e0213 */
[----:B------:R-:W-:-:S03]  /*8d60*/  MOV R20, R18 ;  /* 0x0000001200147202 */ /* 0x000fc60000000f00 */
[----:B--2---:R-:W-:Y:S01]  /*8d70*/  IMAD.WIDE R32, R21, 0x2, R32 ;  /* 0x0000000215207825 */ /* 0x004fe200078e0220 */
[----:B------:R-:W-:Y:S06]  /*8d80*/  @P0 BRA `(.L_x_877) ;  /* 0x0000000400200947 */ /* 0x000fec0003800000 */
[----:B------:R-:W1:Y:S01]  /*8d90*/  LDC R23, c[0x0][0x3f4] ;  /* 0x0000fd00ff177b82 */ /* 0x000e620000000800 */
[----:B------:R-:W-:Y:S01]  /*8da0*/  IMAD.MOV.U32 R20, RZ, RZ, R34 ;  /* 0x000000ffff147224 */ /* 0x000fe200078e0022 */
        /* <DEDUP_REMOVED lines=13> */
[----:B------:R-:W-:-:S04]  /*8e80*/  IMAD.MOV.U32 R20, RZ, RZ, RZ ;  /* 0x000000ffff147224 */ /* 0x000fc800078e00ff */
[----:B------:R-:W-:Y:S01]  /*8e90*/  IMAD.HI.U32 R20, R21, R27, R20 ;  /* 0x0000001b15147227 */ /* 0x000fe200078e0014 */
[----:B------:R-:W-:-:S05]  /*8ea0*/  MOV R21, R26 ;  /* 0x0000001a00157202 */ /* 0x000fca0000000f00 */
[----:B------:R-:W-:-:S05]  /*8eb0*/  IMAD.HI.U32 R20, R20, R21, RZ ;  /* 0x0000001514147227 */ /* 0x000fca00078e00ff */
[----:B------:R-:W-:-:S05]  /*8ec0*/  IADD3 R20, PT, PT, -R20, RZ, RZ ;  /* 0x000000ff14147210 */ /* 0x000fca0007ffe1ff */
[----:B------:R-:W-:-:S05]  /*8ed0*/  IMAD R20, R25, R20, R21 ;  /* 0x0000001419147224 */ /* 0x000fca00078e0215 */
[----:B------:R-:W-:-:S13]  /*8ee0*/  ISETP.GT.U32.AND P0, PT, R25, R20, PT ;  /* 0x000000141900720c */ /* 0x000fda0003f04070 */
[----:B------:R-:W-:-:S05]  /*8ef0*/  @!P0 IMAD.IADD R20, R20, 0x1, -R25 ;  /* 0x0000000114148824 */ /* 0x000fca00078e0a19 */
[----:B------:R-:W-:-:S13]  /*8f00*/  ISETP.GT.U32.AND P0, PT, R25, R20, PT ;  /* 0x000000141900720c */ /* 0x000fda0003f04070 */
[----:B------:R-:W-:-:S04]  /*8f10*/  @!P0 IADD3 R20, PT, PT, R20, -R25, RZ ;  /* 0x8000001914148210 */ /* 0x000fc80007ffe0ff */
[----:B------:R-:W-:Y:S02]  /*8f20*/  @!P1 IADD3 R20, PT, PT, -R20, RZ, RZ ;  /* 0x000000ff14149210 */ /* 0x000fe40007ffe1ff */
[----:B------:R-:W-:-:S05]  /*8f30*/  @!P2 LOP3.LUT R20, RZ, R23, RZ, 0x33, !PT ;  /* 0x00000017ff14a212 */ /* 0x000fca00078e33ff */
[----:B------:R-:W-:-:S04]  /*8f40*/  IMAD R21, R20, 0x70, RZ ;  /* 0x0000007014157824 */ /* 0x000fc800078e02ff */
[----:B------:R-:W-:-:S06]  /*8f50*/  IMAD.WIDE.U32 R20, R21, 0x2, R42 ;  /* 0x0000000215147825 */ /* 0x000fcc00078e002a */
[----:B------:R-:W5:Y:S01]  /*8f60*/  LDG.E.128 R20, desc[UR36][R20.64] ;  /* 0x0000002414147981 */ /* 0x000f62000c1e1d00 */
[----:B------:R-:W-:Y:S01]  /*8f70*/  IMAD R24, R40, 0x2, R17 ;  /* 0x0000000228187824 */ /* 0x000fe200078e0211 */
        /* <DEDUP_REMOVED lines=17> */
[----:B------:R-:W-:Y:S02]  /*9090*/  IMAD R29, R18, 0x70, RZ ;  /* 0x00000070121d7824 */ /* 0x000fe400078e02ff */
[----:B--2---:R-:W-:Y:S02]  /*90a0*/  @P0 HMUL2 R20, R20, R24 ;  /* 0x0000001814140232 */ /* 0x004fe40000000000 */
[----:B------:R-:W-:Y:S02]  /*90b0*/  @P1 HFMA2 R21, R21, R25, -RZ ;  /* 0x0000001915151231 */ /* 0x000fe400001000ff */
[----:B------:R-:W-:-:S02]  /*90c0*/  @P2 HMUL2 R22, R22, R26 ;  /* 0x0000001a16162232 */ /* 0x000fc40000000000 */
[----:B------:R-:W-:Y:S02]  /*90d0*/  @P3 HFMA2 R23, R23, R27, -RZ ;  /* 0x0000001b17173231 */ /* 0x000fe400001000ff */
[----:B------:R-:W-:-:S05]  /*90e0*/  IMAD.WIDE.U32 R24, R29, 0x2, R46 ;  /* 0x000000021d187825 */ /* 0x000fca00078e002e */
[----:B------:R1:W-:Y:S02]  /*90f0*/  STG.E.128 desc[UR36][R24.64], R20 ;  /* 0x0000001418007986 */ /* 0x0003e4000c101d24 */
.L_x_878:
[--C-:B-----5:R-:W-:Y:S02]  /*9100*/  HADD2.F32 R18, -RZ, R20.reuse.H0_H0 ;  /* 0x20000014ff127230 */ /* 0x120fe40000004100 */
[--C-:B-1----:R-:W-:Y:S02]  /*9110*/  HADD2.F32 R25, -RZ, R21.reuse.H0_H0 ;  /* 0x20000015ff197230 */ /* 0x102fe40000004100 */
        /* <DEDUP_REMOVED lines=15> */
.L_x_877:
[----:B------:R-:W-:Y:S05]  /*9210*/  BSYNC.RECONVERGENT B2 ;  /* 0x0000000000027941 */ /* 0x000fea0003800200 */
.L_x_876:
[----:B------:R-:W-:-:S13]  /*9220*/  ISETP.GE.U32.AND P0, PT, R35, 0x4, PT ;  /* 0x000000042300780c */ /* 0x000fda0003f06070 */
[----:B------:R-:W-:Y:S05]  /*9230*/  @!P0 BRA `(.L_x_875) ;  /* 0x0000000800648947 */ /* 0x000fea0003800000 */
[C---:B------:R-:W-:Y:S01]  /*9240*/  LEA R18, R20.reuse, UR7, 0x1 ;  /* 0x0000000714127c11 */ /* 0x040fe2000f8e08ff */
[----:B------:R-:W-:Y:S01]  /*9250*/  IMAD R35, R20, 0x70, RZ ;  /* 0x0000007014237824 */ /* 0x000fe200078e02ff */
[----:B------:R-:W-:-:S05]  /*9260*/  MOV R21, UR11 ;  /* 0x0000000b00157c02 */ /* 0x000fca0008000f00 */
[----:B------:R-:W-:Y:S02]  /*9270*/  IMAD R22, R21, -0x2, R18 ;  /* 0xfffffffe15167824 */ /* 0x000fe400078e0212 */
[----:B------:R-:W-:-:S03]  /*9280*/  VIADD R18, R20, 0x4 ;  /* 0x0000000414127836 */ /* 0x000fc60000000000 */
[----:B------:R-:W-:-:S07]  /*9290*/  IADD3 R11, PT, PT, R22, 0x8, R11 ;  /* 0x00000008160b7810 */ /* 0x000fce0007ffe00b */
.L_x_885:
        /* <DEDUP_REMOVED lines=12> */
[----:B--2---:R-:W-:Y:S02]  /*9360*/  IADD3 R25, PT, PT, R24, 0xffffffe, RZ ;  /* 0x0ffffffe18197810 */ /* 0x004fe40007ffe0ff */
[----:B------:R-:W2:Y:S04]  /*9370*/  LDS.U16 R24, [R11+-0x8] ;  /* 0xfffff8000b187984 */ /* 0x000ea80000000400 */
[----:B------:R-:W3:Y:S02]  /*9380*/  F2I.FTZ.U32.TRUNC.NTZ R21, R25 ;  /* 0x0000001900157305 */ /* 0x000ee4000021f000 */
        /* <DEDUP_REMOVED lines=39> */
.L_x_881:
        /* <DEDUP_REMOVED lines=16> */
.L_x_880:
[----:B------:R-:W-:Y:S05]  /*9700*/  BSYNC.RECONVERGENT B2 ;  /* 0x0000000000027941 */ /* 0x000fea0003800200 */
.L_x_879:
        /* <DEDUP_REMOVED lines=13> */
[----:B---3--:R-:W-:-:S05]  /*97e0*/  IADD3 R20, PT, PT, RZ, -R21, RZ ;  /* 0x80000015ff147210 */ /* 0x008fca0007ffe0ff */
        /* <DEDUP_REMOVED lines=32> */
[----:B------:R-:W-:Y:S02]  /*99f0*/  VIADD R29, R35, 0x1c0 ;  /* 0x000001c0231d7836 */ /* 0x000fe40000000000 */
[----:B--2---:R-:W-:Y:S02]  /*9a00*/  @P0 HMUL2 R20, R20, R24 ;  /* 0x0000001814140232 */ /* 0x004fe40000000000 */
[----:B------:R-:W-:Y:S02]  /*9a10*/  @P1 HFMA2 R21, R21, R25, -RZ ;  /* 0x0000001915151231 */ /* 0x000fe400001000ff */
[----:B------:R-:W-:-:S02]  /*9a20*/  @P2 HMUL2 R22, R22, R26 ;  /* 0x0000001a16162232 */ /* 0x000fc40000000000 */
[----:B------:R-:W-:Y:S02]  /*9a30*/  @P3 HFMA2 R23, R23, R27, -RZ ;  /* 0x0000001b17173231 */ /* 0x000fe400001000ff */
[----:B------:R-:W-:-:S05]  /*9a40*/  IMAD.WIDE.U32 R24, R29, 0x2, R46 ;  /* 0x000000021d187825 */ /* 0x000fca00078e002e */
[----:B------:R1:W-:Y:S02]  /*9a50*/  STG.E.128 desc[UR36][R24.64], R20 ;  /* 0x0000001418007986 */ /* 0x0003e4000c101d24 */
.L_x_884:
        /* <DEDUP_REMOVED lines=16> */
.L_x_883:
[----:B------:R-:W-:Y:S05]  /*9b60*/  BSYNC.RECONVERGENT B2 ;  /* 0x0000000000027941 */ /* 0x000fea0003800200 */
.L_x_882:
[C---:B------:R-:W-:Y:S01]  /*9b70*/  IADD3 R20, PT, PT, R18.reuse, 0x4, RZ ;  /* 0x0000000412147810 */ /* 0x040fe20007ffe0ff */
[----:B------:R-:W-:Y:S01]  /*9b80*/  VIADD R35, R35, 0x380 ;  /* 0x0000038023237836 */ /* 0x000fe20000000000 */
[----:B------:R-:W-:Y:S02]  /*9b90*/  IADD3 R18, PT, PT, R18, 0x8, RZ ;  /* 0x0000000812127810 */ /* 0x000fe40007ffe0ff */
[----:B------:R-:W-:Y:S02]  /*9ba0*/  ISETP.GE.AND P0, PT, R20, UR44, PT ;  /* 0x0000002c14007c0c */ /* 0x000fe4000bf06270 */
[----:B------:R-:W-:-:S11]  /*9bb0*/  IADD3 R11, PT, PT, R11, 0x10, RZ ;  /* 0x000000100b0b7810 */ /* 0x000fd60007ffe0ff */
[----:B------:R-:W-:Y:S05]  /*9bc0*/  @!P0 BRA `(.L_x_885) ;  /* 0xfffffff400b48947 */ /* 0x000fea000383ffff */
.L_x_875:
[----:B------:R-:W-:Y:S05]  /*9bd0*/  BSYNC.RECONVERGENT B1 ;  /* 0x0000000000017941 */ /* 0x000fea0003800200 */
.L_x_874:
[----:B------:R-:W-:-:S13]  /*9be0*/  ISETP.NE.AND P0, PT, R40, UR4, PT ;  /* 0x0000000428007c0c */ /* 0x000fda000bf05270 */
[----:B------:R-:W-:Y:S05]  /*9bf0*/  @P0 BRA `(.L_x_861) ;  /* 0x0000000000d80947 */ /* 0x000fea0003800000 */
[----:B------:R-:W-:Y:S02]  /*9c00*/  UMOV UR5, 0x70 ;  /* 0x0000007000057882 */ /* 0x000fe40000000000 */
[----:B------:R-:W-:-:S06]  /*9c10*/  UIMAD UR5, UR45, UR5, -0x70 ;  /* 0xffffff902d0574a4 */ /* 0x000fcc000f8e0205 */
[----:B------:R-:W-:-:S05]  /*9c20*/  MOV R21, UR5 ;  /* 0x0000000500157c02 */ /* 0x000fca0008000f00 */
[----:B------:R-:W-:-:S06]  /*9c30*/  IMAD.WIDE R20, R21, 0x2, R46 ;  /* 0x0000000215147825 */ /* 0x000fcc00078e022e */
[----:B------:R-:W5:Y:S01]  /*9c40*/  LDG.E.128 R20, desc[UR36][R20.64] ;  /* 0x0000002414147981 */ /* 0x000f62000c1e1d00 */
[----:B------:R-:W-:-:S06]  /*9c50*/  UIADD3 UR5, UPT, UPT, UR45, -UR11, URZ ;  /* 0x8000000b2d057290 */ /* 0x000fcc000fffe0ff */
[----:B0-----:R-:W-:-:S05]  /*9c60*/  IMAD.U32 R0, RZ, RZ, UR5 ;  /* 0x00000005ff007e24 */ /* 0x001fca000f8e00ff */
[----:B------:R-:W-:Y:S01]  /*9c70*/  LEA R17, R0, R17, 0x1 ;  /* 0x0000001100117211 */ /* 0x000fe200078e08ff */
[----:B------:R-:W0:Y:S05]  /*9c80*/  LDCU UR5, c[0x0][0x40c] ;  /* 0x00008180ff0577ac */ /* 0x000e2a0008000800 */
[----:B------:R-:W1:Y:S01]  /*9c90*/  LDS.U16 R17, [R17+-0x2] ;  /* 0xfffffe0011117984 */ /* 0x000e620000000400 */
[----:B0-----:R-:W-:Y:S01]  /*9ca0*/  UISETP.NE.AND UP0, UPT, UR5, URZ, UPT ;  /* 0x000000ff0500728c */ /* 0x001fe2000bf05270 */
[----:B-1----:R-:W-:-:S08]  /*9cb0*/  HADD2.F32 R11, -RZ, R17.H0_H0 ;  /* 0x20000011ff0b7230 */ /* 0x002fd00000004100 */
[----:B------:R-:W-:Y:S05]  /*9cc0*/  BRA.U UP0, `(.L_x_886) ;  /* 0x0000000100647547 */ /* 0x000fea000b800000 */
[----:B------:R-:W0:Y:S02]  /*9cd0*/  LDCU.64 UR12, c[0x0][0x460] ;  /* 0x00008c00ff0c77ac */ /* 0x000e240008000a00 */
[----:B0-----:R-:W-:-:S04]  /*9ce0*/  UISETP.NE.U32.AND UP0, UPT, UR12, URZ, UPT ;  /* 0x000000ff0c00728c */ /* 0x001fc8000bf05070 */
[----:B------:R-:W-:-:S06]  /*9cf0*/  UISETP.NE.AND.EX UP0, UPT, UR13, URZ, UPT, UP0 ;  /* 0x000000ff0d00728c */ /* 0x000fcc000bf05300 */
[----:B------:R-:W-:-:S05]  /*9d00*/  PLOP3.LUT P0, PT, PT, PT, UP0, 0x80, 0x8 ;  /* 0x000000000008781c */ /* 0x000fca0003f0f008 */
[----:B------:R-:W0:Y:S01]  /*9d10*/  @UP0 LDCU UR5, c[0x0][0x3f8] ;  /* 0x00007f00ff0507ac */ /* 0x000e220008000800 */
[----:B------:R-:W1:Y:S01]  /*9d20*/  @UP0 LDCU.64 UR12, c[0x0][0x458] ;  /* 0x00008b00ff0c07ac */ /* 0x000e620008000a00 */
[----:B0-----:R-:W-:Y:S01]  /*9d30*/  @UP0 UIMAD UR5, UR38, UR5, UR46 ;  /* 0x00000005260502a4 */ /* 0x001fe2000f8e022e */
[----:B-1----:R-:W-:Y:S01]  /*9d40*/  MOV R17, UR13 ;  /* 0x0000000d00117c02 */ /* 0x002fe20008000f00 */
        /* <DEDUP_REMOVED lines=17> */
.L_x_886:
[----:B-----5:R-:W-:Y:S02]  /*9e60*/  HADD2.F32 R0, -RZ, R20.H0_H0 ;  /* 0x20000014ff007230 */ /* 0x020fe40000004100 */
[----:B------:R-:W-:Y:S02]  /*9e70*/  HADD2.F32 R15, -RZ, R22.H0_H0 ;  /* 0x20000016ff0f7230 */ /* 0x000fe40000004100 */
[----:B0-----:R-:W-:Y:S02]  /*9e80*/  HADD2.F32 R20, -RZ, R20.H1_H1 ;  /* 0x30000014ff147230 */ /* 0x001fe40000004100 */
        /* <DEDUP_REMOVED lines=13> */
.L_x_861:
[----:B-1----:R-:W-:Y:S05]  /*9f60*/  BSYNC.RECONVERGENT B0 ;  /* 0x0000000000007941 */ /* 0x002fea0003800200 */
.L_x_860:
        /* <DEDUP_REMOVED lines=21> */
.L_x_888:
        /* <DEDUP_REMOVED lines=21> */
.L_x_890:
[----:B------:R-:W-:Y:S05]  /*a210*/  BSYNC.RECONVERGENT B0 ;  /* 0x0000000000007941 */ /* 0x000fea0003800200 */
.L_x_889:
        /* <DEDUP_REMOVED lines=8> */
.L_x_892:
[----:B------:R-:W-:Y:S05]  /*a2a0*/  BSYNC.RECONVERGENT B0 ;  /* 0x0000000000007941 */ /* 0x000fea0003800200 */
.L_x_891:
[----:B------:R-:W-:Y:S06]  /*a2b0*/  BAR.SYNC.DEFER_BLOCKING 0x0 ;  /* 0x0000000000007b1d */ /* 0x000fec0000010000 */
[----:B------:R-:W-:Y:S04]  /*a2c0*/  BSSY.RECONVERGENT B0, `(.L_x_893) ;  /* 0x0000013000007945 */ /* 0x000fe80003800200 */
[----:B------:R-:W-:Y:S05]  /*a2d0*/  @P3 BRA `(.L_x_894) ;  /* 0x0000000000443947 */ /* 0x000fea0003800000 */
[----:B01----:R-:W0:Y:S02]  /*a2e0*/  LDS.128 R40, [R40] ;  /* 0x0000000028287984 */ /* 0x003e240000000c00 */
[----:B0-----:R-:W-:Y:S02]  /*a2f0*/  HADD2.F32 R15, -RZ, R42.H0_H0 ;  /* 0x2000002aff0f7230 */ /* 0x001fe40000004100 */
[--C-:B------:R-:W-:Y:S02]  /*a300*/  HADD2.F32 R11, -RZ, R40.reuse.H0_H0 ;  /* 0x20000028ff0b7230 */ /* 0x100fe40000004100 */
[----:B------:R-:W-:Y:S02]  /*a310*/  HADD2.F32 R0, -RZ, R40.H1_H1 ;  /* 0x30000028ff007230 */ /* 0x000fe40000004100 */
[----:B------:R-:W-:Y:S01]  /*a320*/  FADD.FTZ R6, R6, R15 ;  /* 0x0000000f06067221 */ /* 0x000fe20000010000 */
[--C-:B------:R-:W-:Y:S02]  /*a330*/  HADD2.F32 R13, -RZ, R41.reuse.H0_H0 ;  /* 0x20000029ff0d7230 */ /* 0x100fe40000004100 */
        /* <DEDUP_REMOVED lines=11> */
.L_x_894:
[----:B------:R-:W-:Y:S05]  /*a3f0*/  BSYNC.RECONVERGENT B0 ;  /* 0x0000000000007941 */ /* 0x000fea0003800200 */
.L_x_893:
[----:B------:R-:W-:Y:S06]  /*a400*/  BAR.SYNC.DEFER_BLOCKING 0x0 ;  /* 0x0000000000007b1d */ /* 0x000fec0000010000 */
.L_x_887:
[----:B------:R-:W-:-:S13]  /*a410*/  ISETP.GT.U32.OR P0, PT, R2, 0xf, P0 ;  /* 0x0000000f0200780c */ /* 0x000fda0000704470 */
[----:B------:R-:W-:Y:S05]  /*a420*/  @P0 EXIT ;  /* 0x000000000000094d */ /* 0x000fea0003800000 */
[----:B------:R-:W2:Y:S02]  /*a430*/  LDCU UR4, c[0x0][0x478] ;  /* 0x00008f00ff0477ac */ /* 0x000ea40008000800 */
[----:B--2---:R-:W-:-:S09]  /*a440*/  UISETP.NE.AND UP0, UPT, UR4, 0x2, UPT ;  /* 0x000000020400788c */ /* 0x004fd2000bf05270 */
[----:B------:R-:W-:Y:S05]  /*a450*/  BRA.U UP0, `(.L_x_895) ;  /* 0x0000000100e07547 */ /* 0x000fea000b800000 */
[----:B01----:R-:W0:Y:S01]  /*a460*/  LDC.64 R12, c[0x0][0x470] ;  /* 0x00011c00ff0c7b82 */ /* 0x003e220000000a00 */
[----:B------:R-:W1:Y:S01]  /*a470*/  LDCU.64 UR4, c[0x0][0x380] ;  /* 0x00007000ff0477ac */ /* 0x000e620008000a00 */
[----:B0-----:R-:W2:Y:S01]  /*a480*/  LDG.E R12, desc[UR36][R12.64] ;  /* 0x000000240c0c7981 */ /* 0x001ea2000c1e1900 */
[----:B------:R-:W-:Y:S01]  /*a490*/  IADD3 R19, PT, PT, R19, UR8, RZ ;  /* 0x0000000813137c10 */ /* 0x000fe2000fffe0ff */
        /* <DEDUP_REMOVED lines=14> */
[----:B------:R-:W-:Y:S01]  /*a580*/  F2I.S8.NTZ R9, R9 ;  /* 0x0000000900097305 */ /* 0x000fe20000202100 */
[----:B------:R-:W-:-:S05]  /*a590*/  IMAD.U32 R0, R0, 0x10000, RZ ;  /* 0x0001000000007824 */ /* 0x000fca00078e00ff */
[----:B------:R-:W-:Y:S02]  /*a5a0*/  LOP3.LUT R11, R0, 0xff0000, RZ, 0xc0, !PT ;  /* 0x00ff0000000b7812 */ /* 0x000fe400078ec0ff */
[----:B------:R-:W2:Y:S01]  /*a5b0*/  F2I.S8.NTZ R8, R8 ;  /* 0x0000000800087305 */ /* 0x000ea20000202100 */
[----:B0-----:R-:W-:Y:S02]  /*a5c0*/  PRMT R2, R3, 0x8880, RZ ;  /* 0x0000888003027816 */ /* 0x001fe400000000ff */
[----:B------:R-:W-:Y:S02]  /*a5d0*/  PRMT R0, R5, 0x7710, RZ ;  /* 0x0000771005007816 */ /* 0x000fe400000000ff */
[----:B------:R-:W-:Y:S02]  /*a5e0*/  PRMT R2, R2, 0x7710, RZ ;  /* 0x0000771002027816 */ /* 0x000fe400000000ff */
[----:B------:R-:W-:Y:S01]  /*a5f0*/  SHF.L.U32 R0, R0, 0x8, RZ ;  /* 0x0000000800007819 */ /* 0x000fe200000006ff */
[----:B------:R-:W0:Y:S01]  /*a600*/  F2I.S8.NTZ R7, R7 ;  /* 0x0000000700077305 */ /* 0x000e220000202100 */
[----:B------:R-:W-:-:S04]  /*a610*/  PRMT R11, R11, 0x4210, R2 ;  /* 0x000042100b0b7816 */ /* 0x000fc80000000002 */
[----:B------:R-:W-:Y:S02]  /*a620*/  LOP3.LUT R11, R11, 0xff00, R0, 0xf8, !PT ;  /* 0x0000ff000b0b7812 */ /* 0x000fe400078ef800 */
[----:B--2---:R-:W-:Y:S01]  /*a630*/  PRMT R2, R8, 0x8880, RZ ;  /* 0x0000888008027816 */ /* 0x004fe200000000ff */
[----:B------:R-:W2:Y:S01]  /*a640*/  F2I.S8.NTZ R6, R6 ;  /* 0x0000000600067305 */ /* 0x000ea20000202100 */
[----:B------:R-:W-:Y:S02]  /*a650*/  PRMT R0, R9, 0x8880, RZ ;  /* 0x0000888009007816 */ /* 0x000fe400000000ff */
[----:B------:R-:W-:Y:S02]  /*a660*/  PRMT R2, R2, 0x7710, RZ ;  /* 0x0000771002027816 */ /* 0x000fe400000000ff */
[----:B------:R-:W-:Y:S02]  /*a670*/  PRMT R0, R0, 0x7710, RZ ;  /* 0x0000771000007816 */ /* 0x000fe400000000ff */
[----:B0-----:R-:W-:Y:S01]  /*a680*/  PRMT R3, R7, 0x8880, RZ ;  /* 0x0000888007037816 */ /* 0x001fe200000000ff */
[----:B------:R-:W0:Y:S01]  /*a690*/  F2I.S8.NTZ R10, R10 ;  /* 0x0000000a000a7305 */ /* 0x000e220000202100 */
[----:B------:R-:W-:-:S02]  /*a6a0*/  LOP3.LUT R4, R2, 0xff, RZ, 0xc0, !PT ;  /* 0x000000ff02047812 */ /* 0x000fc400078ec0ff */
[----:B------:R-:W-:Y:S02]  /*a6b0*/  PRMT R3, R3, 0x7710, RZ ;  /* 0x0000771003037816 */ /* 0x000fe400000000ff */
[----:B-1----:R-:W-:Y:S02]  /*a6c0*/  IADD3 R8, P0, PT, R19, UR4, RZ ;  /* 0x0000000413087c10 */ /* 0x002fe4000ff1e0ff */
[----:B--2---:R-:W-:Y:S02]  /*a6d0*/  PRMT R5, R6, 0x8880, RZ ;  /* 0x0000888006057816 */ /* 0x004fe400000000ff */
[----:B------:R-:W-:Y:S02]  /*a6e0*/  LOP3.LUT R3, R3, 0xff, RZ, 0xc0, !PT ;  /* 0x000000ff03037812 */ /* 0x000fe400078ec0ff */
[----:B------:R-:W-:Y:S02]  /*a6f0*/  LOP3.LUT R6, R0, 0xff, RZ, 0xc0, !PT ;  /* 0x000000ff00067812 */ /* 0x000fe400078ec0ff */
[----:B------:R-:W-:Y:S01]  /*a700*/  PRMT R0, R5, 0x7710, RZ ;  /* 0x0000771005007816 */ /* 0x000fe200000000ff */
[----:B------:R-:W-:Y:S01]  /*a710*/  IMAD.WIDE.U32 R2, R3, 0x1000000, RZ ;  /* 0x0100000003027825 */ /* 0x000fe200078e00ff */
[----:B0-----:R-:W-:-:S02]  /*a720*/  PRMT R10, R10, 0x8880, RZ ;  /* 0x000088800a0a7816 */ /* 0x001fc400000000ff */
[----:B------:R-:W-:Y:S01]  /*a730*/  LOP3.LUT R9, R11, 0xff, R0, 0xf8, !PT ;  /* 0x000000ff0b097812 */ /* 0x000fe200078ef800 */
[----:B------:R-:W-:Y:S01]  /*a740*/  IMAD.WIDE.U32 R4, R4, 0x10000, RZ ;  /* 0x0001000004047825 */ /* 0x000fe200078e00ff */
[----:B------:R-:W-:-:S03]  /*a750*/  PRMT R0, R10, 0x7710, RZ ;  /* 0x000077100a007816 */ /* 0x000fc600000000ff */
[----:B------:R-:W-:Y:S01]  /*a760*/  IMAD.WIDE.U32 R6, R6, 0x100, RZ ;  /* 0x0000010006067825 */ /* 0x000fe200078e00ff */
[----:B------:R-:W-:Y:S02]  /*a770*/  LOP3.LUT R3, R5, R9, R3, 0xfe, !PT ;  /* 0x0000000905037212 */ /* 0x000fe400078efe03 */
[----:B------:R-:W-:Y:S02]  /*a780*/  LEA.HI.X.SX32 R9, R19, UR5, 0x1, P0 ;  /* 0x0000000513097c11 */ /* 0x000fe400080f0eff */
[----:B------:R-:W-:Y:S02]  /*a790*/  LOP3.LUT R11, R6, R2, R4, 0xfe, !PT ;  /* 0x00000002060b7212 */ /* 0x000fe400078efe04 */
[----:B------:R-:W-:Y:S02]  /*a7a0*/  LOP3.LUT R3, R3, R7, RZ, 0xfc, !PT ;  /* 0x0000000703037212 */ /* 0x000fe400078efcff */
[----:B------:R-:W-:-:S05]  /*a7b0*/  LOP3.LUT R2, R11, 0xff, R0, 0xf8, !PT ;  /* 0x000000ff0b027812 */ /* 0x000fca00078ef800 */
[----:B------:R-:W-:Y:S01]  /*a7c0*/  STG.E.64 desc[UR36][R8.64], R2 ;  /* 0x0000000208007986 */ /* 0x000fe2000c101b24 */
[----:B------:R-:W-:Y:S05]  /*a7d0*/  EXIT ;  /* 0x000000000000794d */ /* 0x000fea0003800000 */
.L_x_895:
[----:B01----:R-:W0:Y:S01]  /*a7e0*/  LDC.64 R12, c[0x0][0x380] ;  /* 0x0000e000ff0c7b82 */ /* 0x003e220000000a00 */
[----:B------:R-:W-:Y:S01]  /*a7f0*/  VIADD R11, R19, UR8 ;  /* 0x00000008130b7c36 */ /* 0x000fe20008000000 */
        /* <DEDUP_REMOVED lines=10> */
.L_x_763:
[----:B------:R-:W-:Y:S01]  /*a8a0*/  MOV R12, 0x10 ;  /* 0x00000010000c7802 */ /* 0x000fe20000000f00 */
[----:B------:R-:W-:Y:S01]  /*a8b0*/  IMAD.MOV.U32 R15, RZ, RZ, -0x1 ;  /* 0xffffffffff0f7424 */ /* 0x000fe200078e00ff */
[----:B------:R-:W-:-:S07]  /*a8c0*/  MOV R11, 0x1f ;  /* 0x0000001f000b7802 */ /* 0x000fce0000000f00 */
[----:B-1----:R-:W-:Y:S05]  /*a8d0*/  WARPSYNC.COLLECTIVE R15, `(.L_x_896) ;  /* 0x000000000f087348 */ /* 0x002fea0003c00000 */
[----:B------:R0:W2:Y:S02]  /*a8e0*/  SHFL.BFLY P6, R14, R13, R12, R11 ;  /* 0x0c00000c0d0e7389 */ /* 0x0000a400000c000b */
[----:B012---:R-:W-:Y:S05]  /*a8f0*/  ENDCOLLECTIVE ;  /* 0x000000000000791b */ /* 0x007fea0003800000 */
.L_x_896:
[----:B------:R-:W-:Y:S01]  /*a900*/  MOV R12, 0x8 ;  /* 0x00000008000c7802 */ /* 0x000fe20000000f00 */
[----:B------:R-:W-:-:S05]  /*a910*/  FADD.FTZ R3, R13, R14 ;  /* 0x0000000e0d037221 */ /* 0x000fca0000010000 */
[----:B------:R-:W-:-:S07]  /*a920*/  MOV R13, R3 ;  /* 0x00000003000d7202 */ /* 0x000fce0000000f00 */
[----:B------:R-:W-:Y:S05]  /*a930*/  WARPSYNC.COLLECTIVE R15, `(.L_x_897) ;  /* 0x000000000f087348 */ /* 0x000fea0003c00000 */
[----:B------:R0:W1:Y:S02]  /*a940*/  SHFL.BFLY P6, R14, R13, R12, R11 ;  /* 0x0c00000c0d0e7389 */ /* 0x00006400000c000b */
[----:B01----:R-:W-:Y:S05]  /*a950*/  ENDCOLLECTIVE ;  /* 0x000000000000791b */ /* 0x003fea0003800000 */
.L_x_897:
[----:B------:R-:W-:Y:S01]  /*a960*/  MOV R12, 0x4 ;  /* 0x00000004000c7802 */ /* 0x000fe20000000f00 */
[----:B------:R-:W-:-:S04]  /*a970*/  FADD.FTZ R4, R3, R14 ;  /* 0x0000000e03047221 */ /* 0x000fc80000010000 */
[----:B------:R-:W-:-:S07]  /*a980*/  IMAD.MOV.U32 R13, RZ, RZ, R4 ;  /* 0x000000ffff0d7224 */ /* 0x000fce00078e0004 */
[----:B------:R-:W-:Y:S05]  /*a990*/  WARPSYNC.COLLECTIVE R15, `(.L_x_898) ;  /* 0x000000000f087348 */ /* 0x000fea0003c00000 */
[----:B------:R0:W1:Y:S02]  /*a9a0*/  SHFL.BFLY P6, R14, R13, R12, R11 ;  /* 0x0c00000c0d0e7389 */ /* 0x00006400000c000b */
[----:B01----:R-:W-:Y:S05]  /*a9b0*/  ENDCOLLECTIVE ;  /* 0x000000000000791b */ /* 0x003fea0003800000 */
.L_x_898:
[----:B------:R-:W-:Y:S02]  /*a9c0*/  IMAD.MOV.U32 R12, RZ, RZ, 0x2 ;  /* 0x00000002ff0c7424 */ /* 0x000fe400078e00ff */
[----:B------:R-:W-:-:S05]  /*a9d0*/  FADD.FTZ R5, R4, R14 ;  /* 0x0000000e04057221 */ /* 0x000fca0000010000 */
[----:B------:R-:W-:-:S07]  /*a9e0*/  MOV R13, R5 ;  /* 0x00000005000d7202 */ /* 0x000fce0000000f00 */
[----:B------:R-:W-:Y:S05]  /*a9f0*/  WARPSYNC.COLLECTIVE R15, `(.L_x_899) ;  /* 0x000000000f087348 */ /* 0x000fea0003c00000 */
[----:B------:R0:W1:Y:S02]  /*aa00*/  SHFL.BFLY P6, R14, R13, R12, R11 ;  /* 0x0c00000c0d0e7389 */ /* 0x00006400000c000b */
[----:B01----:R-:W-:Y:S05]  /*aa10*/  ENDCOLLECTIVE ;  /* 0x000000000000791b */ /* 0x003fea0003800000 */
.L_x_899:
[----:B------:R-:W-:Y:S01]  /*aa20*/  MOV R12, 0x1 ;  /* 0x00000001000c7802 */ /* 0x000fe20000000f00 */
[----:B------:R-:W-:-:S05]  /*aa30*/  FADD.FTZ R6, R5, R14 ;  /* 0x0000000e05067221 */ /* 0x000fca0000010000 */
[----:B------:R-:W-:-:S07]  /*aa40*/  MOV R13, R6 ;  /* 0x00000006000d7202 */ /* 0x000fce0000000f00 */
[----:B------:R-:W-:Y:S05]  /*aa50*/  WARPSYNC.COLLECTIVE R15, `(.L_x_900) ;  /* 0x000000000f087348 */ /* 0x000fea0003c00000 */
[----:B------:R0:W1:Y:S02]  /*aa60*/  SHFL.BFLY P6, R14, R13, R12, R11 ;  /* 0x0c00000c0d0e7389 */ /* 0x00006400000c000b */
[----:B01----:R-:W-:Y:S05]  /*aa70*/  ENDCOLLECTIVE ;  /* 0x000000000000791b */ /* 0x003fea0003800000 */
.L_x_900:
[----:B------:R-:W-:Y:S05]  /*aa80*/  BRA `(.L_x_901) ;  /* 0xffffff7400e47947 */ /* 0x000fea000383ffff */
.L_x_830:
[----:B------:R-:W-:Y:S01]  /*aa90*/  BSSY B1, `(.L_x_902) ;  /* 0x0000007000017945 */ /* 0x000fe20003800000 */
[----:B------:R-:W-:Y:S01]  /*aaa0*/  IMAD.MOV.U32 R12, RZ, RZ, 0x2 ;  /* 0x00000002ff0c7424 */ /* 0x000fe200078e00ff */
[----:B------:R-:W-:Y:S02]  /*aab0*/  MOV R11, 0x1f ;  /* 0x0000001f000b7802 */ /* 0x000fe40000000f00 */
[----:B------:R-:W-:-:S07]  /*aac0*/  MOV R15, 0xffffffff ;  /* 0xffffffff000f7802 */ /* 0x000fce0000000f00 */
[----:B------:R-:W-:Y:S05]  /*aad0*/  WARPSYNC.COLLECTIVE R15, `(.L_x_903) ;  /* 0x000000000f087348 */ /* 0x000fea0003c00000 */
[----:B------:R0:W1:Y:S02]  /*aae0*/  SHFL.BFLY P6, R14, R13, R12, R11 ;  /* 0x0c00000c0d0e7389 */ /* 0x00006400000c000b */
[----:B01----:R-:W-:Y:S05]  /*aaf0*/  ENDCOLLECTIVE ;  /* 0x000000000000791b */ /* 0x003fea0003800000 */
.L_x_903:
[----:B------:R-:W-:Y:S05]  /*ab00*/  BSYNC B1 ;  /* 0x0000000000017941 */ /* 0x000fea0003800000 */
.L_x_902:
[----:B------:R-:W-:Y:S01]  /*ab10*/  FADD.FTZ R13, R13, R14 ;  /* 0x0000000e0d0d7221 */ /* 0x000fe20000010000 */
[----:B------:R-:W-:Y:S02]  /*ab20*/  IMAD.MOV.U32 R12, RZ, RZ, 0x1 ;  /* 0x00000001ff0c7424 */ /* 0x000fe400078e00ff */
[----:B------:R-:W-:Y:S01]  /*ab30*/  HFMA2 R11, -RZ, RZ, 0, 1.847743988037109375e-06 ;  /* 0x0000001fff0b7431 */ /* 0x000fe200000001ff */
[----:B------:R-:W-:-:S07]  /*ab40*/  MOV R15, 0xffffffff ;  /* 0xffffffff000f7802 */ /* 0x000fce0000000f00 */
[----:B------:R-:W-:Y:S05]  /*ab50*/  WARPSYNC.COLLECTIVE R15, `(.L_x_904) ;  /* 0x000000000f087348 */ /* 0x000fea0003c00000 */
[----:B------:R0:W1:Y:S02]  /*ab60*/  SHFL.BFLY P6, R14, R13, R12, R11 ;  /* 0x0c00000c0d0e7389 */ /* 0x00006400000c000b */
[----:B01----:R-:W-:Y:S05]  /*ab70*/  ENDCOLLECTIVE ;  /* 0x000000000000791b */ /* 0x003fea0003800000 */
.L_x_904:
[----:B------:R-:W-:Y:S05]  /*ab80*/  BRA `(.L_x_905) ;  /* 0xffffffa800ac7947 */ /* 0x000fea000383ffff */
.L_x_834:
[----:B------:R-:W-:Y:S01]  /*ab90*/  HFMA2 R12, -RZ, RZ, 0, 9.5367431640625e-07 ;  /* 0x00000010ff0c7431 */ /* 0x000fe200000001ff */
[----:B------:R-:W-:Y:S01]  /*aba0*/  BSSY B0, `(.L_x_906) ;  /* 0x0000007000007945 */ /* 0x000fe20003800000 */
[----:B-1----:R-:W-:Y:S01]  /*abb0*/  IMAD.MOV.U32 R13, RZ, RZ, R67 ;  /* 0x000000ffff0d7224 */ /* 0x002fe200078e0043 */
[----:B------:R-:W-:Y:S01]  /*abc0*/  MOV R11, 0x1f ;  /* 0x0000001f000b7802 */ /* 0x000fe20000000f00 */
[----:B------:R-:W-:-:S07]  /*abd0*/  IMAD.MOV.U32 R15, RZ, RZ, -0x1 ;  /* 0xffffffffff0f7424 */ /* 0x000fce00078e00ff */
[----:B---34-:R-:W-:Y:S05]  /*abe0*/  WARPSYNC.COLLECTIVE R15, `(.L_x_907) ;  /* 0x000000000f087348 */ /* 0x018fea0003c00000 */
[----:B------:R0:W1:Y:S02]  /*abf0*/  SHFL.BFLY P6, R14, R13, R12, R11 ;  /* 0x0c00000c0d0e7389 */ /* 0x00006400000c000b */
[----:B01-34-:R-:W-:Y:S05]  /*ac00*/  ENDCOLLECTIVE ;  /* 0x000000000000791b */ /* 0x01bfea0003800000 */
.L_x_907:
[----:B------:R-:W-:Y:S05]  /*ac10*/  BSYNC B0 ;  /* 0x0000000000007941 */ /* 0x000fea0003800000 */
.L_x_906:
[----:B------:R-:W-:Y:S01]  /*ac20*/  FMNMX.FTZ R13, R14, R67, !PT ;  /* 0x000000430e0d7209 */ /* 0x000fe20007810000 */
[----:B------:R-:W-:Y:S01]  /*ac30*/  HFMA2 R12, -RZ, RZ, 0, 4.76837158203125e-07 ;  /* 0x00000008ff0c7431 */ /* 0x000fe200000001ff */
[----:B------:R-:W-:Y:S01]  /*ac40*/  MOV R11, 0x1f ;  /* 0x0000001f000b7802 */ /* 0x000fe20000000f00 */
[----:B------:R-:W-:-:S07]  /*ac50*/  IMAD.MOV.U32 R15, RZ, RZ, -0x1 ;  /* 0xffffffffff0f7424 */ /* 0x000fce00078e00ff */
[----:B------:R-:W-:Y:S05]  /*ac60*/  WARPSYNC.COLLECTIVE R15, `(.L_x_908) ;  /* 0x000000000f087348 */ /* 0x000fea0003c00000 */
[----:B------:R0:W1:Y:S02]  /*ac70*/  SHFL.BFLY P6, R14, R13, R12, R11 ;  /* 0x0c00000c0d0e7389 */ /* 0x00006400000c000b */
[----:B01----:R-:W-:Y:S05]  /*ac80*/  ENDCOLLECTIVE ;  /* 0x000000000000791b */ /* 0x003fea0003800000 */
.L_x_908:
[----:B------:R-:W-:Y:S01]  /*ac90*/  HFMA2 R12, -RZ, RZ, 0, 2.384185791015625e-07 ;  /* 0x00000004ff0c7431 */ /* 0x000fe200000001ff */
[----:B------:R-:W-:-:S04]  /*aca0*/  FMNMX.FTZ R3, R13, R14, !PT ;  /* 0x0000000e0d037209 */ /* 0x000fc80007810000 */
[----:B------:R-:W-:-:S07]  /*acb0*/  MOV R13, R3 ;  /* 0x00000003000d7202 */ /* 0x000fce0000000f00 */
[----:B------:R-:W-:Y:S05]  /*acc0*/  WARPSYNC.COLLECTIVE R15, `(.L_x_909) ;  /* 0x000000000f087348 */ /* 0x000fea0003c00000 */
[----:B------:R0:W1:Y:S02]  /*acd0*/  SHFL.BFLY P6, R14, R13, R12, R11 ;  /* 0x0c00000c0d0e7389 */ /* 0x00006400000c000b */
[----:B01----:R-:W-:Y:S05]  /*ace0*/  ENDCOLLECTIVE ;  /* 0x000000000000791b */ /* 0x003fea0003800000 */
.L_x_909:
[----:B------:R-:W-:Y:S05]  /*acf0*/  BRA `(.L_x_910) ;  /* 0xffffffac00107947 */ /* 0x000fea000383ffff */
.L_x_911:
        /* <DEDUP_REMOVED lines=16> */
.L_x_4058:


//--------------------- .text._ZN4mmha33masked_multihead_attention_kernelIfLi112ELi128ELi1ELi32ELi256ELb1ELb1EEEv26Multihead_attention_paramsIT_XT5_EE --------------------------
	.section	.text._ZN4mmha33masked_multihead_attention_kernelIfLi112ELi128ELi1ELi32ELi256ELb1ELb1EEEv26Multihead_attention_paramsIT_XT5_EE,"ax",@progbits
	.align	128
        .global         _ZN4mmha33masked_multihead_attention_kernelIfLi112ELi128ELi1ELi32ELi256ELb1ELb1EEEv26Multihead_attention_paramsIT_XT5_EE
        .type           _ZN4mmha33masked_multihead_attention_kernelIfLi112ELi128ELi1ELi32ELi256ELb1ELb1EEEv26Multihead_attention_paramsIT_XT5_EE,@function
        .size           _ZN4mmha33masked_multihead_attention_kernelIfLi112ELi128ELi1ELi32ELi256ELb1ELb1EEEv26Multihead_attention_paramsIT_XT5_EE,(.L_x_4059 - _ZN4mmha33masked_multihead_attention_kernelIfLi112ELi128ELi1ELi32ELi256ELb1ELb1EEEv26Multihead_attention_paramsIT_XT5_EE)
        .other          _ZN4mmha33masked_multihead_attention_kernelIfLi112ELi128ELi1ELi32ELi256ELb1ELb1EEEv26Multihead_attention_paramsIT_XT5_EE,@"STO_CUDA_ENTRY STV_DEFAULT"
_ZN4mmha33masked_multihead_attention_kernelIfLi112ELi128ELi1ELi32ELi256ELb1ELb1EEEv26Multihead_attention_paramsIT_XT5_EE:
.text._ZN4mmha33masked_multihead_attention_kernelIfLi112ELi128ELi1ELi32ELi256ELb1ELb1EEEv26Multihead_attention_paramsIT_XT5_EE:
[----:B------:R-:W0:Y:S01]  /*0000*/  LDC R1, c[0x0][0x37c] ;  /* 0x0000df00ff017b82 */ /* 0x000e220000000800 */
[----:B------:R-:W1:Y:S01]  /*0010*/  LDCU.64 UR4, c[0x0][0x490] ;  /* 0x00009200ff0477ac */ /* 0x000e620008000a00 */
[----:B------:R-:W2:Y:S01]  /*0020*/  S2R R17, SR_CTAID.Y ;  /* 0x0000000000117919 */ /* 0x000ea20000002600 */
[----:B0-----:R-:W-:Y:S01]  /*0030*/  VIADD R1, R1, 0xfffffe40 ;  /* 0xfffffe4001017836 */ /* 0x001fe20000000000 */
[----:B------:R-:W0:Y:S01]  /*0040*/  LDCU.64 UR36, c[0x0][0x358] ;  /* 0x00006b00ff2477ac */ /* 0x000e220008000a00 */
[----:B-1----:R-:W-:-:S04]  /*0050*/  UISETP.NE.U32.AND UP0, UPT, UR4, URZ, UPT ;  /* 0x000000ff0400728c */ /* 0x002fc8000bf05070 */
[----:B------:R-:W-:-:S09]  /*0060*/  UISETP.NE.AND.EX UP0, UPT, UR5, URZ, UPT, UP0 ;  /* 0x000000ff0500728c */ /* 0x000fd2000bf05300 */
[----:B--2---:R-:W-:Y:S05]  /*0070*/  BRA.U !UP0, `(.L_x_912) ;  /* 0x0000000108147547 */ /* 0x004fea000b800000 */
[----:B------:R-:W-:-:S05]  /*0080*/  IADD3 R2, P0, PT, R17, UR4, RZ ;  /* 0x0000000411027c10 */ /* 0x000fca000ff1e0ff */
[----:B------:R-:W-:-:S05]  /*0090*/  IMAD.X R3, RZ, RZ, UR5, P0 ;  /* 0x00000005ff037e24 */ /* 0x000fca00080e06ff */
[----:B0-----:R-:W2:Y:S02]  /*00a0*/  LDG.E.U8 R2, desc[UR36][R2.64] ;  /* 0x0000002402027981 */ /* 0x001ea4000c1e1100 */
[----:B--2---:R-:W-:-:S13]  /*00b0*/  ISETP.NE.AND P0, PT, R2, 0x1, PT ;  /* 0x000000010200780c */ /* 0x004fda0003f05270 */
[----:B------:R-:W-:Y:S05]  /*00c0*/  @!P0 EXIT ;  /* 0x000000000000894d */ /* 0x000fea0003800000 */
.L_x_912:
[----:B------:R-:W1:Y:S01]  /*00d0*/  LDCU UR7, c[0x0][0x3f0] ;  /* 0x00007e00ff0777ac */ /* 0x000e620008000800 */
[----:B------:R-:W2:Y:S01]  /*00e0*/  LDC.64 R2, c[0x0][0x498] ;  /* 0x00012600ff027b82 */ /* 0x000ea20000000a00 */
[----:B------:R-:W3:Y:S07]  /*00f0*/  LDCU UR10, c[0x0][0x3f4] ;  /* 0x00007e80ff0a77ac */ /* 0x000eee0008000800 */
[----:B------:R-:W4:Y:S01]  /*0100*/  LDC R20, c[0x0][0x40c] ;  /* 0x00010300ff147b82 */ /* 0x000f220000000800 */
[----:B------:R-:W3:Y:S07]  /*0110*/  S2R R22, SR_TID.X ;  /* 0x0000000000167919 */ /* 0x000eee0000002100 */
[----:B------:R-:W-:Y:S01]  /*0120*/  S2UR UR44, SR_CTAID.X ;  /* 0x00000000002c79c3 */ /* 0x000fe20000002500 */
[----:B-1----:R-:W-:-:S05]  /*0130*/  IMAD.U32 R0, RZ, RZ, UR7 ;  /* 0x00000007ff007e24 */ /* 0x002fca000f8e00ff */
[----:B------:R-:W-:Y:S01]  /*0140*/  IABS R7, R0 ;  /* 0x0000000000077213 */ /* 0x000fe20000000000 */
[----:B--2---:R-:W-:Y:S01]  /*0150*/  IMAD.WIDE.U32 R2, R17, 0x4, R2 ;  /* 0x0000000411027825 */ /* 0x004fe200078e0002 */
[----:B------:R-:W1:Y:S02]  /*0160*/  LDC.64 R14, c[0x0][0x418] ;  /* 0x00010600ff0e7b82 */ /* 0x000e640000000a00 */
[----:B------:R-:W2:Y:S08]  /*0170*/  I2F.RP R0, R7 ;  /* 0x0000000700007306 */ /* 0x000eb00000209400 */
[----:B--2---:R-:W2:Y:S02]  /*0180*/  MUFU.RCP R0, R0 ;  /* 0x0000000000007308 */ /* 0x004ea40000001000 */
[----:B--2---:R-:W-:Y:S01]  /*0190*/  VIADD R4, R0, 0xffffffe ;  /* 0x0ffffffe00047836 */ /* 0x004fe20000000000 */
[----:B------:R-:W-:-:S05]  /*01a0*/  IABS R0, R17 ;  /* 0x0000001100007213 */ /* 0x000fca0000000000 */
[----:B------:R2:W0:Y:S02]  /*01b0*/  F2I.FTZ.U32.TRUNC.NTZ R5, R4 ;  /* 0x0000000400057305 */ /* 0x000424000021f000 */
[----:B--2---:R-:W-:Y:S02]  /*01c0*/  IMAD.MOV.U32 R4, RZ, RZ, RZ ;  /* 0x000000ffff047224 */ /* 0x004fe400078e00ff */
[----:B0-----:R-:W-:-:S04]  /*01d0*/  IMAD.MOV R6, RZ, RZ, -R5 ;  /* 0x000000ffff067224 */ /* 0x001fc800078e0a05 */
[----:B------:R-:W-:Y:S02]  /*01e0*/  IMAD R9, R6, R7, RZ ;  /* 0x0000000706097224 */ /* 0x000fe400078e02ff */
[----:B------:R0:W2:Y:S02]  /*01f0*/  LDG.E R6, desc[UR36][R2.64] ;  /* 0x0000002402067981 */ /* 0x0000a4000c1e1900 */
[----:B------:R-:W-:Y:S02]  /*0200*/  IMAD.HI.U32 R5, R5, R9, R4 ;  /* 0x0000000905057227 */ /* 0x000fe400078e0004 */
[----:B------:R-:W3:Y:S04]  /*0210*/  LDC.64 R8, c[0x0][0x460] ;  /* 0x00011800ff087b82 */ /* 0x000ee80000000a00 */
[----:B------:R-:W-:-:S05]  /*0220*/  IMAD.HI.U32 R5, R5, R0, RZ ;  /* 0x0000000005057227 */ /* 0x000fca00078e00ff */
[----:B------:R-:W-:-:S13]  /*0230*/  R2UR UR6, R5 ;  /* 0x00000000050672ca */ /* 0x000fda00000e0000 */
[----:B------:R-:W-:-:S05]  /*0240*/  IADD3 R4, PT, PT, RZ, -UR6, RZ ;  /* 0x80000006ff047c10 */ /* 0x000fca000fffe0ff */
[----:B------:R-:W-:-:S05]  /*0250*/  IMAD R0, R7, R4, R0 ;  /* 0x0000000407007224 */ /* 0x000fca00078e0200 */
[----:B------:R-:W-:Y:S01]  /*0260*/  ISETP.GT.U32.AND P0, PT, R7, R0, PT ;  /* 0x000000000700720c */ /* 0x000fe20003f04070 */
[----:B------:R-:W-:-:S12]  /*0270*/  IMAD.U32 R4, RZ, RZ, UR6 ;  /* 0x00000006ff047e24 */ /* 0x000fd8000f8e00ff */
[----:B------:R-:W-:Y:S02]  /*0280*/  @!P0 VIADD R4, R4, 0x1 ;  /* 0x0000000104048836 */ /* 0x000fe40000000000 */
[----:B------:R-:W-:-:S03]  /*0290*/  @!P0 IMAD.IADD R0, R0, 0x1, -R7 ;  /* 0x0000000100008824 */ /* 0x000fc600078e0a07 */
[----:B------:R-:W-:Y:S02]  /*02a0*/  @!P0 R2UR UR6, R4 ;  /* 0x00000000040682ca */ /* 0x000fe400000e0000 */
[----:B---3--:R-:W-:-:S04]  /*02b0*/  ISETP.NE.U32.AND P0, PT, R8, RZ, PT ;  /* 0x000000ff0800720c */ /* 0x008fc80003f05070 */
[----:B------:R-:W-:Y:S02]  /*02c0*/  ISETP.NE.AND.EX P0, PT, R9, RZ, PT, P0 ;  /* 0x000000ff0900720c */ /* 0x000fe40003f05300 */
[----:B------:R-:W-:Y:S02]  /*02d0*/  ISETP.GE.U32.AND P1, PT, R0, R7, PT ;  /* 0x000000070000720c */ /* 0x000fe40003f26070 */
[----:B----4-:R-:W-:-:S03]  /*02e0*/  ISETP.EQ.AND P2, PT, R20, RZ, P0 ;  /* 0x000000ff1400720c */ /* 0x010fc60000742270 */
[----:B------:R-:W-:Y:S02]  /*02f0*/  IMAD.U32 R0, RZ, RZ, UR6 ;  /* 0x00000006ff007e24 */ /* 0x000fe4000f8e00ff */
[----:B------:R-:W-:-:S06]  /*0300*/  IMAD.U32 R21, RZ, RZ, UR10 ;  /* 0x0000000aff157e24 */ /* 0x000fcc000f8e00ff */
[----:B------:R-:W-:Y:S02]  /*0310*/  @P1 VIADD R0, R0, 0x1 ;  /* 0x0000000100001836 */ /* 0x000fe40000000000 */
[----:B------:R-:W-:Y:S01]  /*0320*/  VOTEU.ANY UP2, P2 ;  /* 0x0000000000ff7886 */ /* 0x000fe20001040100 */
[----:B------:R-:W-:Y:S02]  /*0330*/  UP2UR UR8, UPR, URZ, 0x4 ;  /* 0x00000004ff087883 */ /* 0x000fe40008000000 */
[----:B------:R-:W-:Y:S02]  /*0340*/  @P1 R2UR UR6, R0 ;  /* 0x00000000000612ca */ /* 0x000fe400000e0000 */
[----:B0-----:R-:W-:Y:S01]  /*0350*/  LOP3.LUT R3, R17, UR7, RZ, 0x3c, !PT ;  /* 0x0000000711037c12 */ /* 0x001fe2000f8e3cff */
[----:B------:R-:W0:Y:S01]  /*0360*/  @UP2 LDCU.64 UR4, c[0x0][0x460] ;  /* 0x00008c00ff0427ac */ /* 0x000e220008000a00 */
[----:B------:R-:W-:Y:S02]  /*0370*/  MOV R0, UR8 ;  /* 0x0000000800007c02 */ /* 0x000fe40008000f00 */
[----:B------:R-:W-:-:S04]  /*0380*/  IABS R0, R21 ;  /* 0x0000001500007213 */ /* 0x000fc80000000000 */
[----:B------:R-:W-:-:S13]  /*0390*/  R2UR UR9, R0 ;  /* 0x00000000000972ca */ /* 0x000fda00000e0000 */
[----:B------:R-:W3:Y:S01]  /*03a0*/  I2F.RP R0, UR9 ;  /* 0x0000000900007d06 */ /* 0x000ee20008209400 */
[----:B------:R-:W-:-:S07]  /*03b0*/  ISETP.GE.AND P0, PT, R3, RZ, PT ;  /* 0x000000ff0300720c */ /* 0x000fce0003f06270 */
[----:B---3--:R-:W3:Y:S01]  /*03c0*/  MUFU.RCP R0, R0 ;  /* 0x0000000000007308 */ /* 0x008ee20000001000 */
[----:B------:R-:W-:-:S05]  /*03d0*/  UISETP.NE.AND UP0, UPT, UR7, URZ, UPT ;  /* 0x000000ff0700728c */ /* 0x000fca000bf05270 */
[----:B------:R-:W-:Y:S01]  /*03e0*/  VOTEU.ANY UP1, P0 ;  /* 0x0000000000ff7886 */ /* 0x000fe20000020100 */
[----:B------:R-:W-:-:S04]  /*03f0*/  UMOV UR42, UR6 ;  /* 0x00000006002a7c82 */ /* 0x000fc80008000000 */
[----:B------:R-:W-:Y:S01]  /*0400*/  @!UP1 UIADD3 UR42, UPT, UPT, -UR42, URZ, URZ ;  /* 0x000000ff2a2a9290 */ /* 0x000fe2000fffe1ff */
[----:B---3--:R-:W-:Y:S01]  /*0410*/  VIADD R3, R0, 0xffffffe ;  /* 0x0ffffffe00037836 */ /* 0x008fe20000000000 */
[----:B------:R-:W-:-:S05]  /*0420*/  @!UP0 ULOP3.LUT UR42, URZ, UR7, URZ, 0x33, !UPT ;  /* 0x00000007ff2a8292 */ /* 0x000fca000f8e33ff */
[----:B------:R-:W3:Y:S01]  /*0430*/  F2I.FTZ.U32.TRUNC.NTZ R3, R3 ;  /* 0x0000000300037305 */ /* 0x000ee2000021f000 */
[----:B0-----:R-:W-:Y:S01]  /*0440*/  @UP2 UIMAD.WIDE UR4, UR42, 0x4, UR4 ;  /* 0x000000042a0428a5 */ /* 0x001fe2000f8e0204 */
[----:B------:R-:W-:-:S05]  /*0450*/  PLOP3.LUT P0, PT, PT, PT, UP2, 0x80, 0x8 ;  /* 0x000000000008781c */ /* 0x000fca0003f0f028 */
[----:B------:R-:W-:Y:S02]  /*0460*/  IMAD.U32 R5, RZ, RZ, UR5 ;  /* 0x00000005ff057e24 */ /* 0x000fe4000f8e00ff */
[----:B------:R-:W-:Y:S01]  /*0470*/  IMAD.U32 R4, RZ, RZ, UR4 ;  /* 0x00000004ff047e24 */ /* 0x000fe2000f8e00ff */
[----:B---3--:R-:W-:-:S05]  /*0480*/  R2UR UR5, R3 ;  /* 0x00000000030572ca */ /* 0x008fca00000e0000 */
[----:B------:R0:W5:Y:S01]  /*0490*/  @P0 LDG.E R10, desc[UR36][R4.64] ;  /* 0x00000024040a0981 */ /* 0x000162000c1e1900 */
[----:B------:R-:W-:-:S07]  /*04a0*/  UMOV UR4, URZ ;  /* 0x000000ff00047c82 */ /* 0x000fce0008000000 */
[----:B------:R-:W-:-:S04]  /*04b0*/  UIADD3 UR6, UPT, UPT, URZ, -UR5, URZ ;  /* 0x80000005ff067290 */ /* 0x000fc8000fffe0ff */
[----:B------:R-:W-:-:S04]  /*04c0*/  UIMAD UR6, UR6, UR9, URZ ;  /* 0x00000009060672a4 */ /* 0x000fc8000f8e02ff */
[----:B------:R-:W-:-:S07]  /*04d0*/  UIMAD.WIDE.U32 UR4, UR5, UR6, UR4 ;  /* 0x00000006050472a5 */ /* 0x000fce000f8e0004 */
[----:B------:R-:W3:Y:S01]  /*04e0*/  LDCU UR6, c[0x0][0x3f8] ;  /* 0x00007f00ff0677ac */ /* 0x000ee20008000800 */
[----:B------:R-:W-:Y:S01]  /*04f0*/  ISETP.GT.U32.AND P4, PT, R22, 0x1b, PT ;  /* 0x0000001b1600780c */ /* 0x000fe20003f84070 */
[----:B------:R-:W-:Y:S01]  /*0500*/  BSSY.RECONVERGENT B0, `(.L_x_913) ;  /* 0x0000035000007945 */ /* 0x000fe20003800200 */
[----:B--2---:R-:W-:-:S13]  /*0510*/  R2UR UR41, R6 ;  /* 0x00000000062972ca */ /* 0x004fda00000e0000 */
[----:B------:R-:W-:-:S06]  /*0520*/  UIADD3 UR40, UPT, UPT, UR41, -0x1, URZ ;  /* 0xffffffff29287890 */ /* 0x000fcc000fffe0ff */
[----:B0-----:R-:W-:-:S04]  /*0530*/  IABS R4, UR40 ;  /* 0x0000002800047c13 */ /* 0x001fc80008000000 */
[----:B------:R-:W-:-:S13]  /*0540*/  R2UR UR7, R4 ;  /* 0x00000000040772ca */ /* 0x000fda00000e0000 */
[----:B------:R-:W-:-:S04]  /*0550*/  UIMAD.WIDE.U32 UR4, UR5, UR7, URZ ;  /* 0x00000007050472a5 */ /* 0x000fc8000f8e00ff */
[----:B------:R-:W-:-:S04]  /*0560*/  UIADD3 UR5, UPT, UPT, -UR5, URZ, URZ ;  /* 0x000000ff05057290 */ /* 0x000fc8000fffe1ff */
[----:B------:R-:W-:Y:S02]  /*0570*/  UIMAD UR5, UR9, UR5, UR7 ;  /* 0x00000005090572a4 */ /* 0x000fe4000f8e0207 */
[----:B------:R-:W-:Y:S02]  /*0580*/  UISETP.GE.AND UP3, UPT, UR40, URZ, UPT ;  /* 0x000000ff2800728c */ /* 0x000fe4000bf66270 */
[----:B------:R-:W-:Y:S01]  /*0590*/  UISETP.GT.U32.AND UP0, UPT, UR9, UR5, UPT ;  /* 0x000000050900728c */ /* 0x000fe2000bf04070 */
[----:B------:R-:W0:Y:S10]  /*05a0*/  LDCU UR4, c[0x0][0x3e8] ;  /* 0x00007d00ff0477ac */ /* 0x000e340008000800 */
[----:B------:R-:W-:-:S04]  /*05b0*/  @!UP0 UIADD3 UR5, UPT, UPT, UR5, -UR9, URZ ;  /* 0x8000000905058290 */ /* 0x000fc8000fffe0ff */
[----:B------:R-:W-:Y:S02]  /*05c0*/  UISETP.GT.U32.AND UP2, UPT, UR9, UR5, UPT ;  /* 0x000000050900728c */ /* 0x000fe4000bf44070 */
[----:B------:R-:W-:-:S09]  /*05d0*/  UISETP.NE.AND UP0, UPT, UR10, URZ, UPT ;  /* 0x000000ff0a00728c */ /* 0x000fd2000bf05270 */
[----:B------:R-:W-:Y:S01]  /*05e0*/  @!UP2 UIADD3 UR5, UPT, UPT, UR5, -UR9, URZ ;  /* 0x800000090505a290 */ /* 0x000fe2000fffe0ff */
[----:B------:R-:W3:Y:S06]  /*05f0*/  S2UR UR7, SR_CTAID.Y ;  /* 0x00000000000779c3 */ /* 0x000eec0000002600 */
[----:B------:R-:W-:Y:S02]  /*0600*/  UMOV UR11, UR5 ;  /* 0x00000005000b7c82 */ /* 0x000fe40008000000 */
[----:B------:R-:W-:Y:S02]  /*0610*/  @!UP3 UIADD3 UR11, UPT, UPT, -UR11, URZ, URZ ;  /* 0x000000ff0b0bb290 */ /* 0x000fe4000fffe1ff */
[----:B------:R-:W-:-:S06]  /*0620*/  @!UP0 ULOP3.LUT UR11, URZ, UR10, URZ, 0x33, !UPT ;  /* 0x0000000aff0b8292 */ /* 0x000fcc000f8e33ff */
[----:B------:R-:W-:Y:S01]  /*0630*/  MOV R40, UR11 ;  /* 0x0000000b00287c02 */ /* 0x000fe20008000f00 */
[----:B0-----:R-:W-:-:S04]  /*0640*/  UISETP.NE.AND UP1, UPT, UR4, URZ, UPT ;  /* 0x000000ff0400728c */ /* 0x001fc8000bf25270 */
[----:B------:R0:W-:Y:S01]  /*0650*/  STL [R1+0x178], R40 ;  /* 0x0001782801007387 */ /* 0x0001e20000100800 */
[----:B---3--:R-:W-:-:S06]  /*0660*/  UIMAD UR43, UR7, UR6, UR44 ;  /* 0x00000006072b72a4 */ /* 0x008fcc000f8e022c */
[----:B------:R-:W-:Y:S02]  /*0670*/  @UP1 UIMAD UR4, UR7, UR4, URZ ;  /* 0x00000004070412a4 */ /* 0x000fe4000f8e02ff */
[----:B------:R-:W-:Y:S01]  /*0680*/  @!UP1 UIMAD UR8, UR43, 0x70, URZ ;  /* 0x000000702b0898a4 */ /* 0x000fe2000f8e02ff */
[----:B------:R-:W-:Y:S01]  /*0690*/  UMOV UR39, URZ ;  /* 0x000000ff00277c82 */ /* 0x000fe20008000000 */
[----:B------:R-:W-:Y:S02]  /*06a0*/  @UP1 UIMAD UR8, UR44, 0x70, UR4 ;  /* 0x000000702c0818a4 */ /* 0x000fe4000f8e0204 */
[----:B------:R-:W-:Y:S01]  /*06b0*/  UIMAD UR42, UR42, UR6, URZ ;  /* 0x000000062a2a72a4 */ /* 0x000fe2000f8e02ff */
[----:B------:R-:W-:Y:S02]  /*06c0*/  P2R R2, PR, RZ, 0x4 ;  /* 0x00000004ff027803 */ /* 0x000fe40000000000 */
[----:B------:R-:W-:Y:S02]  /*06d0*/  CS2R R30, SRZ ;  /* 0x00000000001e7805 */ /* 0x000fe4000001ff00 */
[----:B------:R-:W-:Y:S01]  /*06e0*/  CS2R R28, SRZ ;  /* 0x00000000001c7805 */ /* 0x000fe2000001ff00 */
[----:B------:R-:W-:Y:S01]  /*06f0*/  IMAD.SHL.U32 R0, R22, 0x4, RZ ;  /* 0x0000000416007824 */ /* 0x000fe200078e00ff */
[----:B01----:R-:W-:Y:S06]  /*0700*/  @P4 BRA `(.L_x_914) ;  /* 0x0000000000504947 */ /* 0x003fec0003800000 */
        /* <DEDUP_REMOVED lines=17> */
[C---:B-1----:R-:W-:Y:S01]  /*0820*/  @!P0 FMUL.FTZ R30, R4.reuse, R11 ;  /* 0x0000000b041e8220 */ /* 0x042fe20000410000 */
[----:B--2---:R-:W-:-:S06]  /*0830*/  @!P0 FMUL.FTZ R31, R4, R31 ;  /* 0x0000001f041f8220 */ /* 0x004fcc0000410000 */
[----:B------:R0:W5:Y:S02]  /*0840*/  @P0 LDG.E.128 R28, desc[UR36][R6.64] ;  /* 0x00000024061c0981 */ /* 0x000164000c1e1d00 */
.L_x_914:
[----:B------:R-:W-:Y:S05]  /*0850*/  BSYNC.RECONVERGENT B0 ;  /* 0x0000000000007941 */ /* 0x000fea0003800200 */
.L_x_913:
[----:B------:R-:W1:Y:S01]  /*0860*/  LDCU.64 UR8, c[0x0][0x3a0] ;  /* 0x00007400ff0877ac */ /* 0x000e620008000a00 */
[----:B------:R-:W-:Y:S01]  /*0870*/  ISETP.NE.U32.AND P0, PT, R14, RZ, PT ;  /* 0x000000ff0e00720c */ /* 0x000fe20003f05070 */
[----:B------:R-:W2:Y:S01]  /*0880*/  @!P4 LDC.64 R4, c[0x0][0x3b8] ;  /* 0x0000ee00ff04cb82 */ /* 0x000ea20000000a00 */
[C---:B------:R-:W-:Y:S01]  /*0890*/  @!P4 IMAD R3, R22.reuse, R21, UR40 ;  /* 0x000000281603ce24 */ /* 0x040fe2000f8e0215 */
[----:B------:R-:W3:Y:S01]  /*08a0*/  LDCU.64 UR4, c[0x0][0x390] ;  /* 0x00007200ff0477ac */ /* 0x000ee20008000a00 */
[----:B------:R-:W-:Y:S02]  /*08b0*/  ISETP.NE.AND.EX P0, PT, R15, RZ, PT, P0 ;  /* 0x000000ff0f00720c */ /* 0x000fe40003f05300 */
[----:B------:R-:W-:Y:S01]  /*08c0*/  CS2R R34, SRZ ;  /* 0x0000000000227805 */ /* 0x000fe2000001ff00 */
[----:B------:R-:W4:Y:S01]  /*08d0*/  S2R R15, SR_CTAID.X ;  /* 0x00000000000f7919 */ /* 0x000f220000002500 */
[----:B------:R-:W-:Y:S01]  /*08e0*/  VOTEU.ANY UP0, P2 ;  /* 0x0000000000ff7886 */ /* 0x000fe20001000100 */
[----:B------:R-:W-:Y:S01]  /*08f0*/  PLOP3.LUT P2, PT, PT, PT, UP0, 0x40, 0x4 ;  /* 0x000000000004781c */ /* 0x000fe20003f4e808 */
[----:B------:R-:W-:Y:S01]  /*0900*/  UIMAD UR43, UR43, 0x70, URZ ;  /* 0x000000702b2b78a4 */ /* 0x000fe2000f8e02ff */
[----:B------:R-:W-:Y:S01]  /*0910*/  PLOP3.LUT P5, PT, PT, PT, UP0, 0x80, 0x8 ;  /* 0x000000000008781c */ /* 0x000fe20003faf008 */
[----:B------:R-:W-:Y:S01]  /*0920*/  @!P4 IMAD.SHL.U32 R14, R3, 0x4, RZ ;  /* 0x00000004030ec824 */ /* 0x000fe200078e00ff */
[----:B------:R-:W-:-:S02]  /*0930*/  ISETP.GT.U32.OR P2, PT, R22, 0x1f, P2 ;  /* 0x0000001f1600780c */ /* 0x000fc40001744470 */
[----:B------:R-:W-:Y:S02]  /*0940*/  CS2R R32, SRZ ;  /* 0x0000000000207805 */ /* 0x000fe4000001ff00 */
[----:B-1----:R-:W-:Y:S01]  /*0950*/  ISETP.NE.U32.AND P3, PT, RZ, UR8, PT ;  /* 0x00000008ff007c0c */ /* 0x002fe2000bf65070 */
[----:B------:R-:W1:Y:S03]  /*0960*/  @P0 LDC.64 R12, c[0x0][0x418] ;  /* 0x00010600ff0c0b82 */ /* 0x000e660000000a00 */
[----:B------:R-:W-:Y:S02]  /*0970*/  ISETP.NE.AND.EX P3, PT, RZ, UR9, PT, P3 ;  /* 0x00000009ff007c0c */ /* 0x000fe4000bf65330 */
[----:B---3--:R-:W-:Y:S02]  /*0980*/  ISETP.NE.U32.AND P1, PT, RZ, UR4, PT ;  /* 0x00000004ff007c0c */ /* 0x008fe4000bf25070 */
[----:B------:R-:W-:Y:S01]  /*0990*/  ISETP.GT.U32.OR P3, PT, R22, 0x1b, !P3 ;  /* 0x0000001b1600780c */ /* 0x000fe20005f64470 */
[----:B------:R-:W-:Y:S01]  /*09a0*/  VOTEU.ALL UP0, P2 ;  /* 0x0000000000ff7886 */ /* 0x000fe20001000000 */
[----:B------:R-:W-:-:S02]  /*09b0*/  ISETP.NE.AND.EX P1, PT, RZ, UR5, PT, P1 ;  /* 0x00000005ff007c0c */ /* 0x000fc4000bf25310 */
[----:B------:R-:W-:Y:S02]  /*09c0*/  ISETP.NE.OR P3, PT, R20, RZ, P3 ;  /* 0x000000ff1400720c */ /* 0x000fe40001f65670 */
[----:B------:R-:W-:Y:S02]  /*09d0*/  ISETP.GT.U32.OR P1, PT, R22, 0x1b, !P1 ;  /* 0x0000001b1600780c */ /* 0x000fe40004f24470 */
[----:B-----5:R-:W-:Y:S02]  /*09e0*/  @P5 R2UR UR39, R10 ;  /* 0x000000000a2752ca */ /* 0x020fe400000e0000 */
[----:B------:R-:W3:Y:S01]  /*09f0*/  @!P2 LDC.64 R10, c[0x0][0x450] ;  /* 0x00011400ff0aab82 */ /* 0x000ee20000000a00 */
[----:B----4-:R-:W-:Y:S02]  /*0a00*/  IMAD R3, R15, 0x70, R0 ;  /* 0x000000700f037824 */ /* 0x010fe400078e0200 */
[----:B------:R-:W-:Y:S01]  /*0a10*/  @!P4 IMAD R15, R21, UR43, R14 ;  /* 0x0000002b150fcc24 */ /* 0x000fe2000f8e020e */
[----:B------:R-:W-:Y:S01]  /*0a20*/  CS2R R18, SRZ ;  /* 0x0000000000127805 */ /* 0x000fe2000001ff00 */
[----:B-1----:R-:W-:-:S03]  /*0a30*/  @P0 IMAD.WIDE.U32 R12, R17, 0x4, R12 ;  /* 0x00000004110c0825 */ /* 0x002fc600078e000c */
[----:B------:R-:W1:Y:S03]  /*0a40*/  @!P3 LDC.64 R8, c[0x0][0x3a0] ;  /* 0x0000e800ff08bb82 */ /* 0x000e660000000a00 */
[----:B------:R-:W-:Y:S01]  /*0a50*/  @!UP0 UIMAD UR4, UR39, UR6, URZ ;  /* 0x00000006270482a4 */ /* 0x000fe2000f8e02ff */
[----:B--2---:R-:W-:-:S04]  /*0a60*/  @!P4 IMAD.WIDE R4, R15, 0x4, R4 ;  /* 0x000000040f04c825 */ /* 0x004fc800078e0204 */
[----:B0-----:R-:W0:Y:S01]  /*0a70*/  @!P1 LDC.64 R6, c[0x0][0x390] ;  /* 0x0000e400ff069b82 */ /* 0x001e220000000a00 */
[----:B------:R-:W-:Y:S01]  /*0a80*/  IMAD.U32 R14, RZ, RZ, UR4 ;  /* 0x00000004ff0e7e24 */ /* 0x000fe2000f8e00ff */
[----:B------:R-:W-:Y:S02]  /*0a90*/  CS2R R16, SRZ ;  /* 0x0000000000107805 */ /* 0x000fe4000001ff00 */
[----:B------:R-:W-:Y:S02]  /*0aa0*/  CS2R R26, SRZ ;  /* 0x00000000001a7805 */ /* 0x000fe4000001ff00 */
[----:B------:R-:W-:Y:S01]  /*0ab0*/  CS2R R24, SRZ ;  /* 0x0000000000187805 */ /* 0x000fe2000001ff00 */
[----:B------:R-:W-:Y:S01]  /*0ac0*/  @!P2 IMAD R15, R14, 0x70, R3 ;  /* 0x000000700e0fa824 */ /* 0x000fe200078e0203 */
[----:B------:R-:W2:Y:S01]  /*0ad0*/  @P0 LDG.E R12, desc[UR36][R12.64] ;  /* 0x000000240c0c0981 */ /* 0x000ea2000c1e1900 */
[----:B------:R-:W4:Y:S02]  /*0ae0*/  LDCU.U8 UR4, c[0x0][0x404] ;  /* 0x00008080ff0477ac */ /* 0x000f240008000000 */
[----:B---3--:R-:W-:Y:S01]  /*0af0*/  @!P2 IMAD.WIDE R10, R15, 0x4, R10 ;  /* 0x000000040f0aa825 */ /* 0x008fe200078e020a */
[----:B------:R-:W3:Y:S04]  /*0b00*/  @!P4 LDG.E.128 R16, desc[UR36][R4.64] ;  /* 0x000000240410c981 */ /* 0x000ee8000c1e1d00 */
[----:B------:R-:W3:Y:S01]  /*0b10*/  @!P2 LDG.E.128 R36, desc[UR36][R10.64] ;  /* 0x000000240a24a981 */ /* 0x000ee2000c1e1d00 */
[----:B-1----:R-:W-:-:S05]  /*0b20*/  @!P3 IMAD.WIDE.U32 R8, R3, 0x4, R8 ;  /* 0x000000040308b825 */ /* 0x002fca00078e0008 */
[----:B------:R-:W3:Y:S01]  /*0b30*/  @!P3 LDG.E.128 R24, desc[UR36][R8.64] ;  /* 0x000000240818b981 */ /* 0x000ee2000c1e1d00 */
[----:B0-----:R-:W-:-:S05]  /*0b40*/  @!P1 IMAD.WIDE.U32 R6, R3, 0x4, R6 ;  /* 0x0000000403069825 */ /* 0x001fca00078e0006 */
[----:B------:R0:W3:Y:S02]  /*0b50*/  @!P1 LDG.E.128 R32, desc[UR36][R6.64] ;  /* 0x0000002406209981 */ /* 0x0000e4000c1e1d00 */
[----:B0-----:R-:W0:Y:S01]  /*0b60*/  LDC R7, c[0x0][0x400] ;  /* 0x00010000ff077b82 */ /* 0x001e220000000800 */
[----:B------:R-:W-:Y:S01]  /*0b70*/  IMAD.MOV R112, RZ, RZ, -R21 ;  /* 0x000000ffff707224 */ /* 0x000fe200078e0a15 */
[----:B----4-:R-:W-:-:S04]  /*0b80*/  ISETP.NE.AND P1, PT, RZ, UR4, PT ;  /* 0x00000004ff007c0c */ /* 0x010fc8000bf25270 */
[----:B------:R-:W-:Y:S02]  /*0b90*/  VIADDMNMX R112, R112, UR41, RZ, !PT ;  /* 0x0000002970707c46 */ /* 0x000fe4000f8001ff */
[----:B------:R-:W-:Y:S02]  /*0ba0*/  ISETP.NE.AND P3, PT, R20, RZ, PT ;  /* 0x000000ff1400720c */ /* 0x000fe40003f65270 */
[----:B------:R-:W-:Y:S01]  /*0bb0*/  R2UR UR5, R112 ;  /* 0x00000000700572ca */ /* 0x000fe200000e0000 */
[----:B------:R-:W-:Y:S01]  /*0bc0*/  UMOV UR38, URZ ;  /* 0x000000ff00267c82 */ /* 0x000fe20008000000 */
[----:B------:R-:W-:Y:S01]  /*0bd0*/  BSSY.RECONVERGENT B6, `(.L_x_915) ;  /* 0x0000120000067945 */ /* 0x000fe20003800200 */
[----:B0-----:R-:W-:-:S10]  /*0be0*/  ISETP.LT.OR P1, PT, R7, 0x1, P1 ;  /* 0x000000010700780c */ /* 0x001fd40000f21670 */
[----:B------:R-:W-:Y:S01]  /*0bf0*/  IMAD.U32 R3, RZ, RZ, UR5 ;  /* 0x00000005ff037e24 */ /* 0x000fe2000f8e00ff */
[----:B--2---:R-:W-:Y:S01]  /*0c00*/  @P0 R2UR UR38, R12 ;  /* 0x000000000c2602ca */ /* 0x004fe200000e0000 */
[----:B---3--:R-:W-:Y:S01]  /*0c10*/  @!P3 FADD.FTZ R16, R16, R24 ;  /* 0x000000181010b221 */ /* 0x008fe20000010000 */
[----:B------:R-:W-:Y:S01]  /*0c20*/  @!P3 FADD.FTZ R17, R17, R25 ;  /* 0x000000191111b221 */ /* 0x000fe20000010000 */
[----:B------:R-:W-:Y:S01]  /*0c30*/  @!P3 FADD.FTZ R18, R18, R26 ;  /* 0x0000001a1212b221 */ /* 0x000fe20000010000 */
[----:B------:R-:W-:Y:S01]  /*0c40*/  @!P3 FADD.FTZ R19, R19, R27 ;  /* 0x0000001b1313b221 */ /* 0x000fe20000010000 */
[----:B------:R-:W-:Y:S01]  /*0c50*/  @!P2 FMUL.FTZ R16, R16, R36 ;  /* 0x000000241010a220 */ /* 0x000fe20000410000 */
[----:B------:R-:W-:Y:S01]  /*0c60*/  @!P2 FMUL.FTZ R17, R17, R37 ;  /* 0x000000251111a220 */ /* 0x000fe20000410000 */
[----:B------:R-:W-:Y:S01]  /*0c70*/  @!P2 FMUL.FTZ R18, R18, R38 ;  /* 0x000000261212a220 */ /* 0x000fe20000410000 */
[----:B------:R-:W-:Y:S01]  /*0c80*/  @!P2 FMUL.FTZ R19, R19, R39 ;  /* 0x000000271313a220 */ /* 0x000fe20000410000 */
[----:B------:R-:W-:Y:S01]  /*0c90*/  FADD.FTZ R28, R32, R28 ;  /* 0x0000001c201c7221 */ /* 0x000fe20000010000 */
[----:B------:R-:W-:Y:S01]  /*0ca0*/  FADD.FTZ R29, R33, R29 ;  /* 0x0000001d211d7221 */ /* 0x000fe20000010000 */
[----:B------:R-:W-:Y:S01]  /*0cb0*/  FADD.FTZ R30, R34, R30 ;  /* 0x0000001e221e7221 */ /* 0x000fe20000010000 */
[----:B------:R-:W-:Y:S01]  /*0cc0*/  FADD.FTZ R31, R35, R31 ;  /* 0x0000001f231f7221 */ /* 0x000fe20000010000 */
[----:B------:R-:W-:Y:S06]  /*0cd0*/  @P1 BRA `(.L_x_916) ;  /* 0x00000004002c1947 */ /* 0x000fec0003800000 */
[----:B------:R-:W-:Y:S05]  /*0ce0*/  @P3 BRA `(.L_x_917) ;  /* 0x0000000000a83947 */ /* 0x000fea0003800000 */
[----:B------:R-:W-:-:S13]  /*0cf0*/  ISETP.GE.AND P0, PT, R0, R7, PT ;  /* 0x000000070000720c */ /* 0x000fda0003f06270 */
[----:B------:R-:W-:Y:S05]  /*0d00*/  @P0 BRA `(.L_x_918) ;  /* 0x0000001000300947 */ /* 0x000fea0003800000 */
[----:B------:R-:W-:Y:S02]  /*0d10*/  I2FP.F32.U32 R3, R7 ;  /* 0x0000000700037245 */ /* 0x000fe40000201000 */
[----:B------:R-:W-:Y:S02]  /*0d20*/  IADD3 R4, PT, PT, R0, 0x2, RZ ;  /* 0x0000000200047810 */ /* 0x000fe40007ffe0ff */
[----:B------:R-:W-:Y:S02]  /*0d30*/  I2FP.F32.U32 R0, R0 ;  /* 0x0000000000007245 */ /* 0x000fe40000201000 */
[----:B------:R-:W0:Y:S01]  /*0d40*/  MUFU.RCP R3, R3 ;  /* 0x0000000300037308 */ /* 0x000e220000001000 */
[----:B------:R-:W-:-:S05]  /*0d50*/  I2FP.F32.U32 R4, R4 ;  /* 0x0000000400047245 */ /* 0x000fca0000201000 */
[----:B0-----:R-:W-:-:S04]  /*0d60*/  FMUL.FTZ R4, R4, R3 ;  /* 0x0000000304047220 */ /* 0x001fc80000410000 */
[----:B------:R-:W-:Y:S01]  /*0d70*/  FMUL.FTZ R5, R4, 13.28771209716796875 ;  /* 0x41549a7804057820 */ /* 0x000fe20000410000 */
[----:B------:R-:W-:Y:S01]  /*0d80*/  FMUL.FTZ R4, R0, R3 ;  /* 0x0000000300047220 */ /* 0x000fe20000410000 */
[----:B------:R-:W-:-:S03]  /*0d90*/  VIADD R0, R20, -UR38 ;  /* 0x8000002614007c36 */ /* 0x000fc60008000000 */
[----:B------:R-:W-:Y:S01]  /*0da0*/  FMUL.FTZ R4, R4, 13.28771209716796875 ;  /* 0x41549a7804047820 */ /* 0x000fe20000410000 */
[----:B------:R-:W0:Y:S01]  /*0db0*/  MUFU.EX2 R5, -R5 ;  /* 0x8000000500057308 */ /* 0x000e220000000800 */
[----:B------:R-:W-:-:S03]  /*0dc0*/  I2FP.F32.S32 R0, R0 ;  /* 0x0000000000007245 */ /* 0x000fc60000201400 */
[----:B------:R-:W1:Y:S02]  /*0dd0*/  MUFU.EX2 R7, -R4 ;  /* 0x8000000400077308 */ /* 0x000e640000000800 */
[----:B0-----:R-:W-:-:S04]  /*0de0*/  FMUL.FTZ R3, R0, R5 ;  /* 0x0000000500037220 */ /* 0x001fc80000410000 */
[----:B------:R-:W-:Y:S01]  /*0df0*/  FMUL.RZ R13, R3, 0.15915493667125701904 ;  /* 0x3e22f983030d7820 */ /* 0x000fe2000040c000 */
[----:B-1----:R-:W-:-:S03]  /*0e00*/  FMUL.FTZ R0, R0, R7 ;  /* 0x0000000700007220 */ /* 0x002fc60000410000 */
[----:B------:R-:W0:Y:S01]  /*0e10*/  MUFU.SIN R6, R13 ;  /* 0x0000000d00067308 */ /* 0x000e220000000400 */
[----:B------:R-:W-:-:S07]  /*0e20*/  FMUL.RZ R11, R0, 0.15915493667125701904 ;  /* 0x3e22f983000b7820 */ /* 0x000fce000040c000 */
[----:B------:R-:W1:Y:S08]  /*0e30*/  MUFU.COS R8, R13 ;  /* 0x0000000d00087308 */ /* 0x000e700000000000 */
[----:B------:R-:W2:Y:S01]  /*0e40*/  MUFU.SIN R3, R11 ;  /* 0x0000000b00037308 */ /* 0x000ea20000000400 */
[-C--:B0-----:R-:W-:Y:S01]  /*0e50*/  FMUL.FTZ R5, R31, R6.reuse ;  /* 0x000000061f057220 */ /* 0x081fe20000410000 */
[-C--:B------:R-:W-:Y:S01]  /*0e60*/  FMUL.FTZ R7, R19, R6.reuse ;  /* 0x0000000613077220 */ /* 0x080fe20000410000 */
[-C--:B------:R-:W-:Y:S01]  /*0e70*/  FMUL.FTZ R12, R18, R6.reuse ;  /* 0x00000006120c7220 */ /* 0x080fe20000410000 */
[----:B------:R-:W-:-:S04]  /*0e80*/  FMUL.FTZ R10, R30, R6 ;  /* 0x000000061e0a7220 */ /* 0x000fc80000410000 */
[----:B------:R-:W0:Y:S01]  /*0e90*/  MUFU.COS R0, R11 ;  /* 0x0000000b00007308 */ /* 0x000e220000000000 */
[-C--:B-1----:R-:W-:Y:S01]  /*0ea0*/  FFMA.FTZ R9, R30, R8.reuse, -R5 ;  /* 0x000000081e097223 */ /* 0x082fe20000010805 */
[-C--:B------:R-:W-:Y:S01]  /*0eb0*/  FFMA.FTZ R18, R18, R8.reuse, -R7 ;  /* 0x0000000812127223 */ /* 0x080fe20000010807 */
[-C--:B------:R-:W-:Y:S01]  /*0ec0*/  FFMA.FTZ R31, R31, R8.reuse, R10 ;  /* 0x000000081f1f7223 */ /* 0x080fe2000001000a */
[----:B------:R-:W-:Y:S01]  /*0ed0*/  FFMA.FTZ R19, R19, R8, R12 ;  /* 0x0000000813137223 */ /* 0x000fe2000001000c */
[----:B------:R-:W-:Y:S02]  /*0ee0*/  IMAD.MOV.U32 R30, RZ, RZ, R9 ;  /* 0x000000ffff1e7224 */ /* 0x000fe400078e0009 */
[-C--:B--2---:R-:W-:Y:S01]  /*0ef0*/  FMUL.FTZ R5, R29, R3.reuse ;  /* 0x000000031d057220 */ /* 0x084fe20000410000 */
[-C--:B------:R-:W-:Y:S01]  /*0f00*/  FMUL.FTZ R7, R17, R3.reuse ;  /* 0x0000000311077220 */ /* 0x080fe20000410000 */
[-C--:B------:R-:W-:Y:S01]  /*0f10*/  FMUL.FTZ R4, R28, R3.reuse ;  /* 0x000000031c047220 */ /* 0x080fe20000410000 */
[----:B------:R-:W-:Y:S01]  /*0f20*/  FMUL.FTZ R6, R16, R3 ;  /* 0x0000000310067220 */ /* 0x000fe20000410000 */
[-C--:B0-----:R-:W-:Y:S01]  /*0f30*/  FFMA.FTZ R5, R28, R0.reuse, -R5 ;  /* 0x000000001c057223 */ /* 0x081fe20000010805 */
[-C--:B------:R-:W-:Y:S01]  /*0f40*/  FFMA.FTZ R16, R16, R0.reuse, -R7 ;  /* 0x0000000010107223 */ /* 0x080fe20000010807 */
[-C--:B------:R-:W-:Y:S01]  /*0f50*/  FFMA.FTZ R29, R29, R0.reuse, R4 ;  /* 0x000000001d1d7223 */ /* 0x080fe20000010004 */
[----:B------:R-:W-:Y:S01]  /*0f60*/  FFMA.FTZ R17, R17, R0, R6 ;  /* 0x0000000011117223 */ /* 0x000fe20000010006 */
[----:B------:R-:W-:Y:S01]  /*0f70*/  IMAD.MOV.U32 R28, RZ, RZ, R5 ;  /* 0x000000ffff1c7224 */ /* 0x000fe200078e0005 */
[----:B------:R-:W-:Y:S06]  /*0f80*/  BRA `(.L_x_918) ;  /* 0x0000000c00907947 */ /* 0x000fec0003800000 */
.L_x_917:
[----:B------:R-:W-:-:S13]  /*0f90*/  ISETP.GE.AND P0, PT, R0, R7, PT ;  /* 0x000000070000720c */ /* 0x000fda0003f06270 */
[----:B------:R-:W-:Y:S05]  /*0fa0*/  @P0 BRA `(.L_x_918) ;  /* 0x0000000c00880947 */ /* 0x000fea0003800000 */
[----:B------:R-:W-:Y:S01]  /*0fb0*/  I2FP.F32.U32 R7, R7 ;  /* 0x0000000700077245 */ /* 0x000fe20000201000 */
[----:B------:R-:W-:Y:S01]  /*0fc0*/  VIADD R3, R0, 0x2 ;  /* 0x0000000200037836 */ /* 0x000fe20000000000 */
[----:B------:R-:W-:Y:S01]  /*0fd0*/  I2FP.F32.U32 R0, R0 ;  /* 0x0000000000007245 */ /* 0x000fe20000201000 */
[----:B------:R-:W-:-:S03]  /*0fe0*/  VIADD R20, R20, -UR38 ;  /* 0x8000002614147c36 */ /* 0x000fc60008000000 */
[----:B------:R-:W0:Y:S01]  /*0ff0*/  MUFU.RCP R7, R7 ;  /* 0x0000000700077308 */ /* 0x000e220000001000 */
[----:B------:R-:W-:Y:S02]  /*1000*/  I2FP.F32.U32 R4, R3 ;  /* 0x0000000300047245 */ /* 0x000fe40000201000 */
[----:B------:R-:W-:-:S03]  /*1010*/  I2FP.F32.S32 R20, R20 ;  /* 0x0000001400147245 */ /* 0x000fc60000201400 */
[-C--:B0-----:R-:W-:Y:S01]  /*1020*/  FMUL.FTZ R4, R4, R7.reuse ;  /* 0x0000000704047220 */ /* 0x081fe20000410000 */
[----:B------:R-:W-:-:S03]  /*1030*/  FMUL.FTZ R0, R0, R7 ;  /* 0x0000000700007220 */ /* 0x000fc60000410000 */
[----:B------:R-:W-:Y:S01]  /*1040*/  FMUL.FTZ R4, R4, 13.28771209716796875 ;  /* 0x41549a7804047820 */ /* 0x000fe20000410000 */
[----:B------:R-:W-:-:S03]  /*1050*/  FMUL.FTZ R0, R0, 13.28771209716796875 ;  /* 0x41549a7800007820 */ /* 0x000fc60000410000 */
        /* <DEDUP_REMOVED lines=9> */
[-C--:B0-----:R-:W-:Y:S01]  /*10f0*/  FMUL.FTZ R11, R31, R9.reuse ;  /* 0x000000091f0b7220 */ /* 0x081fe20000410000 */
[----:B------:R-:W-:-:S06]  /*1100*/  FMUL.FTZ R10, R30, R9 ;  /* 0x000000091e0a7220 */ /* 0x000fcc0000410000 */
[----:B------:R-:W0:Y:S01]  /*1110*/  MUFU.COS R4, R3 ;  /* 0x0000000300047308 */ /* 0x000e220000000000 */
[-C--:B-1----:R-:W-:Y:S01]  /*1120*/  FMUL.FTZ R7, R29, R5.reuse ;  /* 0x000000051d077220 */ /* 0x082fe20000410000 */
[----:B------:R-:W-:Y:S01]  /*1130*/  FMUL.FTZ R0, R28, R5 ;  /* 0x000000051c007220 */ /* 0x000fe20000410000 */
[-C--:B--2---:R-:W-:Y:S01]  /*1140*/  FFMA.FTZ R30, R30, R8.reuse, -R11 ;  /* 0x000000081e1e7223 */ /* 0x084fe2000001080b */
[----:B------:R-:W-:Y:S01]  /*1150*/  FFMA.FTZ R31, R31, R8, R10 ;  /* 0x000000081f1f7223 */ /* 0x000fe2000001000a */
[-C--:B0-----:R-:W-:Y:S01]  /*1160*/  FFMA.FTZ R28, R28, R4.reuse, -R7 ;  /* 0x000000041c1c7223 */ /* 0x081fe20000010807 */
[----:B------:R-:W-:Y:S01]  /*1170*/  FFMA.FTZ R29, R29, R4, R0 ;  /* 0x000000041d1d7223 */ /* 0x000fe20000010000 */
[----:B------:R-:W-:Y:S06]  /*1180*/  BRA `(.L_x_918) ;  /* 0x0000000c00107947 */ /* 0x000fec0003800000 */
.L_x_916:
        /* <DEDUP_REMOVED lines=10> */
[----:B0-----:R-:W-:Y:S01]  /*1230*/  IADD3 R4, PT, PT, R3, 0xffffffe, RZ ;  /* 0x0ffffffe03047810 */ /* 0x001fe20007ffe0ff */
[----:B------:R-:W-:-:S05]  /*1240*/  IMAD.MOV R3, RZ, RZ, -R10 ;  /* 0x000000ffff037224 */ /* 0x000fca00078e0a0a */
[----:B------:R0:W1:Y:S02]  /*1250*/  F2I.FTZ.U32.TRUNC.NTZ R5, R4 ;  /* 0x0000000400057305 */ /* 0x000064000021f000 */
[----:B0-----:R-:W-:Y:S02]  /*1260*/  IMAD.MOV.U32 R4, RZ, RZ, RZ ;  /* 0x000000ffff047224 */ /* 0x001fe400078e00ff */
[----:B-1----:R-:W-:-:S04]  /*1270*/  IMAD.MOV R9, RZ, RZ, -R5 ;  /* 0x000000ffff097224 */ /* 0x002fc800078e0a05 */
[----:B------:R-:W-:-:S04]  /*1280*/  IMAD R9, R9, R6, RZ ;  /* 0x0000000609097224 */ /* 0x000fc800078e02ff */
        /* <DEDUP_REMOVED lines=11> */
[----:B------:R-:W-:-:S03]  /*1340*/  ISETP.GE.AND P0, PT, R0, R7, PT ;  /* 0x000000070000720c */ /* 0x000fc60003f06270 */
[----:B------:R-:W-:-:S04]  /*1350*/  IMAD.MOV.U32 R32, RZ, RZ, R5 ;  /* 0x000000ffff207224 */ /* 0x000fc800078e0005 */
        /* <DEDUP_REMOVED lines=10> */
[----:B------:R-:W-:Y:S02]  /*1400*/  HFMA2 R13, -RZ, RZ, 0, 0 ;  /* 0x00000000ff0d7431 */ /* 0x000fe400000001ff */
[----:B------:R-:W-:Y:S01]  /*1410*/  IMAD.MOV.U32 R8, RZ, RZ, 0x53f ;  /* 0x0000053fff087424 */ /* 0x000fe200078e00ff */
[----:B------:R1:W2:Y:S01]  /*1420*/  LDC.64 R14, c[0x4][R0] ;  /* 0x01000000000e7b82 */ /* 0x0002a20000000a00 */
[----:B------:R-:W3:Y:S01]  /*1430*/  LDCU.64 UR6, c[0x4][0xd0] ;  /* 0x01001a00ff0677ac */ /* 0x000ee20008000a00 */
[----:B------:R-:W-:Y:S01]  /*1440*/  IMAD.MOV.U32 R12, RZ, RZ, 0x1 ;  /* 0x00000001ff0c7424 */ /* 0x000fe200078e00ff */
[----:B------:R-:W4:Y:S01]  /*1450*/  LDCU.64 UR8, c[0x4][0x90] ;  /* 0x01001200ff0877ac */ /* 0x000f220008000a00 */
[----:B0-----:R-:W-:Y:S02]  /*1460*/  IMAD.U32 R4, RZ, RZ, UR4 ;  /* 0x00000004ff047e24 */ /* 0x001fe4000f8e00ff */
[----:B------:R-:W-:Y:S01]  /*1470*/  IMAD.U32 R5, RZ, RZ, UR5 ;  /* 0x00000005ff057e24 */ /* 0x000fe2000f8e00ff */
[----:B---3--:R-:W-:Y:S01]  /*1480*/  MOV R6, UR6 ;  /* 0x0000000600067c02 */ /* 0x008fe20008000f00 */
[----:B------:R-:W-:-:S02]  /*1490*/  IMAD.U32 R7, RZ, RZ, UR7 ;  /* 0x00000007ff077e24 */ /* 0x000fc4000f8e00ff */
[----:B----4-:R-:W-:Y:S02]  /*14a0*/  IMAD.U32 R10, RZ, RZ, UR8 ;  /* 0x00000008ff0a7e24 */ /* 0x010fe4000f8e00ff */
[----:B-1----:R-:W-:-:S07]  /*14b0*/  IMAD.U32 R11, RZ, RZ, UR9 ;  /* 0x00000009ff0b7e24 */ /* 0x002fce000f8e00ff */
[----:B------:R-:W-:-:S07]  /*14c0*/  LEPC R20, `(.L_x_919) ;  /* 0x000000001014794e */ /* 0x000fce0000000000 */
[----:B--2---:R-:W-:Y:S05]  /*14d0*/  CALL.ABS.NOINC R14 ;  /* 0x000000000e007343 */ /* 0x004fea0003c00000 */
.L_x_919:
[----:B------:R-:W0:Y:S01]  /*14e0*/  S2R R3, SR_CgaCtaId ;  /* 0x0000000000037919 */ /* 0x000e220000008800 */
[----:B------:R-:W1:Y:S01]  /*14f0*/  LDC R9, c[0x0][0x400] ;  /* 0x00010000ff097b82 */ /* 0x000e620000000800 */
[----:B------:R-:W-:Y:S02]  /*1500*/  ISETP.NE.AND P6, PT, R34, RZ, PT ;  /* 0x000000ff2200720c */ /* 0x000fe40003fc5270 */
[----:B------:R-:W-:-:S05]  /*1510*/  MOV R0, 0x400 ;  /* 0x0000040000007802 */ /* 0x000fca0000000f00 */
[----:B------:R-:W-:-:S05]  /*1520*/  VIADD R0, R0, 0x440 ;  /* 0x0000044000007836 */ /* 0x000fca0000000000 */
[----:B0-----:R-:W-:-:S05]  /*1530*/  LEA R0, R3, R0, 0x18 ;  /* 0x0000000003007211 */ /* 0x001fca00078ec0ff */
[----:B-1----:R-:W-:Y:S01]  /*1540*/  IMAD R3, R9, 0x4, R0 ;  /* 0x0000000409037824 */ /* 0x002fe200078e0200 */
[----:B------:R-:W-:Y:S06]  /*1550*/  @!P6 BRA `(.L_x_920) ;  /* 0x00000000001ce947 */ /* 0x000fec0003800000 */
[----:B------:R-:W0:Y:S01]  /*1560*/  LDCU UR4, c[0x0][0x40c] ;  /* 0x00008180ff0477ac */ /* 0x000e220008000800 */
[----:B------:R-:W-:-:S04]  /*1570*/  IMAD R5, R23, R32, R33 ;  /* 0x0000002017057224 */ /* 0x000fc800078e0221 */
[----:B------:R-:W-:-:S05]  /*1580*/  IMAD R4, R5, 0x4, R0 ;  /* 0x0000000405047824 */ /* 0x000fca00078e0200 */
[----:B------:R1:W-:Y:S01]  /*1590*/  STS.128 [R4], R28 ;  /* 0x0000001c04007388 */ /* 0x0003e20000000c00 */
[----:B0-----:R-:W-:-:S13]  /*15a0*/  ISETP.NE.AND P0, PT, RZ, UR4, PT ;  /* 0x00000004ff007c0c */ /* 0x001fda000bf05270 */
[----:B------:R-:W-:-:S05]  /*15b0*/  @!P0 IMAD R5, R5, 0x4, R3 ;  /* 0x0000000405058824 */ /* 0x000fca00078e0203 */
[----:B------:R1:W-:Y:S02]  /*15c0*/  @!P0 STS.128 [R5], R16 ;  /* 0x0000001005008388 */ /* 0x0003e40000000c00 */
.L_x_920:
        /* <DEDUP_REMOVED lines=14> */
[----:B------:R1:W2:Y:S04]  /*16b0*/  LDS R28, [R21] ;  /* 0x00000000151c7984 */ /* 0x0002a80000000800 */
[----:B------:R1:W3:Y:S04]  /*16c0*/  LDS R30, [R21+0x4] ;  /* 0x00000400151e7984 */ /* 0x0002e80000000800 */
[----:B------:R1:W4:Y:S04]  /*16d0*/  LDS R29, [R20] ;  /* 0x00000000141d7984 */ /* 0x0003280000000800 */
[----:B------:R1:W1:Y:S01]  /*16e0*/  LDS R31, [R20+0x4] ;  /* 0x00000400141f7984 */ /* 0x0002620000000800 */
[----:B0-----:R-:W-:-:S13]  /*16f0*/  ISETP.NE.AND P0, PT, R8, RZ, PT ;  /* 0x000000ff0800720c */ /* 0x001fda0003f05270 */
[----:B-1234-:R-:W-:Y:S05]  /*1700*/  @P0 BRA `(.L_x_924) ;  /* 0x0000000000e40947 */ /* 0x01efea0003800000 */
[C---:B------:R-:W-:Y:S01]  /*1710*/  IMAD R35, R5.reuse, 0x4, R3 ;  /* 0x0000000405237824 */ /* 0x040fe200078e0203 */
[----:B------:R-:W-:Y:S01]  /*1720*/  LEA.HI R4, R5, R5, RZ, 0x1 ;  /* 0x0000000505047211 */ /* 0x000fe200078f08ff */
[----:B------:R-:W-:Y:S02]  /*1730*/  BSSY.RECONVERGENT B2, `(.L_x_925) ;  /* 0x0000031000027945 */ /* 0x000fe40003800200 */
[----:B------:R-:W-:Y:S01]  /*1740*/  IMAD R34, R23, 0x4, R35 ;  /* 0x0000000417227824 */ /* 0x000fe200078e0223 */
[----:B------:R0:W1:Y:S01]  /*1750*/  LDS R16, [R35] ;  /* 0x0000000023107984 */ /* 0x0000620000000800 */
[----:B------:R-:W-:-:S03]  /*1760*/  IMAD.SHL.U32 R4, R4, 0x2, RZ ;  /* 0x0000000204047824 */ /* 0x000fc600078e00ff */
[----:B------:R0:W2:Y:S02]  /*1770*/  LDS R18, [R35+0x4] ;  /* 0x0000040023127984 */ /* 0x0000a40000000800 */
[----:B------:R-:W-:Y:S02]  /*1780*/  LOP3.LUT R7, R4, 0xfffffffc, RZ, 0xc0, !PT ;  /* 0xfffffffc04077812 */ /* 0x000fe400078ec0ff */
[----:B------:R0:W3:Y:S02]  /*1790*/  LDS R17, [R34] ;  /* 0x0000000022117984 */ /* 0x0000e40000000800 */
[----:B------:R-:W-:Y:S02]  /*17a0*/  ISETP.GE.AND P0, PT, R7, R9, PT ;  /* 0x000000090700720c */ /* 0x000fe40003f06270 */
[----:B------:R0:W4:Y:S11]  /*17b0*/  LDS R19, [R34+0x4] ;  /* 0x0000040022137984 */ /* 0x0001360000000800 */
[----:B0-----:R-:W-:Y:S05]  /*17c0*/  @P0 BRA `(.L_x_926) ;  /* 0x00000000009c0947 */ /* 0x001fea0003800000 */
[----:B------:R-:W-:Y:S01]  /*17d0*/  I2FP.F32.S32 R5, R9 ;  /* 0x0000000900057245 */ /* 0x000fe20000201400 */
[----:B------:R-:W-:Y:S02]  /*17e0*/  VIADD R4, R7, 0x2 ;  /* 0x0000000207047836 */ /* 0x000fe40000000000 */
[----:B------:R-:W-:-:S03]  /*17f0*/  VIADD R8, R8, -UR38 ;  /* 0x8000002608087c36 */ /* 0x000fc60008000000 */
[----:B------:R-:W0:Y:S01]  /*1800*/  MUFU.RCP R5, R5 ;  /* 0x0000000500057308 */ /* 0x000e220000001000 */
[----:B------:R-:W-:-:S05]  /*1810*/  I2FP.F32.S32 R4, R4 ;  /* 0x0000000400047245 */ /* 0x000fca0000201400 */
[----:B0-----:R-:W-:Y:S01]  /*1820*/  FMUL.FTZ R6, R4, R5 ;  /* 0x0000000504067220 */ /* 0x001fe20000410000 */
[----:B------:R-:W-:Y:S02]  /*1830*/  I2FP.F32.S32 R4, R7 ;  /* 0x0000000700047245 */ /* 0x000fe40000201400 */
[----:B------:R-:W-:Y:S01]  /*1840*/  I2FP.F32.S32 R7, R8 ;  /* 0x0000000800077245 */ /* 0x000fe20000201400 */
[----:B------:R-:W-:Y:S02]  /*1850*/  FMUL.FTZ R6, R6, 13.28771209716796875 ;  /* 0x41549a7806067820 */ /* 0x000fe40000410000 */
[----:B------:R-:W-:-:S04]  /*1860*/  FMUL.FTZ R4, R4, R5 ;  /* 0x0000000504047220 */ /* 0x000fc80000410000 */
[----:B------:R-:W-:Y:S01]  /*1870*/  FMUL.FTZ R4, R4, 13.28771209716796875 ;  /* 0x41549a7804047820 */ /* 0x000fe20000410000 */
[----:B------:R-:W0:Y:S05]  /*1880*/  MUFU.EX2 R6, -R6 ;  /* 0x8000000600067308 */ /* 0x000e2a0000000800 */
[----:B------:R-:W5:Y:S01]  /*1890*/  MUFU.EX2 R4, -R4 ;  /* 0x8000000400047308 */ /* 0x000f620000000800 */
[----:B0-----:R-:W-:-:S04]  /*18a0*/  FMUL.FTZ R5, R7, R6 ;  /* 0x0000000607057220 */ /* 0x001fc80000410000 */
[----:B------:R-:W-:Y:S01]  /*18b0*/  FMUL.RZ R15, R5, 0.15915493667125701904 ;  /* 0x3e22f983050f7820 */ /* 0x000fe2000040c000 */
[----:B-----5:R-:W-:-:S03]  /*18c0*/  FMUL.FTZ R5, R7, R4 ;  /* 0x0000000407057220 */ /* 0x020fc60000410000 */
[----:B------:R-:W0:Y:S01]  /*18d0*/  MUFU.SIN R9, R15 ;  /* 0x0000000f00097308 */ /* 0x000e220000000400 */
[----:B------:R-:W-:-:S07]  /*18e0*/  FMUL.RZ R13, R5, 0.15915493667125701904 ;  /* 0x3e22f983050d7820 */ /* 0x000fce000040c000 */
[----:B------:R-:W5:Y:S08]  /*18f0*/  MUFU.COS R8, R15 ;  /* 0x0000000f00087308 */ /* 0x000f700000000000 */
[----:B------:R-:W1:Y:S01]  /*1900*/  MUFU.SIN R6, R13 ;  /* 0x0000000d00067308 */ /* 0x000e620000000400 */
[-C--:B0-----:R-:W-:Y:S01]  /*1910*/  FMUL.FTZ R7, R31, R9.reuse ;  /* 0x000000091f077220 */ /* 0x081fe20000410000 */
[-C--:B----4-:R-:W-:Y:S01]  /*1920*/  FMUL.FTZ R11, R19, R9.reuse ;  /* 0x00000009130b7220 */ /* 0x090fe20000410000 */
[-C--:B------:R-:W-:Y:S01]  /*1930*/  FMUL.FTZ R12, R30, R9.reuse ;  /* 0x000000091e0c7220 */ /* 0x080fe20000410000 */
[----:B--2---:R-:W-:-:S04]  /*1940*/  FMUL.FTZ R14, R18, R9 ;  /* 0x00000009120e7220 */ /* 0x004fc80000410000 */
[----:B------:R-:W0:Y:S01]  /*1950*/  MUFU.COS R5, R13 ;  /* 0x0000000d00057308 */ /* 0x000e220000000000 */
[-C--:B-----5:R-:W-:Y:S01]  /*1960*/  FFMA.FTZ R10, R30, R8.reuse, -R7 ;  /* 0x000000081e0a7223 */ /* 0x0a0fe20000010807 */
[-C--:B------:R-:W-:Y:S01]  /*1970*/  FFMA.FTZ R18, R18, R8.reuse, -R11 ;  /* 0x0000000812127223 */ /* 0x080fe2000001080b */
[-C--:B------:R-:W-:Y:S01]  /*1980*/  FFMA.FTZ R31, R31, R8.reuse, R12 ;  /* 0x000000081f1f7223 */ /* 0x080fe2000001000c */
[----:B------:R-:W-:Y:S02]  /*1990*/  FFMA.FTZ R19, R19, R8, R14 ;  /* 0x0000000813137223 */ /* 0x000fe4000001000e */
[----:B------:R-:W-:Y:S01]  /*19a0*/  MOV R30, R10 ;  /* 0x0000000a001e7202 */ /* 0x000fe20000000f00 */
[-C--:B-1----:R-:W-:Y:S01]  /*19b0*/  FMUL.FTZ R7, R29, R6.reuse ;  /* 0x000000061d077220 */ /* 0x082fe20000410000 */
[-C--:B---3--:R-:W-:Y:S01]  /*19c0*/  FMUL.FTZ R9, R17, R6.reuse ;  /* 0x0000000611097220 */ /* 0x088fe20000410000 */
[-C--:B------:R-:W-:Y:S01]  /*19d0*/  FMUL.FTZ R4, R28, R6.reuse ;  /* 0x000000061c047220 */ /* 0x080fe20000410000 */
[----:B------:R-:W-:Y:S01]  /*19e0*/  FMUL.FTZ R6, R16, R6 ;  /* 0x0000000610067220 */ /* 0x000fe20000410000 */
[-C--:B0-----:R-:W-:Y:S01]  /*19f0*/  FFMA.FTZ R7, R28, R5.reuse, -R7 ;  /* 0x000000051c077223 */ /* 0x081fe20000010807 */
[-C--:B------:R-:W-:Y:S01]  /*1a00*/  FFMA.FTZ R16, R16, R5.reuse, -R9 ;  /* 0x0000000510107223 */ /* 0x080fe20000010809 */
[-C--:B------:R-:W-:Y:S01]  /*1a10*/  FFMA.FTZ R29, R29, R5.reuse, R4 ;  /* 0x000000051d1d7223 */ /* 0x080fe20000010004 */
[----:B------:R-:W-:Y:S01]  /*1a20*/  FFMA.FTZ R17, R17, R5, R6 ;  /* 0x0000000511117223 */ /* 0x000fe20000010006 */
[----:B------:R-:W-:-:S07]  /*1a30*/  IMAD.MOV.U32 R28, RZ, RZ, R7 ;  /* 0x000000ffff1c7224 */ /* 0x000fce00078e0007 */
.L_x_926:
[----:B------:R-:W-:Y:S05]  /*1a40*/  BSYNC.RECONVERGENT B2 ;  /* 0x0000000000027941 */ /* 0x000fea0003800200 */
.L_x_925:
[----:B-1----:R0:W-:Y:S04]  /*1a50*/  STS [R35], R16 ;  /* 0x0000001023007388 */ /* 0x0021e80000000800 */
[----:B--2---:R0:W-:Y:S04]  /*1a60*/  STS [R35+0x4], R18 ;  /* 0x0000041223007388 */ /* 0x0041e80000000800 */
[----:B---3--:R0:W-:Y:S04]  /*1a70*/  STS [R34], R17 ;  /* 0x0000001122007388 */ /* 0x0081e80000000800 */
[----:B----4-:R0:W-:Y:S01]  /*1a80*/  STS [R34+0x4], R19 ;  /* 0x0000041322007388 */ /* 0x0101e20000000800 */
[----:B------:R-:W-:Y:S05]  /*1a90*/  BRA `(.L_x_927) ;  /* 0x0000000000847947 */ /* 0x000fea0003800000 */
.L_x_924:
[----:B------:R-:W-:-:S05]  /*1aa0*/  LEA.HI R5, R5, R5, RZ, 0x1 ;  /* 0x0000000505057211 */ /* 0x000fca00078f08ff */
[----:B------:R-:W-:-:S05]  /*1ab0*/  IMAD.SHL.U32 R5, R5, 0x2, RZ ;  /* 0x0000000205057824 */ /* 0x000fca00078e00ff */
[----:B------:R-:W-:-:S04]  /*1ac0*/  LOP3.LUT R6, R5, 0xfffffffc, RZ, 0xc0, !PT ;  /* 0xfffffffc05067812 */ /* 0x000fc800078ec0ff */
[----:B------:R-:W-:-:S13]  /*1ad0*/  ISETP.GE.AND P0, PT, R6, R9, PT ;  /* 0x000000090600720c */ /* 0x000fda0003f06270 */
[----:B------:R-:W-:Y:S05]  /*1ae0*/  @P0 BRA `(.L_x_927) ;  /* 0x0000000000700947 */ /* 0x000fea0003800000 */
[----:B------:R-:W-:Y:S01]  /*1af0*/  I2FP.F32.S32 R9, R9 ;  /* 0x0000000900097245 */ /* 0x000fe20000201400 */
[----:B------:R-:W-:-:S05]  /*1b00*/  VIADD R4, R6, 0x2 ;  /* 0x0000000206047836 */ /* 0x000fca0000000000 */
[----:B------:R-:W0:Y:S01]  /*1b10*/  MUFU.RCP R9, R9 ;  /* 0x0000000900097308 */ /* 0x000e220000001000 */
[----:B------:R-:W-:-:S05]  /*1b20*/  I2FP.F32.S32 R4, R4 ;  /* 0x0000000400047245 */ /* 0x000fca0000201400 */
        /* <DEDUP_REMOVED lines=23> */
[----:B------:R-:W-:-:S07]  /*1ca0*/  FFMA.FTZ R29, R29, R4, R6 ;  /* 0x000000041d1d7223 */ /* 0x000fce0000010006 */
.L_x_927:
[----:B------:R-:W-:Y:S05]  /*1cb0*/  BSYNC.RECONVERGENT B1 ;  /* 0x0000000000017941 */ /* 0x000fea0003800200 */
.L_x_923:
[----:B------:R1:W-:Y:S04]  /*1cc0*/  STS [R21], R28 ;  /* 0x0000001c15007388 */ /* 0x0003e80000000800 */
[----:B------:R1:W-:Y:S04]  /*1cd0*/  STS [R21+0x4], R30 ;  /* 0x0000041e15007388 */ /* 0x0003e80000000800 */
[----:B------:R1:W-:Y:S04]  /*1ce0*/  STS [R20], R29 ;  /* 0x0000001d14007388 */ /* 0x0003e80000000800 */
[----:B------:R1:W-:Y:S02]  /*1cf0*/  STS [R20+0x4], R31 ;  /* 0x0000041f14007388 */ /* 0x0003e40000000800 */
.L_x_922:
[----:B------:R-:W-:Y:S05]  /*1d00*/  BSYNC.RECONVERGENT B0 ;  /* 0x0000000000007941 */ /* 0x000fea0003800200 */
.L_x_921:
[----:B------:R-:W-:Y:S06]  /*1d10*/  BAR.SYNC.DEFER_BLOCKING 0x0 ;  /* 0x0000000000007b1d */ /* 0x000fec0000010000 */
[----:B------:R-:W-:Y:S04]  /*1d20*/  BSSY.RECONVERGENT B0, `(.L_x_928) ;  /* 0x0000009000007945 */ /* 0x000fe80003800200 */
[----:B------:R-:W-:Y:S05]  /*1d30*/  @!P6 BRA `(.L_x_929) ;  /* 0x00000000001ce947 */ /* 0x000fea0003800000 */
[----:B------:R-:W2:Y:S01]  /*1d40*/  LDCU UR4, c[0x0][0x40c] ;  /* 0x00008180ff0477ac */ /* 0x000ea20008000800 */
[----:B------:R-:W-:-:S04]  /*1d50*/  IMAD R23, R23, R32, R33 ;  /* 0x0000002017177224 */ /* 0x000fc800078e0221 */
[----:B------:R-:W-:-:S05]  /*1d60*/  IMAD R0, R23, 0x4, R0 ;  /* 0x0000000417007824 */ /* 0x000fca00078e0200 */
[----:B-1----:R3:W4:Y:S01]  /*1d70*/  LDS.128 R28, [R0] ;  /* 0x00000000001c7984 */ /* 0x0027220000000c00 */
[----:B--2---:R-:W-:-:S13]  /*1d80*/  ISETP.NE.AND P0, PT, RZ, UR4, PT ;  /* 0x00000004ff007c0c */ /* 0x004fda000bf05270 */
[----:B------:R-:W-:-:S05]  /*1d90*/  @!P0 IMAD R3, R23, 0x4, R3 ;  /* 0x0000000417038824 */ /* 0x000fca00078e0203 */
[----:B0-----:R3:W2:Y:S02]  /*1da0*/  @!P0 LDS.128 R16, [R3] ;  /* 0x0000000003108984 */ /* 0x0016a40000000c00 */
.L_x_929:
[----:B------:R-:W-:Y:S05]  /*1db0*/  BSYNC.RECONVERGENT B0 ;  /* 0x0000000000007941 */ /* 0x000fea0003800200 */
.L_x_928:
[----:B------:R-:W-:Y:S06]  /*1dc0*/  BAR.SYNC.DEFER_BLOCKING 0x0 ;  /* 0x0000000000007b1d */ /* 0x000fec0000010000 */
.L_x_918:
[----:B------:R-:W-:Y:S05]  /*1dd0*/  BSYNC.RECONVERGENT B6 ;  /* 0x0000000000067941 */ /* 0x000fea0003800200 */
.L_x_915:
[----:B------:R-:W5:Y:S01]  /*1de0*/  S2UR UR10, SR_CgaCtaId ;  /* 0x00000000000a79c3 */ /* 0x000f620000008800 */
[----:B---3--:R-:W-:Y:S01]  /*1df0*/  MOV R0, 0xff7fffff ;  /* 0xff7fffff00007802 */ /* 0x008fe20000000f00 */
[----:B------:R-:W-:Y:S01]  /*1e00*/  UMOV UR34, 0x400 ;  /* 0x0000040000227882 */ /* 0x000fe20000000000 */
[----:B------:R-:W-:Y:S01]  /*1e10*/  R2UR UR4, R112 ;  /* 0x00000000700472ca */ /* 0x000fe200000e0000 */
[----:B------:R-:W-:Y:S01]  /*1e20*/  UIADD3 UR74, UPT, UPT, UR34, 0x440, URZ ;  /* 0x00000440224a7890 */ /* 0x000fe2000fffe0ff */
[----:B------:R-:W-:Y:S01]  /*1e30*/  ISETP.GT.U32.AND P0, PT, R22, 0x1f, PT ;  /* 0x0000001f1600780c */ /* 0x000fe20003f04070 */
[----:B------:R3:W-:Y:S10]  /*1e40*/  STL [R1+0x1c], R0 ;  /* 0x00001c0001007387 */ /* 0x0007f40000100800 */
[----:B------:R-:W-:-:S02]  /*1e50*/  UIADD3 UR4, UPT, UPT, UR41, -UR4, URZ ;  /* 0x8000000429047290 */ /* 0x000fc4000fffe0ff */
[----:B-----5:R-:W-:-:S04]  /*1e60*/  ULEA UR74, UR10, UR74, 0x18 ;  /* 0x0000004a0a4a7291 */ /* 0x020fc8000f8ec0ff */
[----:B------:R-:W-:Y:S01]  /*1e70*/  ULEA UR6, UR4, UR74, 0x2 ;  /* 0x0000004a04067291 */ /* 0x000fe2000f8e10ff */
[----:B---3--:R-:W-:Y:S11]  /*1e80*/  @P0 BRA `(.L_x_930) ;  /* 0x0000000000e80947 */ /* 0x008ff60003800000 */
[----:B------:R-:W3:Y:S01]  /*1e90*/  LDCU UR4, c[0x0][0x40c] ;  /* 0x00008180ff0477ac */ /* 0x000ee20008000800 */
[----:B------:R-:W-:Y:S01]  /*1ea0*/  R2UR UR5, R40 ;  /* 0x00000000280572ca */ /* 0x000fe200000e0000 */
[----:B--2-4-:R-:W-:Y:S01]  /*1eb0*/  FMUL.FTZ R6, R28, R16 ;  /* 0x000000101c067220 */ /* 0x014fe20000410000 */
[----:B---3--:R-:W-:Y:S02]  /*1ec0*/  UISETP.NE.AND UP0, UPT, UR4, URZ, UPT ;  /* 0x000000ff0400728c */ /* 0x008fe4000bf05270 */
[----:B------:R-:W-:-:S04]  /*1ed0*/  UIADD3 UR4, UPT, UPT, UR34, 0x40, URZ ;  /* 0x0000004022047890 */ /* 0x000fc8000fffe0ff */
[----:B------:R-:W-:Y:S01]  /*1ee0*/  PLOP3.LUT P1, PT, PT, PT, UP0, 0x80, 0x8 ;  /* 0x000000000008781c */ /* 0x000fe20003f2f008 */
[----:B------:R-:W-:-:S03]  /*1ef0*/  ULEA UR4, UR10, UR4, 0x18 ;  /* 0x000000040a047291 */ /* 0x000fc6000f8ec0ff */
[----:B------:R-:W-:-:S13]  /*1f00*/  ISETP.GT.U32.OR P0, PT, R22, 0x1b, P1 ;  /* 0x0000001b1600780c */ /* 0x000fda0000f04470 */
[----:B------:R-:W2:Y:S08]  /*1f10*/  @!P0 LDC R7, c[0x0][0x3f4] ;  /* 0x0000fd00ff078b82 */ /* 0x000eb00000000800 */
[----:B-1----:R-:W1:Y:S01]  /*1f20*/  @!P0 LDC.64 R4, c[0x0][0x3b8] ;  /* 0x0000ee00ff048b82 */ /* 0x002e620000000a00 */
[----:B--2---:R-:W-:Y:S01]  /*1f30*/  @!P0 IMAD R0, R22, R7, UR5 ;  /* 0x0000000516008e24 */ /* 0x004fe2000f8e0207 */
[----:B------:R-:W-:-:S03]  /*1f40*/  @!UP0 UIADD3 UR5, UPT, UPT, UR34, 0x240, URZ ;  /* 0x0000024022058890 */ /* 0x000fc6000fffe0ff */
[----:B------:R-:W-:Y:S01]  /*1f50*/  @!P0 IMAD.SHL.U32 R0, R0, 0x4, RZ ;  /* 0x0000000400008824 */ /* 0x000fe200078e00ff */
[----:B------:R-:W-:-:S03]  /*1f60*/  @!UP0 ULEA UR5, UR10, UR5, 0x18 ;  /* 0x000000050a058291 */ /* 0x000fc6000f8ec0ff */
[----:B------:R-:W-:Y:S01]  /*1f70*/  @!P0 IMAD R7, R7, UR43, R0 ;  /* 0x0000002b07078c24 */ /* 0x000fe2000f8e0200 */
[C---:B------:R-:W-:Y:S01]  /*1f80*/  LEA R0, R22.reuse, UR4, 0x4 ;  /* 0x0000000416007c11 */ /* 0x040fe2000f8e20ff */
[----:B------:R-:W-:Y:S01]  /*1f90*/  UMOV UR4, 0xffffffff ;  /* 0xffffffff00047882 */ /* 0x000fe20000000000 */
[----:B------:R-:W-:Y:S01]  /*1fa0*/  @!P1 LEA R3, R22, UR5, 0x4 ;  /* 0x0000000516039c11 */ /* 0x000fe2000f8e20ff */
[----:B-1----:R-:W-:-:S04]  /*1fb0*/  @!P0 IMAD.WIDE R4, R7, 0x4, R4 ;  /* 0x0000000407048825 */ /* 0x002fc800078e0204 */
[----:B------:R-:W-:Y:S01]  /*1fc0*/  FFMA.FTZ R7, R29, R17, R6 ;  /* 0x000000111d077223 */ /* 0x000fe20000010006 */
[----:B------:R1:W-:Y:S03]  /*1fd0*/  STS.128 [R0], R28 ;  /* 0x0000001c00007388 */ /* 0x0003e60000000c00 */
[----:B------:R-:W-:Y:S01]  /*1fe0*/  FFMA.FTZ R6, R30, R18, R7 ;  /* 0x000000121e067223 */ /* 0x000fe20000010007 */
[----:B------:R1:W-:Y:S03]  /*1ff0*/  @!P1 STS.128 [R3], R24 ;  /* 0x0000001803009388 */ /* 0x0003e60000000c00 */
[----:B------:R-:W-:Y:S01]  /*2000*/  FFMA.FTZ R13, R31, R19, R6 ;  /* 0x000000131f0d7223 */ /* 0x000fe20000010006 */
[----:B------:R1:W-:Y:S01]  /*2010*/  @!P0 STG.E.128 desc[UR36][R4.64], R16 ;  /* 0x0000001004008986 */ /* 0x0003e2000c101d24 */
[----:B------:R-:W-:Y:S05]  /*2020*/  BRA.DIV UR4, `(.L_x_931) ;  /* 0x0000015604347947 */ /* 0x000fea000b800000 */
[----:B------:R-:W1:Y:S02]  /*2030*/  SHFL.BFLY PT, R14, R13, 0x10, 0x1f ;  /* 0x0e001f000d0e7f89 */ /* 0x000e6400000e0000 */
[----:B-1----:R-:W-:-:S05]  /*2040*/  FADD.FTZ R0, R13, R14 ;  /* 0x0000000e0d007221 */ /* 0x002fca0000010000 */
[----:B------:R-:W1:Y:S02]  /*2050*/  SHFL.BFLY PT, R14, R0, 0x8, 0x1f ;  /* 0x0d001f00000e7f89 */ /* 0x000e6400000e0000 */
[----:B-1----:R-:W-:-:S05]  /*2060*/  FADD.FTZ R3, R0, R14 ;  /* 0x0000000e00037221 */ /* 0x002fca0000010000 */
[----:B------:R-:W1:Y:S02]  /*2070*/  SHFL.BFLY PT, R14, R3, 0x4, 0x1f ;  /* 0x0c801f00030e7f89 */ /* 0x000e6400000e0000 */
[----:B-1----:R-:W-:-:S05]  /*2080*/  FADD.FTZ R4, R3, R14 ;  /* 0x0000000e03047221 */ /* 0x002fca0000010000 */
[----:B------:R-:W1:Y:S02]  /*2090*/  SHFL.BFLY PT, R14, R4, 0x2, 0x1f ;  /* 0x0c401f00040e7f89 */ /* 0x000e6400000e0000 */
[----:B-1----:R-:W-:-:S05]  /*20a0*/  FADD.FTZ R5, R4, R14 ;  /* 0x0000000e04057221 */ /* 0x002fca0000010000 */
[----:B------:R1:W2:Y:S02]  /*20b0*/  SHFL.BFLY PT, R14, R5, 0x1, 0x1f ;  /* 0x0c201f00050e7f89 */ /* 0x0002a400000e0000 */
.L_x_1199:
[----:B------:R-:W-:Y:S01]  /*20c0*/  ISETP.NE.AND P0, PT, R22, RZ, PT ;  /* 0x000000ff1600720c */ /* 0x000fe20003f05270 */
[----:B--2---:R-:W-:-:S12]  /*20d0*/  FADD.FTZ R14, R5, R14 ;  /* 0x0000000e050e7221 */ /* 0x004fd80000010000 */
[----:B------:R-:W-:Y:S05]  /*20e0*/  @P0 BRA `(.L_x_930) ;  /* 0x0000000000500947 */ /* 0x000fea0003800000 */
[----:B------:R-:W2:Y:S01]  /*20f0*/  LDCU UR4, c[0x0][0x410] ;  /* 0x00008200ff0477ac */ /* 0x000ea20008000800 */
[----:B------:R-:W3:Y:S01]  /*2100*/  LDCU.64 UR8, c[0x0][0x438] ;  /* 0x00008700ff0877ac */ /* 0x000ee20008000a00 */
[----:B--2---:R-:W-:Y:S01]  /*2110*/  FMUL.FTZ R0, R14, UR4 ;  /* 0x000000040e007c20 */ /* 0x004fe20008410000 */
[----:B---3--:R-:W-:-:S04]  /*2120*/  UISETP.NE.U32.AND UP0, UPT, UR8, URZ, UPT ;  /* 0x000000ff0800728c */ /* 0x008fc8000bf05070 */
[----:B------:R2:W-:Y:S01]  /*2130*/  STL [R1+0x1c], R0 ;  /* 0x00001c0001007387 */ /* 0x0005e20000100800 */
[----:B------:R-:W-:-:S09]  /*2140*/  UISETP.NE.AND.EX UP0, UPT, UR9, URZ, UPT, UP0 ;  /* 0x000000ff0900728c */ /* 0x000fd2000bf05300 */
[----:B--2---:R-:W-:Y:S05]  /*2150*/  BRA.U !UP0, `(.L_x_932) ;  /* 0x00000001082c7547 */ /* 0x004fea000b800000 */
[----:B------:R-:W2:Y:S01]  /*2160*/  LDCU UR9, c[0x0][0x440] ;  /* 0x00008800ff0977ac */ /* 0x000ea20008000800 */
[----:B------:R-:W3:Y:S01]  /*2170*/  LDCU.64 UR4, c[0x0][0x438] ;  /* 0x00008700ff0477ac */ /* 0x000ee20008000a00 */
[----:B------:R-:W-:-:S04]  /*2180*/  UIADD3 UR7, UPT, UPT, UR40, -UR38, URZ ;  /* 0x8000002628077290 */ /* 0x000fc8000fffe0ff */
[----:B--2---:R-:W-:-:S04]  /*2190*/  UIMAD UR8, UR44, UR9, UR7 ;  /* 0x000000092c0872a4 */ /* 0x004fc8000f8e0207 */
[----:B------:R-:W-:-:S04]  /*21a0*/  UIMAD UR8, UR8, UR9, UR7 ;  /* 0x00000009080872a4 */ /* 0x000fc8000f8e0207 */
[----:B---3--:R-:W-:-:S06]  /*21b0*/  UIMAD.WIDE UR4, UR8, 0x4, UR4 ;  /* 0x00000004080478a5 */ /* 0x008fcc000f8e0204 */
[----:B------:R-:W-:Y:S02]  /*21c0*/  IMAD.U32 R4, RZ, RZ, UR4 ;  /* 0x00000004ff047e24 */ /* 0x000fe4000f8e00ff */
[----:B-1----:R-:W-:-:S05]  /*21d0*/  IMAD.U32 R5, RZ, RZ, UR5 ;  /* 0x00000005ff057e24 */ /* 0x002fca000f8e00ff */
[----:B------:R-:W2:Y:S02]  /*21e0*/  LDG.E R4, desc[UR36][R4.64] ;  /* 0x0000002404047981 */ /* 0x000ea4000c1e1900 */
[----:B--2---:R-:W-:-:S05]  /*21f0*/  FADD.FTZ R0, R0, R4 ;  /* 0x0000000400007221 */ /* 0x004fca0000010000 */
[----:B------:R2:W-:Y:S02]  /*2200*/  STL [R1+0x1c], R0 ;  /* 0x00001c0001007387 */ /* 0x0005e40000100800 */
.L_x_932:
[----:B--2---:R-:W2:Y:S04]  /*2210*/  LDL R0, [R1+0x1c] ;  /* 0x00001c0001007983 */ /* 0x004ea80000100800 */
[----:B--2---:R3:W-:Y:S02]  /*2220*/  STS [UR6+-0x4], R0 ;  /* 0xfffffc00ff007988 */ /* 0x0047e40008000806 */
.L_x_930:
[----:B------:R-:W-:Y:S05]  /*2230*/  WARPSYNC.ALL ;  /* 0x0000000000007948 */ /* 0x000fea0003800000 */
[----:B------:R-:W-:Y:S01]  /*2240*/  BAR.SYNC.DEFER_BLOCKING 0x0 ;  /* 0x0000000000007b1d */ /* 0x000fe20000010000 */
[----:B------:R-:W-:Y:S01]  /*2250*/  ULEA UR34, UR10, UR34, 0x18 ;  /* 0x000000220a227291 */ /* 0x000fe2000f8ec0ff */
[----:B------:R-:W-:-:S04]  /*2260*/  R2UR UR24, R112 ;  /* 0x00000000701872ca */ /* 0x000fc800000e0000 */
[----:B------:R-:W5:Y:S02]  /*2270*/  LDCU UR35, c[0x0][0x40c] ;  /* 0x00008180ff2377ac */ /* 0x000f640008000800 */
[----:B------:R-:W0:Y:S01]  /*2280*/  S2UR UR76, SR_CTAID.X ;  /* 0x00000000004c79c3 */ /* 0x000e220000002500 */
[----:B------:R-:W0:Y:S06]  /*2290*/  LDCU UR43, c[0x0][0x3f0] ;  /* 0x00007e00ff2b77ac */ /* 0x000e2c0008000800 */
[----:B------:R-:W-:-:S04]  /*22a0*/  UIADD3 UR31, UPT, UPT, UR40, 0x1f, -UR24 ;  /* 0x0000001f281f7890 */ /* 0x000fc8000fffe818 */
[----:B------:R-:W-:-:S04]  /*22b0*/  USHF.R.S32.HI UR32, URZ, 0x1f, UR31 ;  /* 0x0000001fff207899 */ /* 0x000fc8000801141f */
[----:B------:R-:W-:Y:S01]  /*22c0*/  ULEA.HI UR75, UR32, UR31, URZ, 0x5 ;  /* 0x0000001f204b7291 */ /* 0x000fe2000f8f28ff */
[----:B------:R-:W3:Y:S01]  /*22d0*/  LDS.128 R24, [UR34+0x1b0] ;  /* 0x0001b022ff187984 */ /* 0x000ee20008000c00 */
[----:B-----5:R-:W-:Y:S02]  /*22e0*/  UISETP.NE.AND UP0, UPT, UR35, URZ, UPT ;  /* 0x000000ff2300728c */ /* 0x020fe4000bf05270 */
[----:B------:R-:W-:Y:S01]  /*22f0*/  ULOP3.LUT UR75, UR75, 0xffffffe0, URZ, 0xc0, !UPT ;  /* 0xffffffe04b4b7892 */ /* 0x000fe2000f8ec0ff */
[----:B-1----:R-:W1:Y:S01]  /*2300*/  LDS.128 R20, [UR34+0x1a0] ;  /* 0x0001a022ff147984 */ /* 0x002e620008000c00 */
[----:B0-----:R-:W-:-:S03]  /*2310*/  UIMAD UR42, UR42, UR43, UR76 ;  /* 0x0000002b2a2a72a4 */ /* 0x001fc6000f8e024c */
[----:B----4-:R-:W-:Y:S01]  /*2320*/  LDS.128 R28, [UR34+0x1c0] ;  /* 0x0001c022ff1c7984 */ /* 0x010fe20008000c00 */
[----:B------:R-:W-:-:S03]  /*2330*/  UIMAD UR44, UR42, 0x70, URZ ;  /* 0x000000702a2c78a4 */ /* 0x000fc6000f8e02ff */
[----:B------:R-:W0:Y:S04]  /*2340*/  LDS.128 R48, [UR34+0x150] ;  /* 0x00015022ff307984 */ /* 0x000e280008000c00 */
[----:B------:R-:W4:Y:S04]  /*2350*/  LDS.128 R8, [UR34+0x170] ;  /* 0x00017022ff087984 */ /* 0x000f280008000c00 */
[----:B------:R-:W5:Y:S04]  /*2360*/  LDS.128 R12, [UR34+0x180] ;  /* 0x00018022ff0c7984 */ /* 0x000f680008000c00 */
[----:B--2---:R-:W2:Y:S04]  /*2370*/  LDS.128 R16, [UR34+0x190] ;  /* 0x00019022ff107984 */ /* 0x004ea80008000c00 */
[----:B------:R-:W-:Y:S04]  /*2380*/  LDS.128 R4, [UR34+0x160] ;  /* 0x00016022ff047984 */ /* 0x000fe80008000c00 */
[----:B------:R-:W-:Y:S04]  /*2390*/  LDS.128 R32, [UR34+0x1d0] ;  /* 0x0001d022ff207984 */ /* 0x000fe80008000c00 */
[----:B------:R-:W-:Y:S01]  /*23a0*/  LDS.128 R36, [UR34+0x1e0] ;  /* 0x0001e022ff247984 */ /* 0x000fe20008000c00 */
[----:B---3--:R-:W-:-:S03]  /*23b0*/  R2UR UR47, R27 ;  /* 0x000000001b2f72ca */ /* 0x008fc600000e0000 */
[----:B------:R-:W-:Y:S01]  /*23c0*/  LDS.128 R40, [UR34+0x1f0] ;  /* 0x0001f022ff287984 */ /* 0x000fe20008000c00 */
[----:B------:R-:W-:Y:S02]  /*23d0*/  R2UR UR48, R26 ;  /* 0x000000001a3072ca */ /* 0x000fe400000e0000 */
[----:B------:R-:W-:Y:S01]  /*23e0*/  R2UR UR49, R25 ;  /* 0x00000000193172ca */ /* 0x000fe200000e0000 */
[----:B------:R-:W-:Y:S01]  /*23f0*/  LDS.128 R44, [UR34+0x200] ;  /* 0x00020022ff2c7984 */ /* 0x000fe20008000c00 */
[----:B------:R-:W-:Y:S02]  /*2400*/  R2UR UR50, R24 ;  /* 0x00000000183272ca */ /* 0x000fe400000e0000 */
[----:B-1----:R-:W-:Y:S01]  /*2410*/  R2UR UR51, R23 ;  /* 0x00000000173372ca */ /* 0x002fe200000e0000 */
[----:B------:R-:W1:Y:S01]  /*2420*/  LDS.128 R24, [UR34+0x40] ;  /* 0x00004022ff187984 */ /* 0x000e620008000c00 */
[----:B------:R-:W-:Y:S02]  /*2430*/  R2UR UR52, R22 ;  /* 0x00000000163472ca */ /* 0x000fe400000e0000 */
[----:B------:R-:W-:Y:S01]  /*2440*/  R2UR UR53, R21 ;  /* 0x00000000153572ca */ /* 0x000fe200000e0000 */
[----:B0-----:R-:W-:Y:S01]  /*2450*/  STL [R1+0x17c], R48 ;  /* 0x00017c3001007387 */ /* 0x001fe20000100800 */
[----:B------:R-:W-:Y:S01]  /*2460*/  R2UR UR54, R20 ;  /* 0x00000000143672ca */ /* 0x000fe200000e0000 */
[----:B------:R-:W-:Y:S01]  /*2470*/  IMAD.MOV.U32 R3, RZ, RZ, R50 ;  /* 0x000000ffff037224 */ /* 0x000fe200078e0032 */
[----:B------:R-:W-:Y:S01]  /*2480*/  R2UR UR4, R31 ;  /* 0x000000001f0472ca */ /* 0x000fe200000e0000 */
[----:B------:R-:W0:Y:S01]  /*2490*/  LDS.128 R20, [UR34+0x50] ;  /* 0x00005022ff147984 */ /* 0x000e220008000c00 */
[----:B------:R-:W-:-:S02]  /*24a0*/  R2UR UR5, R30 ;  /* 0x000000001e0572ca */ /* 0x000fc400000e0000 */
[----:B------:R-:W-:Y:S02]  /*24b0*/  R2UR UR45, R29 ;  /* 0x000000001d2d72ca */ /* 0x000fe400000e0000 */
[----:B------:R-:W-:Y:S02]  /*24c0*/  R2UR UR46, R28 ;  /* 0x000000001c2e72ca */ /* 0x000fe400000e0000 */
[----:B------:R-:W3:Y:S01]  /*24d0*/  LDS.128 R28, [UR34+0x60] ;  /* 0x00006022ff1c7984 */ /* 0x000ee20008000c00 */
[----:B----4-:R-:W-:Y:S02]  /*24e0*/  R2UR UR63, R11 ;  /* 0x000000000b3f72ca */ /* 0x010fe400000e0000 */
[----:B------:R-:W-:Y:S02]  /*24f0*/  R2UR UR64, R10 ;  /* 0x000000000a4072ca */ /* 0x000fe400000e0000 */
[----:B------:R-:W-:Y:S02]  /*2500*/  R2UR UR65, R9 ;  /* 0x00000000094172ca */ /* 0x000fe400000e0000 */
[----:B------:R-:W-:-:S02]  /*2510*/  R2UR UR66, R8 ;  /* 0x00000000084272ca */ /* 0x000fc400000e0000 */
[----:B-----5:R-:W-:Y:S01]  /*2520*/  R2UR UR59, R15 ;  /* 0x000000000f3b72ca */ /* 0x020fe200000e0000 */
[----:B------:R-:W4:Y:S01]  /*2530*/  LDS.128 R8, [UR34+0x210] ;  /* 0x00021022ff087984 */ /* 0x000f220008000c00 */
[----:B------:R-:W-:Y:S02]  /*2540*/  R2UR UR60, R14 ;  /* 0x000000000e3c72ca */ /* 0x000fe400000e0000 */
[----:B------:R-:W-:Y:S02]  /*2550*/  R2UR UR61, R13 ;  /* 0x000000000d3d72ca */ /* 0x000fe400000e0000 */
[----:B------:R-:W-:Y:S02]  /*2560*/  R2UR UR62, R12 ;  /* 0x000000000c3e72ca */ /* 0x000fe400000e0000 */
[----:B--2---:R-:W-:Y:S01]  /*2570*/  R2UR UR55, R19 ;  /* 0x00000000133772ca */ /* 0x004fe200000e0000 */
[----:B------:R-:W-:Y:S01]  /*2580*/  LDS.128 R12, [UR34+0x220] ;  /* 0x00022022ff0c7984 */ /* 0x000fe20008000c00 */
[----:B------:R-:W-:-:S02]  /*2590*/  R2UR UR56, R18 ;  /* 0x00000000123872ca */ /* 0x000fc400000e0000 */
[----:B------:R-:W-:Y:S02]  /*25a0*/  R2UR UR57, R17 ;  /* 0x00000000113972ca */ /* 0x000fe400000e0000 */
[----:B------:R-:W-:Y:S01]  /*25b0*/  R2UR UR58, R16 ;  /* 0x00000000103a72ca */ /* 0x000fe200000e0000 */
[----:B-1----:R-:W-:Y:S01]  /*25c0*/  STL.64 [R1+0x160], R24 ;  /* 0x0001601801007387 */ /* 0x002fe20000100a00 */
[----:B------:R-:W-:Y:S02]  /*25d0*/  R2UR UR68, R6 ;  /* 0x00000000064472ca */ /* 0x000fe400000e0000 */
[----:B------:R-:W-:Y:S01]  /*25e0*/  R2UR UR70, R4 ;  /* 0x00000000044672ca */ /* 0x000fe200000e0000 */
[----:B------:R-:W-:Y:S01]  /*25f0*/  STL.64 [R1+0x168], R26 ;  /* 0x0001681a01007387 */ /* 0x000fe20000100a00 */
[----:B------:R-:W-:Y:S01]  /*2600*/  IMAD.MOV.U32 R4, RZ, RZ, R51 ;  /* 0x000000ffff047224 */ /* 0x000fe200078e0033 */
[----:B------:R-:W-:Y:S02]  /*2610*/  MOV R0, R49 ;  /* 0x0000003100007202 */ /* 0x000fe40000000f00 */
[----:B------:R-:W1:Y:S01]  /*2620*/  LDS.128 R24, [UR34+0x70] ;  /* 0x00007022ff187984 */ /* 0x000e620008000c00 */
[----:B------:R-:W-:-:S02]  /*2630*/  R2UR UR67, R7 ;  /* 0x00000000074372ca */ /* 0x000fc400000e0000 */
[----:B------:R-:W-:Y:S01]  /*2640*/  R2UR UR69, R5 ;  /* 0x00000000054572ca */ /* 0x000fe200000e0000 */
[----:B0-----:R-:W-:Y:S01]  /*2650*/  STL.64 [R1+0x150], R20 ;  /* 0x0001501401007387 */ /* 0x001fe20000100a00 */
[----:B------:R-:W-:Y:S02]  /*2660*/  R2UR UR6, R35 ;  /* 0x00000000230672ca */ /* 0x000fe400000e0000 */
[----:B------:R-:W-:Y:S01]  /*2670*/  R2UR UR7, R34 ;  /* 0x00000000220772ca */ /* 0x000fe200000e0000 */
[----:B------:R-:W-:Y:S01]  /*2680*/  STL.64 [R1+0x158], R22 ;  /* 0x0001581601007387 */ /* 0x000fe20000100a00 */
[----:B------:R-:W-:Y:S02]  /*2690*/  R2UR UR8, R33 ;  /* 0x00000000210872ca */ /* 0x000fe400000e0000 */
[----:B------:R-:W-:Y:S01]  /*26a0*/  R2UR UR9, R32 ;  /* 0x00000000200972ca */ /* 0x000fe200000e0000 */
[----:B------:R-:W0:Y:S01]  /*26b0*/  LDS.128 R20, [UR34+0x80] ;  /* 0x00008022ff147984 */ /* 0x000e220008000c00 */
[----:B------:R-:W-:-:S02]  /*26c0*/  R2UR UR10, R39 ;  /* 0x00000000270a72ca */ /* 0x000fc400000e0000 */
[----:B------:R-:W-:Y:S01]  /*26d0*/  R2UR UR11, R38 ;  /* 0x00000000260b72ca */ /* 0x000fe200000e0000 */
[----:B---3--:R-:W-:Y:S01]  /*26e0*/  STL.64 [R1+0x140], R28 ;  /* 0x0001401c01007387 */ /* 0x008fe20000100a00 */
[----:B------:R-:W-:Y:S02]  /*26f0*/  R2UR UR12, R37 ;  /* 0x00000000250c72ca */ /* 0x000fe400000e0000 */
[----:B------:R-:W-:Y:S01]  /*2700*/  R2UR UR13, R36 ;  /* 0x00000000240d72ca */ /* 0x000fe200000e0000 */
[----:B------:R-:W-:Y:S01]  /*2710*/  STL.64 [R1+0x148], R30 ;  /* 0x0001481e01007387 */ /* 0x000fe20000100a00 */
[----:B------:R-:W-:Y:S02]  /*2720*/  R2UR UR14, R43 ;  /* 0x000000002b0e72ca */ /* 0x000fe400000e0000 */
[----:B------:R-:W-:Y:S01]  /*2730*/  R2UR UR15, R42 ;  /* 0x000000002a0f72ca */ /* 0x000fe200000e0000 */
[----:B------:R-:W2:Y:S01]  /*2740*/  LDS.128 R28, [UR34+0x90] ;  /* 0x00009022ff1c7984 */ /* 0x000ea20008000c00 */
[----:B------:R-:W-:-:S02]  /*2750*/  R2UR UR16, R41 ;  /* 0x00000000291072ca */ /* 0x000fc400000e0000 */
[----:B------:R-:W-:Y:S01]  /*2760*/  R2UR UR17, R40 ;  /* 0x00000000281172ca */ /* 0x000fe200000e0000 */
[----:B------:R-:W3:Y:S01]  /*2770*/  LDS.128 R16, [UR34+0x230] ;  /* 0x00023022ff107984 */ /* 0x000ee20008000c00 */
[----:B------:R-:W-:Y:S02]  /*2780*/  R2UR UR18, R47 ;  /* 0x000000002f1272ca */ /* 0x000fe400000e0000 */
[----:B------:R-:W-:Y:S01]  /*2790*/  R2UR UR19, R46 ;  /* 0x000000002e1372ca */ /* 0x000fe200000e0000 */
[----:B------:R-:W5:Y:S01]  /*27a0*/  S2R R6, SR_TID.X ;  /* 0x0000000000067919 */ /* 0x000f620000002100 */
[----:B------:R-:W-:Y:S02]  /*27b0*/  R2UR UR20, R45 ;  /* 0x000000002d1472ca */ /* 0x000fe400000e0000 */
[----:B------:R-:W-:Y:S02]  /*27c0*/  R2UR UR21, R44 ;  /* 0x000000002c1572ca */ /* 0x000fe400000e0000 */
[----:B----4-:R-:W-:-:S02]  /*27d0*/  R2UR UR22, R11 ;  /* 0x000000000b1672ca */ /* 0x010fc400000e0000 */
[----:B------:R-:W-:Y:S01]  /*27e0*/  R2UR UR23, R10 ;  /* 0x000000000a1772ca */ /* 0x000fe200000e0000 */
[----:B-1----:R-:W-:Y:S01]  /*27f0*/  STL.64 [R1+0x130], R24 ;  /* 0x0001301801007387 */ /* 0x002fe20000100a00 */
[----:B------:R-:W-:Y:S02]  /*2800*/  R2UR UR24, R9 ;  /* 0x00000000091872ca */ /* 0x000fe400000e0000 */
[----:B------:R-:W-:Y:S01]  /*2810*/  R2UR UR25, R8 ;  /* 0x00000000081972ca */ /* 0x000fe200000e0000 */
[----:B------:R-:W-:Y:S01]  /*2820*/  STL.64 [R1+0x138], R26 ;  /* 0x0001381a01007387 */ /* 0x000fe20000100a00 */
[----:B------:R-:W-:Y:S02]  /*2830*/  R2UR UR26, R15 ;  /* 0x000000000f1a72ca */ /* 0x000fe400000e0000 */
[----:B------:R-:W-:Y:S01]  /*2840*/  R2UR UR27, R14 ;  /* 0x000000000e1b72ca */ /* 0x000fe200000e0000 */
[----:B------:R-:W1:Y:S01]  /*2850*/  LDS.128 R24, [UR34+0xa0] ;  /* 0x0000a022ff187984 */ /* 0x000e620008000c00 */
[----:B------:R-:W-:-:S02]  /*2860*/  R2UR UR28, R13 ;  /* 0x000000000d1c72ca */ /* 0x000fc400000e0000 */
[----:B------:R-:W-:Y:S01]  /*2870*/  R2UR UR29, R12 ;  /* 0x000000000c1d72ca */ /* 0x000fe200000e0000 */
[----:B0-----:R-:W-:Y:S01]  /*2880*/  STL.64 [R1+0x120], R20 ;  /* 0x0001201401007387 */ /* 0x001fe20000100a00 */
[----:B------:R-:W-:Y:S02]  /*2890*/  R2UR UR71, R4 ;  /* 0x00000000044772ca */ /* 0x000fe400000e0000 */
[----:B------:R-:W-:Y:S01]  /*28a0*/  R2UR UR72, R3 ;  /* 0x00000000034872ca */ /* 0x000fe200000e0000 */
[----:B------:R-:W-:Y:S01]  /*28b0*/  STL.64 [R1+0x128], R22 ;  /* 0x0001281601007387 */ /* 0x000fe20000100a00 */
[----:B------:R-:W-:-:S03]  /*28c0*/  R2UR UR73, R0 ;  /* 0x00000000004972ca */ /* 0x000fc600000e0000 */
[----:B------:R-:W0:Y:S04]  /*28d0*/  LDS.128 R20, [UR34+0xb0] ;  /* 0x0000b022ff147984 */ /* 0x000e280008000c00 */
[----:B--2---:R-:W-:Y:S01]  /*28e0*/  STL.64 [R1+0x110], R28 ;  /* 0x0001101c01007387 */ /* 0x004fe20000100a00 */
[----:B-----5:R-:W-:-:S03]  /*28f0*/  ISETP.GE.AND P0, PT, R6, UR75, PT ;  /* 0x0000004b06007c0c */ /* 0x020fc6000bf06270 */
[----:B------:R-:W-:Y:S01]  /*2900*/  STL.64 [R1+0x118], R30 ;  /* 0x0001181e01007387 */ /* 0x000fe20000100a00 */
[----:B---3--:R-:W-:Y:S02]  /*2910*/  R2UR UR30, R19 ;  /* 0x00000000131e72ca */ /* 0x008fe400000e0000 */
[----:B------:R-:W-:Y:S01]  /*2920*/  R2UR UR31, R18 ;  /* 0x00000000121f72ca */ /* 0x000fe200000e0000 */
[----:B------:R-:W2:Y:S01]  /*2930*/  LDS.128 R28, [UR34+0xc0] ;  /* 0x0000c022ff1c7984 */ /* 0x000ea20008000c00 */
[----:B------:R-:W-:Y:S02]  /*2940*/  R2UR UR32, R17 ;  /* 0x00000000112072ca */ /* 0x000fe400000e0000 */
[----:B------:R-:W-:Y:S01]  /*2950*/  R2UR UR33, R16 ;  /* 0x00000000102172ca */ /* 0x000fe200000e0000 */
[----:B-1----:R-:W-:Y:S04]  /*2960*/  STL.64 [R1+0x100], R24 ;  /* 0x0001001801007387 */ /* 0x002fe80000100a00 */
[----:B------:R-:W-:Y:S04]  /*2970*/  STL.64 [R1+0x108], R26 ;  /* 0x0001081a01007387 */ /* 0x000fe80000100a00 */
[----:B------:R-:W1:Y:S04]  /*2980*/  LDS.128 R24, [UR34+0xd0] ;  /* 0x0000d022ff187984 */ /* 0x000e680008000c00 */
[----:B0-----:R-:W-:Y:S04]  /*2990*/  STL.64 [R1+0xf0], R20 ;  /* 0x0000f01401007387 */ /* 0x001fe80000100a00 */
[----:B------:R-:W-:Y:S04]  /*29a0*/  STL.64 [R1+0xf8], R22 ;  /* 0x0000f81601007387 */ /* 0x000fe80000100a00 */
[----:B------:R-:W0:Y:S04]  /*29b0*/  LDS.128 R20, [UR34+0xe0] ;  /* 0x0000e022ff147984 */ /* 0x000e280008000c00 */
[----:B--2---:R-:W-:Y:S04]  /*29c0*/  STL.64 [R1+0xe0], R28 ;  /* 0x0000e01c01007387 */ /* 0x004fe80000100a00 */
[----:B------:R-:W-:Y:S04]  /*29d0*/  STL.64 [R1+0xe8], R30 ;  /* 0x0000e81e01007387 */ /* 0x000fe80000100a00 */
[----:B------:R-:W2:Y:S04]  /*29e0*/  LDS.128 R28, [UR34+0xf0] ;  /* 0x0000f022ff1c7984 */ /* 0x000ea80008000c00 */
        /* <DEDUP_REMOVED lines=15> */
[----:B--2---:R2:W-:Y:S04]  /*2ae0*/  STL.64 [R1+0x80], R28 ;  /* 0x0000801c01007387 */ /* 0x0045e80000100a00 */
[----:B------:R2:W-:Y:S04]  /*2af0*/  STL.64 [R1+0x88], R30 ;  /* 0x0000881e01007387 */ /* 0x0005e80000100a00 */
[----:B-1----:R2:W-:Y:S04]  /*2b00*/  STL.64 [R1+0x70], R24 ;  /* 0x0000701801007387 */ /* 0x0025e80000100a00 */
[----:B------:R2:W-:Y:S04]  /*2b10*/  STL.64 [R1+0x78], R26 ;  /* 0x0000781a01007387 */ /* 0x0005e80000100a00 */
[----:B0-----:R2:W-:Y:S04]  /*2b20*/  STL.64 [R1+0x60], R20 ;  /* 0x0000601401007387 */ /* 0x0015e80000100a00 */
[----:B------:R2:W-:Y:S01]  /*2b30*/  STL.64 [R1+0x68], R22 ;  /* 0x0000681601007387 */ /* 0x0005e20000100a00 */
[----:B------:R-:W-:Y:S05]  /*2b40*/  BRA.U UP0, `(.L_x_933) ;  /* 0x0000000100a87547 */ /* 0x000fea000b800000 */
[----:B------:R-:W0:Y:S04]  /*2b50*/  LDS.128 R8, [UR34+0x240] ;  /* 0x00024022ff087984 */ /* 0x000e280008000c00 */
[----:B------:R-:W1:Y:S04]  /*2b60*/  LDS.128 R12, [UR34+0x250] ;  /* 0x00025022ff0c7984 */ /* 0x000e680008000c00 */
[----:B------:R-:W3:Y:S04]  /*2b70*/  LDS.128 R16, [UR34+0x260] ;  /* 0x00026022ff107984 */ /* 0x000ee80008000c00 */
[----:B------:R-:W-:Y:S04]  /*2b80*/  LDS.128 R244, [UR34+0x290] ;  /* 0x00029022fff47984 */ /* 0x000fe80008000c00 */
[----:B--2---:R-:W-:Y:S04]  /*2b90*/  LDS.128 R20, [UR34+0x2d0] ;  /* 0x0002d022ff147984 */ /* 0x004fe80008000c00 */
[----:B------:R-:W-:Y:S04]  /*2ba0*/  LDS.128 R24, [UR34+0x2e0] ;  /* 0x0002e022ff187984 */ /* 0x000fe80008000c00 */
[----:B------:R-:W-:Y:S04]  /*2bb0*/  LDS.128 R28, [UR34+0x2f0] ;  /* 0x0002f022ff1c7984 */ /* 0x000fe80008000c00 */
[----:B------:R-:W-:Y:S04]  /*2bc0*/  LDS.128 R32, [UR34+0x300] ;  /* 0x00030022ff207984 */ /* 0x000fe80008000c00 */
[----:B------:R-:W-:Y:S04]  /*2bd0*/  LDS.128 R36, [UR34+0x310] ;  /* 0x00031022ff247984 */ /* 0x000fe80008000c00 */
[----:B------:R-:W-:Y:S04]  /*2be0*/  LDS.128 R40, [UR34+0x320] ;  /* 0x00032022ff287984 */ /* 0x000fe80008000c00 */
[----:B0-----:R-:W-:Y:S04]  /*2bf0*/  STL.64 [R1+0x50], R8 ;  /* 0x0000500801007387 */ /* 0x001fe80000100a00 */
[----:B------:R-:W-:Y:S04]  /*2c00*/  STL.64 [R1+0x58], R10 ;  /* 0x0000580a01007387 */ /* 0x000fe80000100a00 */
[----:B------:R-:W0:Y:S04]  /*2c10*/  LDS.128 R8, [UR34+0x270] ;  /* 0x00027022ff087984 */ /* 0x000e280008000c00 */
[----:B-1----:R-:W-:Y:S04]  /*2c20*/  STL.64 [R1+0x40], R12 ;  /* 0x0000400c01007387 */ /* 0x002fe80000100a00 */
[----:B------:R-:W-:Y:S04]  /*2c30*/  STL.64 [R1+0x48], R14 ;  /* 0x0000480e01007387 */ /* 0x000fe80000100a00 */
[----:B------:R-:W1:Y:S04]  /*2c40*/  LDS.128 R12, [UR34+0x280] ;  /* 0x00028022ff0c7984 */ /* 0x000e680008000c00 */
[----:B---3--:R3:W-:Y:S04]  /*2c50*/  STL.64 [R1+0x30], R16 ;  /* 0x0000301001007387 */ /* 0x0087e80000100a00 */
[----:B------:R3:W-:Y:S04]  /*2c60*/  STL.64 [R1+0x38], R18 ;  /* 0x0000381201007387 */ /* 0x0007e80000100a00 */
[----:B------:R-:W4:Y:S04]  /*2c70*/  LDS.128 R16, [UR34+0x2c0] ;  /* 0x0002c022ff107984 */ /* 0x000f280008000c00 */
[----:B------:R-:W2:Y:S04]  /*2c80*/  LDS.128 R44, [UR34+0x330] ;  /* 0x00033022ff2c7984 */ /* 0x000ea80008000c00 */
[----:B------:R-:W2:Y:S04]  /*2c90*/  LDS.128 R48, [UR34+0x340] ;  /* 0x00034022ff307984 */ /* 0x000ea80008000c00 */
[----:B------:R-:W2:Y:S04]  /*2ca0*/  LDS.128 R52, [UR34+0x350] ;  /* 0x00035022ff347984 */ /* 0x000ea80008000c00 */
[----:B0-----:R3:W-:Y:S04]  /*2cb0*/  STL.64 [R1+0x20], R8 ;  /* 0x0000200801007387 */ /* 0x0017e80000100a00 */
[----:B------:R3:W-:Y:S04]  /*2cc0*/  STL.64 [R1+0x28], R10 ;  /* 0x0000280a01007387 */ /* 0x0007e80000100a00 */
[----:B------:R-:W0:Y:S04]  /*2cd0*/  LDS.128 R8, [UR34+0x2a0] ;  /* 0x0002a022ff087984 */ /* 0x000e280008000c00 */
[----:B-1----:R3:W-:Y:S04]  /*2ce0*/  STL.64 [R1], R12 ;  /* 0x0000000c01007387 */ /* 0x0027e80000100a00 */
[----:B------:R3:W-:Y:S04]  /*2cf0*/  STL.64 [R1+0x8], R14 ;  /* 0x0000080e01007387 */ /* 0x0007e80000100a00 */
        /* <DEDUP_REMOVED lines=15> */
.L_x_933:
[----:B------:R-:W-:Y:S04]  /*2df0*/  BSSY.RECONVERGENT B1, `(.L_x_934) ;  /* 0x0000f4f000017945 */ /* 0x000fe80003800200 */
[----:B------:R-:W-:Y:S05]  /*2e00*/  @P0 BRA `(.L_x_935) ;  /* 0x000000f400340947 */ /* 0x000fea0003800000 */
[----:B------:R-:W1:Y:S01]  /*2e10*/  LDC R3, c[0x0][0x3f4] ;  /* 0x0000fd00ff037b82 */ /* 0x000e620000000800 */
[----:B------:R-:W3:Y:S01]  /*2e20*/  LDCU.64 UR34, c[0x0][0x420] ;  /* 0x00008400ff2277ac */ /* 0x000ee20008000a00 */
[----:B------:R-:W-:Y:S01]  /*2e30*/  R2UR UR77, R112 ;  /* 0x00000000704d72ca */ /* 0x000fe200000e0000 */
[----:B------:R-:W4:Y:S05]  /*2e40*/  LDCU UR43, c[0x0][0x408] ;  /* 0x00008100ff2b77ac */ /* 0x000f2a0008000800 */
[----:B------:R-:W5:Y:S07]  /*2e50*/  S2UR UR42, SR_CTAID.Y ;  /* 0x00000000002a79c3 */ /* 0x000f6e0000002600 */
[----:B------:R-:W-:Y:S01]  /*2e60*/  VIADD R250, R6, UR77 ;  /* 0x0000004d06fa7c36 */ /* 0x000fe20008000000 */
[----:B---3--:R-:W-:-:S04]  /*2e70*/  ISETP.NE.U32.AND P0, PT, RZ, UR34, PT ;  /* 0x00000022ff007c0c */ /* 0x008fc8000bf05070 */
[----:B------:R-:W-:Y:S02]  /*2e80*/  ISETP.NE.AND.EX P0, PT, RZ, UR35, PT, P0 ;  /* 0x00000023ff007c0c */ /* 0x000fe4000bf05300 */
[----:B-1----:R-:W-:-:S05]  /*2e90*/  IABS R0, R3 ;  /* 0x0000000300007213 */ /* 0x002fca0000000000 */
[----:B------:R-:W-:Y:S02]  /*2ea0*/  IMAD.MOV.U32 R113, RZ, RZ, R0 ;  /* 0x000000ffff717224 */ /* 0x000fe400078e0000 */
[----:B-----5:R-:W-:Y:S01]  /*2eb0*/  IMAD R3, R3, UR42, RZ ;  /* 0x0000002a03037c24 */ /* 0x020fe2000f8e02ff */
[----:B------:R-:W1:Y:S01]  /*2ec0*/  LDCU UR42, c[0x0][0x440] ;  /* 0x00008800ff2a77ac */ /* 0x000e620008000800 */
[----:B------:R-:W3:Y:S01]  /*2ed0*/  I2F.RP R7, R113 ;  /* 0x0000007100077306 */ /* 0x000ee20000209400 */
[----:B------:R-:W4:Y:S02]  /*2ee0*/  LDC R0, c[0x0][0x430] ;  /* 0x00010c00ff007b82 */ /* 0x000f240000000800 */
[----:B------:R-:W-:Y:S02]  /*2ef0*/  IADD3 R112, P1, P2, R3, UR34, R250 ;  /* 0x0000002203707c10 */ /* 0x000fe4000fa3e0fa */
[----:B------:R-:W-:-:S03]  /*2f00*/  SHF.R.S32.HI R3, RZ, 0x1f, R3 ;  /* 0x0000001fff037819 */ /* 0x000fc60000011403 */
[----:B------:R-:W-:Y:S01]  /*2f10*/  STL [R1+0x10], R112 ;  /* 0x0000107001007387 */ /* 0x000fe20000100800 */
[----:B------:R-:W-:Y:S01]  /*2f20*/  IADD3.X R252, PT, PT, R3, UR35, RZ, P1, P2 ;  /* 0x0000002303fc7c10 */ /* 0x000fe20008fe44ff */
[----:B---3--:R-:W3:Y:S01]  /*2f30*/  MUFU.RCP R7, R7 ;  /* 0x0000000700077308 */ /* 0x008ee20000001000 */
[----:B-1----:R-:W-:Y:S01]  /*2f40*/  UIMAD UR34, UR76, UR42, UR40 ;  /* 0x0000002a4c2272a4 */ /* 0x002fe2000f8e0228 */
[----:B----4-:R-:W-:Y:S02]  /*2f50*/  VIADD R0, R0, UR43 ;  /* 0x0000002b00007c36 */ /* 0x010fe40008000000 */
[----:B---3--:R-:W-:-:S04]  /*2f60*/  VIADD R4, R7, 0xffffffe ;  /* 0x0ffffffe07047836 */ /* 0x008fc80000000000 */
[----:B------:R1:W3:Y:S02]  /*2f70*/  F2I.FTZ.U32.TRUNC.NTZ R5, R4 ;  /* 0x0000000400057305 */ /* 0x0002e4000021f000 */
[----:B-1----:R-:W-:Y:S02]  /*2f80*/  HFMA2 R4, -RZ, RZ, 0, 0 ;  /* 0x00000000ff047431 */ /* 0x002fe400000001ff */
[----:B---3--:R-:W-:-:S04]  /*2f90*/  IMAD.MOV R7, RZ, RZ, -R5 ;  /* 0x000000ffff077224 */ /* 0x008fc800078e0a05 */
[----:B------:R-:W-:Y:S02]  /*2fa0*/  IMAD R3, R7, R113, RZ ;  /* 0x0000007107037224 */ /* 0x000fe400078e02ff */
[----:B------:R-:W-:Y:S02]  /*2fb0*/  IMAD.U32 R7, RZ, RZ, UR42 ;  /* 0x0000002aff077e24 */ /* 0x000fe4000f8e00ff */
[----:B------:R-:W-:Y:S01]  /*2fc0*/  IMAD.HI.U32 R4, R5, R3, R4 ;  /* 0x0000000305047227 */ /* 0x000fe200078e0004 */
[----:B------:R-:W-:-:S03]  /*2fd0*/  LEA R5, R6, UR74, 0x2 ;  /* 0x0000004a06057c11 */ /* 0x000fc6000f8e10ff */
[----:B------:R-:W-:Y:S01]  /*2fe0*/  IMAD.U32 R3, RZ, RZ, UR77 ;  /* 0x0000004dff037e24 */ /* 0x000fe2000f8e00ff */
[----:B------:R1:W-:Y:S03]  /*2ff0*/  STL [R1+0x170], R4 ;  /* 0x0001700401007387 */ /* 0x0003e60000100800 */
[----:B------:R-:W-:Y:S01]  /*3000*/  VIADD R3, R3, UR75 ;  /* 0x0000004b03037c36 */ /* 0x000fe20008000000 */
[----:B------:R3:W-:Y:S01]  /*3010*/  STL [R1+0x18], R5 ;  /* 0x0000180501007387 */ /* 0x0007e20000100800 */
[----:B-1----:R-:W-:Y:S02]  /*3020*/  IMAD R4, R7, UR34, R250 ;  /* 0x0000002207047c24 */ /* 0x002fe4000f8e02fa */
[----:B------:R-:W-:-:S03]  /*3030*/  VIADD R250, R250, 0x1 ;  /* 0x00000001fafa7836 */ /* 0x000fc60000000000 */
[----:B------:R3:W-:Y:S04]  /*3040*/  STL [R1+0x14], R4 ;  /* 0x0000140401007387 */ /* 0x0007e80000100800 */
[----:B------:R3:W-:Y:S02]  /*3050*/  STL [R1+0x174], R3 ;  /* 0x0001740301007387 */ /* 0x0007e40000100800 */
.L_x_1129:
[----:B-1----:R-:W4:Y:S01]  /*3060*/  LDL R236, [R1+0x170] ;  /* 0x0001700001ec7983 */ /* 0x002f220000100800 */
[----:B------:R-:W1:Y:S03]  /*3070*/  LDC R0, c[0x0][0x3f4] ;  /* 0x0000fd00ff007b82 */ /* 0x000e660000000800 */
[----:B-----5:R-:W5:Y:S01]  /*3080*/  LDL R238, [R1+0x10] ;  /* 0x0000100001ee7983 */ /* 0x020f620000100800 */
[----:B------:R-:W-:Y:S01]  /*3090*/  VIADD R249, R250, 0xffffffff ;  /* 0xfffffffffaf97836 */ /* 0x000fe20000000000 */
[----:B------:R-:W0:Y:S03]  /*30a0*/  LDCU UR34, c[0x0][0x40c] ;  /* 0x00008180ff2277ac */ /* 0x000e260008000800 */
[----:B------:R-:W2:Y:S01]  /*30b0*/  LDC R239, c[0x0][0x3f4] ;  /* 0x0000fd00ffef7b82 */ /* 0x000ea20000000800 */
[----:B---3--:R-:W-:-:S02]  /*30c0*/  IABS R3, R249 ;  /* 0x000000f900037213 */ /* 0x008fc40000000000 */
[----:B-1----:R-:W-:Y:S02]  /*30d0*/  IABS R237, R0 ;  /* 0x0000000000ed7213 */ /* 0x002fe40000000000 */
[----:B--2---:R-:W-:Y:S01]  /*30e0*/  IABS R239, R239 ;  /* 0x000000ef00ef7213 */ /* 0x004fe20000000000 */
[----:B----4-:R-:W-:-:S05]  /*30f0*/  IMAD.HI.U32 R236, R236, R3, RZ ;  /* 0x00000003ecec7227 */ /* 0x010fca00078e00ff */
[----:B------:R-:W-:-:S05]  /*3100*/  IADD3 R236, PT, PT, -R236, RZ, RZ ;  /* 0x000000ffecec7210 */ /* 0x000fca0007ffe1ff */
[----:B------:R-:W-:Y:S02]  /*3110*/  IMAD R3, R237, R236, R3 ;  /* 0x000000eced037224 */ /* 0x000fe400078e0203 */
[----:B-----5:R-:W-:-:S03]  /*3120*/  @P0 IMAD.MOV.U32 R236, RZ, RZ, R238 ;  /* 0x000000ffffec0224 */ /* 0x020fc600078e00ee */
[----:B------:R-:W-:-:S13]  /*3130*/  ISETP.GT.U32.AND P1, PT, R239, R3, PT ;  /* 0x00000003ef00720c */ /* 0x000fda0003f24070 */
[----:B------:R-:W-:-:S05]  /*3140*/  @!P1 IMAD.IADD R3, R3, 0x1, -R237 ;  /* 0x0000000103039824 */ /* 0x000fca00078e0aed */
[----:B------:R-:W-:-:S13]  /*3150*/  ISETP.GT.U32.AND P1, PT, R239, R3, PT ;  /* 0x00000003ef00720c */ /* 0x000fda0003f24070 */
[----:B------:R-:W-:Y:S02]  /*3160*/  @!P1 IMAD.IADD R3, R3, 0x1, -R237 ;  /* 0x0000000103039824 */ /* 0x000fe400078e0aed */
[----:B------:R-:W-:-:S05]  /*3170*/  @P0 IMAD.MOV.U32 R237, RZ, RZ, R252 ;  /* 0x000000ffffed0224 */ /* 0x000fca00078e00fc */
[----:B------:R-:W2:Y:S01]  /*3180*/  @P0 LDG.E.U8 R236, desc[UR36][R236.64] ;  /* 0x00000024ecec0981 */ /* 0x000ea2000c1e1100 */
[----:B------:R-:W-:Y:S01]  /*3190*/  ISETP.GE.AND P1, PT, R249, RZ, PT ;  /* 0x000000fff900720c */ /* 0x000fe20003f26270 */
[----:B0-----:R-:W-:Y:S01]  /*31a0*/  UISETP.NE.AND UP0, UPT, UR34, URZ, UPT ;  /* 0x000000ff2200728c */ /* 0x001fe2000bf05270 */
[----:B------:R-:W-:Y:S01]  /*31b0*/  ISETP.NE.AND P2, PT, R0, RZ, PT ;  /* 0x000000ff0000720c */ /* 0x000fe20003f45270 */
[----:B------:R-:W-:Y:S10]  /*31c0*/  BSSY.RECONVERGENT B0, `(.L_x_936) ;  /* 0x0000df8000007945 */ /* 0x000ff40003800200 */
[----:B------:R-:W-:-:S02]  /*31d0*/  @!P1 IMAD.MOV R3, RZ, RZ, -R3 ;  /* 0x000000ffff039224 */ /* 0x000fc400078e0a03 */
[----:B------:R-:W-:Y:S02]  /*31e0*/  @!P2 LOP3.LUT R3, RZ, R0, RZ, 0x33, !PT ;  /* 0x00000000ff03a212 */ /* 0x000fe400078e33ff */
[----:B--2---:R-:W-:Y:S01]  /*31f0*/  ISETP.NE.AND P6, PT, R236, RZ, P0 ;  /* 0x000000ffec00720c */ /* 0x004fe200007c5270 */
[----:B------:R-:W-:-:S12]  /*3200*/  BRA.U UP0, `(.L_x_937) ;  /* 0x0000009900787547 */ /* 0x000fd8000b800000 */
[----:B------:R-:W-:Y:S01]  /*3210*/  ISETP.GE.AND P1, PT, R249, UR40, PT ;  /* 0x00000028f9007c0c */ /* 0x000fe2000bf26270 */
[----:B------:R-:W-:Y:S01]  /*3220*/  BSSY.RECONVERGENT B2, `(.L_x_938) ;  /* 0x000004d000027945 */ /* 0x000fe20003800200 */
[----:B------:R-:W-:Y:S01]  /*3230*/  SHF.L.U32 R240, R3, 0x2, RZ ;  /* 0x0000000203f07819 */ /* 0x000fe200000006ff */
[----:B------:R-:W-:-:S10]  /*3240*/  IMAD R251, R0, 0x70, RZ ;  /* 0x0000007000fb7824 */ /* 0x000fd400078e02ff */
[----:B------:R-:W-:Y:S05]  /*3250*/  @P1 BRA `(.L_x_939) ;  /* 0x0000000400241947 */ /* 0x000fea0003800000 */
[----:B------:R-:W-:Y:S01]  /*3260*/  ISETP.NE.AND P3, PT, R2, RZ, PT ;  /* 0x000000ff0200720c */ /* 0x000fe20003f65270 */
[----:B------:R-:W-:Y:S01]  /*3270*/  BSSY.RECONVERGENT B3, `(.L_x_940) ;  /* 0x000001c000037945 */ /* 0x000fe20003800200 */
[----:B------:R-:W-:Y:S02]  /*3280*/  ISETP.GE.AND P2, PT, R240, R251, PT ;  /* 0x000000fbf000720c */ /* 0x000fe40003f46270 */
[----:B------:R-:W-:Y:S02]  /*3290*/  CS2R R114, SRZ ;  /* 0x0000000000727805 */ /* 0x000fe4000001ff00 */
[----:B------:R-:W-:-:S07]  /*32a0*/  CS2R R112, SRZ ;  /* 0x0000000000707805 */ /* 0x000fce000001ff00 */
[----:B------:R-:W-:Y:S01]  /*32b0*/  VOTEU.ANY UP0, P3 ;  /* 0x0000000000ff7886 */ /* 0x000fe20001800100 */
[----:B------:R-:W-:Y:S02]  /*32c0*/  PLOP3.LUT P3, PT, PT, PT, UP0, 0x80, 0x8 ;  /* 0x000000000008781c */ /* 0x000fe40003f6f008 */
[----:B------:R-:W-:Y:S01]  /*32d0*/  PLOP3.LUT P4, PT, PT, PT, UP0, 0x80, 0x8 ;  /* 0x000000000008781c */ /* 0x000fe20003f8f008 */
[----:B------:R-:W-:-:S12]  /*32e0*/  @P2 BRA `(.L_x_941) ;  /* 0x0000000000502947 */ /* 0x000fd80003800000 */
[----:B------:R-:W0:Y:S01]  /*32f0*/  S2UR UR42, SR_CTAID.Y ;  /* 0x00000000002a79c3 */ /* 0x000e220000002600 */
[----:B------:R-:W1:Y:S01]  /*3300*/  LDCU.64 UR34, c[0x0][0x3c8] ;  /* 0x00007900ff2277ac */ /* 0x000e620008000a00 */
[----:B0-----:R-:W-:-:S05]  /*3310*/  IMAD R114, R0, UR42, RZ ;  /* 0x0000002a00727c24 */ /* 0x001fca000f8e02ff */
[----:B------:R-:W-:-:S04]  /*3320*/  IADD3 R113, P5, PT, R114, R3, RZ ;  /* 0x0000000372717210 */ /* 0x000fc80007fbe0ff */
[----:B------:R-:W-:Y:S02]  /*3330*/  LEA.HI.X.SX32 R114, R114, RZ, 0x1, P5 ;  /* 0x000000ff72727211 */ /* 0x000fe400028f0eff */
[C---:B-1----:R-:W-:Y:S01]  /*3340*/  LEA R112, P5, R113.reuse, UR34, 0x2 ;  /* 0x0000002271707c11 */ /* 0x042fe2000f8a10ff */
[----:B------:R-:W0:Y:S03]  /*3350*/  LDCU UR34, c[0x0][0x3f8] ;  /* 0x00007f00ff2277ac */ /* 0x000e260008000800 */
[----:B------:R-:W-:-:S05]  /*3360*/  LEA.HI.X R113, R113, UR35, R114, 0x2, P5 ;  /* 0x0000002371717c11 */ /* 0x000fca000a8f1472 */
[----:B------:R0:W2:Y:S02]  /*3370*/  LDG.E R112, desc[UR36][R112.64] ;  /* 0x0000002470707981 */ /* 0x0000a4000c1e1900 */
[----:B0-----:R-:W-:Y:S01]  /*3380*/  IMAD R113, R0, UR34, RZ ;  /* 0x0000002200717c24 */ /* 0x001fe2000f8e02ff */
[----:B------:R-:W0:Y:S03]  /*3390*/  LDCU.64 UR34, c[0x0][0x3b8] ;  /* 0x00007700ff2277ac */ /* 0x000e260008000a00 */
[----:B--2---:R-:W-:Y:S02]  /*33a0*/  IMAD R112, R112, R113, RZ ;  /* 0x0000007170707224 */ /* 0x004fe400078e02ff */
[----:B------:R-:W-:Y:S02]  /*33b0*/  IMAD R113, R0, UR44, RZ ;  /* 0x0000002c00717c24 */ /* 0x000fe4000f8e02ff */
[----:B------:R-:W-:-:S03]  /*33c0*/  IMAD R114, R112, 0x70, R240 ;  /* 0x0000007070727824 */ /* 0x000fc600078e02f0 */
[----:B------:R-:W-:Y:S02]  /*33d0*/  SHF.R.S32.HI R112, RZ, 0x1f, R113 ;  /* 0x0000001fff707819 */ /* 0x000fe40000011471 */
[----:B------:R-:W-:-:S04]  /*33e0*/  IADD3 R113, P5, PT, R114, R113, RZ ;  /* 0x0000007172717210 */ /* 0x000fc80007fbe0ff */
[----:B------:R-:W-:Y:S02]  /*33f0*/  LEA.HI.X.SX32 R114, R114, R112, 0x1, P5 ;  /* 0x0000007072727211 */ /* 0x000fe400028f0eff */
[----:B0-----:R-:W-:-:S04]  /*3400*/  LEA R112, P5, R113, UR34, 0x2 ;  /* 0x0000002271707c11 */ /* 0x001fc8000f8a10ff */
[----:B------:R-:W-:-:S06]  /*3410*/  LEA.HI.X R113, R113, UR35, R114, 0x2, P5 ;  /* 0x0000002371717c11 */ /* 0x000fcc000a8f1472 */
[----:B------:R-:W5:Y:S03]  /*3420*/  LDG.E.128 R112, desc[UR36][R112.64] ;  /* 0x0000002470707981 */ /* 0x000f66000c1e1d00 */
.L_x_941:
[----:B------:R-:W-:Y:S05]  /*3430*/  BSYNC.RECONVERGENT B3 ;  /* 0x0000000000037941 */ /* 0x000fea0003800200 */
.L_x_940:
[----:B------:R-:W0:Y:S01]  /*3440*/  @P3 S2R R238, SR_CTAID.X ;  /* 0x0000000000ee3919 */ /* 0x000e220000002500 */
[----:B------:R-:W-:Y:S01]  /*3450*/  ISETP.NE.AND P5, PT, R2, RZ, PT ;  /* 0x000000ff0200720c */ /* 0x000fe20003fa5270 */
[----:B------:R-:W0:Y:S01]  /*3460*/  @P4 LDC R236, c[0x0][0x3f8] ;  /* 0x0000fe00ffec4b82 */ /* 0x000e220000000800 */
[----:B------:R-:W2:Y:S04]  /*3470*/  LDL R248, [R1+0x54] ;  /* 0x0000540001f87983 */ /* 0x000ea80000100800 */
[----:B------:R-:W3:Y:S04]  /*3480*/  LDL R243, [R1+0x58] ;  /* 0x0000580001f37983 */ /* 0x000ee80000100800 */
[----:B------:R-:W4:Y:S03]  /*3490*/  LDL R242, [R1+0x5c] ;  /* 0x00005c0001f27983 */ /* 0x000f260000100800 */
[----:B------:R-:W-:Y:S01]  /*34a0*/  VOTEU.ANY UP0, P5 ;  /* 0x0000000000ff7886 */ /* 0x000fe20002800100 */
[----:B------:R-:W-:Y:S01]  /*34b0*/  PLOP3.LUT P3, PT, PT, PT, UP0, 0x80, 0x8 ;  /* 0x000000000008781c */ /* 0x000fe20003f6f008 */
[----:B------:R-:W4:Y:S01]  /*34c0*/  LDL R241, [R1+0x50] ;  /* 0x0000500001f17983 */ /* 0x000f220000100800 */
[----:B------:R-:W-:-:S11]  /*34d0*/  PLOP3.LUT P4, PT, PT, PT, UP0, 0x80, 0x8 ;  /* 0x000000000008781c */ /* 0x000fd60003f8f008 */
[----:B0-----:R-:W-:Y:S01]  /*34e0*/  @P3 IMAD R238, R236, UR39, R238 ;  /* 0x00000027ecee3c24 */ /* 0x001fe2000f8e02ee */
[----:B------:R-:W-:Y:S01]  /*34f0*/  PLOP3.LUT P3, PT, PT, PT, UP0, 0x80, 0x8 ;  /* 0x000000000008781c */ /* 0x000fe20003f6f008 */
[----:B------:R-:W0:Y:S01]  /*3500*/  @P4 LDC.64 R236, c[0x0][0x450] ;  /* 0x00011400ffec4b82 */ /* 0x000e220000000a00 */
[----:B------:R-:W-:-:S11]  /*3510*/  PLOP3.LUT P4, PT, PT, PT, UP0, 0x80, 0x8 ;  /* 0x000000000008781c */ /* 0x000fd60003f8f008 */
[----:B------:R-:W-:Y:S01]  /*3520*/  @P3 IMAD R238, R238, 0x70, RZ ;  /* 0x00000070eeee3824 */ /* 0x000fe200078e02ff */
[----:B------:R-:W-:-:S03]  /*3530*/  PLOP3.LUT P3, PT, PT, PT, UP0, 0x80, 0x8 ;  /* 0x000000000008781c */ /* 0x000fc60003f6f008 */
[----:B0-----:R-:W-:-:S10]  /*3540*/  @P4 IMAD.WIDE R236, R238, 0x4, R236 ;  /* 0x00000004eeec4825 */ /* 0x001fd400078e02ec */
[----:B------:R-:W4:Y:S01]  /*3550*/  @P3 LDG.E.128 R236, desc[UR36][R236.64] ;  /* 0x00000024ecec3981 */ /* 0x000f22000c1e1d00 */
[----:B------:R-:W-:Y:S02]  /*3560*/  PLOP3.LUT P3, PT, PT, PT, UP0, 0x80, 0x8 ;  /* 0x000000000008781c */ /* 0x000fe40003f6f008 */
[----:B------:R-:W-:Y:S02]  /*3570*/  PLOP3.LUT P4, PT, PT, PT, UP0, 0x80, 0x8 ;  /* 0x000000000008781c */ /* 0x000fe40003f8f008 */
[----:B------:R-:W-:Y:S01]  /*3580*/  PLOP3.LUT P5, PT, PT, PT, UP0, 0x80, 0x8 ;  /* 0x000000000008781c */ /* 0x000fe20003faf008 */
[----:B--2--5:R-:W-:Y:S01]  /*3590*/  FADD.FTZ R113, R248, R113 ;  /* 0x00000071f8717221 */ /* 0x024fe20000010000 */
[----:B---3--:R-:W-:Y:S01]  /*35a0*/  FADD.FTZ R114, R243, R114 ;  /* 0x00000072f3727221 */ /* 0x008fe20000010000 */
[----:B----4-:R-:W-:Y:S01]  /*35b0*/  FADD.FTZ R115, R242, R115 ;  /* 0x00000073f2737221 */ /* 0x010fe20000010000 */
[----:B------:R-:W-:-:S05]  /*35c0*/  FADD.FTZ R112, R241, R112 ;  /* 0x00000070f1707221 */ /* 0x000fca0000010000 */
[----:B------:R-:W-:Y:S01]  /*35d0*/  @P3 FMUL.FTZ R113, R113, R237 ;  /* 0x000000ed71713220 */ /* 0x000fe20000410000 */
[----:B------:R-:W-:Y:S01]  /*35e0*/  PLOP3.LUT P3, PT, PT, PT, UP0, 0x80, 0x8 ;  /* 0x000000000008781c */ /* 0x000fe20003f6f008 */
[----:B------:R-:W-:Y:S02]  /*35f0*/  @P4 FMUL.FTZ R115, R115, R239 ;  /* 0x000000ef73734220 */ /* 0x000fe40000410000 */
[----:B------:R-:W-:-:S10]  /*3600*/  @P5 FMUL.FTZ R112, R112, R236 ;  /* 0x000000ec70705220 */ /* 0x000fd40000410000 */
[----:B------:R-:W-:Y:S01]  /*3610*/  @P3 FMUL.FTZ R114, R114, R238 ;  /* 0x000000ee72723220 */ /* 0x000fe20000410000 */
[----:B------:R-:W-:Y:S06]  /*3620*/  @P2 BRA `(.L_x_939) ;  /* 0x0000000000302947 */ /* 0x000fec0003800000 */
[----:B------:R-:W-:Y:S01]  /*3630*/  S2UR UR34, SR_CTAID.Y ;  /* 0x00000000002279c3 */ /* 0x000fe20000002600 */
[----:B------:R-:W0:Y:S07]  /*3640*/  LDCU UR42, c[0x0][0x3f8] ;  /* 0x00007f00ff2a77ac */ /* 0x000e2e0008000800 */
[----:B------:R-:W0:Y:S02]  /*3650*/  S2UR UR35, SR_CTAID.X ;  /* 0x00000000002379c3 */ /* 0x000e240000002500 */
[----:B0-----:R-:W-:Y:S01]  /*3660*/  UIMAD UR42, UR34, UR42, UR35 ;  /* 0x0000002a222a72a4 */ /* 0x001fe2000f8e0223 */
[----:B------:R-:W0:Y:S05]  /*3670*/  LDCU.64 UR34, c[0x0][0x3b8] ;  /* 0x00007700ff2277ac */ /* 0x000e2a0008000a00 */
[----:B------:R-:W-:-:S04]  /*3680*/  IMAD R238, R0, UR42, RZ ;  /* 0x0000002a00ee7c24 */ /* 0x000fc8000f8e02ff */
[----:B------:R-:W-:-:S05]  /*3690*/  IMAD R238, R238, 0x70, RZ ;  /* 0x00000070eeee7824 */ /* 0x000fca00078e02ff */
[----:B------:R-:W-:-:S04]  /*36a0*/  IADD3 R237, P2, PT, R240, R238, RZ ;  /* 0x000000eef0ed7210 */ /* 0x000fc80007f5e0ff */
[----:B------:R-:W-:Y:S02]  /*36b0*/  LEA.HI.X.SX32 R238, R238, RZ, 0x1, P2 ;  /* 0x000000ffeeee7211 */ /* 0x000fe400010f0eff */
[----:B0-----:R-:W-:-:S04]  /*36c0*/  LEA R236, P2, R237, UR34, 0x2 ;  /* 0x00000022edec7c11 */ /* 0x001fc8000f8410ff */
[----:B------:R-:W-:-:S05]  /*36d0*/  LEA.HI.X R237, R237, UR35, R238, 0x2, P2 ;  /* 0x00000023eded7c11 */ /* 0x000fca00090f14ee */
[----:B------:R0:W-:Y:S04]  /*36e0*/  STG.E.128 desc[UR36][R236.64], R112 ;  /* 0x00000070ec007986 */ /* 0x0001e8000c101d24 */
.L_x_939:
[----:B------:R-:W-:Y:S05]  /*36f0*/  BSYNC.RECONVERGENT B2 ;  /* 0x0000000000027941 */ /* 0x000fea0003800200 */
.L_x_938:
[----:B------:R-:W-:Y:S01]  /*3700*/  BSSY.RECONVERGENT B2, `(.L_x_942) ;  /* 0x000004f000027945 */ /* 0x000fe20003800200 */
[----:B------:R-:W-:-:S03]  /*3710*/  IMAD.IADD R241, R3, 0x1, R0 ;  /* 0x0000000103f17824 */ /* 0x000fc600078e0200 */
[----:B------:R-:W-:Y:S05]  /*3720*/  @P1 BRA `(.L_x_943) ;  /* 0x0000000400301947 */ /* 0x000fea0003800000 */
[----:B------:R-:W-:Y:S01]  /*3730*/  IMAD.SHL.U32 R242, R241, 0x4, RZ ;  /* 0x00000004f1f27824 */ /* 0x000fe200078e00ff */
[----:B------:R-:W-:Y:S01]  /*3740*/  ISETP.NE.AND P2, PT, R2, RZ, PT ;  /* 0x000000ff0200720c */ /* 0x000fe20003f45270 */
[----:B------:R-:W-:Y:S01]  /*3750*/  BSSY.RECONVERGENT B3, `(.L_x_944) ;  /* 0x000001c000037945 */ /* 0x000fe20003800200 */
[----:B------:R-:W-:Y:S02]  /*3760*/  CS2R R6, SRZ ;  /* 0x0000000000067805 */ /* 0x000fe4000001ff00 */
[----:B------:R-:W-:Y:S02]  /*3770*/  CS2R R4, SRZ ;  /* 0x0000000000047805 */ /* 0x000fe4000001ff00 */
[----:B------:R-:W-:-:S07]  /*3780*/  ISETP.GE.AND P3, PT, R242, R251, PT ;  /* 0x000000fbf200720c */ /* 0x000fce0003f66270 */
[----:B------:R-:W-:Y:S01]  /*3790*/  VOTEU.ANY UP0, P2 ;  /* 0x0000000000ff7886 */ /* 0x000fe20001000100 */
[----:B------:R-:W-:Y:S02]  /*37a0*/  PLOP3.LUT P2, PT, PT, PT, UP0, 0x80, 0x8 ;  /* 0x000000000008781c */ /* 0x000fe40003f4f008 */
[----:B------:R-:W-:-:S03]  /*37b0*/  PLOP3.LUT P4, PT, PT, PT, UP0, 0x80, 0x8 ;  /* 0x000000000008781c */ /* 0x000fc60003f8f008 */
[----:B------:R-:W-:Y:S10]  /*37c0*/  @P3 BRA `(.L_x_945) ;  /* 0x0000000000503947 */ /* 0x000ff40003800000 */
[----:B------:R-:W1:Y:S01]  /*37d0*/  S2UR UR42, SR_CTAID.Y ;  /* 0x00000000002a79c3 */ /* 0x000e620000002600 */
[----:B------:R-:W2:Y:S01]  /*37e0*/  LDCU.64 UR34, c[0x0][0x3c8] ;  /* 0x00007900ff2277ac */ /* 0x000ea20008000a00 */
[----:B-1----:R-:W-:Y:S01]  /*37f0*/  IMAD R6, R0, UR42, RZ ;  /* 0x0000002a00067c24 */ /* 0x002fe2000f8e02ff */
[----:B------:R-:W1:Y:S04]  /*3800*/  LDCU UR42, c[0x0][0x3f8] ;  /* 0x00007f00ff2a77ac */ /* 0x000e680008000800 */
[----:B------:R-:W-:-:S04]  /*3810*/  IADD3 R5, P5, PT, R6, R3, RZ ;  /* 0x0000000306057210 */ /* 0x000fc80007fbe0ff */
[----:B------:R-:W-:Y:S02]  /*3820*/  LEA.HI.X.SX32 R6, R6, RZ, 0x1, P5 ;  /* 0x000000ff06067211 */ /* 0x000fe400028f0eff */
[----:B--2---:R-:W-:-:S04]  /*3830*/  LEA R4, P5, R5, UR34, 0x2 ;  /* 0x0000002205047c11 */ /* 0x004fc8000f8a10ff */
[----:B------:R-:W-:Y:S01]  /*3840*/  LEA.HI.X R5, R5, UR35, R6, 0x2, P5 ;  /* 0x0000002305057c11 */ /* 0x000fe2000a8f1406 */
[----:B------:R-:W2:Y:S04]  /*3850*/  LDCU.64 UR34, c[0x0][0x3b8] ;  /* 0x00007700ff2277ac */ /* 0x000ea80008000a00 */
[----:B------:R1:W3:Y:S01]  /*3860*/  LDG.E R4, desc[UR36][R4.64] ;  /* 0x0000002404047981 */ /* 0x0002e2000c1e1900 */
[C---:B------:R-:W-:Y:S02]  /*3870*/  IMAD R6, R0.reuse, UR44, RZ ;  /* 0x0000002c00067c24 */ /* 0x040fe4000f8e02ff */
[----:B-1----:R-:W-:-:S04]  /*3880*/  IMAD R5, R0, UR42, RZ ;  /* 0x0000002a00057c24 */ /* 0x002fc8000f8e02ff */
[----:B---3--:R-:W-:-:S04]  /*3890*/  IMAD R5, R5, R4, RZ ;  /* 0x0000000405057224 */ /* 0x008fc800078e02ff */
[----:B------:R-:W-:-:S05]  /*38a0*/  IMAD R5, R5, 0x70, R242 ;  /* 0x0000007005057824 */ /* 0x000fca00078e02f2 */
[----:B------:R-:W-:Y:S02]  /*38b0*/  SHF.R.S32.HI R4, RZ, 0x1f, R5 ;  /* 0x0000001fff047819 */ /* 0x000fe40000011405 */
[----:B------:R-:W-:-:S04]  /*38c0*/  IADD3 R5, P5, PT, R6, R5, RZ ;  /* 0x0000000506057210 */ /* 0x000fc80007fbe0ff */
[----:B------:R-:W-:Y:S02]  /*38d0*/  LEA.HI.X.SX32 R6, R6, R4, 0x1, P5 ;  /* 0x0000000406067211 */ /* 0x000fe400028f0eff */
[----:B--2---:R-:W-:-:S04]  /*38e0*/  LEA R4, P5, R5, UR34, 0x2 ;  /* 0x0000002205047c11 */ /* 0x004fc8000f8a10ff */
[----:B------:R-:W-:-:S06]  /*38f0*/  LEA.HI.X R5, R5, UR35, R6, 0x2, P5 ;  /* 0x0000002305057c11 */ /* 0x000fcc000a8f1406 */
[----:B------:R-:W5:Y:S03]  /*3900*/  LDG.E.128 R4, desc[UR36][R4.64] ;  /* 0x0000002404047981 */ /* 0x000f66000c1e1d00 */
.L_x_945:
[----:B------:R-:W-:Y:S05]  /*3910*/  BSYNC.RECONVERGENT B3 ;  /* 0x0000000000037941 */ /* 0x000fea0003800200 */
.L_x_944:
[----:B------:R-:W1:Y:S01]  /*3920*/  @P2 S2R R238, SR_CTAID.X ;  /* 0x0000000000ee2919 */ /* 0x000e620000002500 */
[----:B------:R-:W-:Y:S01]  /*3930*/  ISETP.NE.AND P5, PT, R2, RZ, PT ;  /* 0x000000ff0200720c */ /* 0x000fe20003fa5270 */
[----:B0-----:R-:W1:Y:S01]  /*3940*/  @P4 LDC R236, c[0x0][0x3f8] ;  /* 0x0000fe00ffec4b82 */ /* 0x001e620000000800 */
[----:B------:R-:W2:Y:S04]  /*3950*/  LDL R0, [R1+0x44] ;  /* 0x0000440001007983 */ /* 0x000ea80000100800 */
[----:B------:R-:W3:Y:S04]  /*3960*/  LDL R248, [R1+0x4c] ;  /* 0x00004c0001f87983 */ /* 0x000ee80000100800 */
[----:B------:R-:W4:Y:S03]  /*3970*/  LDL R243, [R1+0x40] ;  /* 0x0000400001f37983 */ /* 0x000f260000100800 */
[----:B------:R-:W-:Y:S01]  /*3980*/  VOTEU.ANY UP0, P5 ;  /* 0x0000000000ff7886 */ /* 0x000fe20002800100 */
[----:B------:R-:W-:-:S02]  /*3990*/  PLOP3.LUT P2, PT, PT, PT, UP0, 0x80, 0x8 ;  /* 0x000000000008781c */ /* 0x000fc40003f4f008 */
[----:B------:R-:W-:-:S11]  /*39a0*/  PLOP3.LUT P4, PT, PT, PT, UP0, 0x80, 0x8 ;  /* 0x000000000008781c */ /* 0x000fd60003f8f008 */
[----:B-1----:R-:W-:Y:S01]  /*39b0*/  @P2 IMAD R238, R236, UR39, R238 ;  /* 0x00000027ecee2c24 */ /* 0x002fe2000f8e02ee */
[----:B------:R-:W-:Y:S01]  /*39c0*/  PLOP3.LUT P2, PT, PT, PT, UP0, 0x80, 0x8 ;  /* 0x000000000008781c */ /* 0x000fe20003f4f008 */
[----:B------:R-:W0:Y:S01]  /*39d0*/  @P4 LDC.64 R236, c[0x0][0x450] ;  /* 0x00011400ffec4b82 */ /* 0x000e220000000a00 */
[----:B------:R-:W-:-:S11]  /*39e0*/  PLOP3.LUT P4, PT, PT, PT, UP0, 0x80, 0x8 ;  /* 0x000000000008781c */ /* 0x000fd60003f8f008 */
[----:B------:R-:W-:Y:S01]  /*39f0*/  @P2 IMAD R238, R238, 0x70, RZ ;  /* 0x00000070eeee2824 */ /* 0x000fe200078e02ff */
[----:B------:R-:W-:-:S03]  /*3a00*/  PLOP3.LUT P2, PT, PT, PT, UP0, 0x80, 0x8 ;  /* 0x000000000008781c */ /* 0x000fc60003f4f008 */
[----:B0-----:R-:W-:-:S10]  /*3a10*/  @P4 IMAD.WIDE R236, R238, 0x4, R236 ;  /* 0x00000004eeec4825 */ /* 0x001fd400078e02ec */
[----:B------:R-:W3:Y:S01]  /*3a20*/  @P2 LDG.E.128 R236, desc[UR36][R236.64+0x10] ;  /* 0x00001024ecec2981 */ /* 0x000ee2000c1e1d00 */
[----:B------:R-:W-:Y:S01]  /*3a30*/  PLOP3.LUT P2, PT, PT, PT, UP0, 0x80, 0x8 ;  /* 0x000000000008781c */ /* 0x000fe20003f4f008 */
[----:B--2--5:R-:W-:Y:S02]  /*3a40*/  FADD.FTZ R5, R0, R5 ;  /* 0x0000000500057221 */ /* 0x024fe40000010000 */
[----:B------:R-:W1:Y:S10]  /*3a50*/  LDC R0, c[0x0][0x3f4] ;  /* 0x0000fd00ff007b82 */ /* 0x000e740000000800 */
[----:B---3--:R-:W-:-:S02]  /*3a60*/  @P2 FMUL.FTZ R5, R5, R237 ;  /* 0x000000ed05052220 */ /* 0x008fc40000410000 */
[----:B------:R-:W2:Y:S01]  /*3a70*/  LDL R237, [R1+0x48] ;  /* 0x0000480001ed7983 */ /* 0x000ea20000100800 */
[----:B------:R-:W-:Y:S01]  /*3a80*/  PLOP3.LUT P2, PT, PT, PT, UP0, 0x80, 0x8 ;  /* 0x000000000008781c */ /* 0x000fe20003f4f008 */
[----:B------:R-:W-:Y:S01]  /*3a90*/  FADD.FTZ R7, R248, R7 ;  /* 0x00000007f8077221 */ /* 0x000fe20000010000 */
[----:B------:R-:W-:Y:S01]  /*3aa0*/  PLOP3.LUT P4, PT, PT, PT, UP0, 0x80, 0x8 ;  /* 0x000000000008781c */ /* 0x000fe20003f8f008 */
[----:B----4-:R-:W-:Y:S01]  /*3ab0*/  FADD.FTZ R4, R243, R4 ;  /* 0x00000004f3047221 */ /* 0x010fe20000010000 */
[----:B------:R-:W-:-:S11]  /*3ac0*/  PLOP3.LUT P5, PT, PT, PT, UP0, 0x80, 0x8 ;  /* 0x000000000008781c */ /* 0x000fd60003faf008 */
[----:B------:R-:W-:Y:S02]  /*3ad0*/  @P4 FMUL.FTZ R7, R7, R239 ;  /* 0x000000ef07074220 */ /* 0x000fe40000410000 */
[----:B------:R-:W-:Y:S01]  /*3ae0*/  @P5 FMUL.FTZ R4, R4, R236 ;  /* 0x000000ec04045220 */ /* 0x000fe20000410000 */
[----:B--2---:R-:W-:-:S04]  /*3af0*/  FADD.FTZ R6, R237, R6 ;  /* 0x00000006ed067221 */ /* 0x004fc80000010000 */
[----:B------:R-:W-:Y:S01]  /*3b00*/  @P2 FMUL.FTZ R6, R6, R238 ;  /* 0x000000ee06062220 */ /* 0x000fe20000410000 */
[----:B-1----:R-:W-:Y:S06]  /*3b10*/  @P3 BRA `(.L_x_943) ;  /* 0x0000000000343947 */ /* 0x002fec0003800000 */
[----:B------:R-:W-:Y:S01]  /*3b20*/  S2UR UR34, SR_CTAID.Y ;  /* 0x00000000002279c3 */ /* 0x000fe20000002600 */
[----:B------:R-:W0:Y:S01]  /*3b30*/  LDCU UR42, c[0x0][0x3f8] ;  /* 0x00007f00ff2a77ac */ /* 0x000e220008000800 */
[----:B------:R-:W-:-:S06]  /*3b40*/  SHF.R.S32.HI R238, RZ, 0x1f, R242 ;  /* 0x0000001fffee7819 */ /* 0x000fcc00000114f2 */
[----:B------:R-:W0:Y:S02]  /*3b50*/  S2UR UR35, SR_CTAID.X ;  /* 0x00000000002379c3 */ /* 0x000e240000002500 */
[----:B0-----:R-:W-:Y:S01]  /*3b60*/  UIMAD UR42, UR34, UR42, UR35 ;  /* 0x0000002a222a72a4 */ /* 0x001fe2000f8e0223 */
[----:B------:R-:W0:Y:S05]  /*3b70*/  LDCU.64 UR34, c[0x0][0x3b8] ;  /* 0x00007700ff2277ac */ /* 0x000e2a0008000a00 */
[----:B------:R-:W-:-:S04]  /*3b80*/  IMAD R236, R0, UR42, RZ ;  /* 0x0000002a00ec7c24 */ /* 0x000fc8000f8e02ff */
[----:B------:R-:W-:-:S05]  /*3b90*/  IMAD R236, R236, 0x70, RZ ;  /* 0x00000070ecec7824 */ /* 0x000fca00078e02ff */
[----:B------:R-:W-:-:S04]  /*3ba0*/  IADD3 R237, P2, PT, R236, R242, RZ ;  /* 0x000000f2eced7210 */ /* 0x000fc80007f5e0ff */
[----:B------:R-:W-:Y:S02]  /*3bb0*/  LEA.HI.X.SX32 R238, R236, R238, 0x1, P2 ;  /* 0x000000eeecee7211 */ /* 0x000fe400010f0eff */
[----:B0-----:R-:W-:-:S04]  /*3bc0*/  LEA R236, P2, R237, UR34, 0x2 ;  /* 0x00000022edec7c11 */ /* 0x001fc8000f8410ff */
[----:B------:R-:W-:-:S05]  /*3bd0*/  LEA.HI.X R237, R237, UR35, R238, 0x2, P2 ;  /* 0x00000023eded7c11 */ /* 0x000fca00090f14ee */
[----:B------:R1:W-:Y:S04]  /*3be0*/  STG.E.128 desc[UR36][R236.64], R4 ;  /* 0x00000004ec007986 */ /* 0x0003e8000c101d24 */
.L_x_943:
[----:B------:R-:W-:Y:S05]  /*3bf0*/  BSYNC.RECONVERGENT B2 ;  /* 0x0000000000027941 */ /* 0x000fea0003800200 */
.L_x_942:
[----:B------:R-:W-:Y:S04]  /*3c00*/  BSSY.RECONVERGENT B2, `(.L_x_946) ;  /* 0x000004e000027945 */ /* 0x000fe80003800200 */
[----:B------:R-:W-:Y:S05]  /*3c10*/  @P1 BRA `(.L_x_947) ;  /* 0x0000000400301947 */ /* 0x000fea0003800000 */
[----:B------:R-:W-:Y:S01]  /*3c20*/  IMAD R242, R0, 0x8, R240 ;  /* 0x0000000800f27824 */ /* 0x000fe200078e02f0 */
        /* <DEDUP_REMOVED lines=9> */
[----:B------:R-:W2:Y:S01]  /*3cc0*/  S2UR UR42, SR_CTAID.Y ;  /* 0x00000000002a79c3 */ /* 0x000ea20000002600 */
[----:B------:R-:W3:Y:S01]  /*3cd0*/  LDCU.64 UR34, c[0x0][0x3c8] ;  /* 0x00007900ff2277ac */ /* 0x000ee20008000a00 */
[----:B--2---:R-:W-:Y:S01]  /*3ce0*/  IMAD R118, R0, UR42, RZ ;  /* 0x0000002a00767c24 */ /* 0x004fe2000f8e02ff */
[----:B------:R-:W2:Y:S04]  /*3cf0*/  LDCU UR42, c[0x0][0x3f8] ;  /* 0x00007f00ff2a77ac */ /* 0x000ea80008000800 */
[----:B------:R-:W-:-:S04]  /*3d00*/  IADD3 R117, P4, PT, R118, R3, RZ ;  /* 0x0000000376757210 */ /* 0x000fc80007f9e0ff */
[----:B------:R-:W-:Y:S02]  /*3d10*/  LEA.HI.X.SX32 R118, R118, RZ, 0x1, P4 ;  /* 0x000000ff76767211 */ /* 0x000fe400020f0eff */
[----:B---3--:R-:W-:-:S04]  /*3d20*/  LEA R116, P4, R117, UR34, 0x2 ;  /* 0x0000002275747c11 */ /* 0x008fc8000f8810ff */
[----:B------:R-:W-:Y:S01]  /*3d30*/  LEA.HI.X R117, R117, UR35, R118, 0x2, P4 ;  /* 0x0000002375757c11 */ /* 0x000fe2000a0f1476 */
[----:B------:R-:W3:Y:S04]  /*3d40*/  LDCU.64 UR34, c[0x0][0x3b8] ;  /* 0x00007700ff2277ac */ /* 0x000ee80008000a00 */
[----:B------:R2:W4:Y:S01]  /*3d50*/  LDG.E R116, desc[UR36][R116.64] ;  /* 0x0000002474747981 */ /* 0x000522000c1e1900 */
[C---:B------:R-:W-:Y:S02]  /*3d60*/  IMAD R118, R0.reuse, UR44, RZ ;  /* 0x0000002c00767c24 */ /* 0x040fe4000f8e02ff */
[----:B--2---:R-:W-:-:S04]  /*3d70*/  IMAD R117, R0, UR42, RZ ;  /* 0x0000002a00757c24 */ /* 0x004fc8000f8e02ff */
[----:B----4-:R-:W-:-:S04]  /*3d80*/  IMAD R117, R117, R116, RZ ;  /* 0x0000007475757224 */ /* 0x010fc800078e02ff */
[----:B------:R-:W-:-:S05]  /*3d90*/  IMAD R117, R117, 0x70, R242 ;  /* 0x0000007075757824 */ /* 0x000fca00078e02f2 */
[----:B------:R-:W-:Y:S02]  /*3da0*/  SHF.R.S32.HI R116, RZ, 0x1f, R117 ;  /* 0x0000001fff747819 */ /* 0x000fe40000011475 */
[----:B------:R-:W-:-:S04]  /*3db0*/  IADD3 R117, P4, PT, R118, R117, RZ ;  /* 0x0000007576757210 */ /* 0x000fc80007f9e0ff */
[----:B------:R-:W-:Y:S02]  /*3dc0*/  LEA.HI.X.SX32 R118, R118, R116, 0x1, P4 ;  /* 0x0000007476767211 */ /* 0x000fe400020f0eff */
[----:B---3--:R-:W-:-:S04]  /*3dd0*/  LEA R116, P4, R117, UR34, 0x2 ;  /* 0x0000002275747c11 */ /* 0x008fc8000f8810ff */
[----:B------:R-:W-:-:S06]  /*3de0*/  LEA.HI.X R117, R117, UR35, R118, 0x2, P4 ;  /* 0x0000002375757c11 */ /* 0x000fcc000a0f1476 */
[----:B------:R-:W5:Y:S03]  /*3df0*/  LDG.E.128 R116, desc[UR36][R116.64] ;  /* 0x0000002474747981 */ /* 0x000f66000c1e1d00 */
.L_x_949:
[----:B------:R-:W-:Y:S05]  /*3e00*/  BSYNC.RECONVERGENT B3 ;  /* 0x0000000000037941 */ /* 0x000fea0003800200 */
.L_x_948:
[----:B------:R-:W2:Y:S01]  /*3e10*/  @P2 S2R R238, SR_CTAID.X ;  /* 0x0000000000ee2919 */ /* 0x000ea20000002500 */
[----:B01----:R-:W2:Y:S01]  /*3e20*/  @P3 LDC R236, c[0x0][0x3f8] ;  /* 0x0000fe00ffec3b82 */ /* 0x003ea20000000800 */
[----:B------:R-:W-:Y:S01]  /*3e30*/  VOTEU.ANY UP0, P5 ;  /* 0x0000000000ff7886 */ /* 0x000fe20002800100 */
[----:B------:R-:W-:Y:S01]  /*3e40*/  PLOP3.LUT P2, PT, PT, PT, UP0, 0x80, 0x8 ;  /* 0x000000000008781c */ /* 0x000fe20003f4f008 */
[----:B------:R-:W3:Y:S01]  /*3e50*/  LDL R0, [R1+0x34] ;  /* 0x0000340001007983 */ /* 0x000ee20000100800 */
[----:B------:R-:W-:Y:S02]  /*3e60*/  PLOP3.LUT P3, PT, PT, PT, UP0, 0x80, 0x8 ;  /* 0x000000000008781c */ /* 0x000fe40003f6f008 */
[----:B------:R-:W-:Y:S01]  /*3e70*/  PLOP3.LUT P4, PT, PT, PT, UP0, 0x80, 0x8 ;  /* 0x000000000008781c */ /* 0x000fe20003f8f008 */
[----:B------:R-:W4:Y:S04]  /*3e80*/  LDL R248, [R1+0x3c] ;  /* 0x00003c0001f87983 */ /* 0x000f280000100800 */
[----:B------:R-:W4:Y:S04]  /*3e90*/  LDL R243, [R1+0x30] ;  /* 0x0000300001f37983 */ /* 0x000f280000100800 */
[----:B--2---:R-:W-:Y:S01]  /*3ea0*/  @P2 IMAD R238, R236, UR39, R238 ;  /* 0x00000027ecee2c24 */ /* 0x004fe2000f8e02ee */
[----:B------:R-:W-:Y:S01]  /*3eb0*/  PLOP3.LUT P2, PT, PT, PT, UP0, 0x80, 0x8 ;  /* 0x000000000008781c */ /* 0x000fe20003f4f008 */
[----:B------:R-:W0:Y:S01]  /*3ec0*/  @P3 LDC.64 R236, c[0x0][0x450] ;  /* 0x00011400ffec3b82 */ /* 0x000e220000000a00 */
[----:B------:R-:W-:-:S11]  /*3ed0*/  PLOP3.LUT P3, PT, PT, PT, UP0, 0x80, 0x8 ;  /* 0x000000000008781c */ /* 0x000fd60003f6f008 */
[----:B------:R-:W-:-:S04]  /*3ee0*/  @P2 IMAD R238, R238, 0x70, RZ ;  /* 0x00000070eeee2824 */ /* 0x000fc800078e02ff */
[----:B0-----:R-:W-:-:S06]  /*3ef0*/  @P3 IMAD.WIDE R236, R238, 0x4, R236 ;  /* 0x00000004eeec3825 */ /* 0x001fcc00078e02ec */
[----:B------:R-:W2:Y:S01]  /*3f00*/  @P4 LDG.E.128 R236, desc[UR36][R236.64+0x20] ;  /* 0x00002024ecec4981 */ /* 0x000ea2000c1e1d00 */
[----:B------:R-:W-:Y:S01]  /*3f10*/  PLOP3.LUT P2, PT, PT, PT, UP0, 0x80, 0x8 ;  /* 0x000000000008781c */ /* 0x000fe20003f4f008 */
[----:B---3-5:R-:W-:Y:S01]  /*3f20*/  FADD.FTZ R117, R0, R117 ;  /* 0x0000007500757221 */ /* 0x028fe20000010000 */
[----:B------:R-:W-:Y:S01]  /*3f30*/  PLOP3.LUT P4, PT, PT, PT, UP0, 0x80, 0x8 ;  /* 0x000000000008781c */ /* 0x000fe20003f8f008 */
[----:B------:R-:W3:Y:S10]  /*3f40*/  LDC R0, c[0x0][0x3f4] ;  /* 0x0000fd00ff007b82 */ /* 0x000ef40000000800 */
[----:B--2---:R-:W-:-:S02]  /*3f50*/  @P2 FMUL.FTZ R117, R117, R237 ;  /* 0x000000ed75752220 */ /* 0x004fc40000410000 */
[----:B------:R-:W2:Y:S01]  /*3f60*/  LDL R237, [R1+0x38] ;  /* 0x0000380001ed7983 */ /* 0x000ea20000100800 */
[----:B------:R-:W-:Y:S01]  /*3f70*/  PLOP3.LUT P2, PT, PT, PT, UP0, 0x80, 0x8 ;  /* 0x000000000008781c */ /* 0x000fe20003f4f008 */
[----:B----4-:R-:W-:Y:S01]  /*3f80*/  FADD.FTZ R119, R248, R119 ;  /* 0x00000077f8777221 */ /* 0x010fe20000010000 */
[----:B------:R-:W-:Y:S01]  /*3f90*/  PLOP3.LUT P3, PT, PT, PT, UP0, 0x80, 0x8 ;  /* 0x000000000008781c */ /* 0x000fe20003f6f008 */
[----:B------:R-:W-:-:S10]  /*3fa0*/  FADD.FTZ R116, R243, R116 ;  /* 0x00000074f3747221 */ /* 0x000fd40000010000 */
[----:B------:R-:W-:Y:S02]  /*3fb0*/  @P2 FMUL.FTZ R119, R119, R239 ;  /* 0x000000ef77772220 */ /* 0x000fe40000410000 */
[----:B------:R-:W-:Y:S01]  /*3fc0*/  @P3 FMUL.FTZ R116, R116, R236 ;  /* 0x000000ec74743220 */ /* 0x000fe20000410000 */
[----:B--2---:R-:W-:-:S04]  /*3fd0*/  FADD.FTZ R118, R237, R118 ;  /* 0x00000076ed767221 */ /* 0x004fc80000010000 */
[----:B------:R-:W-:Y:S01]  /*3fe0*/  @P4 FMUL.FTZ R118, R118, R238 ;  /* 0x000000ee76764220 */ /* 0x000fe20000410000 */
[----:B------:R-:W-:-:S13]  /*3ff0*/  ISETP.GE.AND P4, PT, R242, R251, PT ;  /* 0x000000fbf200720c */ /* 0x000fda0003f86270 */
[----:B---3--:R-:W-:Y:S05]  /*4000*/  @P4 BRA `(.L_x_947) ;  /* 0x0000000000344947 */ /* 0x008fea0003800000 */
        /* <DEDUP_REMOVED lines=13> */
.L_x_947:
[----:B------:R-:W-:Y:S05]  /*40e0*/  BSYNC.RECONVERGENT B2 ;  /* 0x0000000000027941 */ /* 0x000fea0003800200 */
.L_x_946:
[----:B------:R-:W-:Y:S04]  /*40f0*/  BSSY.RECONVERGENT B2, `(.L_x_950) ;  /* 0x000004f000027945 */ /* 0x000fe80003800200 */
[----:B------:R-:W-:Y:S05]  /*4100*/  @P1 BRA `(.L_x_951) ;  /* 0x0000000400341947 */ /* 0x000fea0003800000 */
[----:B------:R-:W-:Y:S01]  /*4110*/  IMAD.SHL.U32 R120, R241, 0x4, RZ ;  /* 0x00000004f1787824 */ /* 0x000fe200078e00ff */
[----:B------:R-:W-:Y:S01]  /*4120*/  ISETP.NE.AND P5, PT, R2, RZ, PT ;  /* 0x000000ff0200720c */ /* 0x000fe20003fa5270 */
[----:B------:R-:W-:Y:S01]  /*4130*/  BSSY.RECONVERGENT B3, `(.L_x_952) ;  /* 0x000001d000037945 */ /* 0x000fe20003800200 */
[----:B------:R-:W-:Y:S01]  /*4140*/  CS2R R122, SRZ ;  /* 0x00000000007a7805 */ /* 0x000fe2000001ff00 */
[----:B------:R-:W-:Y:S01]  /*4150*/  IMAD R242, R0, 0x8, R120 ;  /* 0x0000000800f27824 */ /* 0x000fe200078e0278 */
[----:B------:R-:W-:-:S04]  /*4160*/  CS2R R120, SRZ ;  /* 0x0000000000787805 */ /* 0x000fc8000001ff00 */
[----:B------:R-:W-:-:S05]  /*4170*/  ISETP.GE.AND P4, PT, R242, R251, PT ;  /* 0x000000fbf200720c */ /* 0x000fca0003f86270 */
[----:B------:R-:W-:Y:S01]  /*4180*/  VOTEU.ANY UP0, P5 ;  /* 0x0000000000ff7886 */ /* 0x000fe20002800100 */
[----:B------:R-:W-:Y:S02]  /*4190*/  PLOP3.LUT P2, PT, PT, PT, UP0, 0x80, 0x8 ;  /* 0x000000000008781c */ /* 0x000fe40003f4f008 */
[----:B------:R-:W-:-:S05]  /*41a0*/  PLOP3.LUT P3, PT, PT, PT, UP0, 0x80, 0x8 ;  /* 0x000000000008781c */ /* 0x000fca0003f6f008 */
[----:B------:R-:W-:Y:S08]  /*41b0*/  @P4 BRA `(.L_x_953) ;  /* 0x0000000000504947 */ /* 0x000ff00003800000 */
[----:B------:R-:W3:Y:S01]  /*41c0*/  S2UR UR42, SR_CTAID.Y ;  /* 0x00000000002a79c3 */ /* 0x000ee20000002600 */
[----:B------:R-:W4:Y:S01]  /*41d0*/  LDCU.64 UR34, c[0x0][0x3c8] ;  /* 0x00007900ff2277ac */ /* 0x000f220008000a00 */
[----:B---3--:R-:W-:Y:S01]  /*41e0*/  IMAD R122, R0, UR42, RZ ;  /* 0x0000002a007a7c24 */ /* 0x008fe2000f8e02ff */
[----:B------:R-:W3:Y:S04]  /*41f0*/  LDCU UR42, c[0x0][0x3f8] ;  /* 0x00007f00ff2a77ac */ /* 0x000ee80008000800 */
[----:B------:R-:W-:-:S04]  /*4200*/  IADD3 R121, P4, PT, R122, R3, RZ ;  /* 0x000000037a797210 */ /* 0x000fc80007f9e0ff */
[----:B------:R-:W-:Y:S02]  /*4210*/  LEA.HI.X.SX32 R122, R122, RZ, 0x1, P4 ;  /* 0x000000ff7a7a7211 */ /* 0x000fe400020f0eff */
[----:B----4-:R-:W-:-:S04]  /*4220*/  LEA R120, P4, R121, UR34, 0x2 ;  /* 0x0000002279787c11 */ /* 0x010fc8000f8810ff */
[----:B------:R-:W-:Y:S01]  /*4230*/  LEA.HI.X R121, R121, UR35, R122, 0x2, P4 ;  /* 0x0000002379797c11 */ /* 0x000fe2000a0f147a */
[----:B------:R-:W4:Y:S04]  /*4240*/  LDCU.64 UR34, c[0x0][0x3b8] ;  /* 0x00007700ff2277ac */ /* 0x000f280008000a00 */
[----:B------:R3:W2:Y:S01]  /*4250*/  LDG.E R120, desc[UR36][R120.64] ;  /* 0x0000002478787981 */ /* 0x0006a2000c1e1900 */
[C---:B------:R-:W-:Y:S02]  /*4260*/  IMAD R122, R0.reuse, UR44, RZ ;  /* 0x0000002c007a7c24 */ /* 0x040fe4000f8e02ff */
[----:B---3--:R-:W-:-:S04]  /*4270*/  IMAD R121, R0, UR42, RZ ;  /* 0x0000002a00797c24 */ /* 0x008fc8000f8e02ff */
[----:B--2---:R-:W-:-:S04]  /*4280*/  IMAD R121, R121, R120, RZ ;  /* 0x0000007879797224 */ /* 0x004fc800078e02ff */
[----:B------:R-:W-:-:S05]  /*4290*/  IMAD R121, R121, 0x70, R242 ;  /* 0x0000007079797824 */ /* 0x000fca00078e02f2 */
[----:B------:R-:W-:Y:S02]  /*42a0*/  SHF.R.S32.HI R120, RZ, 0x1f, R121 ;  /* 0x0000001fff787819 */ /* 0x000fe40000011479 */
[----:B------:R-:W-:-:S04]  /*42b0*/  IADD3 R121, P4, PT, R122, R121, RZ ;  /* 0x000000797a797210 */ /* 0x000fc80007f9e0ff */
[----:B------:R-:W-:Y:S02]  /*42c0*/  LEA.HI.X.SX32 R122, R122, R120, 0x1, P4 ;  /* 0x000000787a7a7211 */ /* 0x000fe400020f0eff */
[----:B----4-:R-:W-:-:S04]  /*42d0*/  LEA R120, P4, R121, UR34, 0x2 ;  /* 0x0000002279787c11 */ /* 0x010fc8000f8810ff */
[----:B------:R-:W-:-:S06]  /*42e0*/  LEA.HI.X R121, R121, UR35, R122, 0x2, P4 ;  /* 0x0000002379797c11 */ /* 0x000fcc000a0f147a */
[----:B------:R-:W5:Y:S03]  /*42f0*/  LDG.E.128 R120, desc[UR36][R120.64] ;  /* 0x0000002478787981 */ /* 0x000f66000c1e1d00 */
.L_x_953:
[----:B------:R-:W-:Y:S05]  /*4300*/  BSYNC.RECONVERGENT B3 ;  /* 0x0000000000037941 */ /* 0x000fea0003800200 */
.L_x_952:
[----:B------:R-:W3:Y:S01]  /*4310*/  @P2 S2R R238, SR_CTAID.X ;  /* 0x0000000000ee2919 */ /* 0x000ee20000002500 */
[----:B012---:R-:W3:Y:S01]  /*4320*/  @P3 LDC R236, c[0x0][0x3f8] ;  /* 0x0000fe00ffec3b82 */ /* 0x007ee20000000800 */
[----:B------:R-:W-:Y:S01]  /*4330*/  VOTEU.ANY UP0, P5 ;  /* 0x0000000000ff7886 */ /* 0x000fe20002800100 */
[----:B------:R-:W-:Y:S01]  /*4340*/  PLOP3.LUT P2, PT, PT, PT, UP0, 0x80, 0x8 ;  /* 0x000000000008781c */ /* 0x000fe20003f4f008 */
[----:B------:R-:W2:Y:S01]  /*4350*/  LDL R0, [R1+0x24] ;  /* 0x0000240001007983 */ /* 0x000ea20000100800 */
[----:B------:R-:W-:Y:S02]  /*4360*/  PLOP3.LUT P3, PT, PT, PT, UP0, 0x80, 0x8 ;  /* 0x000000000008781c */ /* 0x000fe40003f6f008 */
[----:B------:R-:W-:Y:S01]  /*4370*/  PLOP3.LUT P4, PT, PT, PT, UP0, 0x80, 0x8 ;  /* 0x000000000008781c */ /* 0x000fe20003f8f008 */
[----:B------:R-:W4:Y:S04]  /*4380*/  LDL R248, [R1+0x2c] ;  /* 0x00002c0001f87983 */ /* 0x000f280000100800 */
[----:B------:R-:W4:Y:S04]  /*4390*/  LDL R243, [R1+0x20] ;  /* 0x0000200001f37983 */ /* 0x000f280000100800 */
[----:B---3--:R-:W-:Y:S01]  /*43a0*/  @P2 IMAD R238, R236, UR39, R238 ;  /* 0x00000027ecee2c24 */ /* 0x008fe2000f8e02ee */
[----:B------:R-:W-:Y:S01]  /*43b0*/  PLOP3.LUT P2, PT, PT, PT, UP0, 0x80, 0x8 ;  /* 0x000000000008781c */ /* 0x000fe20003f4f008 */
[----:B------:R-:W0:Y:S01]  /*43c0*/  @P3 LDC.64 R236, c[0x0][0x450] ;  /* 0x00011400ffec3b82 */ /* 0x000e220000000a00 */
[----:B------:R-:W-:-:S11]  /*43d0*/  PLOP3.LUT P3, PT, PT, PT, UP0, 0x80, 0x8 ;  /* 0x000000000008781c */ /* 0x000fd60003f6f008 */
[----:B------:R-:W-:-:S04]  /*43e0*/  @P2 IMAD R238, R238, 0x70, RZ ;  /* 0x00000070eeee2824 */ /* 0x000fc800078e02ff */
[----:B0-----:R-:W-:-:S06]  /*43f0*/  @P3 IMAD.WIDE R236, R238, 0x4, R236 ;  /* 0x00000004eeec3825 */ /* 0x001fcc00078e02ec */
[----:B------:R-:W3:Y:S01]  /*4400*/  @P4 LDG.E.128 R236, desc[UR36][R236.64+0x30] ;  /* 0x00003024ecec4981 */ /* 0x000ee2000c1e1d00 */
[----:B------:R-:W-:Y:S01]  /*4410*/  PLOP3.LUT P2, PT, PT, PT, UP0, 0x80, 0x8 ;  /* 0x000000000008781c */ /* 0x000fe20003f4f008 */
[----:B--2--5:R-:W-:Y:S01]  /*4420*/  FADD.FTZ R121, R0, R121 ;  /* 0x0000007900797221 */ /* 0x024fe20000010000 */
[----:B------:R-:W-:Y:S01]  /*4430*/  PLOP3.LUT P4, PT, PT, PT, UP0, 0x80, 0x8 ;  /* 0x000000000008781c */ /* 0x000fe20003f8f008 */
[----:B------:R-:W0:Y:S10]  /*4440*/  LDC R0, c[0x0][0x3f4] ;  /* 0x0000fd00ff007b82 */ /* 0x000e340000000800 */
[----:B---3--:R-:W-:-:S02]  /*4450*/  @P2 FMUL.FTZ R121, R121, R237 ;  /* 0x000000ed79792220 */ /* 0x008fc40000410000 */
        /* <DEDUP_REMOVED lines=10> */
[----:B0-----:R-:W-:Y:S05]  /*4500*/  @P4 BRA `(.L_x_951) ;  /* 0x0000000000344947 */ /* 0x001fea0003800000 */
        /* <DEDUP_REMOVED lines=13> */
.L_x_951:
[----:B------:R-:W-:Y:S05]  /*45e0*/  BSYNC.RECONVERGENT B2 ;  /* 0x0000000000027941 */ /* 0x000fea0003800200 */
.L_x_950:
[----:B------:R-:W-:Y:S04]  /*45f0*/  BSSY.RECONVERGENT B2, `(.L_x_954) ;  /* 0x000004e000027945 */ /* 0x000fe80003800200 */
[----:B------:R-:W-:Y:S05]  /*4600*/  @P1 BRA `(.L_x_955) ;  /* 0x0000000400301947 */ /* 0x000fea0003800000 */
[----:B------:R-:W-:Y:S01]  /*4610*/  LEA R242, R0, R240, 0x4 ;  /* 0x000000f000f27211 */ /* 0x000fe200078e20ff */
[----:B------:R-:W-:Y:S01]  /*4620*/  BSSY.RECONVERGENT B3, `(.L_x_956) ;  /* 0x000001d000037945 */ /* 0x000fe20003800200 */
[----:B------:R-:W-:Y:S02]  /*4630*/  ISETP.NE.AND P5, PT, R2, RZ, PT ;  /* 0x000000ff0200720c */ /* 0x000fe40003fa5270 */
[----:B------:R-:W-:Y:S02]  /*4640*/  CS2R R126, SRZ ;  /* 0x00000000007e7805 */ /* 0x000fe4000001ff00 */
[----:B------:R-:W-:Y:S02]  /*4650*/  ISETP.GE.AND P4, PT, R242, R251, PT ;  /* 0x000000fbf200720c */ /* 0x000fe40003f86270 */
[----:B------:R-:W-:-:S07]  /*4660*/  CS2R R124, SRZ ;  /* 0x00000000007c7805 */ /* 0x000fce000001ff00 */
[----:B------:R-:W-:Y:S01]  /*4670*/  VOTEU.ANY UP0, P5 ;  /* 0x0000000000ff7886 */ /* 0x000fe20002800100 */
[----:B------:R-:W-:Y:S02]  /*4680*/  PLOP3.LUT P2, PT, PT, PT, UP0, 0x80, 0x8 ;  /* 0x000000000008781c */ /* 0x000fe40003f4f008 */
[----:B------:R-:W-:Y:S01]  /*4690*/  PLOP3.LUT P3, PT, PT, PT, UP0, 0x80, 0x8 ;  /* 0x000000000008781c */ /* 0x000fe20003f6f008 */
[----:B------:R-:W-:-:S12]  /*46a0*/  @P4 BRA `(.L_x_957) ;  /* 0x0000000000504947 */ /* 0x000fd80003800000 */
[----:B------:R-:W4:Y:S01]  /*46b0*/  S2UR UR42, SR_CTAID.Y ;  /* 0x00000000002a79c3 */ /* 0x000f220000002600 */
[----:B------:R-:W0:Y:S01]  /*46c0*/  LDCU.64 UR34, c[0x0][0x3c8] ;  /* 0x00007900ff2277ac */ /* 0x000e220008000a00 */
[----:B----4-:R-:W-:Y:S01]  /*46d0*/  IMAD R126, R0, UR42, RZ ;  /* 0x0000002a007e7c24 */ /* 0x010fe2000f8e02ff */
[----:B------:R-:W4:Y:S04]  /*46e0*/  LDCU UR42, c[0x0][0x3f8] ;  /* 0x00007f00ff2a77ac */ /* 0x000f280008000800 */
[----:B------:R-:W-:-:S04]  /*46f0*/  IADD3 R125, P4, PT, R126, R3, RZ ;  /* 0x000000037e7d7210 */ /* 0x000fc80007f9e0ff */
[----:B------:R-:W-:Y:S02]  /*4700*/  LEA.HI.X.SX32 R126, R126, RZ, 0x1, P4 ;  /* 0x000000ff7e7e7211 */ /* 0x000fe400020f0eff */
[----:B0-----:R-:W-:-:S04]  /*4710*/  LEA R124, P4, R125, UR34, 0x2 ;  /* 0x000000227d7c7c11 */ /* 0x001fc8000f8810ff */
[----:B------:R-:W-:Y:S01]  /*4720*/  LEA.HI.X R125, R125, UR35, R126, 0x2, P4 ;  /* 0x000000237d7d7c11 */ /* 0x000fe2000a0f147e */
[----:B------:R-:W0:Y:S04]  /*4730*/  LDCU.64 UR34, c[0x0][0x3b8] ;  /* 0x00007700ff2277ac */ /* 0x000e280008000a00 */
[----:B------:R4:W2:Y:S01]  /*4740*/  LDG.E R124, desc[UR36][R124.64] ;  /* 0x000000247c7c7981 */ /* 0x0008a2000c1e1900 */
[C---:B------:R-:W-:Y:S02]  /*4750*/  IMAD R126, R0.reuse, UR44, RZ ;  /* 0x0000002c007e7c24 */ /* 0x040fe4000f8e02ff */
[----:B----4-:R-:W-:-:S04]  /*4760*/  IMAD R125, R0, UR42, RZ ;  /* 0x0000002a007d7c24 */ /* 0x010fc8000f8e02ff */
[----:B--2---:R-:W-:-:S04]  /*4770*/  IMAD R125, R125, R124, RZ ;  /* 0x0000007c7d7d7224 */ /* 0x004fc800078e02ff */
[----:B------:R-:W-:-:S05]  /*4780*/  IMAD R125, R125, 0x70, R242 ;  /* 0x000000707d7d7824 */ /* 0x000fca00078e02f2 */
[----:B------:R-:W-:Y:S02]  /*4790*/  SHF.R.S32.HI R124, RZ, 0x1f, R125 ;  /* 0x0000001fff7c7819 */ /* 0x000fe4000001147d */
[----:B------:R-:W-:-:S04]  /*47a0*/  IADD3 R125, P4, PT, R126, R125, RZ ;  /* 0x0000007d7e7d7210 */ /* 0x000fc80007f9e0ff */
[----:B------:R-:W-:Y:S02]  /*47b0*/  LEA.HI.X.SX32 R126, R126, R124, 0x1, P4 ;  /* 0x0000007c7e7e7211 */ /* 0x000fe400020f0eff */
[----:B0-----:R-:W-:-:S04]  /*47c0*/  LEA R124, P4, R125, UR34, 0x2 ;  /* 0x000000227d7c7c11 */ /* 0x001fc8000f8810ff */
[----:B------:R-:W-:-:S06]  /*47d0*/  LEA.HI.X R125, R125, UR35, R126, 0x2, P4 ;  /* 0x000000237d7d7c11 */ /* 0x000fcc000a0f147e */
[----:B------:R-:W5:Y:S03]  /*47e0*/  LDG.E.128 R124, desc[UR36][R124.64] ;  /* 0x000000247c7c7981 */ /* 0x000f66000c1e1d00 */
.L_x_957:
[----:B------:R-:W-:Y:S05]  /*47f0*/  BSYNC.RECONVERGENT B3 ;  /* 0x0000000000037941 */ /* 0x000fea0003800200 */
.L_x_956:
[----:B------:R-:W4:Y:S01]  /*4800*/  @P2 S2R R238, SR_CTAID.X ;  /* 0x0000000000ee2919 */ /* 0x000f220000002500 */
[----:B0123--:R-:W4:Y:S01]  /*4810*/  @P3 LDC R236, c[0x0][0x3f8] ;  /* 0x0000fe00ffec3b82 */ /* 0x00ff220000000800 */
[----:B------:R-:W-:Y:S01]  /*4820*/  VOTEU.ANY UP0, P5 ;  /* 0x0000000000ff7886 */ /* 0x000fe20002800100 */
[----:B------:R-:W-:Y:S01]  /*4830*/  PLOP3.LUT P2, PT, PT, PT, UP0, 0x80, 0x8 ;  /* 0x000000000008781c */ /* 0x000fe20003f4f008 */
[----:B------:R-:W2:Y:S01]  /*4840*/  LDL R0, [R1+0x4] ;  /* 0x0000040001007983 */ /* 0x000ea20000100800 */
[----:B------:R-:W-:Y:S02]  /*4850*/  PLOP3.LUT P3, PT, PT, PT, UP0, 0x80, 0x8 ;  /* 0x000000000008781c */ /* 0x000fe40003f6f008 */
[----:B------:R-:W-:Y:S01]  /*4860*/  PLOP3.LUT P4, PT, PT, PT, UP0, 0x80, 0x8 ;  /* 0x000000000008781c */ /* 0x000fe20003f8f008 */
[----:B------:R-:W3:Y:S04]  /*4870*/  LDL R248, [R1+0xc] ;  /* 0x00000c0001f87983 */ /* 0x000ee80000100800 */
[----:B------:R-:W3:Y:S04]  /*4880*/  LDL R243, [R1] ;  /* 0x0000000001f37983 */ /* 0x000ee80000100800 */
[----:B----4-:R-:W-:Y:S01]  /*4890*/  @P2 IMAD R238, R236, UR39, R238 ;  /* 0x00000027ecee2c24 */ /* 0x010fe2000f8e02ee */
[----:B------:R-:W-:Y:S01]  /*48a0*/  PLOP3.LUT P2, PT, PT, PT, UP0, 0x80, 0x8 ;  /* 0x000000000008781c */ /* 0x000fe20003f4f008 */
[----:B------:R-:W0:Y:S01]  /*48b0*/  @P3 LDC.64 R236, c[0x0][0x450] ;  /* 0x00011400ffec3b82 */ /* 0x000e220000000a00 */
[----:B------:R-:W-:-:S11]  /*48c0*/  PLOP3.LUT P3, PT, PT, PT, UP0, 0x80, 0x8 ;  /* 0x000000000008781c */ /* 0x000fd60003f6f008 */
[----:B------:R-:W-:-:S04]  /*48d0*/  @P2 IMAD R238, R238, 0x70, RZ ;  /* 0x00000070eeee2824 */ /* 0x000fc800078e02ff */
[----:B0-----:R-:W-:-:S06]  /*48e0*/  @P3 IMAD.WIDE R236, R238, 0x4, R236 ;  /* 0x00000004eeec3825 */ /* 0x001fcc00078e02ec */
[----:B------:R-:W4:Y:S01]  /*48f0*/  @P4 LDG.E.128 R236, desc[UR36][R236.64+0x40] ;  /* 0x00004024ecec4981 */ /* 0x000f22000c1e1d00 */
[----:B------:R-:W-:Y:S01]  /*4900*/  PLOP3.LUT P2, PT, PT, PT, UP0, 0x80, 0x8 ;  /* 0x000000000008781c */ /* 0x000fe20003f4f008 */
[----:B--2--5:R-:W-:Y:S01]  /*4910*/  FADD.FTZ R125, R0, R125 ;  /* 0x0000007d007d7221 */ /* 0x024fe20000010000 */
[----:B------:R-:W-:Y:S01]  /*4920*/  PLOP3.LUT P4, PT, PT, PT, UP0, 0x80, 0x8 ;  /* 0x000000000008781c */ /* 0x000fe20003f8f008 */
[----:B------:R-:W0:Y:S10]  /*4930*/  LDC R0, c[0x0][0x3f4] ;  /* 0x0000fd00ff007b82 */ /* 0x000e340000000800 */
[----:B----4-:R-:W-:-:S02]  /*4940*/  @P2 FMUL.FTZ R125, R125, R237 ;  /* 0x000000ed7d7d2220 */ /* 0x010fc40000410000 */
[----:B------:R-:W2:Y:S01]  /*4950*/  LDL R237, [R1+0x8] ;  /* 0x0000080001ed7983 */ /* 0x000ea20000100800 */
[----:B------:R-:W-:Y:S01]  /*4960*/  PLOP3.LUT P2, PT, PT, PT, UP0, 0x80, 0x8 ;  /* 0x000000000008781c */ /* 0x000fe20003f4f008 */
[----:B---3--:R-:W-:Y:S01]  /*4970*/  FADD.FTZ R127, R248, R127 ;  /* 0x0000007ff87f7221 */ /* 0x008fe20000010000 */
        /* <DEDUP_REMOVED lines=21> */
.L_x_955:
[----:B------:R-:W-:Y:S05]  /*4ad0*/  BSYNC.RECONVERGENT B2 ;  /* 0x0000000000027941 */ /* 0x000fea0003800200 */
.L_x_954:
[----:B------:R-:W-:Y:S04]  /*4ae0*/  BSSY.RECONVERGENT B2, `(.L_x_958) ;  /* 0x000004c000027945 */ /* 0x000fe80003800200 */
[----:B------:R-:W-:Y:S05]  /*4af0*/  @P1 BRA `(.L_x_959) ;  /* 0x0000000400281947 */ /* 0x000fea0003800000 */
[----:B------:R-:W-:Y:S01]  /*4b00*/  IMAD R242, R0, 0x4, R241 ;  /* 0x0000000400f27824 */ /* 0x000fe200078e02f1 */
[----:B------:R-:W-:Y:S01]  /*4b10*/  ISETP.NE.AND P5, PT, R2, RZ, PT ;  /* 0x000000ff0200720c */ /* 0x000fe20003fa5270 */
[----:B------:R-:W-:Y:S01]  /*4b20*/  BSSY.RECONVERGENT B3, `(.L_x_960) ;  /* 0x000001e000037945 */ /* 0x000fe20003800200 */
[----:B------:R-:W-:Y:S01]  /*4b30*/  CS2R R130, SRZ ;  /* 0x0000000000827805 */ /* 0x000fe2000001ff00 */
[----:B------:R-:W-:-:S05]  /*4b40*/  IMAD.SHL.U32 R128, R242, 0x4, RZ ;  /* 0x00000004f2807824 */ /* 0x000fca00078e00ff */
[----:B------:R-:W-:Y:S02]  /*4b50*/  ISETP.GE.AND P4, PT, R128, R251, PT ;  /* 0x000000fb8000720c */ /* 0x000fe40003f86270 */
[----:B------:R-:W-:-:S03]  /*4b60*/  CS2R R128, SRZ ;  /* 0x0000000000807805 */ /* 0x000fc6000001ff00 */
[----:B------:R-:W-:Y:S01]  /*4b70*/  VOTEU.ANY UP0, P5 ;  /* 0x0000000000ff7886 */ /* 0x000fe20002800100 */
[----:B------:R-:W-:Y:S02]  /*4b80*/  PLOP3.LUT P2, PT, PT, PT, UP0, 0x80, 0x8 ;  /* 0x000000000008781c */ /* 0x000fe40003f4f008 */
[----:B------:R-:W-:-:S05]  /*4b90*/  PLOP3.LUT P3, PT, PT, PT, UP0, 0x80, 0x8 ;  /* 0x000000000008781c */ /* 0x000fca0003f6f008 */
[----:B------:R-:W-:Y:S08]  /*4ba0*/  @P4 BRA `(.L_x_961) ;  /* 0x0000000000544947 */ /* 0x000ff00003800000 */
        /* <DEDUP_REMOVED lines=8> */
[----:B------:R0:W2:Y:S01]  /*4c30*/  LDG.E R128, desc[UR36][R128.64] ;  /* 0x0000002480807981 */ /* 0x0000a2000c1e1900 */
[C---:B------:R-:W-:Y:S02]  /*4c40*/  IMAD R130, R0.reuse, UR44, RZ ;  /* 0x0000002c00827c24 */ /* 0x040fe4000f8e02ff */
[----:B0-----:R-:W-:Y:S01]  /*4c50*/  IMAD R129, R0, UR34, RZ ;  /* 0x0000002200817c24 */ /* 0x001fe2000f8e02ff */
[----:B------:R-:W0:Y:S03]  /*4c60*/  LDCU.64 UR34, c[0x0][0x3b8] ;  /* 0x00007700ff2277ac */ /* 0x000e260008000a00 */
[----:B--2---:R-:W-:-:S04]  /*4c70*/  IMAD R128, R129, R128, RZ ;  /* 0x0000008081807224 */ /* 0x004fc800078e02ff */
[----:B------:R-:W-:-:S04]  /*4c80*/  IMAD R128, R128, 0x1c, R242 ;  /* 0x0000001c80807824 */ /* 0x000fc800078e02f2 */
[----:B------:R-:W-:-:S05]  /*4c90*/  IMAD.SHL.U32 R129, R128, 0x4, RZ ;  /* 0x0000000480817824 */ /* 0x000fca00078e00ff */
[----:B------:R-:W-:Y:S02]  /*4ca0*/  SHF.R.S32.HI R128, RZ, 0x1f, R129 ;  /* 0x0000001fff807819 */ /* 0x000fe40000011481 */
[----:B------:R-:W-:-:S04]  /*4cb0*/  IADD3 R129, P4, PT, R130, R129, RZ ;  /* 0x0000008182817210 */ /* 0x000fc80007f9e0ff */
[----:B------:R-:W-:Y:S02]  /*4cc0*/  LEA.HI.X.SX32 R130, R130, R128, 0x1, P4 ;  /* 0x0000008082827211 */ /* 0x000fe400020f0eff */
[----:B0-----:R-:W-:-:S04]  /*4cd0*/  LEA R128, P4, R129, UR34, 0x2 ;  /* 0x0000002281807c11 */ /* 0x001fc8000f8810ff */
[----:B------:R-:W-:-:S06]  /*4ce0*/  LEA.HI.X R129, R129, UR35, R130, 0x2, P4 ;  /* 0x0000002381817c11 */ /* 0x000fcc000a0f1482 */
[----:B------:R-:W5:Y:S03]  /*4cf0*/  LDG.E.128 R128, desc[UR36][R128.64] ;  /* 0x0000002480807981 */ /* 0x000f66000c1e1d00 */
.L_x_961:
[----:B------:R-:W-:Y:S05]  /*4d00*/  BSYNC.RECONVERGENT B3 ;  /* 0x0000000000037941 */ /* 0x000fea0003800200 */
.L_x_960:
[----:B------:R-:W0:Y:S02]  /*4d10*/  @P2 S2R R238, SR_CTAID.X ;  /* 0x0000000000ee2919 */ /* 0x000e240000002500 */
[----:B01234-:R-:W0:Y:S01]  /*4d20*/  @P3 LDC R236, c[0x0][0x3f8] ;  /* 0x0000fe00ffec3b82 */ /* 0x01fe220000000800 */
[----:B------:R-:W-:Y:S01]  /*4d30*/  VOTEU.ANY UP0, P5 ;  /* 0x0000000000ff7886 */ /* 0x000fe20002800100 */
[----:B------:R-:W-:Y:S02]  /*4d40*/  PLOP3.LUT P2, PT, PT, PT, UP0, 0x80, 0x8 ;  /* 0x000000000008781c */ /* 0x000fe40003f4f008 */
[----:B------:R-:W-:Y:S02]  /*4d50*/  PLOP3.LUT P3, PT, PT, PT, UP0, 0x80, 0x8 ;  /* 0x000000000008781c */ /* 0x000fe40003f6f008 */
[----:B------:R-:W-:-:S09]  /*4d60*/  PLOP3.LUT P4, PT, PT, PT, UP0, 0x80, 0x8 ;  /* 0x000000000008781c */ /* 0x000fd20003f8f008 */
[----:B0-----:R-:W-:Y:S01]  /*4d70*/  @P2 IMAD R238, R236, UR39, R238 ;  /* 0x00000027ecee2c24 */ /* 0x001fe2000f8e02ee */
[----:B------:R-:W-:Y:S01]  /*4d80*/  PLOP3.LUT P2, PT, PT, PT, UP0, 0x80, 0x8 ;  /* 0x000000000008781c */ /* 0x000fe20003f4f008 */
[----:B------:R-:W0:Y:S01]  /*4d90*/  @P3 LDC.64 R236, c[0x0][0x450] ;  /* 0x00011400ffec3b82 */ /* 0x000e220000000a00 */
[----:B------:R-:W-:-:S11]  /*4da0*/  PLOP3.LUT P3, PT, PT, PT, UP0, 0x80, 0x8 ;  /* 0x000000000008781c */ /* 0x000fd60003f6f008 */
[----:B------:R-:W-:-:S04]  /*4db0*/  @P2 IMAD R238, R238, 0x70, RZ ;  /* 0x00000070eeee2824 */ /* 0x000fc800078e02ff */
[----:B0-----:R-:W-:-:S06]  /*4dc0*/  @P3 IMAD.WIDE R236, R238, 0x4, R236 ;  /* 0x00000004eeec3825 */ /* 0x001fcc00078e02ec */
[----:B------:R-:W2:Y:S01]  /*4dd0*/  @P4 LDG.E.128 R236, desc[UR36][R236.64+0x50] ;  /* 0x00005024ecec4981 */ /* 0x000ea2000c1e1d00 */
[----:B------:R-:W-:Y:S01]  /*4de0*/  PLOP3.LUT P2, PT, PT, PT, UP0, 0x80, 0x8 ;  /* 0x000000000008781c */ /* 0x000fe20003f4f008 */
[----:B-----5:R-:W-:Y:S01]  /*4df0*/  FADD.FTZ R129, R245, R129 ;  /* 0x00000081f5817221 */ /* 0x020fe20000010000 */
[----:B------:R-:W-:Y:S01]  /*4e00*/  PLOP3.LUT P4, PT, PT, PT, UP0, 0x80, 0x8 ;  /* 0x000000000008781c */ /* 0x000fe20003f8f008 */
[----:B------:R-:W-:Y:S01]  /*4e10*/  FADD.FTZ R130, R246, R130 ;  /* 0x00000082f6827221 */ /* 0x000fe20000010000 */
[----:B------:R-:W-:Y:S01]  /*4e20*/  PLOP3.LUT P3, PT, PT, PT, UP0, 0x80, 0x8 ;  /* 0x000000000008781c */ /* 0x000fe20003f6f008 */
[----:B------:R-:W-:Y:S01]  /*4e30*/  FADD.FTZ R131, R247, R131 ;  /* 0x00000083f7837221 */ /* 0x000fe20000010000 */
[----:B------:R-:W-:-:S07]  /*4e40*/  FADD.FTZ R128, R244, R128 ;  /* 0x00000080f4807221 */ /* 0x000fce0000010000 */
[----:B--2---:R-:W-:Y:S01]  /*4e50*/  @P2 FMUL.FTZ R129, R129, R237 ;  /* 0x000000ed81812220 */ /* 0x004fe20000410000 */
[----:B------:R-:W-:Y:S02]  /*4e60*/  IMAD.SHL.U32 R237, R242, 0x4, RZ ;  /* 0x00000004f2ed7824 */ /* 0x000fe400078e00ff */
[----:B------:R-:W-:Y:S01]  /*4e70*/  @P4 FMUL.FTZ R130, R130, R238 ;  /* 0x000000ee82824220 */ /* 0x000fe20000410000 */
[----:B------:R-:W-:Y:S01]  /*4e80*/  PLOP3.LUT P2, PT, PT, PT, UP0, 0x80, 0x8 ;  /* 0x000000000008781c */ /* 0x000fe20003f4f008 */
[----:B------:R-:W-:Y:S01]  /*4e90*/  @P3 FMUL.FTZ R128, R128, R236 ;  /* 0x000000ec80803220 */ /* 0x000fe20000410000 */
[----:B------:R-:W-:-:S11]  /*4ea0*/  ISETP.GE.AND P4, PT, R237, R251, PT ;  /* 0x000000fbed00720c */ /* 0x000fd60003f86270 */
[----:B------:R-:W-:Y:S02]  /*4eb0*/  @P2 FMUL.FTZ R131, R131, R239 ;  /* 0x000000ef83832220 */ /* 0x000fe40000410000 */
[----:B------:R-:W-:Y:S05]  /*4ec0*/  @P4 BRA `(.L_x_959) ;  /* 0x0000000000344947 */ /* 0x000fea0003800000 */
        /* <DEDUP_REMOVED lines=13> */
.L_x_959:
[----:B------:R-:W-:Y:S05]  /*4fa0*/  BSYNC.RECONVERGENT B2 ;  /* 0x0000000000027941 */ /* 0x000fea0003800200 */
.L_x_958:
[----:B------:R-:W-:Y:S04]  /*4fb0*/  BSSY.RECONVERGENT B2, `(.L_x_962) ;  /* 0x000004e000027945 */ /* 0x000fe80003800200 */
[----:B------:R-:W-:Y:S05]  /*4fc0*/  @P1 BRA `(.L_x_963) ;  /* 0x0000000400301947 */ /* 0x000fea0003800000 */
[----:B------:R-:W-:Y:S01]  /*4fd0*/  IMAD R242, R0, 0x4, R241 ;  /* 0x0000000400f27824 */ /* 0x000fe200078e02f1 */
[----:B------:R-:W-:Y:S01]  /*4fe0*/  ISETP.NE.AND P5, PT, R2, RZ, PT ;  /* 0x000000ff0200720c */ /* 0x000fe20003fa5270 */
[----:B------:R-:W-:Y:S01]  /*4ff0*/  BSSY.RECONVERGENT B3, `(.L_x_964) ;  /* 0x000001f000037945 */ /* 0x000fe20003800200 */
[----:B------:R-:W-:Y:S02]  /*5000*/  CS2R R134, SRZ ;  /* 0x0000000000867805 */ /* 0x000fe4000001ff00 */
[----:B01234-:R-:W-:-:S05]  /*5010*/  IADD3 R236, PT, PT, R242, R0, RZ ;  /* 0x00000000f2ec7210 */ /* 0x01ffca0007ffe0ff */
[----:B------:R-:W-:-:S04]  /*5020*/  IMAD.SHL.U32 R132, R236, 0x4, RZ ;  /* 0x00000004ec847824 */ /* 0x000fc800078e00ff */
[----:B------:R-:W-:Y:S01]  /*5030*/  VOTEU.ANY UP0, P5 ;  /* 0x0000000000ff7886 */ /* 0x000fe20002800100 */
[----:B------:R-:W-:Y:S02]  /*5040*/  ISETP.GE.AND P4, PT, R132, R251, PT ;  /* 0x000000fb8400720c */ /* 0x000fe40003f86270 */
[----:B------:R-:W-:Y:S02]  /*5050*/  CS2R R132, SRZ ;  /* 0x0000000000847805 */ /* 0x000fe4000001ff00 */
[----:B------:R-:W-:Y:S02]  /*5060*/  PLOP3.LUT P2, PT, PT, PT, UP0, 0x80, 0x8 ;  /* 0x000000000008781c */ /* 0x000fe40003f4f008 */
[----:B------:R-:W-:-:S07]  /*5070*/  PLOP3.LUT P3, PT, PT, PT, UP0, 0x80, 0x8 ;  /* 0x000000000008781c */ /* 0x000fce0003f6f008 */
[----:B------:R-:W-:Y:S06]  /*5080*/  @P4 BRA `(.L_x_965) ;  /* 0x0000000000544947 */ /* 0x000fec0003800000 */
        /* <DEDUP_REMOVED lines=21> */
.L_x_965:
[----:B------:R-:W-:Y:S05]  /*51e0*/  BSYNC.RECONVERGENT B3 ;  /* 0x0000000000037941 */ /* 0x000fea0003800200 */
.L_x_964:
[----:B------:R-:W0:Y:S01]  /*51f0*/  @P2 S2R R238, SR_CTAID.X ;  /* 0x0000000000ee2919 */ /* 0x000e220000002500 */
[----:B------:R-:W0:Y:S01]  /*5200*/  @P3 LDC R236, c[0x0][0x3f8] ;  /* 0x0000fe00ffec3b82 */ /* 0x000e220000000800 */
        /* <DEDUP_REMOVED lines=19> */
[----:B------:R-:W-:Y:S02]  /*5340*/  IMAD.IADD R237, R242, 0x1, R0 ;  /* 0x00000001f2ed7824 */ /* 0x000fe400078e0200 */
[----:B------:R-:W-:Y:S01]  /*5350*/  @P4 FMUL.FTZ R134, R134, R238 ;  /* 0x000000ee86864220 */ /* 0x000fe20000410000 */
[----:B------:R-:W-:Y:S01]  /*5360*/  PLOP3.LUT P2, PT, PT, PT, UP0, 0x80, 0x8 ;  /* 0x000000000008781c */ /* 0x000fe20003f4f008 */
[----:B------:R-:W-:Y:S01]  /*5370*/  @P3 FMUL.FTZ R132, R132, R236 ;  /* 0x000000ec84843220 */ /* 0x000fe20000410000 */
[----:B------:R-:W-:-:S05]  /*5380*/  IMAD.SHL.U32 R237, R237, 0x4, RZ ;  /* 0x00000004eded7824 */ /* 0x000fca00078e00ff */
[----:B------:R-:W-:-:S06]  /*5390*/  ISETP.GE.AND P4, PT, R237, R251, PT ;  /* 0x000000fbed00720c */ /* 0x000fcc0003f86270 */
[----:B------:R-:W-:-:S07]  /*53a0*/  @P2 FMUL.FTZ R135, R135, R239 ;  /* 0x000000ef87872220 */ /* 0x000fce0000410000 */
        /* <DEDUP_REMOVED lines=14> */
.L_x_963:
[----:B------:R-:W-:Y:S05]  /*5490*/  BSYNC.RECONVERGENT B2 ;  /* 0x0000000000027941 */ /* 0x000fea0003800200 */
.L_x_962:
[C---:B01234-:R-:W-:Y:S01]  /*54a0*/  IMAD R236, R0.reuse, 0x4, R241 ;  /* 0x0000000400ec7824 */ /* 0x05ffe200078e02f1 */
[----:B------:R-:W-:Y:S04]  /*54b0*/  BSSY.RECONVERGENT B2, `(.L_x_966) ;  /* 0x000004a000027945 */ /* 0x000fe80003800200 */
[----:B------:R-:W-:Y:S01]  /*54c0*/  LEA R241, R0, R236, 0x1 ;  /* 0x000000ec00f17211 */ /* 0x000fe200078e08ff */
[----:B------:R-:W-:Y:S06]  /*54d0*/  @P1 BRA `(.L_x_967) ;  /* 0x00000004001c1947 */ /* 0x000fec0003800000 */
        /* <DEDUP_REMOVED lines=10> */
[----:B------:R-:W0:Y:S01]  /*5580*/  S2UR UR42, SR_CTAID.Y ;  /* 0x00000000002a79c3 */ /* 0x000e220000002600 */
[----:B------:R-:W1:Y:S01]  /*5590*/  LDCU.64 UR34, c[0x0][0x3c8] ;  /* 0x00007900ff2277ac */ /* 0x000e620008000a00 */
[----:B0-----:R-:W-:Y:S01]  /*55a0*/  IMAD R138, R0, UR42, RZ ;  /* 0x0000002a008a7c24 */ /* 0x001fe2000f8e02ff */
[----:B------:R-:W0:Y:S04]  /*55b0*/  LDCU UR42, c[0x0][0x3f8] ;  /* 0x00007f00ff2a77ac */ /* 0x000e280008000800 */
[----:B------:R-:W-:-:S04]  /*55c0*/  IADD3 R137, P5, PT, R138, R3, RZ ;  /* 0x000000038a897210 */ /* 0x000fc80007fbe0ff */
[----:B------:R-:W-:Y:S02]  /*55d0*/  LEA.HI.X.SX32 R138, R138, RZ, 0x1, P5 ;  /* 0x000000ff8a8a7211 */ /* 0x000fe400028f0eff */
[----:B-1----:R-:W-:-:S04]  /*55e0*/  LEA R136, P5, R137, UR34, 0x2 ;  /* 0x0000002289887c11 */ /* 0x002fc8000f8a10ff */
[----:B------:R-:W-:Y:S01]  /*55f0*/  LEA.HI.X R137, R137, UR35, R138, 0x2, P5 ;  /* 0x0000002389897c11 */ /* 0x000fe2000a8f148a */
[----:B------:R-:W1:Y:S04]  /*5600*/  LDCU.64 UR34, c[0x0][0x3b8] ;  /* 0x00007700ff2277ac */ /* 0x000e680008000a00 */
[----:B------:R0:W2:Y:S01]  /*5610*/  LDG.E R136, desc[UR36][R136.64] ;  /* 0x0000002488887981 */ /* 0x0000a2000c1e1900 */
[C---:B------:R-:W-:Y:S02]  /*5620*/  IMAD R138, R0.reuse, UR44, RZ ;  /* 0x0000002c008a7c24 */ /* 0x040fe4000f8e02ff */
[----:B0-----:R-:W-:-:S04]  /*5630*/  IMAD R137, R0, UR42, RZ ;  /* 0x0000002a00897c24 */ /* 0x001fc8000f8e02ff */
[----:B--2---:R-:W-:-:S04]  /*5640*/  IMAD R137, R137, R136, RZ ;  /* 0x0000008889897224 */ /* 0x004fc800078e02ff */
[----:B------:R-:W-:-:S05]  /*5650*/  IMAD R137, R137, 0x70, R242 ;  /* 0x0000007089897824 */ /* 0x000fca00078e02f2 */
[----:B------:R-:W-:Y:S02]  /*5660*/  SHF.R.S32.HI R136, RZ, 0x1f, R137 ;  /* 0x0000001fff887819 */ /* 0x000fe40000011489 */
[----:B------:R-:W-:-:S04]  /*5670*/  IADD3 R137, P5, PT, R138, R137, RZ ;  /* 0x000000898a897210 */ /* 0x000fc80007fbe0ff */
[----:B------:R-:W-:Y:S02]  /*5680*/  LEA.HI.X.SX32 R138, R138, R136, 0x1, P5 ;  /* 0x000000888a8a7211 */ /* 0x000fe400028f0eff */
[----:B-1----:R-:W-:-:S04]  /*5690*/  LEA R136, P5, R137, UR34, 0x2 ;  /* 0x0000002289887c11 */ /* 0x002fc8000f8a10ff */
[----:B------:R-:W-:-:S06]  /*56a0*/  LEA.HI.X R137, R137, UR35, R138, 0x2, P5 ;  /* 0x0000002389897c11 */ /* 0x000fcc000a8f148a */
[----:B------:R-:W5:Y:S03]  /*56b0*/  LDG.E.128 R136, desc[UR36][R136.64] ;  /* 0x0000002488887981 */ /* 0x000f66000c1e1d00 */
.L_x_969:
[----:B------:R-:W-:Y:S05]  /*56c0*/  BSYNC.RECONVERGENT B3 ;  /* 0x0000000000037941 */ /* 0x000fea0003800200 */
.L_x_968:
[----:B------:R-:W0:Y:S01]  /*56d0*/  @P2 S2R R238, SR_CTAID.X ;  /* 0x0000000000ee2919 */ /* 0x000e220000002500 */
[----:B------:R-:W-:Y:S01]  /*56e0*/  ISETP.NE.AND P5, PT, R2, RZ, PT ;  /* 0x000000ff0200720c */ /* 0x000fe20003fa5270 */
[----:B------:R-:W0:-:S12]  /*56f0*/  @P4 LDC R236, c[0x0][0x3f8] ;  /* 0x0000fe00ffec4b82 */ /* 0x000e180000000800 */
[----:B------:R-:W-:Y:S01]  /*5700*/  VOTEU.ANY UP0, P5 ;  /* 0x0000000000ff7886 */ /* 0x000fe20002800100 */
[----:B------:R-:W-:Y:S02]  /*5710*/  PLOP3.LUT P2, PT, PT, PT, UP0, 0x80, 0x8 ;  /* 0x000000000008781c */ /* 0x000fe40003f4f008 */
        /* <DEDUP_REMOVED lines=17> */
[----:B------:R-:W-:Y:S01]  /*5830*/  PLOP3.LUT P2, PT, PT, PT, UP0, 0x80, 0x8 ;  /* 0x000000000008781c */ /* 0x000fe20003f4f008 */
[----:B------:R-:W-:Y:S02]  /*5840*/  @P4 FMUL.FTZ R139, R139, R239 ;  /* 0x000000ef8b8b4220 */ /* 0x000fe40000410000 */
[----:B------:R-:W-:-:S10]  /*5850*/  @P5 FMUL.FTZ R136, R136, R236 ;  /* 0x000000ec88885220 */ /* 0x000fd40000410000 */
[----:B------:R-:W-:Y:S01]  /*5860*/  @P2 FMUL.FTZ R138, R138, R238 ;  /* 0x000000ee8a8a2220 */ /* 0x000fe20000410000 */
[----:B------:R-:W-:Y:S06]  /*5870*/  @P3 BRA `(.L_x_967) ;  /* 0x0000000000343947 */ /* 0x000fec0003800000 */
        /* <DEDUP_REMOVED lines=13> */
.L_x_967:
[----:B------:R-:W-:Y:S05]  /*5950*/  BSYNC.RECONVERGENT B2 ;  /* 0x0000000000027941 */ /* 0x000fea0003800200 */
.L_x_966:
        /* <DEDUP_REMOVED lines=32> */
.L_x_973:
[----:B------:R-:W-:Y:S05]  /*5b60*/  BSYNC.RECONVERGENT B3 ;  /* 0x0000000000037941 */ /* 0x000fea0003800200 */
.L_x_972:
[----:B------:R-:W1:Y:S01]  /*5b70*/  @P2 S2R R238, SR_CTAID.X ;  /* 0x0000000000ee2919 */ /* 0x000e620000002500 */
[----:B0-----:R-:W1:Y:S01]  /*5b80*/  @P3 LDC R236, c[0x0][0x3f8] ;  /* 0x0000fe00ffec3b82 */ /* 0x001e620000000800 */
[----:B------:R-:W-:Y:S01]  /*5b90*/  VOTEU.ANY UP0, P5 ;  /* 0x0000000000ff7886 */ /* 0x000fe20002800100 */
[----:B------:R-:W-:Y:S02]  /*5ba0*/  PLOP3.LUT P2, PT, PT, PT, UP0, 0x80, 0x8 ;  /* 0x000000000008781c */ /* 0x000fe40003f4f008 */
[----:B------:R-:W-:Y:S02]  /*5bb0*/  PLOP3.LUT P3, PT, PT, PT, UP0, 0x80, 0x8 ;  /* 0x000000000008781c */ /* 0x000fe40003f6f008 */
[----:B------:R-:W-:-:S09]  /*5bc0*/  PLOP3.LUT P4, PT, PT, PT, UP0, 0x80, 0x8 ;  /* 0x000000000008781c */ /* 0x000fd20003f8f008 */
[----:B-1----:R-:W-:Y:S01]  /*5bd0*/  @P2 IMAD R238, R236, UR39, R238 ;  /* 0x00000027ecee2c24 */ /* 0x002fe2000f8e02ee */
        /* <DEDUP_REMOVED lines=14> */
[----:B------:R-:W-:Y:S01]  /*5cc0*/  ISETP.GE.AND P4, PT, R242, R251, PT ;  /* 0x000000fbf200720c */ /* 0x000fe20003f86270 */
[----:B------:R-:W-:Y:S01]  /*5cd0*/  @P2 FMUL.FTZ R141, R141, R237 ;  /* 0x000000ed8d8d2220 */ /* 0x000fe20000410000 */
[----:B------:R-:W-:Y:S01]  /*5ce0*/  PLOP3.LUT P2, PT, PT, PT, UP0, 0x80, 0x8 ;  /* 0x000000000008781c */ /* 0x000fe20003f4f008 */
[----:B------:R-:W-:-:S12]  /*5cf0*/  @P3 FMUL.FTZ R140, R140, R236 ;  /* 0x000000ec8c8c3220 */ /* 0x000fd80000410000 */
        /* <DEDUP_REMOVED lines=15> */
.L_x_971:
[----:B------:R-:W-:Y:S05]  /*5df0*/  BSYNC.RECONVERGENT B2 ;  /* 0x0000000000027941 */ /* 0x000fea0003800200 */
.L_x_970:
        /* <DEDUP_REMOVED lines=13> */
[----:B------:R-:W2:Y:S01]  /*5ed0*/  S2UR UR42, SR_CTAID.Y ;  /* 0x00000000002a79c3 */ /* 0x000ea20000002600 */
[----:B------:R-:W3:Y:S01]  /*5ee0*/  LDCU.64 UR34, c[0x0][0x3c8] ;  /* 0x00007900ff2277ac */ /* 0x000ee20008000a00 */
[----:B--2---:R-:W-:-:S05]  /*5ef0*/  IMAD R146, R0, UR42, RZ ;  /* 0x0000002a00927c24 */ /* 0x004fca000f8e02ff */
[----:B------:R-:W-:-:S04]  /*5f00*/  IADD3 R145, P4, PT, R146, R3, RZ ;  /* 0x0000000392917210 */ /* 0x000fc80007f9e0ff */
[----:B------:R-:W-:Y:S02]  /*5f10*/  LEA.HI.X.SX32 R146, R146, RZ, 0x1, P4 ;  /* 0x000000ff92927211 */ /* 0x000fe400020f0eff */
[C---:B---3--:R-:W-:Y:S01]  /*5f20*/  LEA R144, P4, R145.reuse, UR34, 0x2 ;  /* 0x0000002291907c11 */ /* 0x048fe2000f8810ff */
[----:B------:R-:W2:Y:S03]  /*5f30*/  LDCU UR34, c[0x0][0x3f8] ;  /* 0x00007f00ff2277ac */ /* 0x000ea60008000800 */
[----:B------:R-:W-:-:S05]  /*5f40*/  LEA.HI.X R145, R145, UR35, R146, 0x2, P4 ;  /* 0x0000002391917c11 */ /* 0x000fca000a0f1492 */
[----:B------:R2:W3:Y:S01]  /*5f50*/  LDG.E R144, desc[UR36][R144.64] ;  /* 0x0000002490907981 */ /* 0x0004e2000c1e1900 */
[C---:B------:R-:W-:Y:S02]  /*5f60*/  IMAD R146, R0.reuse, UR44, RZ ;  /* 0x0000002c00927c24 */ /* 0x040fe4000f8e02ff */
[----:B--2---:R-:W-:Y:S01]  /*5f70*/  IMAD R145, R0, UR34, RZ ;  /* 0x0000002200917c24 */ /* 0x004fe2000f8e02ff */
[----:B------:R-:W2:Y:S03]  /*5f80*/  LDCU.64 UR34, c[0x0][0x3b8] ;  /* 0x00007700ff2277ac */ /* 0x000ea60008000a00 */
[----:B---3--:R-:W-:-:S04]  /*5f90*/  IMAD R144, R145, R144, RZ ;  /* 0x0000009091907224 */ /* 0x008fc800078e02ff */
[----:B------:R-:W-:-:S04]  /*5fa0*/  IMAD R144, R144, 0x1c, R242 ;  /* 0x0000001c90907824 */ /* 0x000fc800078e02f2 */
[----:B------:R-:W-:-:S05]  /*5fb0*/  IMAD.SHL.U32 R145, R144, 0x4, RZ ;  /* 0x0000000490917824 */ /* 0x000fca00078e00ff */
[----:B------:R-:W-:Y:S02]  /*5fc0*/  SHF.R.S32.HI R144, RZ, 0x1f, R145 ;  /* 0x0000001fff907819 */ /* 0x000fe40000011491 */
[----:B------:R-:W-:-:S04]  /*5fd0*/  IADD3 R145, P4, PT, R146, R145, RZ ;  /* 0x0000009192917210 */ /* 0x000fc80007f9e0ff */
[----:B------:R-:W-:Y:S02]  /*5fe0*/  LEA.HI.X.SX32 R146, R146, R144, 0x1, P4 ;  /* 0x0000009092927211 */ /* 0x000fe400020f0eff */
[----:B--2---:R-:W-:-:S04]  /*5ff0*/  LEA R144, P4, R145, UR34, 0x2 ;  /* 0x0000002291907c11 */ /* 0x004fc8000f8810ff */
[----:B------:R-:W-:-:S06]  /*6000*/  LEA.HI.X R145, R145, UR35, R146, 0x2, P4 ;  /* 0x0000002391917c11 */ /* 0x000fcc000a0f1492 */
[----:B------:R-:W5:Y:S03]  /*6010*/  LDG.E.128 R144, desc[UR36][R144.64] ;  /* 0x0000002490907981 */ /* 0x000f66000c1e1d00 */
.L_x_977:
[----:B------:R-:W-:Y:S05]  /*6020*/  BSYNC.RECONVERGENT B3 ;  /* 0x0000000000037941 */ /* 0x000fea0003800200 */
.L_x_976:
[----:B------:R-:W2:Y:S01]  /*6030*/  @P2 S2R R238, SR_CTAID.X ;  /* 0x0000000000ee2919 */ /* 0x000ea20000002500 */
[----:B01----:R-:W2:Y:S01]  /*6040*/  @P3 LDC R236, c[0x0][0x3f8] ;  /* 0x0000fe00ffec3b82 */ /* 0x003ea20000000800 */
[----:B------:R-:W-:Y:S01]  /*6050*/  VOTEU.ANY UP0, P5 ;  /* 0x0000000000ff7886 */ /* 0x000fe20002800100 */
[----:B------:R-:W-:Y:S02]  /*6060*/  PLOP3.LUT P2, PT, PT, PT, UP0, 0x80, 0x8 ;  /* 0x000000000008781c */ /* 0x000fe40003f4f008 */
[----:B------:R-:W-:Y:S02]  /*6070*/  PLOP3.LUT P3, PT, PT, PT, UP0, 0x80, 0x8 ;  /* 0x000000000008781c */ /* 0x000fe40003f6f008 */
[----:B------:R-:W-:-:S09]  /*6080*/  PLOP3.LUT P4, PT, PT, PT, UP0, 0x80, 0x8 ;  /* 0x000000000008781c */ /* 0x000fd20003f8f008 */
        /* <DEDUP_REMOVED lines=15> */
[----:B------:R-:W-:Y:S01]  /*6180*/  SHF.L.U32 R237, R242, 0x2, RZ ;  /* 0x00000002f2ed7819 */ /* 0x000fe200000006ff */
        /* <DEDUP_REMOVED lines=19> */
.L_x_975:
[----:B------:R-:W-:Y:S05]  /*62c0*/  BSYNC.RECONVERGENT B2 ;  /* 0x0000000000027941 */ /* 0x000fea0003800200 */
.L_x_974:
[C---:B------:R-:W-:Y:S01]  /*62d0*/  IMAD R248, R0.reuse, 0x2, R241 ;  /* 0x0000000200f87824 */ /* 0x040fe200078e02f1 */
[----:B------:R-:W-:Y:S03]  /*62e0*/  BSSY.RECONVERGENT B2, `(.L_x_978) ;  /* 0x000004b000027945 */ /* 0x000fe60003800200 */
[----:B------:R-:W-:Y:S01]  /*62f0*/  IMAD.IADD R241, R0, 0x1, R248 ;  /* 0x0000000100f17824 */ /* 0x000fe200078e02f8 */
        /* <DEDUP_REMOVED lines=11> */
[----:B------:R-:W3:Y:S01]  /*63b0*/  S2UR UR42, SR_CTAID.Y ;  /* 0x00000000002a79c3 */ /* 0x000ee20000002600 */
[----:B------:R-:W4:Y:S01]  /*63c0*/  LDCU.64 UR34, c[0x0][0x3c8] ;  /* 0x00007900ff2277ac */ /* 0x000f220008000a00 */
[----:B---3--:R-:W-:-:S05]  /*63d0*/  IMAD R150, R0, UR42, RZ ;  /* 0x0000002a00967c24 */ /* 0x008fca000f8e02ff */
[----:B------:R-:W-:-:S04]  /*63e0*/  IADD3 R149, P5, PT, R150, R3, RZ ;  /* 0x0000000396957210 */ /* 0x000fc80007fbe0ff */
[----:B------:R-:W-:Y:S02]  /*63f0*/  LEA.HI.X.SX32 R150, R150, RZ, 0x1, P5 ;  /* 0x000000ff96967211 */ /* 0x000fe400028f0eff */
[C---:B----4-:R-:W-:Y:S01]  /*6400*/  LEA R148, P5, R149.reuse, UR34, 0x2 ;  /* 0x0000002295947c11 */ /* 0x050fe2000f8a10ff */
[----:B------:R-:W3:Y:S03]  /*6410*/  LDCU UR34, c[0x0][0x3f8] ;  /* 0x00007f00ff2277ac */ /* 0x000ee60008000800 */
[----:B------:R-:W-:-:S05]  /*6420*/  LEA.HI.X R149, R149, UR35, R150, 0x2, P5 ;  /* 0x0000002395957c11 */ /* 0x000fca000a8f1496 */
[----:B------:R3:W4:Y:S01]  /*6430*/  LDG.E R148, desc[UR36][R148.64] ;  /* 0x0000002494947981 */ /* 0x000722000c1e1900 */
[C---:B------:R-:W-:Y:S02]  /*6440*/  IMAD R150, R0.reuse, UR44, RZ ;  /* 0x0000002c00967c24 */ /* 0x040fe4000f8e02ff */
[----:B---3--:R-:W-:Y:S01]  /*6450*/  IMAD R149, R0, UR34, RZ ;  /* 0x0000002200957c24 */ /* 0x008fe2000f8e02ff */
[----:B------:R-:W3:Y:S03]  /*6460*/  LDCU.64 UR34, c[0x0][0x3b8] ;  /* 0x00007700ff2277ac */ /* 0x000ee60008000a00 */
[----:B----4-:R-:W-:-:S04]  /*6470*/  IMAD R148, R149, R148, RZ ;  /* 0x0000009495947224 */ /* 0x010fc800078e02ff */
[----:B------:R-:W-:-:S04]  /*6480*/  IMAD R148, R148, 0x1c, R241 ;  /* 0x0000001c94947824 */ /* 0x000fc800078e02f1 */
[----:B------:R-:W-:-:S05]  /*6490*/  IMAD.SHL.U32 R149, R148, 0x4, RZ ;  /* 0x0000000494957824 */ /* 0x000fca00078e00ff */
[----:B------:R-:W-:Y:S02]  /*64a0*/  SHF.R.S32.HI R148, RZ, 0x1f, R149 ;  /* 0x0000001fff947819 */ /* 0x000fe40000011495 */
[----:B------:R-:W-:-:S04]  /*64b0*/  IADD3 R149, P5, PT, R150, R149, RZ ;  /* 0x0000009596957210 */ /* 0x000fc80007fbe0ff */
[----:B------:R-:W-:Y:S02]  /*64c0*/  LEA.HI.X.SX32 R150, R150, R148, 0x1, P5 ;  /* 0x0000009496967211 */ /* 0x000fe400028f0eff */
[----:B---3--:R-:W-:-:S04]  /*64d0*/  LEA R148, P5, R149, UR34, 0x2 ;  /* 0x0000002295947c11 */ /* 0x008fc8000f8a10ff */
[----:B------:R-:W-:-:S06]  /*64e0*/  LEA.HI.X R149, R149, UR35, R150, 0x2, P5 ;  /* 0x0000002395957c11 */ /* 0x000fcc000a8f1496 */
[----:B------:R-:W5:Y:S03]  /*64f0*/  LDG.E.128 R148, desc[UR36][R148.64] ;  /* 0x0000002494947981 */ /* 0x000f66000c1e1d00 */
.L_x_981:
[----:B------:R-:W-:Y:S05]  /*6500*/  BSYNC.RECONVERGENT B3 ;  /* 0x0000000000037941 */ /* 0x000fea0003800200 */
.L_x_980:
[----:B------:R-:W3:Y:S01]  /*6510*/  @P2 S2R R238, SR_CTAID.X ;  /* 0x0000000000ee2919 */ /* 0x000ee20000002500 */
[----:B------:R-:W-:Y:S01]  /*6520*/  ISETP.NE.AND P5, PT, R2, RZ, PT ;  /* 0x000000ff0200720c */ /* 0x000fe20003fa5270 */
[----:B012---:R-:W3:-:S12]  /*6530*/  @P4 LDC R236, c[0x0][0x3f8] ;  /* 0x0000fe00ffec4b82 */ /* 0x007ed80000000800 */
[----:B------:R-:W-:Y:S01]  /*6540*/  VOTEU.ANY UP0, P5 ;  /* 0x0000000000ff7886 */ /* 0x000fe20002800100 */
[----:B------:R-:W-:Y:S02]  /*6550*/  PLOP3.LUT P2, PT, PT, PT, UP0, 0x80, 0x8 ;  /* 0x000000000008781c */ /* 0x000fe40003f4f008 */
[----:B------:R-:W-:-:S11]  /*6560*/  PLOP3.LUT P4, PT, PT, PT, UP0, 0x80, 0x8 ;  /* 0x000000000008781c */ /* 0x000fd60003f8f008 */
[----:B---3--:R-:W-:Y:S01]  /*6570*/  @P2 IMAD R238, R236, UR39, R238 ;  /* 0x00000027ecee2c24 */ /* 0x008fe2000f8e02ee */
        /* <DEDUP_REMOVED lines=33> */
.L_x_979:
[----:B------:R-:W-:Y:S05]  /*6790*/  BSYNC.RECONVERGENT B2 ;  /* 0x0000000000027941 */ /* 0x000fea0003800200 */
.L_x_978:
[----:B------:R-:W-:Y:S01]  /*67a0*/  BSSY.RECONVERGENT B2, `(.L_x_982) ;  /* 0x000004b000027945 */ /* 0x000fe20003800200 */
[----:B------:R-:W-:-:S03]  /*67b0*/  IMAD.IADD R242, R241, 0x1, R0 ;  /* 0x00000001f1f27824 */ /* 0x000fc600078e0200 */
[----:B------:R-:W-:Y:S05]  /*67c0*/  @P1 BRA `(.L_x_983) ;  /* 0x0000000400201947 */ /* 0x000fea0003800000 */
[----:B------:R-:W-:Y:S01]  /*67d0*/  SHF.L.U32 R243, R242, 0x2, RZ ;  /* 0x00000002f2f37819 */ /* 0x000fe200000006ff */
        /* <DEDUP_REMOVED lines=11> */
[----:B----4-:R-:W-:-:S05]  /*6890*/  IMAD R154, R0, UR42, RZ ;  /* 0x0000002a009a7c24 */ /* 0x010fca000f8e02ff */
[----:B------:R-:W-:-:S04]  /*68a0*/  IADD3 R153, P5, PT, R154, R3, RZ ;  /* 0x000000039a997210 */ /* 0x000fc80007fbe0ff */
[----:B------:R-:W-:Y:S02]  /*68b0*/  LEA.HI.X.SX32 R154, R154, RZ, 0x1, P5 ;  /* 0x000000ff9a9a7211 */ /* 0x000fe400028f0eff */
[C---:B0-----:R-:W-:Y:S01]  /*68c0*/  LEA R152, P5, R153.reuse, UR34, 0x2 ;  /* 0x0000002299987c11 */ /* 0x041fe2000f8a10ff */
[----:B------:R-:W0:Y:S03]  /*68d0*/  LDCU UR34, c[0x0][0x3f8] ;  /* 0x00007f00ff2277ac */ /* 0x000e260008000800 */
[----:B------:R-:W-:-:S05]  /*68e0*/  LEA.HI.X R153, R153, UR35, R154, 0x2, P5 ;  /* 0x0000002399997c11 */ /* 0x000fca000a8f149a */
[----:B------:R0:W4:Y:S01]  /*68f0*/  LDG.E R152, desc[UR36][R152.64] ;  /* 0x0000002498987981 */ /* 0x000122000c1e1900 */
[C---:B------:R-:W-:Y:S02]  /*6900*/  IMAD R154, R0.reuse, UR44, RZ ;  /* 0x0000002c009a7c24 */ /* 0x040fe4000f8e02ff */
[----:B0-----:R-:W-:Y:S01]  /*6910*/  IMAD R153, R0, UR34, RZ ;  /* 0x0000002200997c24 */ /* 0x001fe2000f8e02ff */
[----:B------:R-:W0:Y:S03]  /*6920*/  LDCU.64 UR34, c[0x0][0x3b8] ;  /* 0x00007700ff2277ac */ /* 0x000e260008000a00 */
[----:B----4-:R-:W-:-:S04]  /*6930*/  IMAD R152, R153, R152, RZ ;  /* 0x0000009899987224 */ /* 0x010fc800078e02ff */
        /* <DEDUP_REMOVED lines=8> */
.L_x_985:
[----:B------:R-:W-:Y:S05]  /*69c0*/  BSYNC.RECONVERGENT B3 ;  /* 0x0000000000037941 */ /* 0x000fea0003800200 */
.L_x_984:
[----:B------:R-:W4:Y:S01]  /*69d0*/  @P2 S2R R238, SR_CTAID.X ;  /* 0x0000000000ee2919 */ /* 0x000f220000002500 */
[----:B------:R-:W-:Y:S01]  /*69e0*/  ISETP.NE.AND P5, PT, R2, RZ, PT ;  /* 0x000000ff0200720c */ /* 0x000fe20003fa5270 */
[----:B0123--:R-:W4:-:S12]  /*69f0*/  @P4 LDC R236, c[0x0][0x3f8] ;  /* 0x0000fe00ffec4b82 */ /* 0x00ff180000000800 */
[----:B------:R-:W-:Y:S01]  /*6a00*/  VOTEU.ANY UP0, P5 ;  /* 0x0000000000ff7886 */ /* 0x000fe20002800100 */
[----:B------:R-:W-:Y:S02]  /*6a10*/  PLOP3.LUT P2, PT, PT, PT, UP0, 0x80, 0x8 ;  /* 0x000000000008781c */ /* 0x000fe40003f4f008 */
[----:B------:R-:W-:-:S11]  /*6a20*/  PLOP3.LUT P4, PT, PT, PT, UP0, 0x80, 0x8 ;  /* 0x000000000008781c */ /* 0x000fd60003f8f008 */
[----:B----4-:R-:W-:Y:S01]  /*6a30*/  @P2 IMAD R238, R236, UR39, R238 ;  /* 0x00000027ecee2c24 */ /* 0x010fe2000f8e02ee */
        /* <DEDUP_REMOVED lines=33> */
.L_x_983:
[----:B------:R-:W-:Y:S05]  /*6c50*/  BSYNC.RECONVERGENT B2 ;  /* 0x0000000000027941 */ /* 0x000fea0003800200 */
.L_x_982:
        /* <DEDUP_REMOVED lines=34> */
.L_x_989:
[----:B------:R-:W-:Y:S05]  /*6e80*/  BSYNC.RECONVERGENT B3 ;  /* 0x0000000000037941 */ /* 0x000fea0003800200 */
.L_x_988:
[----:B------:R-:W0:Y:S01]  /*6e90*/  @P2 S2R R238, SR_CTAID.X ;  /* 0x0000000000ee2919 */ /* 0x000e220000002500 */
[----:B------:R-:W-:Y:S01]  /*6ea0*/  ISETP.NE.AND P5, PT, R2, RZ, PT ;  /* 0x000000ff0200720c */ /* 0x000fe20003fa5270 */
[----:B01234-:R-:W0:-:S12]  /*6eb0*/  @P4 LDC R236, c[0x0][0x3f8] ;  /* 0x0000fe00ffec4b82 */ /* 0x01fe180000000800 */
        /* <DEDUP_REMOVED lines=37> */
.L_x_987:
[----:B------:R-:W-:Y:S05]  /*7110*/  BSYNC.RECONVERGENT B2 ;  /* 0x0000000000027941 */ /* 0x000fea0003800200 */
.L_x_986:
        /* <DEDUP_REMOVED lines=34> */
.L_x_993:
[----:B------:R-:W-:Y:S05]  /*7340*/  BSYNC.RECONVERGENT B3 ;  /* 0x0000000000037941 */ /* 0x000fea0003800200 */
.L_x_992:
        /* <DEDUP_REMOVED lines=40> */
.L_x_991:
[----:B------:R-:W-:Y:S05]  /*75d0*/  BSYNC.RECONVERGENT B2 ;  /* 0x0000000000027941 */ /* 0x000fea0003800200 */
.L_x_990:
[----:B------:R-:W-:Y:S04]  /*75e0*/  BSSY.RECONVERGENT B2, `(.L_x_994) ;  /* 0x000004a000027945 */ /* 0x000fe80003800200 */
[----:B------:R-:W-:Y:S05]  /*75f0*/  @P1 BRA `(.L_x_995) ;  /* 0x0000000400201947 */ /* 0x000fea0003800000 */
[----:B------:R-:W-:Y:S01]  /*7600*/  IMAD.IADD R164, R242, 0x1, R0 ;  /* 0x00000001f2a47824 */ /* 0x000fe200078e0200 */
[----:B------:R-:W-:Y:S01]  /*7610*/  ISETP.NE.AND P2, PT, R2, RZ, PT ;  /* 0x000000ff0200720c */ /* 0x000fe20003f45270 */
[----:B------:R-:W-:Y:S01]  /*7620*/  BSSY.RECONVERGENT B3, `(.L_x_996) ;  /* 0x000001d000037945 */ /* 0x000fe20003800200 */
[----:B------:R-:W-:Y:S01]  /*7630*/  CS2R R166, SRZ ;  /* 0x0000000000a67805 */ /* 0x000fe2000001ff00 */
[----:B------:R-:W-:Y:S01]  /*7640*/  IMAD.SHL.U32 R242, R164, 0x4, RZ ;  /* 0x00000004a4f27824 */ /* 0x000fe200078e00ff */
[----:B------:R-:W-:-:S04]  /*7650*/  CS2R R164, SRZ ;  /* 0x0000000000a47805 */ /* 0x000fc8000001ff00 */
[----:B------:R-:W-:-:S05]  /*7660*/  ISETP.GE.AND P3, PT, R242, R251, PT ;  /* 0x000000fbf200720c */ /* 0x000fca0003f66270 */
[----:B------:R-:W-:Y:S01]  /*7670*/  VOTEU.ANY UP0, P2 ;  /* 0x0000000000ff7886 */ /* 0x000fe20001000100 */
[----:B------:R-:W-:Y:S02]  /*7680*/  PLOP3.LUT P2, PT, PT, PT, UP0, 0x80, 0x8 ;  /* 0x000000000008781c */ /* 0x000fe40003f4f008 */
[----:B------:R-:W-:-:S05]  /*7690*/  PLOP3.LUT P4, PT, PT, PT, UP0, 0x80, 0x8 ;  /* 0x000000000008781c */ /* 0x000fca0003f8f008 */
[----:B------:R-:W-:Y:S08]  /*76a0*/  @P3 BRA `(.L_x_997) ;  /* 0x0000000000503947 */ /* 0x000ff00003800000 */
        /* <DEDUP_REMOVED lines=20> */
.L_x_997:
[----:B------:R-:W-:Y:S05]  /*77f0*/  BSYNC.RECONVERGENT B3 ;  /* 0x0000000000037941 */ /* 0x000fea0003800200 */
.L_x_996:
        /* <DEDUP_REMOVED lines=40> */
.L_x_995:
[----:B------:R-:W-:Y:S05]  /*7a80*/  BSYNC.RECONVERGENT B2 ;  /* 0x0000000000027941 */ /* 0x000fea0003800200 */
.L_x_994:
[----:B------:R-:W-:Y:S04]  /*7a90*/  BSSY.RECONVERGENT B2, `(.L_x_998) ;  /* 0x0000051000027945 */ /* 0x000fe80003800200 */
[----:B------:R-:W-:Y:S05]  /*7aa0*/  @P1 BRA `(.L_x_999) ;  /* 0x00000004003c1947 */ /* 0x000fea0003800000 */
[----:B------:R-:W-:Y:S01]  /*7ab0*/  IMAD R168, R0, 0x2, R248 ;  /* 0x0000000200a87824 */ /* 0x000fe200078e02f8 */
[----:B------:R-:W-:Y:S01]  /*7ac0*/  ISETP.NE.AND P5, PT, R2, RZ, PT ;  /* 0x000000ff0200720c */ /* 0x000fe20003fa5270 */
[----:B------:R-:W-:Y:S01]  /*7ad0*/  BSSY.RECONVERGENT B3, `(.L_x_1000) ;  /* 0x0000020000037945 */ /* 0x000fe20003800200 */
[----:B------:R-:W-:Y:S01]  /*7ae0*/  CS2R R170, SRZ ;  /* 0x0000000000aa7805 */ /* 0x000fe2000001ff00 */
[----:B------:R-:W-:-:S05]  /*7af0*/  IMAD R168, R0, 0x2, R168 ;  /* 0x0000000200a87824 */ /* 0x000fca00078e02a8 */
[----:B01234-:R-:W-:-:S05]  /*7b00*/  LEA R236, R0, R168, 0x1 ;  /* 0x000000a800ec7211 */ /* 0x01ffca00078e08ff */
[----:B------:R-:W-:Y:S01]  /*7b10*/  IMAD.SHL.U32 R168, R236, 0x4, RZ ;  /* 0x00000004eca87824 */ /* 0x000fe200078e00ff */
[----:B------:R-:W-:Y:S01]  /*7b20*/  VOTEU.ANY UP0, P5 ;  /* 0x0000000000ff7886 */ /* 0x000fe20002800100 */
[----:B------:R-:W-:Y:S02]  /*7b30*/  PLOP3.LUT P2, PT, PT, PT, UP0, 0x80, 0x8 ;  /* 0x000000000008781c */ /* 0x000fe40003f4f008 */
[----:B------:R-:W-:Y:S02]  /*7b40*/  PLOP3.LUT P3, PT, PT, PT, UP0, 0x80, 0x8 ;  /* 0x000000000008781c */ /* 0x000fe40003f6f008 */
[----:B------:R-:W-:Y:S02]  /*7b50*/  ISETP.GE.AND P4, PT, R168, R251, PT ;  /* 0x000000fba800720c */ /* 0x000fe40003f86270 */
[----:B------:R-:W-:-:S11]  /*7b60*/  CS2R R168, SRZ ;  /* 0x0000000000a87805 */ /* 0x000fd6000001ff00 */
[----:B------:R-:W-:Y:S05]  /*7b70*/  @P4 BRA `(.L_x_1001) ;  /* 0x0000000000544947 */ /* 0x000fea0003800000 */
        /* <DEDUP_REMOVED lines=21> */
.L_x_1001:
[----:B------:R-:W-:Y:S05]  /*7cd0*/  BSYNC.RECONVERGENT B3 ;  /* 0x0000000000037941 */ /* 0x000fea0003800200 */
.L_x_1000:
        /* <DEDUP_REMOVED lines=21> */
[----:B------:R-:W-:Y:S02]  /*7e30*/  IMAD R237, R0, 0x2, R248 ;  /* 0x0000000200ed7824 */ /* 0x000fe400078e02f8 */
[----:B------:R-:W-:Y:S01]  /*7e40*/  @P4 FMUL.FTZ R170, R170, R238 ;  /* 0x000000eeaaaa4220 */ /* 0x000fe20000410000 */
[----:B------:R-:W-:Y:S01]  /*7e50*/  PLOP3.LUT P2, PT, PT, PT, UP0, 0x80, 0x8 ;  /* 0x000000000008781c */ /* 0x000fe20003f4f008 */
[----:B------:R-:W-:Y:S01]  /*7e60*/  @P3 FMUL.FTZ R168, R168, R236 ;  /* 0x000000eca8a83220 */ /* 0x000fe20000410000 */
[----:B------:R-:W-:-:S04]  /*7e70*/  IMAD R237, R0, 0x2, R237 ;  /* 0x0000000200ed7824 */ /* 0x000fc800078e02ed */
[----:B------:R-:W-:-:S05]  /*7e80*/  IMAD R237, R0, 0x2, R237 ;  /* 0x0000000200ed7824 */ /* 0x000fca00078e02ed */
[----:B------:R-:W-:Y:S02]  /*7e90*/  SHF.L.U32 R237, R237, 0x2, RZ ;  /* 0x00000002eded7819 */ /* 0x000fe400000006ff */
[----:B------:R-:W-:Y:S02]  /*7ea0*/  @P2 FMUL.FTZ R171, R171, R239 ;  /* 0x000000efabab2220 */ /* 0x000fe40000410000 */
[----:B------:R-:W-:-:S13]  /*7eb0*/  ISETP.GE.AND P4, PT, R237, R251, PT ;  /* 0x000000fbed00720c */ /* 0x000fda0003f86270 */
        /* <DEDUP_REMOVED lines=14> */
.L_x_999:
[----:B------:R-:W-:Y:S05]  /*7fa0*/  BSYNC.RECONVERGENT B2 ;  /* 0x0000000000027941 */ /* 0x000fea0003800200 */
.L_x_998:
[----:B------:R-:W-:Y:S01]  /*7fb0*/  BSSY.RECONVERGENT B2, `(.L_x_1002) ;  /* 0x0000049000027945 */ /* 0x000fe20003800200 */
[----:B------:R-:W-:-:S03]  /*7fc0*/  IMAD R240, R0, 0x40, R240 ;  /* 0x0000004000f07824 */ /* 0x000fc600078e02f0 */
[----:B------:R-:W-:Y:S05]  /*7fd0*/  @P1 BRA `(.L_x_1003) ;  /* 0x0000000400181947 */ /* 0x000fea0003800000 */
[----:B------:R-:W-:Y:S01]  /*7fe0*/  ISETP.NE.AND P2, PT, R2, RZ, PT ;  /* 0x000000ff0200720c */ /* 0x000fe20003f45270 */
[----:B------:R-:W-:Y:S01]  /*7ff0*/  BSSY.RECONVERGENT B3, `(.L_x_1004) ;  /* 0x000001c000037945 */ /* 0x000fe20003800200 */
[----:B------:R-:W-:Y:S02]  /*8000*/  CS2R R174, SRZ ;  /* 0x0000000000ae7805 */ /* 0x000fe4000001ff00 */
[----:B------:R-:W-:-:S09]  /*8010*/  CS2R R172, SRZ ;  /* 0x0000000000ac7805 */ /* 0x000fd2000001ff00 */
[----:B------:R-:W-:Y:S01]  /*8020*/  VOTEU.ANY UP0, P2 ;  /* 0x0000000000ff7886 */ /* 0x000fe20001000100 */
[----:B------:R-:W-:Y:S02]  /*8030*/  ISETP.GE.AND P2, PT, R240, R251, PT ;  /* 0x000000fbf000720c */ /* 0x000fe40003f46270 */
[----:B------:R-:W-:Y:S02]  /*8040*/  PLOP3.LUT P3, PT, PT, PT, UP0, 0x80, 0x8 ;  /* 0x000000000008781c */ /* 0x000fe40003f6f008 */
[----:B------:R-:W-:-:S09]  /*8050*/  PLOP3.LUT P4, PT, PT, PT, UP0, 0x80, 0x8 ;  /* 0x000000000008781c */ /* 0x000fd20003f8f008 */
[----:B------:R-:W-:Y:S05]  /*8060*/  @P2 BRA `(.L_x_1005) ;  /* 0x0000000000502947 */ /* 0x000fea0003800000 */
        /* <DEDUP_REMOVED lines=20> */
.L_x_1005:
[----:B------:R-:W-:Y:S05]  /*81b0*/  BSYNC.RECONVERGENT B3 ;  /* 0x0000000000037941 */ /* 0x000fea0003800200 */
.L_x_1004:
        /* <DEDUP_REMOVED lines=40> */
.L_x_1003:
[----:B------:R-:W-:Y:S05]  /*8440*/  BSYNC.RECONVERGENT B2 ;  /* 0x0000000000027941 */ /* 0x000fea0003800200 */
.L_x_1002:
[----:B------:R-:W-:Y:S04]  /*8450*/  BSSY.RECONVERGENT B2, `(.L_x_1006) ;  /* 0x000004f000027945 */ /* 0x000fe80003800200 */
[----:B------:R-:W-:Y:S05]  /*8460*/  @P1 BRA `(.L_x_1007) ;  /* 0x0000000400341947 */ /* 0x000fea0003800000 */
[----:B------:R-:W-:Y:S01]  /*8470*/  IMAD R176, R0, 0x2, R241 ;  /* 0x0000000200b07824 */ /* 0x000fe200078e02f1 */
[----:B------:R-:W-:Y:S01]  /*8480*/  ISETP.NE.AND P5, PT, R2, RZ, PT ;  /* 0x000000ff0200720c */ /* 0x000fe20003fa5270 */
[----:B------:R-:W-:Y:S01]  /*8490*/  BSSY.RECONVERGENT B3, `(.L_x_1008) ;  /* 0x0000021000037945 */ /* 0x000fe20003800200 */
[----:B------:R-:W-:Y:S01]  /*84a0*/  CS2R R178, SRZ ;  /* 0x0000000000b27805 */ /* 0x000fe2000001ff00 */
[----:B------:R-:W-:-:S04]  /*84b0*/  IMAD R176, R0, 0x2, R176 ;  /* 0x0000000200b07824 */ /* 0x000fc800078e02b0 */
[----:B------:R-:W-:-:S04]  /*84c0*/  IMAD.IADD R176, R176, 0x1, R0 ;  /* 0x00000001b0b07824 */ /* 0x000fc800078e0200 */
[----:B------:R-:W-:Y:S02]  /*84d0*/  IMAD R240, R0, 0x2, R176 ;  /* 0x0000000200f07824 */ /* 0x000fe400078e02b0 */
[----:B------:R-:W-:Y:S01]  /*84e0*/  VOTEU.ANY UP0, P5 ;  /* 0x0000000000ff7886 */ /* 0x000fe20002800100 */
[----:B------:R-:W-:Y:S02]  /*84f0*/  PLOP3.LUT P2, PT, PT, PT, UP0, 0x80, 0x8 ;  /* 0x000000000008781c */ /* 0x000fe40003f4f008 */
[----:B------:R-:W-:Y:S02]  /*8500*/  SHF.L.U32 R176, R240, 0x2, RZ ;  /* 0x00000002f0b07819 */ /* 0x000fe400000006ff */
        /* <DEDUP_REMOVED lines=25> */
.L_x_1009:
[----:B------:R-:W-:Y:S05]  /*86a0*/  BSYNC.RECONVERGENT B3 ;  /* 0x0000000000037941 */ /* 0x000fea0003800200 */
.L_x_1008:
        /* <DEDUP_REMOVED lines=41> */
.L_x_1007:
[----:B------:R-:W-:Y:S05]  /*8940*/  BSYNC.RECONVERGENT B2 ;  /* 0x0000000000027941 */ /* 0x000fea0003800200 */
.L_x_1006:
[C---:B01234-:R-:W-:Y:S01]  /*8950*/  IMAD R236, R0.reuse, 0x2, R241 ;  /* 0x0000000200ec7824 */ /* 0x05ffe200078e02f1 */
[----:B------:R-:W-:Y:S03]  /*8960*/  BSSY.RECONVERGENT B2, `(.L_x_1010) ;  /* 0x000004e000027945 */ /* 0x000fe60003800200 */
[----:B------:R-:W-:-:S04]  /*8970*/  IMAD R236, R0, 0x2, R236 ;  /* 0x0000000200ec7824 */ /* 0x000fc800078e02ec */
[----:B------:R-:W-:-:S05]  /*8980*/  IMAD.IADD R236, R236, 0x1, R0 ;  /* 0x00000001ecec7824 */ /* 0x000fca00078e0200 */
[----:B------:R-:W-:-:S05]  /*8990*/  LEA R236, R0, R236, 0x1 ;  /* 0x000000ec00ec7211 */ /* 0x000fca00078e08ff */
        /* <DEDUP_REMOVED lines=33> */
.L_x_1013:
[----:B------:R-:W-:Y:S05]  /*8bb0*/  BSYNC.RECONVERGENT B3 ;  /* 0x0000000000037941 */ /* 0x000fea0003800200 */
.L_x_1012:
        /* <DEDUP_REMOVED lines=40> */
.L_x_1011:
[----:B------:R-:W-:Y:S05]  /*8e40*/  BSYNC.RECONVERGENT B2 ;  /* 0x0000000000027941 */ /* 0x000fea0003800200 */
.L_x_1010:
        /* <DEDUP_REMOVED lines=15> */
[----:B-1----:R-:W-:-:S05]  /*8f40*/  IMAD R186, R0, UR42, RZ ;  /* 0x0000002a00ba7c24 */ /* 0x002fca000f8e02ff */
[----:B------:R-:W-:-:S04]  /*8f50*/  IADD3 R185, P5, PT, R186, R3, RZ ;  /* 0x00000003bab97210 */ /* 0x000fc80007fbe0ff */
[----:B------:R-:W-:Y:S02]  /*8f60*/  LEA.HI.X.SX32 R186, R186, RZ, 0x1, P5 ;  /* 0x000000ffbaba7211 */ /* 0x000fe400028f0eff */
[C---:B--2---:R-:W-:Y:S01]  /*8f70*/  LEA R184, P5, R185.reuse, UR34, 0x2 ;  /* 0x00000022b9b87c11 */ /* 0x044fe2000f8a10ff */
[----:B------:R-:W1:Y:S03]  /*8f80*/  LDCU UR34, c[0x0][0x3f8] ;  /* 0x00007f00ff2277ac */ /* 0x000e660008000800 */
[----:B------:R-:W-:-:S05]  /*8f90*/  LEA.HI.X R185, R185, UR35, R186, 0x2, P5 ;  /* 0x00000023b9b97c11 */ /* 0x000fca000a8f14ba */
[----:B------:R1:W2:Y:S01]  /*8fa0*/  LDG.E R184, desc[UR36][R184.64] ;  /* 0x00000024b8b87981 */ /* 0x0002a2000c1e1900 */
[C---:B------:R-:W-:Y:S02]  /*8fb0*/  IMAD R186, R0.reuse, UR44, RZ ;  /* 0x0000002c00ba7c24 */ /* 0x040fe4000f8e02ff */
[----:B-1----:R-:W-:Y:S01]  /*8fc0*/  IMAD R185, R0, UR34, RZ ;  /* 0x0000002200b97c24 */ /* 0x002fe2000f8e02ff */
[----:B------:R-:W1:Y:S03]  /*8fd0*/  LDCU.64 UR34, c[0x0][0x3b8] ;  /* 0x00007700ff2277ac */ /* 0x000e660008000a00 */
[----:B--2---:R-:W-:-:S04]  /*8fe0*/  IMAD R184, R185, R184, RZ ;  /* 0x000000b8b9b87224 */ /* 0x004fc800078e02ff */
[----:B------:R-:W-:-:S05]  /*8ff0*/  IMAD R184, R184, 0x1c, R240 ;  /* 0x0000001cb8b87824 */ /* 0x000fca00078e02f0 */
[----:B------:R-:W-:-:S04]  /*9000*/  SHF.L.U32 R185, R184, 0x2, RZ ;  /* 0x00000002b8b97819 */ /* 0x000fc800000006ff */
[----:B------:R-:W-:Y:S02]  /*9010*/  SHF.R.S32.HI R184, RZ, 0x1f, R185 ;  /* 0x0000001fffb87819 */ /* 0x000fe400000114b9 */
[----:B------:R-:W-:-:S04]  /*9020*/  IADD3 R185, P5, PT, R186, R185, RZ ;  /* 0x000000b9bab97210 */ /* 0x000fc80007fbe0ff */
[----:B------:R-:W-:Y:S02]  /*9030*/  LEA.HI.X.SX32 R186, R186, R184, 0x1, P5 ;  /* 0x000000b8baba7211 */ /* 0x000fe400028f0eff */
[----:B-1----:R-:W-:-:S04]  /*9040*/  LEA R184, P5, R185, UR34, 0x2 ;  /* 0x00000022b9b87c11 */ /* 0x002fc8000f8a10ff */
[----:B------:R-:W-:-:S06]  /*9050*/  LEA.HI.X R185, R185, UR35, R186, 0x2, P5 ;  /* 0x00000023b9b97c11 */ /* 0x000fcc000a8f14ba */
[----:B------:R-:W5:Y:S03]  /*9060*/  LDG.E.128 R184, desc[UR36][R184.64] ;  /* 0x00000024b8b87981 */ /* 0x000f66000c1e1d00 */
.L_x_1017:
[----:B------:R-:W-:Y:S05]  /*9070*/  BSYNC.RECONVERGENT B3 ;  /* 0x0000000000037941 */ /* 0x000fea0003800200 */
.L_x_1016:
[----:B------:R-:W1:Y:S01]  /*9080*/  @P2 S2R R238, SR_CTAID.X ;  /* 0x0000000000ee2919 */ /* 0x000e620000002500 */
[----:B------:R-:W-:Y:S01]  /*9090*/  ISETP.NE.AND P5, PT, R2, RZ, PT ;  /* 0x000000ff0200720c */ /* 0x000fe20003fa5270 */
[----:B0-----:R-:W1:-:S12]  /*90a0*/  @P4 LDC R236, c[0x0][0x3f8] ;  /* 0x0000fe00ffec4b82 */ /* 0x001e580000000800 */
[----:B------:R-:W-:Y:S01]  /*90b0*/  VOTEU.ANY UP0, P5 ;  /* 0x0000000000ff7886 */ /* 0x000fe20002800100 */
[----:B------:R-:W-:Y:S02]  /*90c0*/  PLOP3.LUT P2, PT, PT, PT, UP0, 0x80, 0x8 ;  /* 0x000000000008781c */ /* 0x000fe40003f4f008 */
        /* <DEDUP_REMOVED lines=35> */
.L_x_1015:
[----:B------:R-:W-:Y:S05]  /*9300*/  BSYNC.RECONVERGENT B2 ;  /* 0x0000000000027941 */ /* 0x000fea0003800200 */
.L_x_1014:
        /* <DEDUP_REMOVED lines=34> */
.L_x_1021:
[----:B------:R-:W-:Y:S05]  /*9530*/  BSYNC.RECONVERGENT B3 ;  /* 0x0000000000037941 */ /* 0x000fea0003800200 */
.L_x_1020:
[----:B------:R-:W2:Y:S01]  /*9540*/  @P2 S2R R238, SR_CTAID.X ;  /* 0x0000000000ee2919 */ /* 0x000ea20000002500 */
[----:B------:R-:W-:Y:S01]  /*9550*/  ISETP.NE.AND P5, PT, R2, RZ, PT ;  /* 0x000000ff0200720c */ /* 0x000fe20003fa5270 */
[----:B01----:R-:W2:-:S12]  /*9560*/  @P4 LDC R236, c[0x0][0x3f8] ;  /* 0x0000fe00ffec4b82 */ /* 0x003e980000000800 */
[----:B------:R-:W-:Y:S01]  /*9570*/  VOTEU.ANY UP0, P5 ;  /* 0x0000000000ff7886 */ /* 0x000fe20002800100 */
[----:B------:R-:W-:Y:S02]  /*9580*/  PLOP3.LUT P2, PT, PT, PT, UP0, 0x80, 0x8 ;  /* 0x000000000008781c */ /* 0x000fe40003f4f008 */
[----:B------:R-:W-:-:S11]  /*9590*/  PLOP3.LUT P4, PT, PT, PT, UP0, 0x80, 0x8 ;  /* 0x000000000008781c */ /* 0x000fd60003f8f008 */
[----:B--2---:R-:W-:Y:S01]  /*95a0*/  @P2 IMAD R238, R236, UR39, R238 ;  /* 0x00000027ecee2c24 */ /* 0x004fe2000f8e02ee */
        /* <DEDUP_REMOVED lines=33> */
.L_x_1019:
[----:B------:R-:W-:Y:S05]  /*97c0*/  BSYNC.RECONVERGENT B2 ;  /* 0x0000000000027941 */ /* 0x000fea0003800200 */
.L_x_1018:
        /* <DEDUP_REMOVED lines=26> */
[----:B------:R-:W-:-:S05]  /*9970*/  IMAD R192, R192, 0x1c, R240 ;  /* 0x0000001cc0c07824 */ /* 0x000fca00078e02f0 */
[----:B------:R-:W-:-:S04]  /*9980*/  SHF.L.U32 R193, R192, 0x2, RZ ;  /* 0x00000002c0c17819 */ /* 0x000fc800000006ff */
[----:B------:R-:W-:Y:S02]  /*9990*/  SHF.R.S32.HI R192, RZ, 0x1f, R193 ;  /* 0x0000001fffc07819 */ /* 0x000fe400000114c1 */
[----:B------:R-:W-:-:S04]  /*99a0*/  IADD3 R193, P5, PT, R194, R193, RZ ;  /* 0x000000c1c2c17210 */ /* 0x000fc80007fbe0ff */
[----:B------:R-:W-:Y:S02]  /*99b0*/  LEA.HI.X.SX32 R194, R194, R192, 0x1, P5 ;  /* 0x000000c0c2c27211 */ /* 0x000fe400028f0eff */
[----:B---3--:R-:W-:-:S04]  /*99c0*/  LEA R192, P5, R193, UR34, 0x2 ;  /* 0x00000022c1c07c11 */ /* 0x008fc8000f8a10ff */
[----:B------:R-:W-:-:S06]  /*99d0*/  LEA.HI.X R193, R193, UR35, R194, 0x2, P5 ;  /* 0x00000023c1c17c11 */ /* 0x000fcc000a8f14c2 */
[----:B------:R-:W5:Y:S03]  /*99e0*/  LDG.E.128 R192, desc[UR36][R192.64] ;  /* 0x00000024c0c07981 */ /* 0x000f66000c1e1d00 */
.L_x_1025:
[----:B------:R-:W-:Y:S05]  /*99f0*/  BSYNC.RECONVERGENT B3 ;  /* 0x0000000000037941 */ /* 0x000fea0003800200 */
.L_x_1024:
        /* <DEDUP_REMOVED lines=40> */
.L_x_1023:
[----:B------:R-:W-:Y:S05]  /*9c80*/  BSYNC.RECONVERGENT B2 ;  /* 0x0000000000027941 */ /* 0x000fea0003800200 */
.L_x_1022:
        /* <DEDUP_REMOVED lines=34> */
.L_x_1029:
[----:B------:R-:W-:Y:S05]  /*9eb0*/  BSYNC.RECONVERGENT B3 ;  /* 0x0000000000037941 */ /* 0x000fea0003800200 */
.L_x_1028:
        /* <DEDUP_REMOVED lines=40> */
.L_x_1027:
[----:B------:R-:W-:Y:S05]  /*a140*/  BSYNC.RECONVERGENT B2 ;  /* 0x0000000000027941 */ /* 0x000fea0003800200 */
.L_x_1026:
        /* <DEDUP_REMOVED lines=26> */
[----:B------:R-:W-:-:S05]  /*a2f0*/  IMAD R200, R200, 0x1c, R240 ;  /* 0x0000001cc8c87824 */ /* 0x000fca00078e02f0 */
[----:B------:R-:W-:-:S04]  /*a300*/  SHF.L.U32 R201, R200, 0x2, RZ ;  /* 0x00000002c8c97819 */ /* 0x000fc800000006ff */
[----:B------:R-:W-:Y:S02]  /*a310*/  SHF.R.S32.HI R200, RZ, 0x1f, R201 ;  /* 0x0000001fffc87819 */ /* 0x000fe400000114c9 */
[----:B------:R-:W-:-:S04]  /*a320*/  IADD3 R201, P5, PT, R202, R201, RZ ;  /* 0x000000c9cac97210 */ /* 0x000fc80007fbe0ff */
[----:B------:R-:W-:Y:S02]  /*a330*/  LEA.HI.X.SX32 R202, R202, R200, 0x1, P5 ;  /* 0x000000c8caca7211 */ /* 0x000fe400028f0eff */
[----:B0-----:R-:W-:-:S04]  /*a340*/  LEA R200, P5, R201, UR34, 0x2 ;  /* 0x00000022c9c87c11 */ /* 0x001fc8000f8a10ff */
[----:B------:R-:W-:-:S06]  /*a350*/  LEA.HI.X R201, R201, UR35, R202, 0x2, P5 ;  /* 0x00000023c9c97c11 */ /* 0x000fcc000a8f14ca */
[----:B------:R-:W5:Y:S03]  /*a360*/  LDG.E.128 R200, desc[UR36][R200.64] ;  /* 0x00000024c8c87981 */ /* 0x000f66000c1e1d00 */
.L_x_1033:
[----:B------:R-:W-:Y:S05]  /*a370*/  BSYNC.RECONVERGENT B3 ;  /* 0x0000000000037941 */ /* 0x000fea0003800200 */
.L_x_1032:
        /* <DEDUP_REMOVED lines=40> */
.L_x_1031:
[----:B------:R-:W-:Y:S05]  /*a600*/  BSYNC.RECONVERGENT B2 ;  /* 0x0000000000027941 */ /* 0x000fea0003800200 */
.L_x_1030:
        /* <DEDUP_REMOVED lines=34> */
.L_x_1037:
[----:B------:R-:W-:Y:S05]  /*a830*/  BSYNC.RECONVERGENT B3 ;  /* 0x0000000000037941 */ /* 0x000fea0003800200 */
.L_x_1036:
        /* <DEDUP_REMOVED lines=40> */
.L_x_1035:
[----:B------:R-:W-:Y:S05]  /*aac0*/  BSYNC.RECONVERGENT B2 ;  /* 0x0000000000027941 */ /* 0x000fea0003800200 */
.L_x_1034:
        /* <DEDUP_REMOVED lines=34> */
.L_x_1041:
[----:B------:R-:W-:Y:S05]  /*acf0*/  BSYNC.RECONVERGENT B3 ;  /* 0x0000000000037941 */ /* 0x000fea0003800200 */
.L_x_1040:
        /* <DEDUP_REMOVED lines=40> */
.L_x_1039:
[----:B------:R-:W-:Y:S05]  /*af80*/  BSYNC.RECONVERGENT B2 ;  /* 0x0000000000027941 */ /* 0x000fea0003800200 */
.L_x_1038:
        /* <DEDUP_REMOVED lines=34> */
.L_x_1045:
[----:B------:R-:W-:Y:S05]  /*b1b0*/  BSYNC.RECONVERGENT B3 ;  /* 0x0000000000037941 */ /* 0x000fea0003800200 */
.L_x_1044:
        /* <DEDUP_REMOVED lines=40> */
.L_x_1043:
[----:B------:R-:W-:Y:S05]  /*b440*/  BSYNC.RECONVERGENT B2 ;  /* 0x0000000000027941 */ /* 0x000fea0003800200 */
.L_x_1042:
        /* <DEDUP_REMOVED lines=34> */
.L_x_1049:
[----:B------:R-:W-:Y:S05]  /*b670*/  BSYNC.RECONVERGENT B3 ;  /* 0x0000000000037941 */ /* 0x000fea0003800200 */
.L_x_1048:
        /* <DEDUP_REMOVED lines=40> */
.L_x_1047:
[----:B------:R-:W-:Y:S05]  /*b900*/  BSYNC.RECONVERGENT B2 ;  /* 0x0000000000027941 */ /* 0x000fea0003800200 */
.L_x_1046:
        /* <DEDUP_REMOVED lines=34> */
.L_x_1053:
[----:B------:R-:W-:Y:S05]  /*bb30*/  BSYNC.RECONVERGENT B3 ;  /* 0x0000000000037941 */ /* 0x000fea0003800200 */
.L_x_1052:
        /* <DEDUP_REMOVED lines=40> */
.L_x_1051:
[----:B------:R-:W-:Y:S05]  /*bdc0*/  BSYNC.RECONVERGENT B2 ;  /* 0x0000000000027941 */ /* 0x000fea0003800200 */
.L_x_1050:
        /* <DEDUP_REMOVED lines=34> */
.L_x_1057:
[----:B------:R-:W-:Y:S05]  /*bff0*/  BSYNC.RECONVERGENT B3 ;  /* 0x0000000000037941 */ /* 0x000fea0003800200 */
.L_x_1056:
        /* <DEDUP_REMOVED lines=40> */
.L_x_1055:
[----:B------:R-:W-:Y:S05]  /*c280*/  BSYNC.RECONVERGENT B2 ;  /* 0x0000000000027941 */ /* 0x000fea0003800200 */
.L_x_1054:
        /* <DEDUP_REMOVED lines=34> */
.L_x_1061:
[----:B------:R-:W-:Y:S05]  /*c4b0*/  BSYNC.RECONVERGENT B3 ;  /* 0x0000000000037941 */ /* 0x000fea0003800200 */
.L_x_1060:
        /* <DEDUP_REMOVED lines=40> */
.L_x_1059:
[----:B------:R-:W-:Y:S05]  /*c740*/  BSYNC.RECONVERGENT B2 ;  /* 0x0000000000027941 */ /* 0x000fea0003800200 */
.L_x_1058:
[----:B------:R-:W-:Y:S05]  /*c750*/  @P1 BRA `(.L_x_1062) ;  /* 0x0000004800781947 */ /* 0x000fea0003800000 */
[----:B------:R-:W-:Y:S01]  /*c760*/  ISETP.NE.AND P2, PT, R2, RZ, PT ;  /* 0x000000ff0200720c */ /* 0x000fe20003f45270 */
[----:B------:R-:W-:Y:S01]  /*c770*/  IMAD.IADD R232, R240, 0x1, R0 ;  /* 0x00000001f0e87824 */ /* 0x000fe200078e0200 */
[----:B------:R-:W-:Y:S01]  /*c780*/  BSSY.RECONVERGENT B2, `(.L_x_1063) ;  /* 0x000001d000027945 */ /* 0x000fe20003800200 */
[----:B------:R-:W-:Y:S02]  /*c790*/  CS2R R234, SRZ ;  /* 0x0000000000ea7805 */ /* 0x000fe4000001ff00 */
[----:B------:R-:W-:Y:S01]  /*c7a0*/  IMAD.SHL.U32 R240, R232, 0x4, RZ ;  /* 0x00000004e8f07824 */ /* 0x000fe200078e00ff */
[----:B------:R-:W-:-:S07]  /*c7b0*/  CS2R R232, SRZ ;  /* 0x0000000000e87805 */ /* 0x000fce000001ff00 */
        /* <DEDUP_REMOVED lines=14> */
[----:B------:R0:W2:Y:S02]  /*c8a0*/  LDG.E R3, desc[UR36][R232.64] ;  /* 0x00000024e8037981 */ /* 0x0000a4000c1e1900 */
[C---:B0-----:R-:W-:Y:S02]  /*c8b0*/  IMAD R232, R0.reuse, UR42, RZ ;  /* 0x0000002a00e87c24 */ /* 0x041fe4000f8e02ff */
[----:B------:R-:W-:Y:S02]  /*c8c0*/  IMAD R233, R0, UR44, RZ ;  /* 0x0000002c00e97c24 */ /* 0x000fe4000f8e02ff */
        /* <DEDUP_REMOVED lines=8> */
.L_x_1064:
[----:B------:R-:W-:Y:S05]  /*c950*/  BSYNC.RECONVERGENT B2 ;  /* 0x0000000000027941 */ /* 0x000fea0003800200 */
.L_x_1063:
        /* <DEDUP_REMOVED lines=39> */
[----:B------:R0:W-:Y:S01]  /*cbd0*/  STG.E.128 desc[UR36][R236.64], R232 ;  /* 0x000000e8ec007986 */ /* 0x0001e2000c101d24 */
[----:B------:R-:W-:Y:S05]  /*cbe0*/  BRA `(.L_x_1062) ;  /* 0x0000004400547947 */ /* 0x000fea0003800000 */
.L_x_937:
[----:B------:R-:W-:Y:S01]  /*cbf0*/  ISETP.GE.AND P1, PT, R249, UR40, PT ;  /* 0x00000028f9007c0c */ /* 0x000fe2000bf26270 */
[----:B------:R-:W-:Y:S01]  /*cc00*/  BSSY.RECONVERGENT B2, `(.L_x_1065) ;  /* 0x0000021000027945 */ /* 0x000fe20003800200 */
[----:B------:R-:W-:Y:S01]  /*cc10*/  SHF.L.U32 R237, R3, 0x2, RZ ;  /* 0x0000000203ed7819 */ /* 0x000fe200000006ff */
[----:B------:R-:W-:-:S10]  /*cc20*/  IMAD R236, R0, 0x70, RZ ;  /* 0x0000007000ec7824 */ /* 0x000fd400078e02ff */
[----:B------:R-:W-:Y:S05]  /*cc30*/  @P1 BRA `(.L_x_1066) ;  /* 0x0000000000741947 */ /* 0x000fea0003800000 */
[----:B------:R-:W-:Y:S01]  /*cc40*/  ISETP.GE.AND P2, PT, R237, R236, PT ;  /* 0x000000eced00720c */ /* 0x000fe20003f46270 */
[----:B------:R-:W-:Y:S01]  /*cc50*/  UMOV UR42, URZ ;  /* 0x000000ff002a7c82 */ /* 0x000fe20008000000 */
[----:B------:R-:W-:Y:S01]  /*cc60*/  UMOV UR35, URZ ;  /* 0x000000ff00237c82 */ /* 0x000fe20008000000 */
[----:B------:R-:W-:Y:S01]  /*cc70*/  UMOV UR34, URZ ;  /* 0x000000ff00227c82 */ /* 0x000fe20008000000 */
[----:B------:R-:W-:Y:S02]  /*cc80*/  IMAD.U32 R115, RZ, RZ, UR42 ;  /* 0x0000002aff737e24 */ /* 0x000fe4000f8e00ff */
[----:B------:R-:W-:Y:S02]  /*cc90*/  IMAD.U32 R114, RZ, RZ, UR35 ;  /* 0x00000023ff727e24 */ /* 0x000fe4000f8e00ff */
[----:B------:R-:W-:Y:S02]  /*cca0*/  IMAD.U32 R113, RZ, RZ, UR34 ;  /* 0x00000022ff717e24 */ /* 0x000fe4000f8e00ff */
[----:B------:R-:W-:-:S03]  /*ccb0*/  IMAD.U32 R112, RZ, RZ, UR42 ;  /* 0x0000002aff707e24 */ /* 0x000fc6000f8e00ff */
        /* <DEDUP_REMOVED lines=21> */
.L_x_1066:
[----:B------:R-:W-:Y:S05]  /*ce10*/  BSYNC.RECONVERGENT B2 ;  /* 0x0000000000027941 */ /* 0x000fea0003800200 */
.L_x_1065:
[----:B------:R-:W-:Y:S01]  /*ce20*/  BSSY.RECONVERGENT B2, `(.L_x_1067) ;  /* 0x0000021000027945 */ /* 0x000fe20003800200 */
[----:B------:R-:W-:-:S03]  /*ce30*/  IMAD.IADD R238, R3, 0x1, R0 ;  /* 0x0000000103ee7824 */ /* 0x000fc600078e0200 */
[----:B------:R-:W-:Y:S05]  /*ce40*/  @P1 BRA `(.L_x_1068) ;  /* 0x0000000000781947 */ /* 0x000fea0003800000 */
[----:B------:R-:W-:Y:S01]  /*ce50*/  SHF.L.U32 R239, R238, 0x2, RZ ;  /* 0x00000002eeef7819 */ /* 0x000fe200000006ff */
[----:B------:R-:W-:Y:S01]  /*ce60*/  UMOV UR42, URZ ;  /* 0x000000ff002a7c82 */ /* 0x000fe20008000000 */
[----:B------:R-:W-:Y:S01]  /*ce70*/  UMOV UR35, URZ ;  /* 0x000000ff00237c82 */ /* 0x000fe20008000000 */
[----:B------:R-:W-:Y:S01]  /*ce80*/  UMOV UR34, URZ ;  /* 0x000000ff00227c82 */ /* 0x000fe20008000000 */
[----:B------:R-:W-:Y:S01]  /*ce90*/  ISETP.GE.AND P2, PT, R239, R236, PT ;  /* 0x000000ecef00720c */ /* 0x000fe20003f46270 */
[----:B------:R-:W-:Y:S02]  /*cea0*/  IMAD.U32 R7, RZ, RZ, UR42 ;  /* 0x0000002aff077e24 */ /* 0x000fe4000f8e00ff */
[----:B------:R-:W-:Y:S02]  /*ceb0*/  IMAD.U32 R6, RZ, RZ, UR35 ;  /* 0x00000023ff067e24 */ /* 0x000fe4000f8e00ff */
[----:B------:R-:W-:Y:S02]  /*cec0*/  IMAD.U32 R5, RZ, RZ, UR34 ;  /* 0x00000022ff057e24 */ /* 0x000fe4000f8e00ff */
[----:B------:R-:W-:-:S06]  /*ced0*/  IMAD.U32 R4, RZ, RZ, UR42 ;  /* 0x0000002aff047e24 */ /* 0x000fcc000f8e00ff */
        /* <DEDUP_REMOVED lines=21> */
.L_x_1068:
[----:B------:R-:W-:Y:S05]  /*d030*/  BSYNC.RECONVERGENT B2 ;  /* 0x0000000000027941 */ /* 0x000fea0003800200 */
.L_x_1067:
[----:B------:R-:W-:Y:S04]  /*d040*/  BSSY.RECONVERGENT B2, `(.L_x_1069) ;  /* 0x0000020000027945 */ /* 0x000fe80003800200 */
[----:B------:R-:W-:Y:S05]  /*d050*/  @P1 BRA `(.L_x_1070) ;  /* 0x0000000000781947 */ /* 0x000fea0003800000 */
[----:B------:R-:W-:Y:S01]  /*d060*/  IMAD R239, R0, 0x8, R237 ;  /* 0x0000000800ef7824 */ /* 0x000fe200078e02ed */
[----:B------:R-:W-:Y:S01]  /*d070*/  UMOV UR42, URZ ;  /* 0x000000ff002a7c82 */ /* 0x000fe20008000000 */
[----:B------:R-:W-:Y:S01]  /*d080*/  UMOV UR35, URZ ;  /* 0x000000ff00237c82 */ /* 0x000fe20008000000 */
[----:B------:R-:W-:Y:S01]  /*d090*/  UMOV UR34, URZ ;  /* 0x000000ff00227c82 */ /* 0x000fe20008000000 */
[----:B------:R-:W-:Y:S01]  /*d0a0*/  MOV R119, UR42 ;  /* 0x0000002a00777c02 */ /* 0x000fe20008000f00 */
[----:B------:R-:W-:Y:S01]  /*d0b0*/  IMAD.U32 R118, RZ, RZ, UR35 ;  /* 0x00000023ff767e24 */ /* 0x000fe2000f8e00ff */
[----:B------:R-:W-:Y:S01]  /*d0c0*/  ISETP.GE.AND P2, PT, R239, R236, PT ;  /* 0x000000ecef00720c */ /* 0x000fe20003f46270 */
[----:B------:R-:W-:Y:S02]  /*d0d0*/  IMAD.U32 R117, RZ, RZ, UR34 ;  /* 0x00000022ff757e24 */ /* 0x000fe4000f8e00ff */
[----:B------:R-:W-:-:S10]  /*d0e0*/  IMAD.U32 R116, RZ, RZ, UR42 ;  /* 0x0000002aff747e24 */ /* 0x000fd4000f8e00ff */
        /* <DEDUP_REMOVED lines=21> */
.L_x_1070:
[----:B------:R-:W-:Y:S05]  /*d240*/  BSYNC.RECONVERGENT B2 ;  /* 0x0000000000027941 */ /* 0x000fea0003800200 */
.L_x_1069:
[----:B------:R-:W-:Y:S04]  /*d250*/  BSSY.RECONVERGENT B2, `(.L_x_1071) ;  /* 0x0000021000027945 */ /* 0x000fe80003800200 */
[----:B------:R-:W-:Y:S05]  /*d260*/  @P1 BRA `(.L_x_1072) ;  /* 0x00000000007c1947 */ /* 0x000fea0003800000 */
[----:B------:R-:W-:Y:S01]  /*d270*/  IMAD R120, R0, 0x2, R238 ;  /* 0x0000000200787824 */ /* 0x000fe200078e02ee */
[----:B------:R-:W-:Y:S01]  /*d280*/  UMOV UR42, URZ ;  /* 0x000000ff002a7c82 */ /* 0x000fe20008000000 */
[----:B------:R-:W-:Y:S01]  /*d290*/  UMOV UR35, URZ ;  /* 0x000000ff00237c82 */ /* 0x000fe20008000000 */
[----:B------:R-:W-:Y:S01]  /*d2a0*/  UMOV UR34, URZ ;  /* 0x000000ff00227c82 */ /* 0x000fe20008000000 */
[----:B------:R-:W-:Y:S01]  /*d2b0*/  IMAD.SHL.U32 R239, R120, 0x4, RZ ;  /* 0x0000000478ef7824 */ /* 0x000fe200078e00ff */
[----:B------:R-:W-:Y:S01]  /*d2c0*/  MOV R123, UR42 ;  /* 0x0000002a007b7c02 */ /* 0x000fe20008000f00 */
[----:B------:R-:W-:Y:S02]  /*d2d0*/  IMAD.U32 R122, RZ, RZ, UR35 ;  /* 0x00000023ff7a7e24 */ /* 0x000fe4000f8e00ff */
[----:B------:R-:W-:Y:S01]  /*d2e0*/  IMAD.U32 R121, RZ, RZ, UR34 ;  /* 0x00000022ff797e24 */ /* 0x000fe2000f8e00ff */
[----:B------:R-:W-:Y:S01]  /*d2f0*/  ISETP.GE.AND P2, PT, R239, R236, PT ;  /* 0x000000ecef00720c */ /* 0x000fe20003f46270 */
[----:B------:R-:W-:-:S12]  /*d300*/  IMAD.U32 R120, RZ, RZ, UR42 ;  /* 0x0000002aff787e24 */ /* 0x000fd8000f8e00ff */
        /* <DEDUP_REMOVED lines=21> */
.L_x_1072:
[----:B------:R-:W-:Y:S05]  /*d460*/  BSYNC.RECONVERGENT B2 ;  /* 0x0000000000027941 */ /* 0x000fea0003800200 */
.L_x_1071:
[----:B------:R-:W-:Y:S04]  /*d470*/  BSSY.RECONVERGENT B2, `(.L_x_1073) ;  /* 0x0000020000027945 */ /* 0x000fe80003800200 */
[----:B------:R-:W-:Y:S05]  /*d480*/  @P1 BRA `(.L_x_1074) ;  /* 0x0000000000781947 */ /* 0x000fea0003800000 */
[----:B------:R-:W-:Y:S01]  /*d490*/  IMAD R239, R0, 0x10, R237 ;  /* 0x0000001000ef7824 */ /* 0x000fe200078e02ed */
[----:B------:R-:W-:Y:S01]  /*d4a0*/  UMOV UR42, URZ ;  /* 0x000000ff002a7c82 */ /* 0x000fe20008000000 */
[----:B------:R-:W-:Y:S01]  /*d4b0*/  UMOV UR35, URZ ;  /* 0x000000ff00237c82 */ /* 0x000fe20008000000 */
[----:B------:R-:W-:Y:S01]  /*d4c0*/  UMOV UR34, URZ ;  /* 0x000000ff00227c82 */ /* 0x000fe20008000000 */
[----:B------:R-:W-:Y:S01]  /*d4d0*/  IMAD.U32 R127, RZ, RZ, UR42 ;  /* 0x0000002aff7f7e24 */ /* 0x000fe2000f8e00ff */
[----:B------:R-:W-:Y:S01]  /*d4e0*/  ISETP.GE.AND P2, PT, R239, R236, PT ;  /* 0x000000ecef00720c */ /* 0x000fe20003f46270 */
[----:B------:R-:W-:Y:S01]  /*d4f0*/  IMAD.U32 R125, RZ, RZ, UR34 ;  /* 0x00000022ff7d7e24 */ /* 0x000fe2000f8e00ff */
[----:B------:R-:W-:Y:S01]  /*d500*/  MOV R126, UR35 ;  /* 0x00000023007e7c02 */ /* 0x000fe20008000f00 */
        /* <DEDUP_REMOVED lines=22> */
.L_x_1074:
[----:B------:R-:W-:Y:S05]  /*d670*/  BSYNC.RECONVERGENT B2 ;  /* 0x0000000000027941 */ /* 0x000fea0003800200 */
.L_x_1073:
        /* <DEDUP_REMOVED lines=34> */
.L_x_1076:
[----:B------:R-:W-:Y:S05]  /*d8a0*/  BSYNC.RECONVERGENT B2 ;  /* 0x0000000000027941 */ /* 0x000fea0003800200 */
.L_x_1075:
[----:B------:R-:W-:Y:S04]  /*d8b0*/  BSSY.RECONVERGENT B2, `(.L_x_1077) ;  /* 0x0000023000027945 */ /* 0x000fe80003800200 */
[----:B------:R-:W-:Y:S05]  /*d8c0*/  @P1 BRA `(.L_x_1078) ;  /* 0x0000000000841947 */ /* 0x000fea0003800000 */
[----:B------:R-:W-:Y:S01]  /*d8d0*/  IMAD R132, R0, 0x4, R238 ;  /* 0x0000000400847824 */ /* 0x000fe200078e02ee */
[----:B------:R-:W-:Y:S01]  /*d8e0*/  UMOV UR42, URZ ;  /* 0x000000ff002a7c82 */ /* 0x000fe20008000000 */
[----:B------:R-:W-:Y:S01]  /*d8f0*/  UMOV UR35, URZ ;  /* 0x000000ff00237c82 */ /* 0x000fe20008000000 */
[----:B------:R-:W-:Y:S01]  /*d900*/  UMOV UR34, URZ ;  /* 0x000000ff00227c82 */ /* 0x000fe20008000000 */
[----:B------:R-:W-:Y:S02]  /*d910*/  IMAD.IADD R239, R132, 0x1, R0 ;  /* 0x0000000184ef7824 */ /* 0x000fe400078e0200 */
[----:B------:R-:W-:Y:S02]  /*d920*/  IMAD.U32 R135, RZ, RZ, UR42 ;  /* 0x0000002aff877e24 */ /* 0x000fe4000f8e00ff */
[----:B------:R-:W-:Y:S01]  /*d930*/  IMAD.U32 R134, RZ, RZ, UR35 ;  /* 0x00000023ff867e24 */ /* 0x000fe2000f8e00ff */
[----:B------:R-:W-:Y:S01]  /*d940*/  SHF.L.U32 R132, R239, 0x2, RZ ;  /* 0x00000002ef847819 */ /* 0x000fe200000006ff */
[----:B------:R-:W-:-:S03]  /*d950*/  IMAD.U32 R133, RZ, RZ, UR34 ;  /* 0x00000022ff857e24 */ /* 0x000fc6000f8e00ff */
        /* <DEDUP_REMOVED lines=24> */
.L_x_1078:
[----:B------:R-:W-:Y:S05]  /*dae0*/  BSYNC.RECONVERGENT B2 ;  /* 0x0000000000027941 */ /* 0x000fea0003800200 */
.L_x_1077:
[C---:B------:R-:W-:Y:S01]  /*daf0*/  LEA R238, R0.reuse, R238, 0x2 ;  /* 0x000000ee00ee7211 */ /* 0x040fe200078e10ff */
[----:B------:R-:W-:Y:S04]  /*db00*/  BSSY.RECONVERGENT B2, `(.L_x_1079) ;  /* 0x0000022000027945 */ /* 0x000fe80003800200 */
[----:B------:R-:W-:Y:S01]  /*db10*/  IMAD R238, R0, 0x2, R238 ;  /* 0x0000000200ee7824 */ /* 0x000fe200078e02ee */
[----:B------:R-:W-:Y:S06]  /*db20*/  @P1 BRA `(.L_x_1080) ;  /* 0x00000000007c1947 */ /* 0x000fec0003800000 */
[----:B------:R-:W-:Y:S01]  /*db30*/  IMAD.SHL.U32 R136, R238, 0x4, RZ ;  /* 0x00000004ee887824 */ /* 0x000fe200078e00ff */
        /* <DEDUP_REMOVED lines=30> */
.L_x_1080:
[----:B------:R-:W-:Y:S05]  /*dd20*/  BSYNC.RECONVERGENT B2 ;  /* 0x0000000000027941 */ /* 0x000fea0003800200 */
.L_x_1079:
        /* <DEDUP_REMOVED lines=32> */
.L_x_1082:
[----:B------:R-:W-:Y:S05]  /*df30*/  BSYNC.RECONVERGENT B2 ;  /* 0x0000000000027941 */ /* 0x000fea0003800200 */
.L_x_1081:
[----:B------:R-:W-:Y:S01]  /*df40*/  BSSY.RECONVERGENT B2, `(.L_x_1083) ;  /* 0x0000023000027945 */ /* 0x000fe20003800200 */
[C---:B------:R-:W-:Y:S02]  /*df50*/  IMAD R237, R0.reuse, 0x40, R237 ;  /* 0x0000004000ed7824 */ /* 0x040fe400078e02ed */
        /* <DEDUP_REMOVED lines=33> */
.L_x_1084:
[----:B------:R-:W-:Y:S05]  /*e170*/  BSYNC.RECONVERGENT B2 ;  /* 0x0000000000027941 */ /* 0x000fea0003800200 */
.L_x_1083:
[----:B------:R-:W-:Y:S01]  /*e180*/  BSSY.RECONVERGENT B2, `(.L_x_1085) ;  /* 0x0000022000027945 */ /* 0x000fe20003800200 */
[----:B------:R-:W-:-:S03]  /*e190*/  IMAD.IADD R238, R238, 0x1, R0 ;  /* 0x00000001eeee7824 */ /* 0x000fc600078e0200 */
[----:B------:R-:W-:Y:S05]  /*e1a0*/  @P1 BRA `(.L_x_1086) ;  /* 0x00000000007c1947 */ /* 0x000fea0003800000 */
        /* <DEDUP_REMOVED lines=31> */
.L_x_1086:
[----:B------:R-:W-:Y:S05]  /*e3a0*/  BSYNC.RECONVERGENT B2 ;  /* 0x0000000000027941 */ /* 0x000fea0003800200 */
.L_x_1085:
[----:B------:R-:W-:Y:S01]  /*e3b0*/  BSSY.RECONVERGENT B2, `(.L_x_1087) ;  /* 0x0000022000027945 */ /* 0x000fe20003800200 */
[----:B------:R-:W-:-:S03]  /*e3c0*/  IMAD.IADD R238, R238, 0x1, R0 ;  /* 0x00000001eeee7824 */ /* 0x000fc600078e0200 */
[----:B------:R-:W-:Y:S05]  /*e3d0*/  @P1 BRA `(.L_x_1088) ;  /* 0x00000000007c1947 */ /* 0x000fea0003800000 */
[----:B------:R-:W-:Y:S01]  /*e3e0*/  IMAD.SHL.U32 R152, R238, 0x4, RZ ;  /* 0x00000004ee987824 */ /* 0x000fe200078e00ff */
        /* <DEDUP_REMOVED lines=30> */
.L_x_1088:
[----:B------:R-:W-:Y:S05]  /*e5d0*/  BSYNC.RECONVERGENT B2 ;  /* 0x0000000000027941 */ /* 0x000fea0003800200 */
.L_x_1087:
        /* <DEDUP_REMOVED lines=34> */
.L_x_1090:
[----:B------:R-:W-:Y:S05]  /*e800*/  BSYNC.RECONVERGENT B2 ;  /* 0x0000000000027941 */ /* 0x000fea0003800200 */
.L_x_1089:
[----:B------:R-:W-:Y:S01]  /*e810*/  BSSY.RECONVERGENT B2, `(.L_x_1091) ;  /* 0x0000022000027945 */ /* 0x000fe20003800200 */
[----:B------:R-:W-:-:S03]  /*e820*/  IADD3 R238, PT, PT, R238, R0, RZ ;  /* 0x00000000eeee7210 */ /* 0x000fc60007ffe0ff */
[----:B------:R-:W-:Y:S05]  /*e830*/  @P1 BRA `(.L_x_1092) ;  /* 0x00000000007c1947 */ /* 0x000fea0003800000 */
[----:B------:R-:W-:Y:S01]  /*e840*/  IMAD.SHL.U32 R160, R238, 0x4, RZ ;  /* 0x00000004eea07824 */ /* 0x000fe200078e00ff */
[----:B------:R-:W-:Y:S01]  /*e850*/  UMOV UR42, URZ ;  /* 0x000000ff002a7c82 */ /* 0x000fe20008000000 */
[----:B------:R-:W-:Y:S01]  /*e860*/  UMOV UR35, URZ ;  /* 0x000000ff00237c82 */ /* 0x000fe20008000000 */
[----:B------:R-:W-:Y:S01]  /*e870*/  UMOV UR34, URZ ;  /* 0x000000ff00227c82 */ /* 0x000fe20008000000 */
[----:B------:R-:W-:Y:S01]  /*e880*/  IMAD.U32 R163, RZ, RZ, UR42 ;  /* 0x0000002affa37e24 */ /* 0x000fe2000f8e00ff */
[----:B------:R-:W-:Y:S01]  /*e890*/  ISETP.GE.AND P2, PT, R160, R236, PT ;  /* 0x000000eca000720c */ /* 0x000fe20003f46270 */
[----:B------:R-:W-:Y:S02]  /*e8a0*/  IMAD.U32 R162, RZ, RZ, UR35 ;  /* 0x00000023ffa27e24 */ /* 0x000fe4000f8e00ff */
[----:B------:R-:W-:Y:S02]  /*e8b0*/  IMAD.U32 R161, RZ, RZ, UR34 ;  /* 0x00000022ffa17e24 */ /* 0x000fe4000f8e00ff */
[----:B------:R-:W-:-:S08]  /*e8c0*/  IMAD.U32 R160, RZ, RZ, UR42 ;  /* 0x0000002affa07e24 */ /* 0x000fd0000f8e00ff */
        /* <DEDUP_REMOVED lines=22> */
.L_x_1092:
[----:B------:R-:W-:Y:S05]  /*ea30*/  BSYNC.RECONVERGENT B2 ;  /* 0x0000000000027941 */ /* 0x000fea0003800200 */
.L_x_1091:
        /* <DEDUP_REMOVED lines=34> */
.L_x_1094:
[----:B------:R-:W-:Y:S05]  /*ec60*/  BSYNC.RECONVERGENT B2 ;  /* 0x0000000000027941 */ /* 0x000fea0003800200 */
.L_x_1093:
        /* <DEDUP_REMOVED lines=34> */
.L_x_1096:
[----:B------:R-:W-:Y:S05]  /*ee90*/  BSYNC.RECONVERGENT B2 ;  /* 0x0000000000027941 */ /* 0x000fea0003800200 */
.L_x_1095:
[----:B------:R-:W-:Y:S04]  /*eea0*/  BSSY.RECONVERGENT B2, `(.L_x_1097) ;  /* 0x000001f000027945 */ /* 0x000fe80003800200 */
[----:B------:R-:W-:Y:S05]  /*eeb0*/  @P1 BRA `(.L_x_1098) ;  /* 0x0000000000741947 */ /* 0x000fea0003800000 */
[----:B------:R-:W-:Y:S01]  /*eec0*/  ISETP.GE.AND P2, PT, R237, R236, PT ;  /* 0x000000eced00720c */ /* 0x000fe20003f46270 */
[----:B------:R-:W-:Y:S01]  /*eed0*/  UMOV UR42, URZ ;  /* 0x000000ff002a7c82 */ /* 0x000fe20008000000 */
[----:B------:R-:W-:Y:S01]  /*eee0*/  UMOV UR35, URZ ;  /* 0x000000ff00237c82 */ /* 0x000fe20008000000 */
[----:B------:R-:W-:Y:S01]  /*eef0*/  UMOV UR34, URZ ;  /* 0x000000ff00227c82 */ /* 0x000fe20008000000 */
[----:B------:R-:W-:Y:S01]  /*ef00*/  IMAD.U32 R175, RZ, RZ, UR42 ;  /* 0x0000002affaf7e24 */ /* 0x000fe2000f8e00ff */
[----:B------:R-:W-:Y:S01]  /*ef10*/  MOV R172, UR42 ;  /* 0x0000002a00ac7c02 */ /* 0x000fe20008000f00 */
[----:B------:R-:W-:Y:S02]  /*ef20*/  IMAD.U32 R174, RZ, RZ, UR35 ;  /* 0x00000023ffae7e24 */ /* 0x000fe4000f8e00ff */
[----:B------:R-:W-:-:S05]  /*ef30*/  IMAD.U32 R173, RZ, RZ, UR34 ;  /* 0x00000022ffad7e24 */ /* 0x000fca000f8e00ff */
        /* <DEDUP_REMOVED lines=21> */
.L_x_1098:
[----:B------:R-:W-:Y:S05]  /*f090*/  BSYNC.RECONVERGENT B2 ;  /* 0x0000000000027941 */ /* 0x000fea0003800200 */
.L_x_1097:
[----:B------:R-:W-:Y:S01]  /*f0a0*/  BSSY.RECONVERGENT B2, `(.L_x_1099) ;  /* 0x0000022000027945 */ /* 0x000fe20003800200 */
[----:B------:R-:W-:-:S03]  /*f0b0*/  IMAD R238, R0, 0x2, R238 ;  /* 0x0000000200ee7824 */ /* 0x000fc600078e02ee */
        /* <DEDUP_REMOVED lines=32> */
.L_x_1100:
[----:B------:R-:W-:Y:S05]  /*f2c0*/  BSYNC.RECONVERGENT B2 ;  /* 0x0000000000027941 */ /* 0x000fea0003800200 */
.L_x_1099:
        /* <DEDUP_REMOVED lines=34> */
.L_x_1102:
[----:B------:R-:W-:Y:S05]  /*f4f0*/  BSYNC.RECONVERGENT B2 ;  /* 0x0000000000027941 */ /* 0x000fea0003800200 */
.L_x_1101:
        /* <DEDUP_REMOVED lines=34> */
.L_x_1104:
[----:B------:R-:W-:Y:S05]  /*f720*/  BSYNC.RECONVERGENT B2 ;  /* 0x0000000000027941 */ /* 0x000fea0003800200 */
.L_x_1103:
        /* <DEDUP_REMOVED lines=34> */
.L_x_1106:
[----:B------:R-:W-:Y:S05]  /*f950*/  BSYNC.RECONVERGENT B2 ;  /* 0x0000000000027941 */ /* 0x000fea0003800200 */
.L_x_1105:
        /* <DEDUP_REMOVED lines=34> */
.L_x_1108:
[----:B------:R-:W-:Y:S05]  /*fb80*/  BSYNC.RECONVERGENT B2 ;  /* 0x0000000000027941 */ /* 0x000fea0003800200 */
.L_x_1107:
        /* <DEDUP_REMOVED lines=34> */
.L_x_1110:
[----:B------:R-:W-:Y:S05]  /*fdb0*/  BSYNC.RECONVERGENT B2 ;  /* 0x0000000000027941 */ /* 0x000fea0003800200 */
.L_x_1109:
        /* <DEDUP_REMOVED lines=34> */
.L_x_1112:
[----:B------:R-:W-:Y:S05]  /*ffe0*/  BSYNC.RECONVERGENT B2 ;  /* 0x0000000000027941 */ /* 0x000fea0003800200 */
.L_x_1111:
        /* <DEDUP_REMOVED lines=34> */
.L_x_1114:
[----:B------:R-:W-:Y:S05]  /*10210*/  BSYNC.RECONVERGENT B2 ;  /* 0x0000000000027941 */ /* 0x000fea0003800200 */
.L_x_1113:
        /* <DEDUP_REMOVED lines=34> */
.L_x_1116:
[----:B------:R-:W-:Y:S05]  /*10440*/  BSYNC.RECONVERGENT B2 ;  /* 0x0000000000027941 */ /* 0x000fea0003800200 */
.L_x_1115:
        /* <DEDUP_REMOVED lines=34> */
.L_x_1118:
[----:B------:R-:W-:Y:S05]  /*10670*/  BSYNC.RECONVERGENT B2 ;  /* 0x0000000000027941 */ /* 0x000fea0003800200 */
.L_x_1117:
        /* <DEDUP_REMOVED lines=34> */
.L_x_1120:
[----:B------:R-:W-:Y:S05]  /*108a0*/  BSYNC.RECONVERGENT B2 ;  /* 0x0000000000027941 */ /* 0x000fea0003800200 */
.L_x_1119:
        /* <DEDUP_REMOVED lines=34> */
.L_x_1122:
[----:B------:R-:W-:Y:S05]  /*10ad0*/  BSYNC.RECONVERGENT B2 ;  /* 0x0000000000027941 */ /* 0x000fea0003800200 */
.L_x_1121:
        /* <DEDUP_REMOVED lines=34> */
.L_x_1124:
[----:B------:R-:W-:Y:S05]  /*10d00*/  BSYNC.RECONVERGENT B2 ;  /* 0x0000000000027941 */ /* 0x000fea0003800200 */
.L_x_1123:
        /* <DEDUP_REMOVED lines=34> */
.L_x_1126:
[----:B------:R-:W-:Y:S05]  /*10f30*/  BSYNC.RECONVERGENT B2 ;  /* 0x0000000000027941 */ /* 0x000fea0003800200 */
.L_x_1125:
[----:B------:R-:W-:Y:S05]  /*10f40*/  @P1 BRA `(.L_x_1062) ;  /* 0x00000000007c1947 */ /* 0x000fea0003800000 */
[----:B------:R-:W-:Y:S01]  /*10f50*/  IMAD.IADD R232, R238, 0x1, R0 ;  /* 0x00000001eee87824 */ /* 0x000fe200078e0200 */
        /* <DEDUP_REMOVED lines=20> */
[----:B0-----:R-:W-:-:S04]  /*110a0*/  IMAD R232, R0, UR42, RZ ;  /* 0x0000002a00e87c24 */ /* 0x001fc8000f8e02ff */
[----:B--2---:R-:W-:Y:S02]  /*110b0*/  IMAD R3, R232, R3, RZ ;  /* 0x00000003e8037224 */ /* 0x004fe400078e02ff */
[----:B------:R-:W-:Y:S02]  /*110c0*/  IMAD R232, R0, UR44, RZ ;  /* 0x0000002c00e87c24 */ /* 0x000fe4000f8e02ff */
[----:B------:R-:W-:-:S05]  /*110d0*/  IMAD R3, R3, 0x70, R237 ;  /* 0x0000007003037824 */ /* 0x000fca00078e02ed */
[----:B------:R-:W-:Y:S02]  /*110e0*/  SHF.R.S32.HI R233, RZ, 0x1f, R3 ;  /* 0x0000001fffe97819 */ /* 0x000fe40000011403 */
[----:B------:R-:W-:-:S04]  /*110f0*/  IADD3 R0, P2, PT, R232, R3, RZ ;  /* 0x00000003e8007210 */ /* 0x000fc80007f5e0ff */
[----:B------:R-:W-:Y:S02]  /*11100*/  LEA.HI.X.SX32 R3, R232, R233, 0x1, P2 ;  /* 0x000000e9e8037211 */ /* 0x000fe400010f0eff */
[----:B-1----:R-:W-:-:S04]  /*11110*/  LEA R232, P2, R0, UR34, 0x2 ;  /* 0x0000002200e87c11 */ /* 0x002fc8000f8410ff */
[----:B------:R-:W-:-:S06]  /*11120*/  LEA.HI.X R233, R0, UR35, R3, 0x2, P2 ;  /* 0x0000002300e97c11 */ /* 0x000fcc00090f1403 */
[----:B------:R-:W5:Y:S03]  /*11130*/  LDG.E.128 R232, desc[UR36][R232.64] ;  /* 0x00000024e8e87981 */ /* 0x000f66000c1e1d00 */
.L_x_1062:
[----:B------:R-:W-:Y:S05]  /*11140*/  BSYNC.RECONVERGENT B0 ;  /* 0x0000000000007941 */ /* 0x000fea0003800200 */
.L_x_936:
[----:B------:R-:W-:Y:S04]  /*11150*/  BSSY.RECONVERGENT B0, `(.L_x_1127) ;  /* 0x0000106000007945 */ /* 0x000fe80003800200 */
[----:B------:R-:W-:Y:S05]  /*11160*/  @P1 BRA `(.L_x_1128) ;  /* 0x0000001000101947 */ /* 0x000fea0003800000 */
[----:B------:R-:W2:Y:S01]  /*11170*/  LDL R0, [R1+0x154] ;  /* 0x0001540001007983 */ /* 0x000ea20000100800 */
[----:B------:R-:W0:Y:S03]  /*11180*/  LDCU.64 UR42, c[0x0][0x448] ;  /* 0x00008900ff2a77ac */ /* 0x000e260008000a00 */
[----:B------:R-:W2:Y:S01]  /*11190*/  LDL R242, [R1+0x164] ;  /* 0x0001640001f27983 */ /* 0x000ea20000100800 */
[----:B------:R-:W0:Y:S03]  /*111a0*/  LDCU.64 UR34, c[0x0][0x438] ;  /* 0x00008700ff2277ac */ /* 0x000e260008000a00 */
[----:B------:R-:W2:Y:S01]  /*111b0*/  LDL R240, [R1+0x144] ;  /* 0x0001440001f07983 */ /* 0x000ea20000100800 */
[----:B------:R-:W0:Y:S03]  /*111c0*/  LDCU UR77, c[0x0][0x408] ;  /* 0x00008100ff4d77ac */ /* 0x000e260008000800 */
[----:B------:R-:W2:Y:S04]  /*111d0*/  LDL R238, [R1+0x134] ;  /* 0x0001340001ee7983 */ /* 0x000ea80000100800 */
[----:B01234-:R-:W2:Y:S04]  /*111e0*/  LDL R236, [R1+0x124] ;  /* 0x0001240001ec7983 */ /* 0x01fea80000100800 */
[----:B------:R-:W3:Y:S04]  /*111f0*/  LDL R3, [R1+0x150] ;  /* 0x0001500001037983 */ /* 0x000ee80000100800 */
[----:B------:R-:W4:Y:S04]  /*11200*/  LDL R243, [R1+0x160] ;  /* 0x0001600001f37983 */ /* 0x000f280000100800 */
[----:B------:R-:W4:Y:S04]  /*11210*/  LDL R241, [R1+0x140] ;  /* 0x0001400001f17983 */ /* 0x000f280000100800 */
[----:B------:R-:W4:Y:S04]  /*11220*/  LDL R239, [R1+0x130] ;  /* 0x0001300001ef7983 */ /* 0x000f280000100800 */
[----:B------:R-:W4:Y:S04]  /*11230*/  LDL R237, [R1+0x120] ;  /* 0x0001200001ed7983 */ /* 0x000f280000100800 */
[----:B------:R0:W-:Y:S04]  /*11240*/  STL [R1+0x1b8], R21 ;  /* 0x0001b81501007387 */ /* 0x0001e80000100800 */
[----:B------:R-:W-:Y:S04]  /*11250*/  STL [R1+0x1b4], R20 ;  /* 0x0001b41401007387 */ /* 0x000fe80000100800 */
        /* <DEDUP_REMOVED lines=13> */
[----:B0-----:R-:W4:Y:S04]  /*11330*/  LDL R21, [R1+0x110] ;  /* 0x0001100001157983 */ /* 0x001f280000100800 */
[----:B-1----:R-:W4:Y:S04]  /*11340*/  LDL R19, [R1+0x100] ;  /* 0x0001000001137983 */ /* 0x002f280000100800 */
[----:B------:R-:W4:Y:S04]  /*11350*/  LDL R17, [R1+0xf0] ;  /* 0x0000f00001117983 */ /* 0x000f280000100800 */
        /* <DEDUP_REMOVED lines=13> */
[----:B------:R-:W4:Y:S01]  /*11430*/  LDL R8, [R1+0x64] ;  /* 0x0000640001087983 */ /* 0x000f220000100800 */
[----:B-----5:R-:W-:-:S04]  /*11440*/  FMUL.FTZ R0, R0, R5 ;  /* 0x0000000500007220 */ /* 0x020fc80000410000 */
[----:B------:R-:W-:Y:S02]  /*11450*/  FFMA.FTZ R0, R242, R113, R0 ;  /* 0x00000071f2007223 */ /* 0x000fe40000010000 */
[----:B------:R-:W4:Y:S02]  /*11460*/  LDL R242, [R1+0xb0] ;  /* 0x0000b00001f27983 */ /* 0x000f240000100800 */
[----:B------:R-:W-:Y:S02]  /*11470*/  FFMA.FTZ R0, R240, R117, R0 ;  /* 0x00000075f0007223 */ /* 0x000fe40000010000 */
[----:B------:R-:W4:Y:S02]  /*11480*/  LDL R240, [R1+0xa0] ;  /* 0x0000a00001f07983 */ /* 0x000f240000100800 */
[----:B------:R-:W-:Y:S02]  /*11490*/  FFMA.FTZ R0, R238, R121, R0 ;  /* 0x00000079ee007223 */ /* 0x000fe40000010000 */
[----:B------:R-:W4:Y:S02]  /*114a0*/  LDL R238, [R1+0x90] ;  /* 0x0000900001ee7983 */ /* 0x000f240000100800 */
[----:B--2---:R-:W-:-:S02]  /*114b0*/  FFMA.FTZ R0, R236, R125, R0 ;  /* 0x0000007dec007223 */ /* 0x004fc40000010000 */
[----:B------:R-:W2:Y:S01]  /*114c0*/  LDL R236, [R1+0x80] ;  /* 0x0000800001ec7983 */ /* 0x000ea20000100800 */
[----:B---3--:R-:W-:-:S04]  /*114d0*/  FMUL.FTZ R3, R3, R4 ;  /* 0x0000000403037220 */ /* 0x008fc80000410000 */
[----:B----4-:R-:W-:Y:S02]  /*114e0*/  FFMA.FTZ R3, R243, R112, R3 ;  /* 0x00000070f3037223 */ /* 0x010fe40000010003 */
[----:B------:R-:W3:Y:S02]  /*114f0*/  LDL R243, [R1+0xc4] ;  /* 0x0000c40001f37983 */ /* 0x000ee40000100800 */
[----:B------:R-:W-:Y:S02]  /*11500*/  FFMA.FTZ R3, R241, R116, R3 ;  /* 0x00000074f1037223 */ /* 0x000fe40000010003 */
[----:B------:R-:W4:Y:S02]  /*11510*/  LDL R241, [R1+0xb4] ;  /* 0x0000b40001f17983 */ /* 0x000f240000100800 */
[----:B------:R-:W-:Y:S02]  /*11520*/  FFMA.FTZ R3, R239, R120, R3 ;  /* 0x00000078ef037223 */ /* 0x000fe40000010003 */
[----:B------:R-:W4:Y:S02]  /*11530*/  LDL R239, [R1+0xa4] ;  /* 0x0000a40001ef7983 */ /* 0x000f240000100800 */
[----:B------:R-:W-:-:S02]  /*11540*/  FFMA.FTZ R3, R237, R124, R3 ;  /* 0x0000007ced037223 */ /* 0x000fc40000010003 */
[----:B------:R-:W4:Y:S02]  /*11550*/  LDL R237, [R1+0x94] ;  /* 0x0000940001ed7983 */ /* 0x000f240000100800 */
[----:B------:R-:W-:Y:S02]  /*11560*/  FFMA.FTZ R3, R21, R128, R3 ;  /* 0x0000008015037223 */ /* 0x000fe40000010003 */
[----:B------:R-:W5:Y:S02]  /*11570*/  LDL.LU R21, [R1+0x1b8] ;  /* 0x0001b80001157983 */ /* 0x000f640000300800 */
[----:B------:R-:W-:-:S04]  /*11580*/  FFMA.FTZ R3, R19, R132, R3 ;  /* 0x0000008413037223 */ /* 0x000fc80000010003 */
[----:B------:R-:W-:-:S04]  /*11590*/  FFMA.FTZ R3, R17, R136, R3 ;  /* 0x0000008811037223 */ /* 0x000fc80000010003 */
[----:B------:R-:W-:-:S04]  /*115a0*/  FFMA.FTZ R3, R15, R140, R3 ;  /* 0x0000008c0f037223 */ /* 0x000fc80000010003 */
[----:B------:R-:W-:-:S04]  /*115b0*/  FFMA.FTZ R3, R13, R144, R3 ;  /* 0x000000900d037223 */ /* 0x000fc80000010003 */
[----:B------:R-:W-:Y:S01]  /*115c0*/  FFMA.FTZ R3, R248, R148, R3 ;  /* 0x00000094f8037223 */ /* 0x000fe20000010003 */
[----:B------:R-:W-:Y:S02]  /*115d0*/  FFMA.FTZ R0, R20, R129, R0 ;  /* 0x0000008114007223 */ /* 0x000fe40000010000 */
[----:B------:R-:W5:Y:S02]  /*115e0*/  LDL.LU R20, [R1+0x1b4] ;  /* 0x0001b40001147983 */ /* 0x000f640000300800 */
[----:B------:R-:W-:Y:S02]  /*115f0*/  FFMA.FTZ R0, R18, R133, R0 ;  /* 0x0000008512007223 */ /* 0x000fe40000010000 */
[----:B------:R-:W5:Y:S04]  /*11600*/  LDL.LU R19, [R1+0x1b0] ;  /* 0x0001b00001137983 */ /* 0x000f680000300800 */
[----:B------:R-:W5:Y:S01]  /*11610*/  LDL.LU R18, [R1+0x1ac] ;  /* 0x0001ac0001127983 */ /* 0x000f620000300800 */
[----:B------:R-:W-:-:S03]  /*11620*/  FFMA.FTZ R0, R16, R137, R0 ;  /* 0x0000008910007223 */ /* 0x000fc60000010000 */
[----:B------:R-:W5:Y:S04]  /*11630*/  LDL.LU R17, [R1+0x1a8] ;  /* 0x0001a80001117983 */ /* 0x000f680000300800 */
[----:B------:R-:W5:Y:S01]  /*11640*/  LDL.LU R16, [R1+0x1a4] ;  /* 0x0001a40001107983 */ /* 0x000f620000300800 */
[----:B------:R-:W-:-:S03]  /*11650*/  FFMA.FTZ R0, R14, R141, R0 ;  /* 0x0000008d0e007223 */ /* 0x000fc60000010000 */
[----:B------:R-:W5:Y:S04]  /*11660*/  LDL.LU R15, [R1+0x1a0] ;  /* 0x0001a000010f7983 */ /* 0x000f680000300800 */
[----:B------:R-:W5:Y:S04]  /*11670*/  LDL.LU R14, [R1+0x19c] ;  /* 0x00019c00010e7983 */ /* 0x000f680000300800 */
[----:B------:R-:W5:Y:S01]  /*11680*/  LDL.LU R13, [R1+0x198] ;  /* 0x00019800010d7983 */ /* 0x000f620000300800 */
[----:B------:R-:W-:Y:S01]  /*11690*/  FFMA.FTZ R3, R242, R152, R3 ;  /* 0x00000098f2037223 */ /* 0x000fe20000010003 */
[----:B------:R-:W-:-:S02]  /*116a0*/  FFMA.FTZ R0, R251, R145, R0 ;  /* 0x00000091fb007223 */ /* 0x000fc40000010000 */
[----:B------:R-:W4:Y:S01]  /*116b0*/  LDL R248, [R1+0x148] ;  /* 0x0001480001f87983 */ /* 0x000f220000100800 */
[----:B------:R-:W-:-:S03]  /*116c0*/  FFMA.FTZ R3, R240, R156, R3 ;  /* 0x0000009cf0037223 */ /* 0x000fc60000010003 */
[----:B------:R-:W4:Y:S01]  /*116d0*/  LDL R251, [R1+0x168] ;  /* 0x0001680001fb7983 */ /* 0x000f220000100800 */
[----:B------:R-:W-:-:S03]  /*116e0*/  FFMA.FTZ R3, R238, R160, R3 ;  /* 0x000000a0ee037223 */ /* 0x000fc60000010003 */
[----:B------:R-:W4:Y:S01]  /*116f0*/  LDL R242, [R1+0x128] ;  /* 0x0001280001f27983 */ /* 0x000f220000100800 */
[----:B--2---:R-:W-:-:S03]  /*11700*/  FFMA.FTZ R3, R236, R164, R3 ;  /* 0x000000a4ec037223 */ /* 0x004fc60000010003 */
[----:B------:R-:W2:Y:S01]  /*11710*/  LDL R240, [R1+0x108] ;  /* 0x0001080001f07983 */ /* 0x000ea20000100800 */
[----:B------:R-:W-:-:S03]  /*11720*/  FFMA.FTZ R3, R11, R168, R3 ;  /* 0x000000a80b037223 */ /* 0x000fc60000010003 */
[----:B------:R-:W2:Y:S01]  /*11730*/  LDL R238, [R1+0xe8] ;  /* 0x0000e80001ee7983 */ /* 0x000ea20000100800 */
[----:B------:R-:W-:Y:S01]  /*11740*/  FFMA.FTZ R3, R9, R172, R3 ;  /* 0x000000ac09037223 */ /* 0x000fe20000010003 */
[----:B---3--:R-:W-:Y:S02]  /*11750*/  FFMA.FTZ R0, R243, R149, R0 ;  /* 0x00000095f3007223 */ /* 0x008fe40000010000 */
[----:B------:R-:W3:Y:S01]  /*11760*/  LDL R236, [R1+0xc8] ;  /* 0x0000c80001ec7983 */ /* 0x000ee20000100800 */
[----:B------:R-:W-:-:S03]  /*11770*/  FFMA.FTZ R3, R2, R176, R3 ;  /* 0x000000b002037223 */ /* 0x000fc60000010003 */
[----:B------:R-:W2:Y:S01]  /*11780*/  LDL R2, [R1+0x158] ;  /* 0x0001580001027983 */ /* 0x000ea20000100800 */
[----:B----4-:R-:W-:Y:S01]  /*11790*/  FFMA.FTZ R0, R241, R153, R0 ;  /* 0x00000099f1007223 */ /* 0x010fe20000010000 */
[----:B------:R-:W-:Y:S02]  /*117a0*/  FFMA.FTZ R3, R180, UR70, R3 ;  /* 0x00000046b4037c23 */ /* 0x000fe40008010003 */
[----:B------:R-:W4:Y:S01]  /*117b0*/  LDL R243, [R1+0x138] ;  /* 0x0001380001f37983 */ /* 0x000f220000100800 */
[----:B------:R-:W-:Y:S01]  /*117c0*/  FFMA.FTZ R0, R239, R157, R0 ;  /* 0x0000009def007223 */ /* 0x000fe20000010000 */
[----:B------:R-:W-:Y:S02]  /*117d0*/  FFMA.FTZ R3, R184, UR66, R3 ;  /* 0x00000042b8037c23 */ /* 0x000fe40008010003 */
[----:B------:R-:W3:Y:S01]  /*117e0*/  LDL R241, [R1+0x118] ;  /* 0x0001180001f17983 */ /* 0x000ee20000100800 */
[----:B------:R-:W-:Y:S01]  /*117f0*/  FFMA.FTZ R0, R237, R161, R0 ;  /* 0x000000a1ed007223 */ /* 0x000fe20000010000 */
[----:B------:R-:W-:-:S02]  /*11800*/  FFMA.FTZ R3, R188, UR62, R3 ;  /* 0x0000003ebc037c23 */ /* 0x000fc40008010003 */
[----:B------:R-:W3:Y:S01]  /*11810*/  LDL R239, [R1+0xf8] ;  /* 0x0000f80001ef7983 */ /* 0x000ee20000100800 */
[----:B------:R-:W-:Y:S01]  /*11820*/  FFMA.FTZ R0, R12, R165, R0 ;  /* 0x000000a50c007223 */ /* 0x000fe20000010000 */
[----:B------:R-:W-:Y:S02]  /*11830*/  FFMA.FTZ R3, R192, UR58, R3 ;  /* 0x0000003ac0037c23 */ /* 0x000fe40008010003 */
[----:B------:R-:W3:Y:S01]  /*11840*/  LDL R237, [R1+0xd8] ;  /* 0x0000d80001ed7983 */ /* 0x000ee20000100800 */
[----:B------:R-:W-:Y:S01]  /*11850*/  FFMA.FTZ R0, R10, R169, R0 ;  /* 0x000000a90a007223 */ /* 0x000fe20000010000 */
[----:B------:R-:W-:Y:S02]  /*11860*/  FFMA.FTZ R3, R196, UR54, R3 ;  /* 0x00000036c4037c23 */ /* 0x000fe40008010003 */
[----:B------:R-:W3:Y:S01]  /*11870*/  LDL R12, [R1+0xb8] ;  /* 0x0000b800010c7983 */ /* 0x000ee20000100800 */
[----:B------:R-:W-:Y:S01]  /*11880*/  FFMA.FTZ R0, R8, R173, R0 ;  /* 0x000000ad08007223 */ /* 0x000fe20000010000 */
[----:B------:R-:W-:-:S02]  /*11890*/  FFMA.FTZ R3, R200, UR50, R3 ;  /* 0x00000032c8037c23 */ /* 0x000fc40008010003 */
[----:B------:R-:W3:Y:S01]  /*118a0*/  LDL R11, [R1+0xa8] ;  /* 0x0000a800010b7983 */ /* 0x000ee20000100800 */
[----:B------:R-:W-:-:S03]  /*118b0*/  FFMA.FTZ R0, R177, UR73, R0 ;  /* 0x00000049b1007c23 */ /* 0x000fc60008010000 */
[----:B------:R-:W3:Y:S01]  /*118c0*/  LDL R10, [R1+0x98] ;  /* 0x00009800010a7983 */ /* 0x000ee20000100800 */
[----:B------:R-:W-:-:S03]  /*118d0*/  FFMA.FTZ R0, R181, UR69, R0 ;  /* 0x00000045b5007c23 */ /* 0x000fc60008010000 */
[----:B------:R-:W3:Y:S01]  /*118e0*/  LDL R9, [R1+0x88] ;  /* 0x0000880001097983 */ /* 0x000ee20000100800 */
[----:B------:R-:W-:-:S03]  /*118f0*/  FFMA.FTZ R0, R185, UR65, R0 ;  /* 0x00000041b9007c23 */ /* 0x000fc60008010000 */
[----:B------:R-:W3:Y:S01]  /*11900*/  LDL R8, [R1+0x78] ;  /* 0x0000780001087983 */ /* 0x000ee20000100800 */
[----:B------:R-:W-:-:S04]  /*11910*/  FFMA.FTZ R0, R189, UR61, R0 ;  /* 0x0000003dbd007c23 */ /* 0x000fc80008010000 */
[----:B------:R-:W-:-:S04]  /*11920*/  FFMA.FTZ R0, R193, UR57, R0 ;  /* 0x00000039c1007c23 */ /* 0x000fc80008010000 */
[----:B------:R-:W-:-:S04]  /*11930*/  FFMA.FTZ R0, R197, UR53, R0 ;  /* 0x00000035c5007c23 */ /* 0x000fc80008010000 */
[----:B------:R-:W-:Y:S01]  /*11940*/  FFMA.FTZ R0, R201, UR49, R0 ;  /* 0x00000031c9007c23 */ /* 0x000fe20008010000 */
[----:B------:R-:W-:-:S03]  /*11950*/  FFMA.FTZ R3, R204, UR46, R3 ;  /* 0x0000002ecc037c23 */ /* 0x000fc60008010003 */
        /* <DEDUP_REMOVED lines=14> */
[----:B------:R-:W-:-:S04]  /*11a40*/  FFMA.FTZ R0, R233, UR32, R0 ;  /* 0x00000020e9007c23 */ /* 0x000fc80008010000 */
[----:B------:R-:W-:Y:S01]  /*11a50*/  FADD.FTZ R0, R3, R0 ;  /* 0x0000000003007221 */ /* 0x000fe20000010000 */
[----:B--2---:R-:W-:Y:S02]  /*11a60*/  FMUL.FTZ R3, R2, R6 ;  /* 0x0000000602037220 */ /* 0x004fe40000410000 */
[----:B------:R-:W2:Y:S02]  /*11a70*/  LDL R2, [R1+0x68] ;  /* 0x0000680001027983 */ /* 0x000ea40000100800 */
[----:B------:R-:W-:Y:S02]  /*11a80*/  FFMA.FTZ R3, R251, R114, R3 ;  /* 0x00000072fb037223 */ /* 0x000fe40000010003 */
[----:B------:R-:W2:Y:S02]  /*11a90*/  LDL R251, [R1+0xfc] ;  /* 0x0000fc0001fb7983 */ /* 0x000ea40000100800 */
[----:B------:R-:W-:Y:S02]  /*11aa0*/  FFMA.FTZ R3, R248, R118, R3 ;  /* 0x00000076f8037223 */ /* 0x000fe40000010003 */
[----:B------:R-:W2:Y:S02]  /*11ab0*/  LDL R248, [R1+0xec] ;  /* 0x0000ec0001f87983 */ /* 0x000ea40000100800 */
[----:B----4-:R-:W-:-:S02]  /*11ac0*/  FFMA.FTZ R3, R243, R122, R3 ;  /* 0x0000007af3037223 */ /* 0x010fc40000010003 */
[----:B------:R-:W4:Y:S02]  /*11ad0*/  LDL R243, [R1+0xdc] ;  /* 0x0000dc0001f37983 */ /* 0x000f240000100800 */
[----:B------:R-:W-:Y:S02]  /*11ae0*/  FFMA.FTZ R3, R242, R126, R3 ;  /* 0x0000007ef2037223 */ /* 0x000fe40000010003 */
[----:B------:R-:W4:Y:S02]  /*11af0*/  LDL R242, [R1+0xcc] ;  /* 0x0000cc0001f27983 */ /* 0x000f240000100800 */
[----:B---3--:R-:W-:Y:S02]  /*11b00*/  FFMA.FTZ R3, R241, R130, R3 ;  /* 0x00000082f1037223 */ /* 0x008fe40000010003 */
[----:B------:R-:W3:Y:S02]  /*11b10*/  LDL R241, [R1+0xbc] ;  /* 0x0000bc0001f17983 */ /* 0x000ee40000100800 */
[----:B------:R-:W-:-:S02]  /*11b20*/  FFMA.FTZ R3, R240, R134, R3 ;  /* 0x00000086f0037223 */ /* 0x000fc40000010003 */
[----:B------:R-:W3:Y:S02]  /*11b30*/  LDL R240, [R1+0xac] ;  /* 0x0000ac0001f07983 */ /* 0x000ee40000100800 */
[----:B------:R-:W-:Y:S02]  /*11b40*/  FFMA.FTZ R3, R239, R138, R3 ;  /* 0x0000008aef037223 */ /* 0x000fe40000010003 */
[----:B------:R-:W3:Y:S02]  /*11b50*/  LDL R239, [R1+0x9c] ;  /* 0x00009c0001ef7983 */ /* 0x000ee40000100800 */
[----:B------:R-:W-:Y:S02]  /*11b60*/  FFMA.FTZ R3, R238, R142, R3 ;  /* 0x0000008eee037223 */ /* 0x000fe40000010003 */
[----:B------:R-:W3:Y:S02]  /*11b70*/  LDL R238, [R1+0x8c] ;  /* 0x00008c0001ee7983 */ /* 0x000ee40000100800 */
[----:B------:R-:W-:-:S02]  /*11b80*/  FFMA.FTZ R3, R237, R146, R3 ;  /* 0x00000092ed037223 */ /* 0x000fc40000010003 */
[----:B------:R-:W3:Y:S02]  /*11b90*/  LDL R237, [R1+0x7c] ;  /* 0x00007c0001ed7983 */ /* 0x000ee40000100800 */
[----:B------:R-:W-:Y:S02]  /*11ba0*/  FFMA.FTZ R3, R236, R150, R3 ;  /* 0x00000096ec037223 */ /* 0x000fe40000010003 */
[----:B------:R-:W4:Y:S02]  /*11bb0*/  LDL R236, [R1+0x15c] ;  /* 0x00015c0001ec7983 */ /* 0x000f240000100800 */
[----:B------:R-:W-:Y:S02]  /*11bc0*/  FFMA.FTZ R3, R12, R154, R3 ;  /* 0x0000009a0c037223 */ /* 0x000fe40000010003 */
        /* <DEDUP_REMOVED lines=9> */
[----:B--2---:R-:W-:Y:S02]  /*11c60*/  FFMA.FTZ R3, R2, R174, R3 ;  /* 0x000000ae02037223 */ /* 0x004fe40000010003 */
[----:B------:R-:W2:Y:S02]  /*11c70*/  LDL R2, [R1+0x10c] ;  /* 0x00010c0001027983 */ /* 0x000ea40000100800 */
[----:B------:R-:W-:-:S04]  /*11c80*/  FFMA.FTZ R3, R178, UR72, R3 ;  /* 0x00000048b2037c23 */ /* 0x000fc80008010003 */
        /* <DEDUP_REMOVED lines=14> */
[----:B------:R-:W-:Y:S01]  /*11d70*/  FADD.FTZ R0, R3, R0 ;  /* 0x0000000003007221 */ /* 0x000fe20000010000 */
[----:B----4-:R-:W-:Y:S02]  /*11d80*/  FMUL.FTZ R3, R236, R7 ;  /* 0x00000007ec037220 */ /* 0x010fe40000410000 */
[----:B------:R-:W4:Y:S02]  /*11d90*/  LDL R236, [R1+0x6c] ;  /* 0x00006c0001ec7983 */ /* 0x000f240000100800 */
[----:B---3--:R-:W-:Y:S02]  /*11da0*/  FFMA.FTZ R3, R12, R115, R3 ;  /* 0x000000730c037223 */ /* 0x008fe40000010003 */
[----:B------:R-:W5:Y:S02]  /*11db0*/  LDL.LU R12, [R1+0x194] ;  /* 0x00019400010c7983 */ /* 0x000f640000300800 */
[----:B------:R-:W-:Y:S02]  /*11dc0*/  FFMA.FTZ R3, R11, R119, R3 ;  /* 0x000000770b037223 */ /* 0x000fe40000010003 */
[----:B------:R-:W5:Y:S02]  /*11dd0*/  LDL.LU R11, [R1+0x190] ;  /* 0x00019000010b7983 */ /* 0x000f640000300800 */
[----:B------:R-:W-:-:S02]  /*11de0*/  FFMA.FTZ R3, R10, R123, R3 ;  /* 0x0000007b0a037223 */ /* 0x000fc40000010003 */
[----:B------:R-:W5:Y:S02]  /*11df0*/  LDL.LU R10, [R1+0x18c] ;  /* 0x00018c00010a7983 */ /* 0x000f640000300800 */
[----:B------:R-:W-:Y:S02]  /*11e00*/  FFMA.FTZ R3, R9, R127, R3 ;  /* 0x0000007f09037223 */ /* 0x000fe40000010003 */
[----:B------:R-:W5:Y:S02]  /*11e10*/  LDL.LU R9, [R1+0x188] ;  /* 0x0001880001097983 */ /* 0x000f640000300800 */
[----:B------:R-:W-:Y:S02]  /*11e20*/  FFMA.FTZ R3, R8, R131, R3 ;  /* 0x0000008308037223 */ /* 0x000fe40000010003 */
[----:B------:R-:W5:Y:S02]  /*11e30*/  LDL.LU R8, [R1+0x184] ;  /* 0x0001840001087983 */ /* 0x000f640000300800 */
[----:B--2---:R-:W-:-:S02]  /*11e40*/  FFMA.FTZ R3, R2, R135, R3 ;  /* 0x0000008702037223 */ /* 0x004fc40000010003 */
[----:B------:R-:W5:Y:S02]  /*11e50*/  LDL.LU R2, [R1+0x180] ;  /* 0x0001800001027983 */ /* 0x000f640000300800 */
[----:B------:R-:W-:-:S04]  /*11e60*/  FFMA.FTZ R3, R251, R139, R3 ;  /* 0x0000008bfb037223 */ /* 0x000fc80000010003 */
[----:B------:R-:W-:-:S04]  /*11e70*/  FFMA.FTZ R3, R248, R143, R3 ;  /* 0x0000008ff8037223 */ /* 0x000fc80000010003 */
[----:B------:R-:W-:-:S04]  /*11e80*/  FFMA.FTZ R3, R243, R147, R3 ;  /* 0x00000093f3037223 */ /* 0x000fc80000010003 */
[----:B------:R-:W-:-:S04]  /*11e90*/  FFMA.FTZ R3, R242, R151, R3 ;  /* 0x00000097f2037223 */ /* 0x000fc80000010003 */
[----:B------:R-:W-:-:S04]  /*11ea0*/  FFMA.FTZ R3, R241, R155, R3 ;  /* 0x0000009bf1037223 */ /* 0x000fc80000010003 */
[----:B------:R-:W-:Y:S02]  /*11eb0*/  FFMA.FTZ R3, R240, R159, R3 ;  /* 0x0000009ff0037223 */ /* 0x000fe40000010003 */
[----:B------:R-:W2:Y:S02]  /*11ec0*/  LDL R240, [R1+0x14] ;  /* 0x0000140001f07983 */ /* 0x000ea40000100800 */
[----:B------:R-:W-:Y:S01]  /*11ed0*/  FFMA.FTZ R3, R239, R163, R3 ;  /* 0x000000a3ef037223 */ /* 0x000fe20000010003 */
[----:B------:R-:W-:Y:S01]  /*11ee0*/  ISETP.NE.U32.AND P1, PT, RZ, UR42, PT ;  /* 0x0000002aff007c0c */ /* 0x000fe2000bf25070 */
[----:B------:R-:W3:Y:S02]  /*11ef0*/  LDL R239, [R1+0x18] ;  /* 0x0000180001ef7983 */ /* 0x000ee40000100800 */
[----:B------:R-:W-:Y:S01]  /*11f00*/  FFMA.FTZ R3, R238, R167, R3 ;  /* 0x000000a7ee037223 */ /* 0x000fe20000010003 */
[----:B------:R-:W-:Y:S01]  /*11f10*/  ISETP.NE.U32.AND P2, PT, RZ, UR34, PT ;  /* 0x00000022ff007c0c */ /* 0x000fe2000bf45070 */
[----:B------:R-:W0:Y:S01]  /*11f20*/  LDCU UR34, c[0x0][0x410] ;  /* 0x00008200ff2277ac */ /* 0x000e220008000800 */
[----:B------:R-:W-:Y:S01]  /*11f30*/  ISETP.NE.AND.EX P1, PT, RZ, UR43, PT, P1 ;  /* 0x0000002bff007c0c */ /* 0x000fe2000bf25310 */
[----:B------:R-:W-:Y:S01]  /*11f40*/  FFMA.FTZ R3, R237, R171, R3 ;  /* 0x000000abed037223 */ /* 0x000fe20000010003 */
[----:B------:R-:W-:Y:S01]  /*11f50*/  ISETP.NE.AND.EX P2, PT, RZ, UR35, PT, P2 ;  /* 0x00000023ff007c0c */ /* 0x000fe2000bf45320 */
[----:B------:R-:W3:Y:S02]  /*11f60*/  LDL R238, [R1+0x1c] ;  /* 0x00001c0001ee7983 */ /* 0x000ee40000100800 */
[----:B----4-:R-:W-:-:S02]  /*11f70*/  FFMA.FTZ R3, R236, R175, R3 ;  /* 0x000000afec037223 */ /* 0x010fc40000010003 */
[----:B------:R-:W1:Y:S02]  /*11f80*/  LDC R236, c[0x0][0x430] ;  /* 0x00010c00ffec7b82 */ /* 0x000e640000000800 */
[----:B-1----:R-:W-:-:S05]  /*11f90*/  VIADD R236, R236, UR77 ;  /* 0x0000004decec7c36 */ /* 0x002fca0008000000 */
[----:B------:R-:W-:Y:S02]  /*11fa0*/  @P1 ISETP.GE.AND P3, PT, R249, R236, PT ;  /* 0x000000ecf900120c */ /* 0x000fe40003f66270 */
[----:B------:R-:W2:Y:S02]  /*11fb0*/  @P2 LDC.64 R236, c[0x0][0x438] ;  /* 0x00010e00ffec2b82 */ /* 0x000ea40000000a00 */
[----:B--2---:R-:W-:-:S06]  /*11fc0*/  @P2 IMAD.WIDE R236, R240, 0x4, R236 ;  /* 0x00000004f0ec2825 */ /* 0x004fcc00078e02ec */
[----:B------:R-:W2:Y:S01]  /*11fd0*/  @P2 LDG.E R236, desc[UR36][R236.64] ;  /* 0x00000024ecec2981 */ /* 0x000ea2000c1e1900 */
        /* <DEDUP_REMOVED lines=15> */
[----:B------:R-:W-:Y:S02]  /*120d0*/  FADD.FTZ R0, R3, R0 ;  /* 0x0000000003007221 */ /* 0x000fe40000010000 */
[----:B------:R-:W1:Y:S02]  /*120e0*/  @P1 S2R R3, SR_CTAID.X ;  /* 0x0000000000031919 */ /* 0x000e640000002500 */
[----:B0-----:R-:W-:-:S04]  /*120f0*/  FMUL.FTZ R0, R0, UR34 ;  /* 0x0000002200007c20 */ /* 0x001fc80008410000 */
[----:B--2---:R-:W-:Y:S02]  /*12100*/  @P2 FADD.FTZ R0, R0, R236 ;  /* 0x000000ec00002221 */ /* 0x004fe40000010000 */
[----:B------:R-:W1:Y:S02]  /*12110*/  @P1 LDC.64 R236, c[0x0][0x448] ;  /* 0x00011200ffec1b82 */ /* 0x000e640000000a00 */
[----:B-1----:R-:W-:-:S05]  /*12120*/  @P1 IMAD.WIDE.U32 R236, R3, 0x4, R236 ;  /* 0x0000000403ec1825 */ /* 0x002fca00078e00ec */
[----:B------:R0:W2:Y:S02]  /*12130*/  @P1 LDG.E R3, desc[UR36][R236.64] ;  /* 0x00000024ec031981 */ /* 0x0000a4000c1e1900 */
[----:B0-----:R-:W-:-:S04]  /*12140*/  @P1 SEL R236, RZ, UR38, P3 ;  /* 0x00000026ffec1c07 */ /* 0x001fc80009800000 */
[----:B------:R-:W-:-:S04]  /*12150*/  @P1 IADD3 R236, PT, PT, R250, -UR41, R236 ;  /* 0x80000029faec1c10 */ /* 0x000fc8000fffe0ec */
[----:B------:R-:W-:-:S05]  /*12160*/  @P1 I2FP.F32.S32 R236, R236 ;  /* 0x000000ec00ec1245 */ /* 0x000fca0000201400 */
[----:B--2---:R-:W-:-:S05]  /*12170*/  @P1 FFMA.FTZ R0, R236, R3, R0 ;  /* 0x00000003ec001223 */ /* 0x004fca0000010000 */
[----:B---3--:R-:W-:Y:S01]  /*12180*/  @!P6 FMNMX.FTZ R238, R238, R0, !PT ;  /* 0x00000000eeeee209 */ /* 0x008fe20007810000 */
[----:B------:R0:W-:Y:S04]  /*12190*/  STS [R239], R0 ;  /* 0x00000000ef007388 */ /* 0x0001e80000000800 */
[----:B------:R0:W-:Y:S02]  /*121a0*/  @!P6 STL [R1+0x1c], R238 ;  /* 0x00001cee0100e387 */ /* 0x0001e40000100800 */
.L_x_1128:
[----:B------:R-:W-:Y:S05]  /*121b0*/  BSYNC.RECONVERGENT B0 ;  /* 0x0000000000007941 */ /* 0x000fea0003800200 */
.L_x_1127:
[----:B------:R-:W2:Y:S04]  /*121c0*/  LDL.LU R3, [R1+0x18] ;  /* 0x0000180001037983 */ /* 0x000ea80000300800 */
[----:B0-----:R-:W2:Y:S04]  /*121d0*/  LDL.LU R0, [R1+0x14] ;  /* 0x0000140001007983 */ /* 0x001ea80000300800 */
[----:B------:R-:W2:Y:S04]  /*121e0*/  LDL R238, [R1+0x174] ;  /* 0x0001740001ee7983 */ /* 0x000ea80000100800 */
[----:B-1234-:R-:W2:Y:S01]  /*121f0*/  LDL.LU R237, [R1+0x10] ;  /* 0x0000100001ed7983 */ /* 0x01eea20000300800 */
[----:B------:R-:W-:-:S02]  /*12200*/  IMAD.MOV.U32 R236, RZ, RZ, R3 ;  /* 0x000000ffffec7224 */ /* 0x000fc400078e0003 */
[----:B------:R-:W-:Y:S01]  /*12210*/  IMAD.MOV.U32 R3, RZ, RZ, R0 ;  /* 0x000000ffff037224 */ /* 0x000fe200078e0000 */
[----:B------:R-:W-:Y:S01]  /*12220*/  IADD3 R0, PT, PT, R250, 0xff, RZ ;  /* 0x000000fffa007810 */ /* 0x000fe20007ffe0ff */
[----:B------:R-:W-:Y:S02]  /*12230*/  VIADD R236, R236, 0x400 ;  /* 0x00000400ecec7836 */ /* 0x000fe40000000000 */
[----:B------:R-:W-:Y:S01]  /*12240*/  VIADD R3, R3, 0x100 ;  /* 0x0000010003037836 */ /* 0x000fe20000000000 */
[----:B------:R-:W-:Y:S01]  /*12250*/  ISETP.GE.AND P1, PT, R0, R238, PT ;  /* 0x000000ee0000720c */ /* 0x000fe20003f26270 */
[----:B------:R-:W-:Y:S01]  /*12260*/  VIADD R0, R250, 0x100 ;  /* 0x00000100fa007836 */ /* 0x000fe20000000000 */
[----:B--2---:R-:W-:-:S03]  /*12270*/  IADD3 R237, P2, PT, R237, 0x100, RZ ;  /* 0x00000100eded7810 */ /* 0x004fc60007f5e0ff */
[----:B------:R-:W-:Y:S02]  /*12280*/  IMAD.MOV.U32 R250, RZ, RZ, R0 ;  /* 0x000000fffffa7224 */ /* 0x000fe400078e0000 */
[----:B------:R1:W-:Y:S01]  /*12290*/  STL [R1+0x10], R237 ;  /* 0x000010ed01007387 */ /* 0x0003e20000100800 */
[----:B------:R-:W-:-:S03]  /*122a0*/  IMAD.X R252, RZ, RZ, R252, P2 ;  /* 0x000000fffffc7224 */ /* 0x000fc600010e06fc */
[----:B------:R1:W-:Y:S04]  /*122b0*/  STL [R1+0x18], R236 ;  /* 0x000018ec01007387 */ /* 0x0003e80000100800 */
[----:B------:R1:W-:Y:S01]  /*122c0*/  STL [R1+0x14], R3 ;  /* 0x0000140301007387 */ /* 0x0003e20000100800 */
[----:B------:R-:W-:Y:S05]  /*122d0*/  @!P1 BRA `(.L_x_1129) ;  /* 0xffffff0c00609947 */ /* 0x000fea000383ffff */
.L_x_935:
[----:B------:R-:W-:Y:S05]  /*122e0*/  BSYNC.RECONVERGENT B1 ;  /* 0x0000000000017941 */ /* 0x000fea0003800200 */
.L_x_934:
[----:B-1----:R-:W3:Y:S01]  /*122f0*/  LDL.LU R3, [R1+0x1c] ;  /* 0x00001c0001037983 */ /* 0x002ee20000300800 */
[----:B-----5:R-:W-:Y:S01]  /*12300*/  MOV R14, 0x400 ;  /* 0x00000400000e7802 */ /* 0x020fe20000000f00 */
[----:B------:R-:W1:Y:S01]  /*12310*/  LDCU UR4, c[0x0][0x3f4] ;  /* 0x00007e80ff0477ac */ /* 0x000e620008000800 */
[----:B------:R-:W4:Y:S01]  /*12320*/  S2UR UR6, SR_CTAID.Y ;  /* 0x00000000000679c3 */ /* 0x000f220000002600 */
[----:B------:R-:W2:Y:S01]  /*12330*/  S2R R15, SR_CgaCtaId ;  /* 0x00000000000f7919 */ /* 0x000ea20000008800 */
[----:B------:R-:W-:Y:S01]  /*12340*/  BSSY.RECONVERGENT B0, `(.L_x_1130) ;  /* 0x000016f000007945 */ /* 0x000fe20003800200 */
[----:B-1----:R-:W-:Y:S01]  /*12350*/  IMAD.U32 R12, RZ, RZ, UR4 ;  /* 0x00000004ff0c7e24 */ /* 0x002fe2000f8e00ff */
[----:B------:R-:W4:Y:S02]  /*12360*/  LDCU UR4, c[0x0][0x3f4] ;  /* 0x00007e80ff0477ac */ /* 0x000f240008000800 */
[----:B----4-:R-:W-:-:S04]  /*12370*/  UIMAD UR7, UR6, UR4, URZ ;  /* 0x00000004060772a4 */ /* 0x010fc8000f8e02ff */
[----:B------:R-:W-:Y:S01]  /*12380*/  USHF.R.S32.HI UR11, URZ, 0x1f, UR7 ;  /* 0x0000001fff0b7899 */ /* 0x000fe20008011407 */
[----:B---3--:R-:W1:Y:S02]  /*12390*/  SHFL.BFLY PT, R0, R3, 0x10, 0x1f ;  /* 0x0e001f0003007f89 */ /* 0x008e6400000e0000 */
[----:B-1----:R-:W-:-:S05]  /*123a0*/  FMNMX.FTZ R0, R0, R3, !PT ;  /* 0x0000000300007209 */ /* 0x002fca0007810000 */
[----:B------:R-:W1:Y:S02]  /*123b0*/  SHFL.BFLY PT, R3, R0, 0x8, 0x1f ;  /* 0x0d001f0000037f89 */ /* 0x000e6400000e0000 */
[----:B-1----:R-:W-:Y:S02]  /*123c0*/  FMNMX.FTZ R5, R0, R3, !PT ;  /* 0x0000000300057209 */ /* 0x002fe40007810000 */
[----:B------:R-:W1:Y:S03]  /*123d0*/  S2R R3, SR_TID.X ;  /* 0x0000000000037919 */ /* 0x000e660000002100 */
[----:B------:R-:W3:Y:S02]  /*123e0*/  SHFL.BFLY PT, R4, R5, 0x4, 0x1f ;  /* 0x0c801f0005047f89 */ /* 0x000ee400000e0000 */
[----:B---3--:R-:W-:Y:S02]  /*123f0*/  FMNMX.FTZ R6, R5, R4, !PT ;  /* 0x0000000405067209 */ /* 0x008fe40007810000 */
[----:B--2---:R-:W-:-:S02]  /*12400*/  LEA R4, R15, R14, 0x18 ;  /* 0x0000000e0f047211 */ /* 0x004fc400078ec0ff */
[----:B------:R-:W-:Y:S01]  /*12410*/  MOV R5, 0xff7fffff ;  /* 0xff7fffff00057802 */ /* 0x000fe20000000f00 */
[----:B------:R-:W0:Y:S02]  /*12420*/  SHFL.BFLY PT, R7, R6, 0x2, 0x1f ;  /* 0x0c401f0006077f89 */ /* 0x000e2400000e0000 */
[----:B0-----:R-:W-:Y:S02]  /*12430*/  FMNMX.FTZ R8, R6, R7, !PT ;  /* 0x0000000706087209 */ /* 0x001fe40007810000 */
[----:B-1----:R-:W-:-:S03]  /*12440*/  LOP3.LUT P0, R7, R3, 0x1f, RZ, 0xc0, !PT ;  /* 0x0000001f03077812 */ /* 0x002fc6000780c0ff */
[----:B------:R-:W0:Y:S01]  /*12450*/  SHFL.BFLY PT, R9, R8, 0x1, 0x1f ;  /* 0x0c201f0008097f89 */ /* 0x000e2200000e0000 */
[C---:B------:R-:W-:Y:S01]  /*12460*/  ISETP.GT.U32.AND P1, PT, R7.reuse, 0x7, PT ;  /* 0x000000070700780c */ /* 0x040fe20003f24070 */
[----:B------:R-:W-:-:S08]  /*12470*/  IMAD R6, R7, 0x4, R4 ;  /* 0x0000000407067824 */ /* 0x000fd000078e0204 */
[----:B------:R-:W-:Y:S02]  /*12480*/  @!P0 LEA.HI R0, R3, R4, RZ, 0x1d ;  /* 0x0000000403008211 */ /* 0x000fe400078fe8ff */
[----:B0-----:R-:W-:-:S05]  /*12490*/  FMNMX.FTZ R11, R8, R9, !PT ;  /* 0x00000009080b7209 */ /* 0x001fca0007810000 */
[----:B------:R0:W-:Y:S01]  /*124a0*/  @!P0 STS [R0], R11 ;  /* 0x0000000b00008388 */ /* 0x0001e20000000800 */
[----:B------:R-:W-:Y:S01]  /*124b0*/  BAR.SYNC.DEFER_BLOCKING 0x0 ;  /* 0x0000000000007b1d */ /* 0x000fe20000010000 */
[----:B0-----:R-:W-:-:S05]  /*124c0*/  IMAD.MOV R0, RZ, RZ, -R12 ;  /* 0x000000ffff007224 */ /* 0x001fca00078e0a0c */
[----:B------:R-:W0:Y:S04]  /*124d0*/  @!P1 LDS R5, [R6] ;  /* 0x0000000006059984 */ /* 0x000e280000000800 */
[----:B0-----:R-:W0:Y:S02]  /*124e0*/  SHFL.BFLY PT, R8, R5, 0x4, 0x1f ;  /* 0x0c801f0005087f89 */ /* 0x001e2400000e0000 */
[----:B0-----:R-:W-:-:S05]  /*124f0*/  FMNMX.FTZ R8, R8, R5, !PT ;  /* 0x0000000508087209 */ /* 0x001fca0007810000 */
[----:B------:R-:W0:Y:S02]  /*12500*/  SHFL.BFLY PT, R9, R8, 0x2, 0x1f ;  /* 0x0c401f0008097f89 */ /* 0x000e2400000e0000 */
[----:B0-----:R-:W-:Y:S02]  /*12510*/  FMNMX.FTZ R9, R8, R9, !PT ;  /* 0x0000000908097209 */ /* 0x001fe40007810000 */
[----:B------:R-:W-:Y:S02]  /*12520*/  VIADDMNMX R8, R0, UR41, RZ, !PT ;  /* 0x0000002900087c46 */ /* 0x000fe4000f8001ff */
[C---:B------:R-:W-:Y:S01]  /*12530*/  SHF.L.U32 R0, R3.reuse, 0x2, RZ ;  /* 0x0000000203007819 */ /* 0x040fe200000006ff */
[----:B------:R-:W0:Y:S02]  /*12540*/  SHFL.BFLY PT, R10, R9, 0x1, 0x1f ;  /* 0x0c201f00090a7f89 */ /* 0x000e2400000e0000 */
[----:B------:R-:W-:-:S05]  /*12550*/  IMAD.IADD R5, R3, 0x1, R8 ;  /* 0x0000000103057824 */ /* 0x000fca00078e0208 */
[----:B------:R-:W-:Y:S02]  /*12560*/  ISETP.GE.AND P0, PT, R5, UR41, PT ;  /* 0x0000002905007c0c */ /* 0x000fe4000bf06270 */
[----:B0-----:R-:W-:Y:S01]  /*12570*/  FMNMX.FTZ R10, R9, R10, !PT ;  /* 0x0000000a090a7209 */ /* 0x001fe20007810000 */
[----:B------:R-:W-:-:S04]  /*12580*/  IMAD.MOV.U32 R9, RZ, RZ, RZ ;  /* 0x000000ffff097224 */ /* 0x000fc800078e00ff */
[----:B------:R0:W1:Y:S06]  /*12590*/  SHFL.IDX PT, R40, R10, RZ, 0x1f ;  /* 0x00001fff0a287589 */ /* 0x00006c00000e0000 */
[----:B------:R-:W-:Y:S05]  /*125a0*/  @P0 BRA `(.L_x_1131) ;  /* 0x0000001400200947 */ /* 0x000fea0003800000 */
[----:B0-----:R-:W0:Y:S02]  /*125b0*/  LDC.64 R10, c[0x0][0x420] ;  /* 0x00010800ff0a7b82 */ /* 0x001e240000000a00 */
[----:B0-----:R-:W-:-:S04]  /*125c0*/  ISETP.NE.U32.AND P0, PT, R10, RZ, PT ;  /* 0x000000ff0a00720c */ /* 0x001fc80003f05070 */
[----:B------:R-:W-:-:S13]  /*125d0*/  ISETP.NE.AND.EX P0, PT, R11, RZ, PT, P0 ;  /* 0x000000ff0b00720c */ /* 0x000fda0003f05300 */
[----:B------:R-:W-:Y:S05]  /*125e0*/  @P0 BRA `(.L_x_1132) ;  /* 0x0000000c00940947 */ /* 0x000fea0003800000 */
[----:B------:R-:W-:Y:S01]  /*125f0*/  IMAD.MOV.U32 R12, RZ, RZ, 0x100 ;  /* 0x00000100ff0c7424 */ /* 0x000fe200078e00ff */
[----:B------:R-:W-:Y:S01]  /*12600*/  LOP3.LUT R10, RZ, R3, RZ, 0x33, !PT ;  /* 0x00000003ff0a7212 */ /* 0x000fe200078e33ff */
[----:B------:R-:W-:Y:S03]  /*12610*/  BSSY.RECONVERGENT B1, `(.L_x_1133) ;  /* 0x000001c000017945 */ /* 0x000fe60003800200 */
[----:B------:R-:W-:-:S04]  /*12620*/  VIADDMNMX R9, R5, R12, UR41, !PT ;  /* 0x0000002905097e46 */ /* 0x000fc8000f80010c */
[----:B------:R-:W-:Y:S01]  /*12630*/  IADD3 R11, PT, PT, -R8, R9, R10 ;  /* 0x00000009080b7210 */ /* 0x000fe20007ffe10a */
[----:B------:R-:W-:-:S03]  /*12640*/  IMAD.MOV.U32 R10, RZ, RZ, R5 ;  /* 0x000000ffff0a7224 */ /* 0x000fc600078e0005 */
[C---:B------:R-:W-:Y:S02]  /*12650*/  LOP3.LUT R9, R11.reuse, 0x300, RZ, 0xc0, !PT ;  /* 0x000003000b097812 */ /* 0x040fe400078ec0ff */
[----:B------:R-:W-:Y:S02]  /*12660*/  ISETP.GE.U32.AND P1, PT, R11, 0x300, PT ;  /* 0x000003000b00780c */ /* 0x000fe40003f26070 */
[----:B------:R-:W-:Y:S01]  /*12670*/  ISETP.NE.AND P0, PT, R9, 0x300, PT ;  /* 0x000003000900780c */ /* 0x000fe20003f05270 */
[----:B------:R-:W-:-:S12]  /*12680*/  IMAD.MOV.U32 R9, RZ, RZ, RZ ;  /* 0x000000ffff097224 */ /* 0x000fd800078e00ff */
[----:B------:R-:W-:Y:S05]  /*12690*/  @!P0 BRA `(.L_x_1134) ;  /* 0x00000000004c8947 */ /* 0x000fea0003800000 */
[----:B------:R-:W-:Y:S01]  /*126a0*/  VIADD R10, R14, 0x440 ;  /* 0x000004400e0a7836 */ /* 0x000fe20000000000 */
[----:B------:R-:W-:-:S04]  /*126b0*/  LEA.HI R9, R11, 0x1, RZ, 0x18 ;  /* 0x000000010b097811 */ /* 0x000fc800078fc0ff */
[----:B------:R-:W-:Y:S02]  /*126c0*/  LEA R13, R15, R10, 0x18 ;  /* 0x0000000a0f0d7211 */ /* 0x000fe400078ec0ff */
[----:B------:R-:W-:Y:S01]  /*126d0*/  LOP3.LUT R11, R9, 0x3, RZ, 0xc0, !PT ;  /* 0x00000003090b7812 */ /* 0x000fe200078ec0ff */
[----:B------:R-:W-:Y:S01]  /*126e0*/  IMAD.MOV.U32 R9, RZ, RZ, RZ ;  /* 0x000000ffff097224 */ /* 0x000fe200078e00ff */
[----:B------:R-:W-:Y:S01]  /*126f0*/  MOV R10, R5 ;  /* 0x00000005000a7202 */ /* 0x000fe20000000f00 */
[----:B------:R-:W-:Y:S02]  /*12700*/  IMAD.IADD R12, R0, 0x1, R13 ;  /* 0x00000001000c7824 */ /* 0x000fe400078e020d */
[----:B------:R-:W-:-:S07]  /*12710*/  IMAD.MOV R11, RZ, RZ, -R11 ;  /* 0x000000ffff0b7224 */ /* 0x000fce00078e0a0b */
.L_x_1135:
[----:B------:R-:W1:Y:S01]  /*12720*/  LDS R13, [R12] ;  /* 0x000000000c0d7984 */ /* 0x000e620000000800 */
[----:B------:R-:W-:Y:S02]  /*12730*/  VIADD R11, R11, 0x1 ;  /* 0x000000010b0b7836 */ /* 0x000fe40000000000 */
[----:B------:R-:W-:-:S03]  /*12740*/  VIADD R10, R10, 0x100 ;  /* 0x000001000a0a7836 */ /* 0x000fc60000000000 */
[----:B------:R-:W-:Y:S01]  /*12750*/  ISETP.NE.AND P0, PT, R11, RZ, PT ;  /* 0x000000ff0b00720c */ /* 0x000fe20003f05270 */
[----:B-1----:R-:W-:-:S04]  /*12760*/  FADD.FTZ R13, -R40, R13 ;  /* 0x0000000d280d7221 */ /* 0x002fc80000010100 */
[----:B------:R-:W-:-:S06]  /*12770*/  FMUL.FTZ R13, R13, 1.4426950216293334961 ;  /* 0x3fb8aa3b0d0d7820 */ /* 0x000fcc0000410000 */
[----:B------:R-:W0:Y:S02]  /*12780*/  MUFU.EX2 R13, R13 ;  /* 0x0000000d000d7308 */ /* 0x000e240000000800 */
[----:B0-----:R0:W-:Y:S01]  /*12790*/  STS [R12], R13 ;  /* 0x0000000d0c007388 */ /* 0x0011e20000000800 */
[----:B------:R-:W-:Y:S01]  /*127a0*/  FADD.FTZ R9, R13, R9 ;  /* 0x000000090d097221 */ /* 0x000fe20000010000 */
[----:B0-----:R-:W-:Y:S01]  /*127b0*/  VIADD R12, R12, 0x400 ;  /* 0x000004000c0c7836 */ /* 0x001fe20000000000 */
[----:B------:R-:W-:Y:S06]  /*127c0*/  @P0 BRA `(.L_x_1135) ;  /* 0xfffffffc00d40947 */ /* 0x000fec000383ffff */
.L_x_1134:
[----:B------:R-:W-:Y:S05]  /*127d0*/  BSYNC.RECONVERGENT B1 ;  /* 0x0000000000017941 */ /* 0x000fea0003800200 */
.L_x_1133:
[----:B------:R-:W-:Y:S05]  /*127e0*/  @!P1 BRA `(.L_x_1131) ;  /* 0x0000001000909947 */ /* 0x000fea0003800000 */
[----:B------:R-:W-:Y:S01]  /*127f0*/  IADD3 R12, PT, PT, -R10, UR41, RZ ;  /* 0x000000290a0c7c10 */ /* 0x000fe2000fffe1ff */
[----:B------:R-:W-:Y:S01]  /*12800*/  IMAD.SHL.U32 R11, R8, 0x4, RZ ;  /* 0x00000004080b7824 */ /* 0x000fe200078e00ff */
[----:B------:R-:W-:Y:S01]  /*12810*/  IADD3 R14, PT, PT, R14, 0x440, RZ ;  /* 0x000004400e0e7810 */ /* 0x000fe20007ffe0ff */
[----:B------:R-:W-:Y:S01]  /*12820*/  BSSY.RECONVERGENT B1, `(.L_x_1136) ;  /* 0x000006e000017945 */ /* 0x000fe20003800200 */
[----:B------:R-:W-:Y:S01]  /*12830*/  ISETP.GT.AND P1, PT, R12, 0xc00, PT ;  /* 0x00000c000c00780c */ /* 0x000fe20003f24270 */
[----:B------:R-:W-:Y:S01]  /*12840*/  IMAD R11, R10, 0x4, -R11 ;  /* 0x000000040a0b7824 */ /* 0x000fe200078e0a0b */
[----:B------:R-:W-:Y:S02]  /*12850*/  LEA R14, R15, R14, 0x18 ;  /* 0x0000000e0f0e7211 */ /* 0x000fe400078ec0ff */
[----:B------:R-:W-:Y:S02]  /*12860*/  PLOP3.LUT P0, PT, PT, PT, PT, 0x80, 0x8 ;  /* 0x000000000008781c */ /* 0x000fe40003f0f070 */
[----:B------:R-:W-:-:S07]  /*12870*/  IADD3 R11, PT, PT, R11, 0x800, R14 ;  /* 0x000008000b0b7810 */ /* 0x000fce0007ffe00e */
[----:B------:R-:W-:Y:S05]  /*12880*/  @!P1 BRA `(.L_x_1137) ;  /* 0x00000004009c9947 */ /* 0x000fea0003800000 */
[----:B------:R-:W-:Y:S01]  /*12890*/  IMAD.U32 R35, RZ, RZ, UR41 ;  /* 0x00000029ff237e24 */ /* 0x000fe2000f8e00ff */
[----:B------:R-:W-:-:S03]  /*128a0*/  PLOP3.LUT P0, PT, PT, PT, PT, 0x8, 0x80 ;  /* 0x000000000080781c */ /* 0x000fc60003f0e170 */
[----:B------:R-:W-:-:S10]  /*128b0*/  VIADD R35, R35, 0xfffff400 ;  /* 0xfffff40023237836 */ /* 0x000fd40000000000 */
.L_x_1138:
[----:B------:R-:W1:Y:S01]  /*128c0*/  LDS R12, [R11+-0x800] ;  /* 0xfff800000b0c7984 */ /* 0x000e620000000800 */
[----:B------:R-:W-:-:S03]  /*128d0*/  VIADD R10, R10, 0x1000 ;  /* 0x000010000a0a7836 */ /* 0x000fc60000000000 */
[----:B------:R-:W0:Y:S02]  /*128e0*/  LDS R13, [R11+-0x400] ;  /* 0xfffc00000b0d7984 */ /* 0x000e240000000800 */
[----:B------:R-:W-:Y:S02]  /*128f0*/  ISETP.GE.AND P1, PT, R10, R35, PT ;  /* 0x000000230a00720c */ /* 0x000fe40003f26270 */
        /* <DEDUP_REMOVED lines=20> */
[----:B------:R-:W2:Y:S01]  /*12a40*/  MUFU.EX2 R14, R13 ;  /* 0x0000000d000e7308 */ /* 0x000ea20000000800 */
[----:B----4-:R-:W-:Y:S01]  /*12a50*/  FADD.FTZ R18, -R40, R17 ;  /* 0x0000001128127221 */ /* 0x010fe20000010100 */
[----:B------:R-:W-:Y:S01]  /*12a60*/  FMUL.FTZ R17, R16, 1.4426950216293334961 ;  /* 0x3fb8aa3b10117820 */ /* 0x000fe20000410000 */
[----:B------:R-:W4:Y:S01]  /*12a70*/  LDS R33, [R11+0x3000] ;  /* 0x003000000b217984 */ /* 0x000f220000000800 */
[----:B------:R-:W1:Y:S01]  /*12a80*/  MUFU.EX2 R16, R15 ;  /* 0x0000000f00107308 */ /* 0x000e620000000800 */
[----:B-----5:R-:W-:Y:S01]  /*12a90*/  FADD.FTZ R20, -R40, R19 ;  /* 0x0000001328147221 */ /* 0x020fe20000010100 */
[----:B------:R-:W-:Y:S01]  /*12aa0*/  FMUL.FTZ R19, R18, 1.4426950216293334961 ;  /* 0x3fb8aa3b12137820 */ /* 0x000fe20000410000 */
[----:B------:R-:W5:Y:S01]  /*12ab0*/  LDS R34, [R11+0x3400] ;  /* 0x003400000b227984 */ /* 0x000f620000000800 */
[----:B------:R-:W1:Y:S01]  /*12ac0*/  MUFU.EX2 R18, R17 ;  /* 0x0000001100127308 */ /* 0x000e620000000800 */
[----:B------:R-:W-:Y:S01]  /*12ad0*/  FADD.FTZ R22, -R40, R21 ;  /* 0x0000001528167221 */ /* 0x000fe20000010100 */
[----:B--2---:R-:W-:Y:S01]  /*12ae0*/  FADD.FTZ R9, R12, R9 ;  /* 0x000000090c097221 */ /* 0x004fe20000010000 */
[----:B------:R-:W-:Y:S01]  /*12af0*/  FMUL.FTZ R21, R20, 1.4426950216293334961 ;  /* 0x3fb8aa3b14157820 */ /* 0x000fe20000410000 */
[----:B------:R-:W-:Y:S01]  /*12b00*/  FADD.FTZ R23, -R40, R23 ;  /* 0x0000001728177221 */ /* 0x000fe20000010100 */
[----:B------:R-:W2:Y:S01]  /*12b10*/  MUFU.EX2 R20, R19 ;  /* 0x0000001300147308 */ /* 0x000ea20000000800 */
[----:B------:R-:W-:Y:S01]  /*12b20*/  FADD.FTZ R9, R9, R14 ;  /* 0x0000000e09097221 */ /* 0x000fe20000010000 */
[----:B------:R-:W-:Y:S01]  /*12b30*/  FMUL.FTZ R13, R22, 1.4426950216293334961 ;  /* 0x3fb8aa3b160d7820 */ /* 0x000fe20000410000 */
[C---:B------:R-:W-:Y:S01]  /*12b40*/  FADD.FTZ R25, -R40.reuse, R24 ;  /* 0x0000001828197221 */ /* 0x040fe20000010100 */
[----:B------:R-:W0:Y:S01]  /*12b50*/  MUFU.EX2 R22, R21 ;  /* 0x0000001500167308 */ /* 0x000e220000000800 */
[----:B-1----:R-:W-:Y:S01]  /*12b60*/  FADD.FTZ R9, R9, R16 ;  /* 0x0000001009097221 */ /* 0x002fe20000010000 */
[----:B------:R-:W-:Y:S01]  /*12b70*/  FMUL.FTZ R23, R23, 1.4426950216293334961 ;  /* 0x3fb8aa3b17177820 */ /* 0x000fe20000410000 */
[C---:B------:R-:W-:Y:S01]  /*12b80*/  FADD.FTZ R15, -R40.reuse, R26 ;  /* 0x0000001a280f7221 */ /* 0x040fe20000010100 */
[----:B------:R-:W1:Y:S01]  /*12b90*/  MUFU.EX2 R24, R13 ;  /* 0x0000000d00187308 */ /* 0x000e620000000800 */
[----:B------:R-:W-:Y:S01]  /*12ba0*/  FADD.FTZ R9, R9, R18 ;  /* 0x0000001209097221 */ /* 0x000fe20000010000 */
[----:B------:R-:W-:Y:S01]  /*12bb0*/  FMUL.FTZ R25, R25, 1.4426950216293334961 ;  /* 0x3fb8aa3b19197820 */ /* 0x000fe20000410000 */
[----:B------:R-:W-:Y:S01]  /*12bc0*/  FMUL.FTZ R15, R15, 1.4426950216293334961 ;  /* 0x3fb8aa3b0f0f7820 */ /* 0x000fe20000410000 */
[----:B------:R-:W3:Y:S01]  /*12bd0*/  MUFU.EX2 R26, R23 ;  /* 0x00000017001a7308 */ /* 0x000ee20000000800 */
[C---:B------:R-:W-:Y:S01]  /*12be0*/  FADD.FTZ R27, -R40.reuse, R27 ;  /* 0x0000001b281b7221 */ /* 0x040fe20000010100 */
[----:B--2---:R-:W-:Y:S01]  /*12bf0*/  FADD.FTZ R9, R9, R20 ;  /* 0x0000001409097221 */ /* 0x004fe20000010000 */
[----:B------:R2:W-:Y:S01]  /*12c00*/  STS [R11+-0x800], R12 ;  /* 0xfff8000c0b007388 */ /* 0x0005e20000000800 */
[----:B------:R-:W4:Y:S01]  /*12c10*/  MUFU.EX2 R28, R25 ;  /* 0x00000019001c7308 */ /* 0x000f220000000800 */
[C---:B------:R-:W-:Y:S01]  /*12c20*/  FADD.FTZ R29, -R40.reuse, R29 ;  /* 0x0000001d281d7221 */ /* 0x040fe20000010100 */
[----:B0-----:R-:W-:Y:S01]  /*12c30*/  FADD.FTZ R9, R9, R22 ;  /* 0x0000001609097221 */ /* 0x001fe20000010000 */
[----:B------:R-:W-:Y:S01]  /*12c40*/  FMUL.FTZ R27, R27, 1.4426950216293334961 ;  /* 0x3fb8aa3b1b1b7820 */ /* 0x000fe20000410000 */
[----:B------:R-:W0:Y:S01]  /*12c50*/  MUFU.EX2 R30, R15 ;  /* 0x0000000f001e7308 */ /* 0x000e220000000800 */
[C---:B------:R-:W-:Y:S01]  /*12c60*/  FADD.FTZ R31, -R40.reuse, R31 ;  /* 0x0000001f281f7221 */ /* 0x040fe20000010100 */
[----:B-1----:R-:W-:Y:S01]  /*12c70*/  FADD.FTZ R9, R9, R24 ;  /* 0x0000001809097221 */ /* 0x002fe20000010000 */
[----:B------:R-:W-:Y:S01]  /*12c80*/  FMUL.FTZ R29, R29, 1.4426950216293334961 ;  /* 0x3fb8aa3b1d1d7820 */ /* 0x000fe20000410000 */
[----:B---3--:R-:W-:Y:S01]  /*12c90*/  FADD.FTZ R32, -R40, R32 ;  /* 0x0000002028207221 */ /* 0x008fe20000010100 */
[----:B--2---:R-:W1:Y:S01]  /*12ca0*/  MUFU.EX2 R12, R27 ;  /* 0x0000001b000c7308 */ /* 0x004e620000000800 */
[----:B------:R-:W-:Y:S01]  /*12cb0*/  FADD.FTZ R9, R9, R26 ;  /* 0x0000001a09097221 */ /* 0x000fe20000010000 */
[----:B------:R2:W-:Y:S01]  /*12cc0*/  STS [R11+-0x400], R14 ;  /* 0xfffc000e0b007388 */ /* 0x0005e20000000800 */
[----:B------:R-:W-:Y:S01]  /*12cd0*/  FMUL.FTZ R31, R31, 1.4426950216293334961 ;  /* 0x3fb8aa3b1f1f7820 */ /* 0x000fe20000410000 */
[----:B------:R-:W-:Y:S01]  /*12ce0*/  FMUL.FTZ R13, R32, 1.4426950216293334961 ;  /* 0x3fb8aa3b200d7820 */ /* 0x000fe20000410000 */
[----:B----4-:R-:W-:Y:S01]  /*12cf0*/  FADD.FTZ R9, R9, R28 ;  /* 0x0000001c09097221 */ /* 0x010fe20000010000 */
[C---:B------:R-:W-:Y:S01]  /*12d00*/  FADD.FTZ R33, -R40.reuse, R33 ;  /* 0x0000002128217221 */ /* 0x040fe20000010100 */
[----:B------:R-:W-:Y:S01]  /*12d10*/  MUFU.EX2 R32, R31 ;  /* 0x0000001f00207308 */ /* 0x000fe20000000800 */
[----:B------:R-:W-:Y:S01]  /*12d20*/  STS [R11], R16 ;  /* 0x000000100b007388 */ /* 0x000fe20000000800 */
[----:B0-----:R-:W-:Y:S01]  /*12d30*/  FADD.FTZ R9, R9, R30 ;  /* 0x0000001e09097221 */ /* 0x001fe20000010000 */
[----:B-----5:R-:W-:Y:S01]  /*12d40*/  FADD.FTZ R15, -R40, R34 ;  /* 0x00000022280f7221 */ /* 0x020fe20000010100 */
[----:B------:R-:W-:Y:S01]  /*12d50*/  FMUL.FTZ R33, R33, 1.4426950216293334961 ;  /* 0x3fb8aa3b21217820 */ /* 0x000fe20000410000 */
[----:B--2---:R-:W0:Y:S01]  /*12d60*/  MUFU.EX2 R14, R29 ;  /* 0x0000001d000e7308 */ /* 0x004e220000000800 */
[----:B------:R-:W-:Y:S01]  /*12d70*/  STS [R11+0x400], R18 ;  /* 0x000400120b007388 */ /* 0x000fe20000000800 */
[----:B-1----:R-:W-:Y:S01]  /*12d80*/  FADD.FTZ R9, R9, R12 ;  /* 0x0000000c09097221 */ /* 0x002fe20000010000 */
[----:B------:R-:W-:Y:S01]  /*12d90*/  FMUL.FTZ R15, R15, 1.4426950216293334961 ;  /* 0x3fb8aa3b0f0f7820 */ /* 0x000fe20000410000 */
[----:B------:R-:W1:Y:S01]  /*12da0*/  MUFU.EX2 R34, R13 ;  /* 0x0000000d00227308 */ /* 0x000e620000000800 */
[----:B------:R-:W-:Y:S03]  /*12db0*/  STS [R11+0x800], R20 ;  /* 0x000800140b007388 */ /* 0x000fe60000000800 */
[----:B------:R-:W2:Y:S01]  /*12dc0*/  MUFU.EX2 R36, R33 ;  /* 0x0000002100247308 */ /* 0x000ea20000000800 */
[----:B------:R-:W-:Y:S03]  /*12dd0*/  STS [R11+0xc00], R22 ;  /* 0x000c00160b007388 */ /* 0x000fe60000000800 */
[----:B------:R-:W3:Y:S01]  /*12de0*/  MUFU.EX2 R38, R15 ;  /* 0x0000000f00267308 */ /* 0x000ee20000000800 */
[----:B------:R-:W-:Y:S01]  /*12df0*/  STS [R11+0x1000], R24 ;  /* 0x001000180b007388 */ /* 0x000fe20000000800 */
[----:B0-----:R-:W-:-:S03]  /*12e00*/  FADD.FTZ R9, R9, R14 ;  /* 0x0000000e09097221 */ /* 0x001fc60000010000 */
[----:B------:R-:W-:Y:S01]  /*12e10*/  STS [R11+0x1400], R26 ;  /* 0x0014001a0b007388 */ /* 0x000fe20000000800 */
[----:B------:R-:W-:-:S03]  /*12e20*/  FADD.FTZ R9, R9, R32 ;  /* 0x0000002009097221 */ /* 0x000fc60000010000 */
        /* <DEDUP_REMOVED lines=10> */
[----:B------:R0:W-:Y:S02]  /*12ed0*/  STS [R11+0x3400], R38 ;  /* 0x003400260b007388 */ /* 0x0001e40000000800 */
[----:B0-----:R-:W-:Y:S01]  /*12ee0*/  IADD3 R11, PT, PT, R11, 0x4000, RZ ;  /* 0x000040000b0b7810 */ /* 0x001fe20007ffe0ff */
[----:B------:R-:W-:Y:S06]  /*12ef0*/  @!P1 BRA `(.L_x_1138) ;  /* 0xfffffff800709947 */ /* 0x000fec000383ffff */
.L_x_1137:
[----:B------:R-:W-:Y:S05]  /*12f00*/  BSYNC.RECONVERGENT B1 ;  /* 0x0000000000017941 */ /* 0x000fea0003800200 */
.L_x_1136:
[----:B------:R-:W-:Y:S01]  /*12f10*/  IADD3 R12, PT, PT, -R10, UR41, RZ ;  /* 0x000000290a0c7c10 */ /* 0x000fe2000fffe1ff */
[----:B------:R-:W-:Y:S03]  /*12f20*/  BSSY.RECONVERGENT B1, `(.L_x_1139) ;  /* 0x0000036000017945 */ /* 0x000fe60003800200 */
[----:B------:R-:W-:-:S13]  /*12f30*/  ISETP.GT.AND P1, PT, R12, 0x400, PT ;  /* 0x000004000c00780c */ /* 0x000fda0003f24270 */
[----:B------:R-:W-:Y:S05]  /*12f40*/  @!P1 BRA `(.L_x_1140) ;  /* 0x0000000000cc9947 */ /* 0x000fea0003800000 */
[----:B------:R-:W1:Y:S01]  /*12f50*/  LDS R12, [R11+-0x800] ;  /* 0xfff800000b0c7984 */ /* 0x000e620000000800 */
[----:B------:R-:W-:Y:S01]  /*12f60*/  PLOP3.LUT P0, PT, PT, PT, PT, 0x8, 0x80 ;  /* 0x000000000080781c */ /* 0x000fe20003f0e170 */
[----:B------:R-:W-:Y:S02]  /*12f70*/  VIADD R10, R10, 0x800 ;  /* 0x000008000a0a7836 */ /* 0x000fe40000000000 */
        /* <DEDUP_REMOVED lines=47> */
[----:B0-----:R-:W-:-:S07]  /*13270*/  VIADD R11, R11, 0x2000 ;  /* 0x000020000b0b7836 */ /* 0x001fce0000000000 */
.L_x_1140:
[----:B------:R-:W-:Y:S05]  /*13280*/  BSYNC.RECONVERGENT B1 ;  /* 0x0000000000017941 */ /* 0x000fea0003800200 */
.L_x_1139:
[----:B------:R-:W-:-:S13]  /*13290*/  ISETP.LT.OR P0, PT, R10, UR41, P0 ;  /* 0x000000290a007c0c */ /* 0x000fda0008701670 */
[----:B------:R-:W-:Y:S05]  /*132a0*/  @!P0 BRA `(.L_x_1131) ;  /* 0x0000000400e08947 */ /* 0x000fea0003800000 */
[----:B------:R-:W1:Y:S04]  /*132b0*/  LDS R10, [R11+-0x800] ;  /* 0xfff800000b0a7984 */ /* 0x000e680000000800 */
[----:B------:R-:W0:Y:S04]  /*132c0*/  LDS R12, [R11+-0x400] ;  /* 0xfffc00000b0c7984 */ /* 0x000e280000000800 */
[----:B------:R-:W2:Y:S04]  /*132d0*/  LDS R13, [R11] ;  /* 0x000000000b0d7984 */ /* 0x000ea80000000800 */
[----:B------:R-:W3:Y:S01]  /*132e0*/  LDS R14, [R11+0x400] ;  /* 0x000400000b0e7984 */ /* 0x000ee20000000800 */
        /* <DEDUP_REMOVED lines=21> */
.L_x_1132:
[----:B------:R-:W-:Y:S01]  /*13440*/  IMAD.MOV.U32 R16, RZ, RZ, 0x100 ;  /* 0x00000100ff107424 */ /* 0x000fe200078e00ff */
[----:B------:R-:W-:Y:S01]  /*13450*/  LOP3.LUT R12, RZ, R3, RZ, 0x33, !PT ;  /* 0x00000003ff0c7212 */ /* 0x000fe200078e33ff */
[----:B------:R-:W-:Y:S01]  /*13460*/  BSSY.RECONVERGENT B1, `(.L_x_1141) ;  /* 0x0000024000017945 */ /* 0x000fe20003800200 */
[----:B------:R-:W-:Y:S02]  /*13470*/  IMAD.MOV.U32 R13, RZ, RZ, R5 ;  /* 0x000000ffff0d7224 */ /* 0x000fe400078e0005 */
[----:B------:R-:W-:-:S04]  /*13480*/  VIADDMNMX R9, R5, R16, UR41, !PT ;  /* 0x0000002905097e46 */ /* 0x000fc8000f800110 */
[----:B------:R-:W-:-:S04]  /*13490*/  IADD3 R12, PT, PT, -R8, R9, R12 ;  /* 0x00000009080c7210 */ /* 0x000fc80007ffe10c */
[C---:B------:R-:W-:Y:S02]  /*134a0*/  LOP3.LUT R9, R12.reuse, 0x300, RZ, 0xc0, !PT ;  /* 0x000003000c097812 */ /* 0x040fe400078ec0ff */
[----:B------:R-:W-:Y:S02]  /*134b0*/  ISETP.GE.U32.AND P0, PT, R12, 0x300, PT ;  /* 0x000003000c00780c */ /* 0x000fe40003f06070 */
[----:B------:R-:W-:Y:S01]  /*134c0*/  ISETP.NE.AND P1, PT, R9, 0x300, PT ;  /* 0x000003000900780c */ /* 0x000fe20003f25270 */
[----:B------:R-:W-:-:S12]  /*134d0*/  IMAD.MOV.U32 R9, RZ, RZ, RZ ;  /* 0x000000ffff097224 */ /* 0x000fd800078e00ff */
[----:B------:R-:W-:Y:S05]  /*134e0*/  @!P1 BRA `(.L_x_1142) ;  /* 0x00000000006c9947 */ /* 0x000fea0003800000 */
[----:B------:R-:W-:Y:S01]  /*134f0*/  IADD3 R14, PT, PT, R14, 0x440, RZ ;  /* 0x000004400e0e7810 */ /* 0x000fe20007ffe0ff */
[--C-:B------:R-:W-:Y:S01]  /*13500*/  IMAD.MOV.U32 R13, RZ, RZ, R5.reuse ;  /* 0x000000ffff0d7224 */ /* 0x100fe200078e0005 */
[----:B------:R-:W-:Y:S02]  /*13510*/  LEA.HI R9, R12, 0x1, RZ, 0x18 ;  /* 0x000000010c097811 */ /* 0x000fe400078fc0ff */
[----:B------:R-:W-:Y:S02]  /*13520*/  IADD3 R17, P1, P2, R10, UR7, R5 ;  /* 0x000000070a117c10 */ /* 0x000fe4000fa3e005 */
[----:B------:R-:W-:Y:S02]  /*13530*/  LEA R15, R15, R14, 0x18 ;  /* 0x0000000e0f0f7211 */ /* 0x000fe400078ec0ff */
[----:B------:R-:W-:Y:S01]  /*13540*/  LOP3.LUT R10, R9, 0x3, RZ, 0xc0, !PT ;  /* 0x00000003090a7812 */ /* 0x000fe200078ec0ff */
[----:B------:R-:W-:Y:S01]  /*13550*/  IMAD.MOV.U32 R9, RZ, RZ, RZ ;  /* 0x000000ffff097224 */ /* 0x000fe200078e00ff */
[----:B------:R-:W-:Y:S01]  /*13560*/  IADD3.X R11, PT, PT, R11, UR11, RZ, P1, P2 ;  /* 0x0000000b0b0b7c10 */ /* 0x000fe20008fe44ff */
[----:B------:R-:W-:-:S02]  /*13570*/  IMAD.IADD R12, R0, 0x1, R15 ;  /* 0x00000001000c7824 */ /* 0x000fc400078e020f */
[----:B------:R-:W-:-:S07]  /*13580*/  IMAD.MOV R14, RZ, RZ, -R10 ;  /* 0x000000ffff0e7224 */ /* 0x000fce00078e0a0a */
.L_x_1143:
[----:B------:R-:W-:-:S06]  /*13590*/  IMAD.MOV.U32 R10, RZ, RZ, R17 ;  /* 0x000000ffff0a7224 */ /* 0x000fcc00078e0011 */
[----:B------:R0:W2:Y:S01]  /*135a0*/  LDG.E.U8 R10, desc[UR36][R10.64] ;  /* 0x000000240a0a7981 */ /* 0x0000a2000c1e1100 */
[----:B------:R-:W-:Y:S01]  /*135b0*/  VIADD R14, R14, 0x1 ;  /* 0x000000010e0e7836 */ /* 0x000fe20000000000 */
[----:B------:R-:W-:Y:S01]  /*135c0*/  IADD3 R17, P2, PT, R17, 0x100, RZ ;  /* 0x0000010011117810 */ /* 0x000fe20007f5e0ff */
[----:B------:R-:W-:-:S04]  /*135d0*/  VIADD R13, R13, 0x100 ;  /* 0x000001000d0d7836 */ /* 0x000fc80000000000 */
[----:B0-----:R-:W-:Y:S01]  /*135e0*/  IMAD.X R11, RZ, RZ, R11, P2 ;  /* 0x000000ffff0b7224 */ /* 0x001fe200010e060b */
        /* <DEDUP_REMOVED lines=9> */
[----:B0-----:R-:W-:-:S10]  /*13680*/  VIADD R12, R12, 0x400 ;  /* 0x000004000c0c7836 */ /* 0x001fd40000000000 */
[----:B------:R-:W-:Y:S05]  /*13690*/  @P1 BRA `(.L_x_1143) ;  /* 0xfffffffc00bc1947 */ /* 0x000fea000383ffff */
.L_x_1142:
[----:B------:R-:W-:Y:S05]  /*136a0*/  BSYNC.RECONVERGENT B1 ;  /* 0x0000000000017941 */ /* 0x000fea0003800200 */
.L_x_1141:
[----:B------:R-:W-:Y:S05]  /*136b0*/  @!P0 BRA `(.L_x_1131) ;  /* 0x0000000000dc8947 */ /* 0x000fea0003800000 */
[----:B------:R-:W0:Y:S01]  /*136c0*/  S2R R12, SR_CgaCtaId ;  /* 0x00000000000c7919 */ /* 0x000e220000008800 */
[----:B------:R-:W2:Y:S01]  /*136d0*/  LDC.64 R18, c[0x0][0x420] ;  /* 0x00010800ff127b82 */ /* 0x000ea20000000a00 */
[----:B------:R-:W-:Y:S01]  /*136e0*/  MOV R11, 0x400 ;  /* 0x00000400000b7802 */ /* 0x000fe20000000f00 */
[----:B------:R-:W-:-:S03]  /*136f0*/  IMAD.SHL.U32 R10, R8, 0x4, RZ ;  /* 0x00000004080a7824 */ /* 0x000fc600078e00ff */
[----:B------:R-:W-:Y:S01]  /*13700*/  IADD3 R11, PT, PT, R11, 0x440, RZ ;  /* 0x000004400b0b7810 */ /* 0x000fe20007ffe0ff */
[----:B------:R-:W-:Y:S01]  /*13710*/  IMAD R10, R13, 0x4, -R10 ;  /* 0x000000040d0a7824 */ /* 0x000fe200078e0a0a */
[----:B--2---:R-:W-:-:S04]  /*13720*/  IADD3 R15, P0, P1, R18, UR7, R13 ;  /* 0x00000007120f7c10 */ /* 0x004fc8000f91e00d */
[----:B------:R-:W-:Y:S02]  /*13730*/  IADD3 R15, P2, PT, R15, 0x200, RZ ;  /* 0x000002000f0f7810 */ /* 0x000fe40007f5e0ff */
[----:B0-----:R-:W-:Y:S02]  /*13740*/  LEA R17, R12, R11, 0x18 ;  /* 0x0000000b0c117211 */ /* 0x001fe400078ec0ff */
[----:B------:R-:W-:Y:S02]  /*13750*/  IADD3.X R11, PT, PT, R19, UR11, RZ, P0, P1 ;  /* 0x0000000b130b7c10 */ /* 0x000fe400087e24ff */
[----:B------:R-:W-:-:S03]  /*13760*/  IADD3 R12, PT, PT, R10, 0x800, R17 ;  /* 0x000008000a0c7810 */ /* 0x000fc60007ffe011 */
[----:B------:R-:W-:-:S07]  /*13770*/  IMAD.X R11, RZ, RZ, R11, P2 ;  /* 0x000000ffff0b7224 */ /* 0x000fce00010e060b */
.L_x_1144:
[----:B------:R-:W-:-:S05]  /*13780*/  IMAD.MOV.U32 R10, RZ, RZ, R15 ;  /* 0x000000ffff0a7224 */ /* 0x000fca00078e000f */
[----:B------:R-:W2:Y:S04]  /*13790*/  LDG.E.U8 R17, desc[UR36][R10.64+-0x200] ;  /* 0xfffe00240a117981 */ /* 0x000ea8000c1e1100 */
[----:B------:R-:W3:Y:S04]  /*137a0*/  LDG.E.U8 R14, desc[UR36][R10.64+-0x100] ;  /* 0xffff00240a0e7981 */ /* 0x000ee8000c1e1100 */
[----:B------:R-:W4:Y:S04]  /*137b0*/  LDG.E.U8 R15, desc[UR36][R10.64] ;  /* 0x000000240a0f7981 */ /* 0x000f28000c1e1100 */
[----:B------:R-:W5:Y:S01]  /*137c0*/  LDG.E.U8 R16, desc[UR36][R10.64+0x100] ;  /* 0x000100240a107981 */ /* 0x000f62000c1e1100 */
[----:B------:R-:W-:Y:S01]  /*137d0*/  MOV R19, RZ ;  /* 0x000000ff00137202 */ /* 0x000fe20000000f00 */
[----:B------:R-:W-:-:S02]  /*137e0*/  IMAD.MOV.U32 R21, RZ, RZ, RZ ;  /* 0x000000ffff157224 */ /* 0x000fc400078e00ff */
[----:B------:R-:W-:Y:S01]  /*137f0*/  VIADD R13, R13, 0x400 ;  /* 0x000004000d0d7836 */ /* 0x000fe20000000000 */
[----:B--2---:R-:W-:Y:S01]  /*13800*/  ISETP.NE.AND P0, PT, R17, RZ, PT ;  /* 0x000000ff1100720c */ /* 0x004fe20003f05270 */
[----:B------:R-:W-:Y:S01]  /*13810*/  IMAD.MOV.U32 R17, RZ, RZ, RZ ;  /* 0x000000ffff117224 */ /* 0x000fe200078e00ff */
        /* <DEDUP_REMOVED lines=8> */
[----:B------:R-:W-:-:S03]  /*138a0*/  IMAD.MOV.U32 R14, RZ, RZ, RZ ;  /* 0x000000ffff0e7224 */ /* 0x000fc600078e00ff */
[----:B------:R-:W-:Y:S01]  /*138b0*/  @!P0 FMUL.FTZ R15, R15, 1.4426950216293334961 ;  /* 0x3fb8aa3b0f0f8820 */ /* 0x000fe20000410000 */
[----:B0-----:R-:W-:-:S03]  /*138c0*/  @!P1 FADD.FTZ R16, -R40, R16 ;  /* 0x0000001028109221 */ /* 0x001fc60000010100 */
[----:B------:R0:W1:Y:S01]  /*138d0*/  @!P0 MUFU.EX2 R14, R15 ;  /* 0x0000000f000e8308 */ /* 0x0000620000000800 */
[----:B------:R-:W-:Y:S01]  /*138e0*/  @!P1 FMUL.FTZ R16, R16, 1.4426950216293334961 ;  /* 0x3fb8aa3b10109820 */ /* 0x000fe20000410000 */
[C---:B--2---:R-:W-:Y:S01]  /*138f0*/  @!P2 FADD.FTZ R18, -R40.reuse, R18 ;  /* 0x000000122812a221 */ /* 0x044fe20000010100 */
[----:B------:R-:W-:Y:S01]  /*13900*/  ISETP.GE.AND P0, PT, R13, UR41, PT ;  /* 0x000000290d007c0c */ /* 0x000fe2000bf06270 */
[----:B---3--:R-:W-:Y:S01]  /*13910*/  @!P3 FADD.FTZ R20, -R40, R20 ;  /* 0x000000142814b221 */ /* 0x008fe20000010100 */
[----:B------:R1:W2:Y:S01]  /*13920*/  @!P1 MUFU.EX2 R17, R16 ;  /* 0x0000001000119308 */ /* 0x0002a20000000800 */
[----:B------:R-:W-:Y:S02]  /*13930*/  @!P2 FMUL.FTZ R18, R18, 1.4426950216293334961 ;  /* 0x3fb8aa3b1212a820 */ /* 0x000fe40000410000 */
[----:B------:R-:W-:Y:S01]  /*13940*/  @!P3 FMUL.FTZ R20, R20, 1.4426950216293334961 ;  /* 0x3fb8aa3b1414b820 */ /* 0x000fe20000410000 */
[----:B0-----:R-:W-:Y:S01]  /*13950*/  IADD3 R15, P1, PT, R10, 0x400, RZ ;  /* 0x000004000a0f7810 */ /* 0x001fe20007f3e0ff */
[----:B------:R-:W0:Y:S04]  /*13960*/  @!P2 MUFU.EX2 R19, R18 ;  /* 0x000000120013a308 */ /* 0x000e280000000800 */
[----:B------:R-:W3:Y:S01]  /*13970*/  @!P3 MUFU.EX2 R21, R20 ;  /* 0x000000140015b308 */ /* 0x000ee20000000800 */
[----:B-1----:R-:W-:Y:S01]  /*13980*/  FADD.FTZ R16, R14, R9 ;  /* 0x000000090e107221 */ /* 0x002fe20000010000 */
[----:B------:R-:W-:Y:S01]  /*13990*/  STS [R12+-0x800], R14 ;  /* 0xfff8000e0c007388 */ /* 0x000fe20000000800 */
[----:B------:R-:W-:-:S02]  /*139a0*/  IMAD.X R11, RZ, RZ, R11, P1 ;  /* 0x000000ffff0b7224 */ /* 0x000fc400008e060b */
        /* <DEDUP_REMOVED lines=8> */
.L_x_1131:
[----:B------:R-:W-:Y:S05]  /*13a30*/  BSYNC.RECONVERGENT B0 ;  /* 0x0000000000007941 */ /* 0x000fea0003800200 */
.L_x_1130:
[----:B0---4-:R-:W0:Y:S01]  /*13a40*/  SHFL.BFLY PT, R10, R9, 0x10, 0x1f ;  /* 0x0e001f00090a7f89 */ /* 0x011e2200000e0000 */
[C---:B------:R-:W-:Y:S01]  /*13a50*/  ISETP.NE.AND P0, PT, R7.reuse, RZ, PT ;  /* 0x000000ff0700720c */ /* 0x040fe20003f05270 */
[----:B------:R-:W2:Y:S01]  /*13a60*/  LDCU.U8 UR10, c[0x0][0x48c] ;  /* 0x00009180ff0a77ac */ /* 0x000ea20008000000 */
[----:B------:R-:W-:Y:S01]  /*13a70*/  ISETP.GT.U32.AND P1, PT, R7, 0x7, PT ;  /* 0x000000070700780c */ /* 0x000fe20003f24070 */
[----:B------:R-:W3:Y:S01]  /*13a80*/  S2UR UR14, SR_CTAID.X ;  /* 0x00000000000e79c3 */ /* 0x000ee20000002500 */
[----:B------:R-:W-:Y:S01]  /*13a90*/  UMOV UR4, URZ ;  /* 0x000000ff00047c82 */ /* 0x000fe20008000000 */
[----:B------:R-:W-:Y:S01]  /*13aa0*/  UMOV UR5, URZ ;  /* 0x000000ff00057c82 */ /* 0x000fe20008000000 */
[----:B--2---:R-:W-:Y:S01]  /*13ab0*/  UISETP.NE.AND UP0, UPT, UR10, URZ, UPT ;  /* 0x000000ff0a00728c */ /* 0x004fe2000bf05270 */
[----:B0-----:R-:W-:Y:S01]  /*13ac0*/  FADD.FTZ R10, R10, R9 ;  /* 0x000000090a0a7221 */ /* 0x001fe20000010000 */
[----:B------:R-:W-:-:S04]  /*13ad0*/  SHF.R.U32.HI R9, RZ, 0x5, R3 ;  /* 0x00000005ff097819 */ /* 0x000fc80000011603 */
[----:B------:R-:W0:Y:S01]  /*13ae0*/  SHFL.BFLY PT, R11, R10, 0x8, 0x1f ;  /* 0x0d001f000a0b7f89 */ /* 0x000e2200000e0000 */
[----:B------:R-:W-:Y:S02]  /*13af0*/  @!P0 IMAD R7, R9, 0x4, R4 ;  /* 0x0000000409078824 */ /* 0x000fe400078e0204 */
        /* <DEDUP_REMOVED lines=9> */
[----:B------:R-:W-:-:S05]  /*13b90*/  ISETP.GE.AND P0, PT, R5, UR41, PT ;  /* 0x0000002905007c0c */ /* 0x000fca000bf06270 */
[----:B------:R-:W0:Y:S04]  /*13ba0*/  @!P1 LDS R14, [R6+0x20] ;  /* 0x00002000060e9984 */ /* 0x000e280000000800 */
        /* <DEDUP_REMOVED lines=9> */
[----:B---3--:R-:W-:Y:S05]  /*13c40*/  BRA.U !UP0, `(.L_x_1145) ;  /* 0x0000000108207547 */ /* 0x008fea000b800000 */
[----:B------:R-:W3:Y:S01]  /*13c50*/  LDCU UR5, c[0x0][0x3f8] ;  /* 0x00007f00ff0577ac */ /* 0x000ee20008000800 */
[----:B------:R-:W4:Y:S01]  /*13c60*/  LDCU UR4, c[0x0][0x488] ;  /* 0x00009100ff0477ac */ /* 0x000f220008000800 */
[----:B------:R-:W4:Y:S01]  /*13c70*/  LDCU UR8, c[0x0][0x40c] ;  /* 0x00008180ff0877ac */ /* 0x000f220008000800 */
[----:B------:R-:W5:Y:S01]  /*13c80*/  LDCU UR9, c[0x0][0x3f4] ;  /* 0x00007e80ff0977ac */ /* 0x000f620008000800 */
[----:B---3--:R-:W-:-:S04]  /*13c90*/  UIMAD UR5, UR6, UR5, UR14 ;  /* 0x00000005060572a4 */ /* 0x008fc8000f8e020e */
[----:B----4-:R-:W-:-:S04]  /*13ca0*/  UIMAD UR4, UR5, UR4, UR8 ;  /* 0x00000004050472a4 */ /* 0x010fc8000f8e0208 */
[----:B-----5:R-:W-:-:S04]  /*13cb0*/  UIMAD UR4, UR4, UR9, URZ ;  /* 0x00000009040472a4 */ /* 0x020fc8000f8e02ff */
[----:B------:R-:W-:-:S12]  /*13cc0*/  USHF.R.S32.HI UR5, URZ, 0x1f, UR4 ;  /* 0x0000001fff057899 */ /* 0x000fd80008011404 */
.L_x_1145:
[----:B------:R-:W-:Y:S04]  /*13cd0*/  BSSY.RECONVERGENT B0, `(.L_x_1146) ;  /* 0x0000158000007945 */ /* 0x000fe80003800200 */
[----:B------:R-:W-:Y:S05]  /*13ce0*/  @P0 BRA `(.L_x_1147) ;  /* 0x0000001400580947 */ /* 0x000fea0003800000 */
[----:B------:R-:W-:-:S09]  /*13cf0*/  UISETP.NE.AND UP0, UPT, UR10, URZ, UPT ;  /* 0x000000ff0a00728c */ /* 0x000fd2000bf05270 */
[----:B------:R-:W-:Y:S05]  /*13d00*/  BRA.U UP0, `(.L_x_1148) ;  /* 0x0000000900407547 */ /* 0x000fea000b800000 */
[----:B------:R-:W-:Y:S01]  /*13d10*/  HFMA2 R6, -RZ, RZ, 0, 1.52587890625e-05 ;  /* 0x00000100ff067431 */ /* 0x000fe200000001ff */
[----:B------:R-:W-:Y:S01]  /*13d20*/  LOP3.LUT R4, RZ, R3, RZ, 0x33, !PT ;  /* 0x00000003ff047212 */ /* 0x000fe200078e33ff */
[----:B------:R-:W-:Y:S03]  /*13d30*/  BSSY.RECONVERGENT B1, `(.L_x_1149) ;  /* 0x0000019000017945 */ /* 0x000fe60003800200 */
[----:B0-----:R-:W-:-:S04]  /*13d40*/  VIADDMNMX R7, R5, R6, UR41, !PT ;  /* 0x0000002905077e46 */ /* 0x001fc8000f800106 */
[----:B------:R-:W-:-:S04]  /*13d50*/  IADD3 R4, PT, PT, -R8, R7, R4 ;  /* 0x0000000708047210 */ /* 0x000fc80007ffe104 */
[C---:B------:R-:W-:Y:S02]  /*13d60*/  LOP3.LUT R6, R4.reuse, 0x300, RZ, 0xc0, !PT ;  /* 0x0000030004067812 */ /* 0x040fe400078ec0ff */
[----:B------:R-:W-:Y:S02]  /*13d70*/  ISETP.GE.U32.AND P1, PT, R4, 0x300, PT ;  /* 0x000003000400780c */ /* 0x000fe40003f26070 */
[----:B------:R-:W-:-:S13]  /*13d80*/  ISETP.NE.AND P0, PT, R6, 0x300, PT ;  /* 0x000003000600780c */ /* 0x000fda0003f05270 */
[----:B------:R-:W-:Y:S05]  /*13d90*/  @!P0 BRA `(.L_x_1150) ;  /* 0x0000000000488947 */ /* 0x000fea0003800000 */
[----:B------:R-:W0:Y:S01]  /*13da0*/  S2UR UR9, SR_CgaCtaId ;  /* 0x00000000000979c3 */ /* 0x000e220000008800 */
[----:B------:R-:W-:Y:S01]  /*13db0*/  LEA.HI R4, R4, 0x1, RZ, 0x18 ;  /* 0x0000000104047811 */ /* 0x000fe200078fc0ff */
[----:B------:R-:W-:Y:S02]  /*13dc0*/  UMOV UR8, 0x400 ;  /* 0x0000040000087882 */ /* 0x000fe40000000000 */
[----:B------:R-:W-:Y:S02]  /*13dd0*/  UIADD3 UR8, UPT, UPT, UR8, 0x440, URZ ;  /* 0x0000044008087890 */ /* 0x000fe4000fffe0ff */
[C---:B------:R-:W-:Y:S01]  /*13de0*/  IMAD.SHL.U32 R6, R4.reuse, 0x100, RZ ;  /* 0x0000010004067824 */ /* 0x040fe200078e00ff */
[----:B------:R-:W-:-:S04]  /*13df0*/  LOP3.LUT R4, R4, 0x3, RZ, 0xc0, !PT ;  /* 0x0000000304047812 */ /* 0x000fc800078ec0ff */
[----:B------:R-:W-:Y:S01]  /*13e00*/  LOP3.LUT R6, R6, 0x300, RZ, 0xc0, !PT ;  /* 0x0000030006067812 */ /* 0x000fe200078ec0ff */
[----:B------:R-:W-:-:S04]  /*13e10*/  IMAD.MOV R7, RZ, RZ, -R4 ;  /* 0x000000ffff077224 */ /* 0x000fc800078e0a04 */
[----:B------:R-:W-:Y:S01]  /*13e20*/  IMAD.IADD R5, R5, 0x1, R6 ;  /* 0x0000000105057824 */ /* 0x000fe200078e0206 */
[----:B0-----:R-:W-:-:S06]  /*13e30*/  ULEA UR8, UR9, UR8, 0x18 ;  /* 0x0000000809087291 */ /* 0x001fcc000f8ec0ff */
[----:B------:R-:W-:-:S07]  /*13e40*/  VIADD R4, R0, UR8 ;  /* 0x0000000800047c36 */ /* 0x000fce0008000000 */
.L_x_1151:
[----:B------:R-:W2:Y:S01]  /*13e50*/  LDS R6, [R4] ;  /* 0x0000000004067984 */ /* 0x000ea20000000800 */
[----:B------:R-:W-:-:S05]  /*13e60*/  VIADD R7, R7, 0x1 ;  /* 0x0000000107077836 */ /* 0x000fca0000000000 */
[----:B------:R-:W-:Y:S01]  /*13e70*/  ISETP.NE.AND P0, PT, R7, RZ, PT ;  /* 0x000000ff0700720c */ /* 0x000fe20003f05270 */
[----:B--2---:R-:W-:-:S05]  /*13e80*/  FMUL.FTZ R11, R6, R33 ;  /* 0x00000021060b7220 */ /* 0x004fca0000410000 */
[----:B------:R0:W-:Y:S02]  /*13e90*/  STS [R4], R11 ;  /* 0x0000000b04007388 */ /* 0x0001e40000000800 */
[----:B0-----:R-:W-:-:S05]  /*13ea0*/  IADD3 R4, PT, PT, R4, 0x400, RZ ;  /* 0x0000040004047810 */ /* 0x001fca0007ffe0ff */
[----:B------:R-:W-:Y:S05]  /*13eb0*/  @P0 BRA `(.L_x_1151) ;  /* 0xfffffffc00e40947 */ /* 0x000fea000383ffff */
.L_x_1150:
[----:B------:R-:W-:Y:S05]  /*13ec0*/  BSYNC.RECONVERGENT B1 ;  /* 0x0000000000017941 */ /* 0x000fea0003800200 */
.L_x_1149:
[----:B------:R-:W-:Y:S05]  /*13ed0*/  @!P1 BRA `(.L_x_1147) ;  /* 0x0000001000dc9947 */ /* 0x000fea0003800000 */
[----:B------:R-:W0:Y:S01]  /*13ee0*/  S2R R7, SR_CgaCtaId ;  /* 0x0000000000077919 */ /* 0x000e220000008800 */
[C---:B------:R-:W-:Y:S01]  /*13ef0*/  IADD3 R4, PT, PT, -R5.reuse, UR41, RZ ;  /* 0x0000002905047c10 */ /* 0x040fe2000fffe1ff */
[----:B------:R-:W-:Y:S01]  /*13f00*/  BSSY.RECONVERGENT B1, `(.L_x_1152) ;  /* 0x0000041000017945 */ /* 0x000fe20003800200 */
[----:B------:R-:W-:Y:S02]  /*13f10*/  MOV R6, 0x400 ;  /* 0x0000040000067802 */ /* 0x000fe40000000f00 */
[----:B------:R-:W-:Y:S01]  /*13f20*/  ISETP.GT.AND P1, PT, R4, 0xc00, PT ;  /* 0x00000c000400780c */ /* 0x000fe20003f24270 */
[----:B------:R-:W-:Y:S01]  /*13f30*/  IMAD.SHL.U32 R4, R8, 0x4, RZ ;  /* 0x0000000408047824 */ /* 0x000fe200078e00ff */
[----:B------:R-:W-:Y:S01]  /*13f40*/  PLOP3.LUT P0, PT, PT, PT, PT, 0x80, 0x8 ;  /* 0x000000000008781c */ /* 0x000fe20003f0f070 */
[----:B------:R-:W-:Y:S02]  /*13f50*/  VIADD R6, R6, 0x440 ;  /* 0x0000044006067836 */ /* 0x000fe40000000000 */
[----:B------:R-:W-:-:S03]  /*13f60*/  IMAD R4, R5, 0x4, -R4 ;  /* 0x0000000405047824 */ /* 0x000fc600078e0a04 */
[----:B0-----:R-:W-:-:S04]  /*13f70*/  LEA R7, R7, R6, 0x18 ;  /* 0x0000000607077211 */ /* 0x001fc800078ec0ff */
[----:B------:R-:W-:Y:S01]  /*13f80*/  IADD3 R4, PT, PT, R4, 0x800, R7 ;  /* 0x0000080004047810 */ /* 0x000fe20007ffe007 */
[----:B------:R-:W-:Y:S06]  /*13f90*/  @!P1 BRA `(.L_x_1153) ;  /* 0x0000000000dc9947 */ /* 0x000fec0003800000 */
[----:B------:R-:W-:Y:S01]  /*13fa0*/  IMAD.U32 R34, RZ, RZ, UR41 ;  /* 0x00000029ff227e24 */ /* 0x000fe2000f8e00ff */
[----:B------:R-:W-:-:S03]  /*13fb0*/  PLOP3.LUT P0, PT, PT, PT, PT, 0x8, 0x80 ;  /* 0x000000000080781c */ /* 0x000fc60003f0e170 */
[----:B------:R-:W-:-:S10]  /*13fc0*/  VIADD R34, R34, 0xfffff400 ;  /* 0xfffff40022227836 */ /* 0x000fd40000000000 */
.L_x_1154:
[----:B------:R-:W2:Y:S01]  /*13fd0*/  LDS R6, [R4+-0x800] ;  /* 0xfff8000004067984 */ /* 0x000ea20000000800 */
[----:B------:R-:W-:-:S03]  /*13fe0*/  IADD3 R5, PT, PT, R5, 0x1000, RZ ;  /* 0x0000100005057810 */ /* 0x000fc60007ffe0ff */
[----:B------:R-:W0:Y:S01]  /*13ff0*/  LDS R10, [R4+-0x400] ;  /* 0xfffc0000040a7984 */ /* 0x000e220000000800 */
[----:B------:R-:W-:-:S03]  /*14000*/  ISETP.GE.AND P1, PT, R5, R34, PT ;  /* 0x000000220500720c */ /* 0x000fc60003f26270 */
[----:B------:R-:W3:Y:S04]  /*14010*/  LDS R12, [R4] ;  /* 0x00000000040c7984 */ /* 0x000ee80000000800 */
[----:B------:R-:W4:Y:S04]  /*14020*/  LDS R14, [R4+0x400] ;  /* 0x00040000040e7984 */ /* 0x000f280000000800 */
[----:B------:R-:W5:Y:S04]  /*14030*/  LDS R16, [R4+0x800] ;  /* 0x0008000004107984 */ /* 0x000f680000000800 */
[----:B------:R-:W1:Y:S04]  /*14040*/  LDS R18, [R4+0xc00] ;  /* 0x000c000004127984 */ /* 0x000e680000000800 */
[----:B------:R-:W-:Y:S04]  /*14050*/  LDS R20, [R4+0x1000] ;  /* 0x0010000004147984 */ /* 0x000fe80000000800 */
[----:B------:R-:W1:Y:S04]  /*14060*/  LDS R21, [R4+0x1400] ;  /* 0x0014000004157984 */ /* 0x000e680000000800 */
[----:B------:R-:W1:Y:S04]  /*14070*/  LDS R22, [R4+0x1800] ;  /* 0x0018000004167984 */ /* 0x000e680000000800 */
[----:B------:R-:W1:Y:S04]  /*14080*/  LDS R24, [R4+0x1c00] ;  /* 0x001c000004187984 */ /* 0x000e680000000800 */
[----:B------:R-:W1:Y:S01]  /*14090*/  LDS R26, [R4+0x2000] ;  /* 0x00200000041a7984 */ /* 0x000e620000000800 */
[----:B--2---:R-:W-:-:S03]  /*140a0*/  FMUL.FTZ R7, R33, R6 ;  /* 0x0000000621077220 */ /* 0x004fc60000410000 */
[----:B------:R-:W2:Y:S01]  /*140b0*/  LDS R28, [R4+0x2400] ;  /* 0x00240000041c7984 */ /* 0x000ea20000000800 */
[----:B0-----:R-:W-:-:S03]  /*140c0*/  FMUL.FTZ R11, R33, R10 ;  /* 0x0000000a210b7220 */ /* 0x001fc60000410000 */
[----:B------:R-:W0:Y:S01]  /*140d0*/  LDS R29, [R4+0x2800] ;  /* 0x00280000041d7984 */ /* 0x000e220000000800 */
[----:B---3--:R-:W-:-:S03]  /*140e0*/  FMUL.FTZ R13, R33, R12 ;  /* 0x0000000c210d7220 */ /* 0x008fc60000410000 */
[----:B------:R-:W3:Y:S01]  /*140f0*/  LDS R30, [R4+0x2c00] ;  /* 0x002c0000041e7984 */ /* 0x000ee20000000800 */
[----:B----4-:R-:W-:-:S03]  /*14100*/  FMUL.FTZ R15, R33, R14 ;  /* 0x0000000e210f7220 */ /* 0x010fc60000410000 */
[----:B------:R-:W4:Y:S01]  /*14110*/  LDS R31, [R4+0x3000] ;  /* 0x00300000041f7984 */ /* 0x000f220000000800 */
[----:B-----5:R-:W-:-:S03]  /*14120*/  FMUL.FTZ R17, R33, R16 ;  /* 0x0000001021117220 */ /* 0x020fc60000410000 */
[----:B------:R-:W5:Y:S01]  /*14130*/  LDS R32, [R4+0x3400] ;  /* 0x0034000004207984 */ /* 0x000f620000000800 */
[----:B-1----:R-:W-:-:S03]  /*14140*/  FMUL.FTZ R19, R33, R18 ;  /* 0x0000001221137220 */ /* 0x002fc60000410000 */
[----:B------:R1:W-:Y:S04]  /*14150*/  STS [R4+-0x800], R7 ;  /* 0xfff8000704007388 */ /* 0x0003e80000000800 */
[----:B------:R2:W-:Y:S01]  /*14160*/  STS [R4+-0x400], R11 ;  /* 0xfffc000b04007388 */ /* 0x0005e20000000800 */
[----:B------:R-:W-:-:S03]  /*14170*/  FMUL.FTZ R21, R33, R21 ;  /* 0x0000001521157220 */ /* 0x000fc60000410000 */
[----:B------:R3:W-:Y:S01]  /*14180*/  STS [R4], R13 ;  /* 0x0000000d04007388 */ /* 0x0007e20000000800 */
[C---:B------:R-:W-:Y:S01]  /*14190*/  FMUL.FTZ R23, R33.reuse, R22 ;  /* 0x0000001621177220 */ /* 0x040fe20000410000 */
[C---:B-1----:R-:W-:Y:S02]  /*141a0*/  FMUL.FTZ R7, R33.reuse, R20 ;  /* 0x0000001421077220 */ /* 0x042fe40000410000 */
[----:B------:R5:W-:Y:S01]  /*141b0*/  STS [R4+0x400], R15 ;  /* 0x0004000f04007388 */ /* 0x000be20000000800 */
[C---:B------:R-:W-:Y:S01]  /*141c0*/  FMUL.FTZ R25, R33.reuse, R24 ;  /* 0x0000001821197220 */ /* 0x040fe20000410000 */
[C---:B------:R-:W-:Y:S02]  /*141d0*/  FMUL.FTZ R27, R33.reuse, R26 ;  /* 0x0000001a211b7220 */ /* 0x040fe40000410000 */
[----:B------:R-:W-:Y:S01]  /*141e0*/  STS [R4+0x800], R17 ;  /* 0x0008001104007388 */ /* 0x000fe20000000800 */
[----:B--2---:R-:W-:-:S03]  /*141f0*/  FMUL.FTZ R11, R33, R28 ;  /* 0x0000001c210b7220 */ /* 0x004fc60000410000 */
[----:B------:R-:W-:Y:S01]  /*14200*/  STS [R4+0xc00], R19 ;  /* 0x000c001304007388 */ /* 0x000fe20000000800 */
[----:B0-----:R-:W-:-:S03]  /*14210*/  FMUL.FTZ R29, R33, R29 ;  /* 0x0000001d211d7220 */ /* 0x001fc60000410000 */
[----:B------:R-:W-:Y:S01]  /*14220*/  STS [R4+0x1000], R7 ;  /* 0x0010000704007388 */ /* 0x000fe20000000800 */
[----:B---3--:R-:W-:-:S03]  /*14230*/  FMUL.FTZ R13, R33, R30 ;  /* 0x0000001e210d7220 */ /* 0x008fc60000410000 */
[----:B------:R-:W-:Y:S01]  /*14240*/  STS [R4+0x1400], R21 ;  /* 0x0014001504007388 */ /* 0x000fe20000000800 */
[----:B----4-:R-:W-:-:S03]  /*14250*/  FMUL.FTZ R31, R33, R31 ;  /* 0x0000001f211f7220 */ /* 0x010fc60000410000 */
[----:B------:R-:W-:Y:S01]  /*14260*/  STS [R4+0x1800], R23 ;  /* 0x0018001704007388 */ /* 0x000fe20000000800 */
[----:B-----5:R-:W-:-:S03]  /*14270*/  FMUL.FTZ R15, R33, R32 ;  /* 0x00000020210f7220 */ /* 0x020fc60000410000 */
        /* <DEDUP_REMOVED lines=9> */
.L_x_1153:
[----:B------:R-:W-:Y:S05]  /*14310*/  BSYNC.RECONVERGENT B1 ;  /* 0x0000000000017941 */ /* 0x000fea0003800200 */
.L_x_1152:
[----:B------:R-:W-:Y:S01]  /*14320*/  IADD3 R6, PT, PT, -R5, UR41, RZ ;  /* 0x0000002905067c10 */ /* 0x000fe2000fffe1ff */
[----:B------:R-:W-:Y:S03]  /*14330*/  BSSY.RECONVERGENT B1, `(.L_x_1155) ;  /* 0x000001e000017945 */ /* 0x000fe60003800200 */
[----:B------:R-:W-:-:S13]  /*14340*/  ISETP.GT.AND P1, PT, R6, 0x400, PT ;  /* 0x000004000600780c */ /* 0x000fda0003f24270 */
[----:B------:R-:W-:Y:S05]  /*14350*/  @!P1 BRA `(.L_x_1156) ;  /* 0x00000000006c9947 */ /* 0x000fea0003800000 */
[----:B------:R-:W2:Y:S01]  /*14360*/  LDS R6, [R4+-0x800] ;  /* 0xfff8000004067984 */ /* 0x000ea20000000800 */
[----:B------:R-:W-:Y:S01]  /*14370*/  PLOP3.LUT P0, PT, PT, PT, PT, 0x8, 0x80 ;  /* 0x000000000080781c */ /* 0x000fe20003f0e170 */
[----:B------:R-:W-:Y:S02]  /*14380*/  VIADD R5, R5, 0x800 ;  /* 0x0000080005057836 */ /* 0x000fe40000000000 */
[----:B------:R-:W0:Y:S04]  /*14390*/  LDS R10, [R4+-0x400] ;  /* 0xfffc0000040a7984 */ /* 0x000e280000000800 */
[----:B------:R-:W3:Y:S04]  /*143a0*/  LDS R12, [R4] ;  /* 0x00000000040c7984 */ /* 0x000ee80000000800 */
[----:B------:R-:W4:Y:S04]  /*143b0*/  LDS R14, [R4+0x400] ;  /* 0x00040000040e7984 */ /* 0x000f280000000800 */
[----:B------:R-:W5:Y:S04]  /*143c0*/  LDS R16, [R4+0x800] ;  /* 0x0008000004107984 */ /* 0x000f680000000800 */
[----:B------:R-:W1:Y:S04]  /*143d0*/  LDS R18, [R4+0xc00] ;  /* 0x000c000004127984 */ /* 0x000e680000000800 */
[----:B------:R-:W1:Y:S04]  /*143e0*/  LDS R20, [R4+0x1000] ;  /* 0x0010000004147984 */ /* 0x000e680000000800 */
[----:B------:R-:W1:Y:S01]  /*143f0*/  LDS R22, [R4+0x1400] ;  /* 0x0014000004167984 */ /* 0x000e620000000800 */
[C---:B--2---:R-:W-:Y:S01]  /*14400*/  FMUL.FTZ R7, R33.reuse, R6 ;  /* 0x0000000621077220 */ /* 0x044fe20000410000 */
[----:B0-----:R-:W-:-:S04]  /*14410*/  FMUL.FTZ R11, R33, R10 ;  /* 0x0000000a210b7220 */ /* 0x001fc80000410000 */
[----:B------:R-:W-:Y:S01]  /*14420*/  STS [R4+-0x800], R7 ;  /* 0xfff8000704007388 */ /* 0x000fe20000000800 */
[----:B---3--:R-:W-:-:S03]  /*14430*/  FMUL.FTZ R13, R33, R12 ;  /* 0x0000000c210d7220 */ /* 0x008fc60000410000 */
[----:B------:R-:W-:Y:S01]  /*14440*/  STS [R4+-0x400], R11 ;  /* 0xfffc000b04007388 */ /* 0x000fe20000000800 */
[----:B----4-:R-:W-:-:S03]  /*14450*/  FMUL.FTZ R15, R33, R14 ;  /* 0x0000000e210f7220 */ /* 0x010fc60000410000 */
[----:B------:R-:W-:Y:S01]  /*14460*/  STS [R4], R13 ;  /* 0x0000000d04007388 */ /* 0x000fe20000000800 */
[----:B-----5:R-:W-:-:S03]  /*14470*/  FMUL.FTZ R17, R33, R16 ;  /* 0x0000001021117220 */ /* 0x020fc60000410000 */
[----:B------:R-:W-:Y:S01]  /*14480*/  STS [R4+0x400], R15 ;  /* 0x0004000f04007388 */ /* 0x000fe20000000800 */
[----:B-1----:R-:W-:-:S03]  /*14490*/  FMUL.FTZ R19, R33, R18 ;  /* 0x0000001221137220 */ /* 0x002fc60000410000 */
[----:B------:R-:W-:Y:S01]  /*144a0*/  STS [R4+0x800], R17 ;  /* 0x0008001104007388 */ /* 0x000fe20000000800 */
[----:B------:R-:W-:-:S03]  /*144b0*/  FMUL.FTZ R21, R33, R20 ;  /* 0x0000001421157220 */ /* 0x000fc60000410000 */
[----:B------:R-:W-:Y:S01]  /*144c0*/  STS [R4+0xc00], R19 ;  /* 0x000c001304007388 */ /* 0x000fe20000000800 */
[----:B------:R-:W-:-:S03]  /*144d0*/  FMUL.FTZ R23, R33, R22 ;  /* 0x0000001621177220 */ /* 0x000fc60000410000 */
[----:B------:R-:W-:Y:S04]  /*144e0*/  STS [R4+0x1000], R21 ;  /* 0x0010001504007388 */ /* 0x000fe80000000800 */
[----:B------:R0:W-:Y:S02]  /*144f0*/  STS [R4+0x1400], R23 ;  /* 0x0014001704007388 */ /* 0x0001e40000000800 */
[----:B0-----:R-:W-:-:S07]  /*14500*/  VIADD R4, R4, 0x2000 ;  /* 0x0000200004047836 */ /* 0x001fce0000000000 */
.L_x_1156:
[----:B------:R-:W-:Y:S05]  /*14510*/  BSYNC.RECONVERGENT B1 ;  /* 0x0000000000017941 */ /* 0x000fea0003800200 */
.L_x_1155:
[----:B------:R-:W-:-:S13]  /*14520*/  ISETP.LT.OR P0, PT, R5, UR41, P0 ;  /* 0x0000002905007c0c */ /* 0x000fda0008701670 */
[----:B------:R-:W-:Y:S05]  /*14530*/  @!P0 BRA `(.L_x_1147) ;  /* 0x0000000c00448947 */ /* 0x000fea0003800000 */
[----:B------:R-:W2:Y:S04]  /*14540*/  LDS R5, [R4+-0x800] ;  /* 0xfff8000004057984 */ /* 0x000ea80000000800 */
[----:B------:R-:W0:Y:S04]  /*14550*/  LDS R6, [R4+-0x400] ;  /* 0xfffc000004067984 */ /* 0x000e280000000800 */
[----:B------:R-:W3:Y:S04]  /*14560*/  LDS R10, [R4] ;  /* 0x00000000040a7984 */ /* 0x000ee80000000800 */
[----:B------:R-:W4:Y:S01]  /*14570*/  LDS R12, [R4+0x400] ;  /* 0x00040000040c7984 */ /* 0x000f220000000800 */
[-C--:B--2---:R-:W-:Y:S01]  /*14580*/  FMUL.FTZ R5, R5, R33.reuse ;  /* 0x0000002105057220 */ /* 0x084fe20000410000 */
[----:B0-----:R-:W-:-:S04]  /*14590*/  FMUL.FTZ R7, R6, R33 ;  /* 0x0000002106077220 */ /* 0x001fc80000410000 */
[----:B------:R0:W-:Y:S01]  /*145a0*/  STS [R4+-0x800], R5 ;  /* 0xfff8000504007388 */ /* 0x0001e20000000800 */
[----:B---3--:R-:W-:-:S03]  /*145b0*/  FMUL.FTZ R11, R10, R33 ;  /* 0x000000210a0b7220 */ /* 0x008fc60000410000 */
[----:B------:R0:W-:Y:S01]  /*145c0*/  STS [R4+-0x400], R7 ;  /* 0xfffc000704007388 */ /* 0x0001e20000000800 */
[----:B----4-:R-:W-:-:S03]  /*145d0*/  FMUL.FTZ R13, R12, R33 ;  /* 0x000000210c0d7220 */ /* 0x010fc60000410000 */
[----:B------:R0:W-:Y:S04]  /*145e0*/  STS [R4], R11 ;  /* 0x0000000b04007388 */ /* 0x0001e80000000800 */
[----:B------:R0:W-:Y:S01]  /*145f0*/  STS [R4+0x400], R13 ;  /* 0x0004000d04007388 */ /* 0x0001e20000000800 */
[----:B------:R-:W-:Y:S05]  /*14600*/  BRA `(.L_x_1147) ;  /* 0x0000000c00107947 */ /* 0x000fea0003800000 */
.L_x_1148:
[----:B------:R-:W-:Y:S01]  /*14610*/  IMAD.MOV.U32 R6, RZ, RZ, 0x100 ;  /* 0x00000100ff067424 */ /* 0x000fe200078e00ff */
        /* <DEDUP_REMOVED lines=12> */
[----:B------:R-:W-:Y:S02]  /*146e0*/  UMOV UR8, 0x400 ;  /* 0x0000040000087882 */ /* 0x000fe40000000000 */
[----:B------:R-:W-:Y:S01]  /*146f0*/  UIADD3 UR8, UPT, UPT, UR8, 0x440, URZ ;  /* 0x0000044008087890 */ /* 0x000fe2000fffe0ff */
[C---:B------:R-:W-:Y:S01]  /*14700*/  IMAD.SHL.U32 R6, R4.reuse, 0x100, RZ ;  /* 0x0000010004067824 */ /* 0x040fe200078e00ff */
[----:B------:R-:W-:Y:S02]  /*14710*/  IADD3.X R10, PT, PT, RZ, UR5, RZ, P0, !PT ;  /* 0x00000005ff0a7c10 */ /* 0x000fe400087fe4ff */
[----:B------:R-:W-:-:S02]  /*14720*/  LOP3.LUT R4, R4, 0x3, RZ, 0xc0, !PT ;  /* 0x0000000304047812 */ /* 0x000fc400078ec0ff */
[----:B------:R-:W-:-:S05]  /*14730*/  LOP3.LUT R6, R6, 0x300, RZ, 0xc0, !PT ;  /* 0x0000030006067812 */ /* 0x000fca00078ec0ff */
[----:B------:R-:W-:Y:S01]  /*14740*/  IMAD.IADD R5, R5, 0x1, R6 ;  /* 0x0000000105057824 */ /* 0x000fe200078e0206 */
[----:B---3--:R-:W-:-:S04]  /*14750*/  LEA R12, P0, R13, UR12, 0x2 ;  /* 0x0000000c0d0c7c11 */ /* 0x008fc8000f8010ff */
[----:B------:R-:W-:Y:S01]  /*14760*/  LEA.HI.X R13, R13, UR13, R10, 0x2, P0 ;  /* 0x0000000d0d0d7c11 */ /* 0x000fe200080f140a */
[----:B0-----:R-:W-:Y:S01]  /*14770*/  ULEA UR8, UR9, UR8, 0x18 ;  /* 0x0000000809087291 */ /* 0x001fe2000f8ec0ff */
[----:B------:R-:W-:-:S05]  /*14780*/  IMAD.MOV R10, RZ, RZ, -R4 ;  /* 0x000000ffff0a7224 */ /* 0x000fca00078e0a04 */
[----:B------:R-:W-:-:S07]  /*14790*/  VIADD R4, R0, UR8 ;  /* 0x0000000800047c36 */ /* 0x000fce0008000000 */
.L_x_1159:
[----:B---3--:R-:W2:Y:S01]  /*147a0*/  LDS R6, [R4] ;  /* 0x0000000004067984 */ /* 0x008ea20000000800 */
[----:B------:R-:W-:Y:S01]  /*147b0*/  IMAD.MOV.U32 R7, RZ, RZ, R13 ;  /* 0x000000ffff077224 */ /* 0x000fe200078e000d */
[----:B------:R-:W-:-:S04]  /*147c0*/  IADD3 R10, PT, PT, R10, 0x1, RZ ;  /* 0x000000010a0a7810 */ /* 0x000fc80007ffe0ff */
[----:B------:R-:W-:Y:S01]  /*147d0*/  ISETP.NE.AND P0, PT, R10, RZ, PT ;  /* 0x000000ff0a00720c */ /* 0x000fe20003f05270 */
[----:B--2---:R-:W-:Y:S01]  /*147e0*/  FMUL.FTZ R11, R6, R33 ;  /* 0x00000021060b7220 */ /* 0x004fe20000410000 */
[----:B------:R-:W-:Y:S01]  /*147f0*/  IMAD.MOV.U32 R6, RZ, RZ, R12 ;  /* 0x000000ffff067224 */ /* 0x000fe200078e000c */
[----:B------:R-:W-:-:S03]  /*14800*/  IADD3 R12, P2, PT, R12, 0x400, RZ ;  /* 0x000004000c0c7810 */ /* 0x000fc60007f5e0ff */
[----:B------:R0:W-:Y:S02]  /*14810*/  STS [R4], R11 ;  /* 0x0000000b04007388 */ /* 0x0001e40000000800 */
[----:B------:R-:W-:Y:S02]  /*14820*/  IMAD.X R13, RZ, RZ, R13, P2 ;  /* 0x000000ffff0d7224 */ /* 0x000fe400010e060d */
[----:B------:R3:W-:Y:S01]  /*14830*/  STG.E desc[UR36][R6.64], R11 ;  /* 0x0000000b06007986 */ /* 0x0007e2000c101924 */
[----:B0-----:R-:W-:Y:S02]  /*14840*/  VIADD R4, R4, 0x400 ;  /* 0x0000040004047836 */ /* 0x001fe40000000000 */
[----:B------:R-:W-:Y:S05]  /*14850*/  @P0 BRA `(.L_x_1159) ;  /* 0xfffffffc00d00947 */ /* 0x000fea000383ffff */
.L_x_1158:
[----:B------:R-:W-:Y:S05]  /*14860*/  BSYNC.RECONVERGENT B1 ;  /* 0x0000000000017941 */ /* 0x000fea0003800200 */
.L_x_1157:
[----:B------:R-:W-:Y:S05]  /*14870*/  @!P1 BRA `(.L_x_1147) ;  /* 0x0000000800749947 */ /* 0x000fea0003800000 */
[----:B------:R-:W0:Y:S01]  /*14880*/  S2R R10, SR_CgaCtaId ;  /* 0x00000000000a7919 */ /* 0x000e220000008800 */
[----:B------:R-:W4:Y:S01]  /*14890*/  LDCU.64 UR8, c[0x0][0x480] ;  /* 0x00009000ff0877ac */ /* 0x000f220008000a00 */
[C---:B---3--:R-:W-:Y:S01]  /*148a0*/  IADD3 R6, P0, PT, R5.reuse, UR4, RZ ;  /* 0x0000000405067c10 */ /* 0x048fe2000ff1e0ff */
[----:B------:R-:W-:Y:S01]  /*148b0*/  BSSY.RECONVERGENT B1, `(.L_x_1160) ;  /* 0x000005b000017945 */ /* 0x000fe20003800200 */
[----:B------:R-:W-:Y:S02]  /*148c0*/  IADD3 R13, PT, PT, -R5, UR41, RZ ;  /* 0x00000029050d7c10 */ /* 0x000fe4000fffe1ff */
[----:B------:R-:W-:Y:S01]  /*148d0*/  MOV R4, 0x400 ;  /* 0x0000040000047802 */ /* 0x000fe20000000f00 */
[----:B------:R-:W-:Y:S01]  /*148e0*/  IMAD.X R7, RZ, RZ, UR5, P0 ;  /* 0x00000005ff077e24 */ /* 0x000fe200080e06ff */
[----:B------:R-:W-:Y:S02]  /*148f0*/  ISETP.GT.AND P1, PT, R13, 0xc00, PT ;  /* 0x00000c000d00780c */ /* 0x000fe40003f24270 */
[----:B----4-:R-:W-:-:S04]  /*14900*/  LEA R11, P0, R6, UR8, 0x2 ;  /* 0x00000008060b7c11 */ /* 0x010fc8000f8010ff */
[----:B------:R-:W-:Y:S01]  /*14910*/  LEA.HI.X R12, R6, UR9, R7, 0x2, P0 ;  /* 0x00000009060c7c11 */ /* 0x000fe200080f1407 */
[----:B------:R-:W-:Y:S01]  /*14920*/  VIADD R7, R4, 0x440 ;  /* 0x0000044004077836 */ /* 0x000fe20000000000 */
[----:B------:R-:W-:Y:S01]  /*14930*/  IADD3 R6, P0, PT, R11, 0x800, RZ ;  /* 0x000008000b067810 */ /* 0x000fe20007f1e0ff */
[----:B------:R-:W-:-:S05]  /*14940*/  IMAD.SHL.U32 R4, R8, 0x4, RZ ;  /* 0x0000000408047824 */ /* 0x000fca00078e00ff */
[----:B------:R-:W-:Y:S02]  /*14950*/  LEA R4, R5, -R4, 0x2 ;  /* 0x8000000405047211 */ /* 0x000fe400078e10ff */
[----:B0-----:R-:W-:Y:S01]  /*14960*/  LEA R11, R10, R7, 0x18 ;  /* 0x000000070a0b7211 */ /* 0x001fe200078ec0ff */
[----:B------:R-:W-:Y:S01]  /*14970*/  IMAD.X R7, RZ, RZ, R12, P0 ;  /* 0x000000ffff077224 */ /* 0x000fe200000e060c */
[----:B------:R-:W-:Y:S02]  /*14980*/  PLOP3.LUT P0, PT, PT, PT, PT, 0x80, 0x8 ;  /* 0x000000000008781c */ /* 0x000fe40003f0f070 */
[----:B------:R-:W-:Y:S01]  /*14990*/  IADD3 R4, PT, PT, R4, 0x800, R11 ;  /* 0x0000080004047810 */ /* 0x000fe20007ffe00b */
[----:B------:R-:W-:Y:S10]  /*149a0*/  @!P1 BRA `(.L_x_1161) ;  /* 0x00000004002c9947 */ /* 0x000ff40003800000 */
[----:B------:R-:W-:Y:S01]  /*149b0*/  IMAD.U32 R32, RZ, RZ, UR41 ;  /* 0x00000029ff207e24 */ /* 0x000fe2000f8e00ff */
[----:B------:R-:W-:-:S03]  /*149c0*/  PLOP3.LUT P0, PT, PT, PT, PT, 0x8, 0x80 ;  /* 0x000000000080781c */ /* 0x000fc60003f0e170 */
[----:B------:R-:W-:-:S10]  /*149d0*/  VIADD R32, R32, 0xfffff400 ;  /* 0xfffff40020207836 */ /* 0x000fd40000000000 */
.L_x_1162:
[----:B------:R-:W2:Y:S01]  /*149e0*/  LDS R10, [R4+-0x800] ;  /* 0xfff80000040a7984 */ /* 0x000ea20000000800 */
[----:B------:R-:W-:-:S03]  /*149f0*/  VIADD R5, R5, 0x1000 ;  /* 0x0000100005057836 */ /* 0x000fc60000000000 */
[----:B------:R-:W0:Y:S02]  /*14a00*/  LDS R12, [R4+-0x400] ;  /* 0xfffc0000040c7984 */ /* 0x000e240000000800 */
[----:B------:R-:W-:Y:S02]  /*14a10*/  ISETP.GE.AND P2, PT, R5, R32, PT ;  /* 0x000000200500720c */ /* 0x000fe40003f46270 */
[----:B------:R-:W3:Y:S04]  /*14a20*/  LDS R16, [R4+0x400] ;  /* 0x0004000004107984 */ /* 0x000ee80000000800 */
[----:B------:R-:W4:Y:S04]  /*14a30*/  LDS R14, [R4] ;  /* 0x00000000040e7984 */ /* 0x000f280000000800 */
[----:B------:R-:W-:Y:S04]  /*14a40*/  LDS R24, [R4+0x1400] ;  /* 0x0014000004187984 */ /* 0x000fe80000000800 */
[----:B------:R-:W-:Y:S04]  /*14a50*/  LDS R26, [R4+0x1c00] ;  /* 0x001c0000041a7984 */ /* 0x000fe80000000800 */
[----:B------:R-:W5:Y:S04]  /*14a60*/  LDS R18, [R4+0x800] ;  /* 0x0008000004127984 */ /* 0x000f680000000800 */
[----:B------:R-:W1:Y:S04]  /*14a70*/  LDS R20, [R4+0xc00] ;  /* 0x000c000004147984 */ /* 0x000e680000000800 */
[----:B------:R-:W1:Y:S04]  /*14a80*/  LDS R22, [R4+0x1000] ;  /* 0x0010000004167984 */ /* 0x000e680000000800 */
[----:B------:R-:W1:Y:S01]  /*14a90*/  LDS R25, [R4+0x1800] ;  /* 0x0018000004197984 */ /* 0x000e620000000800 */
[----:B--2---:R-:W-:-:S03]  /*14aa0*/  FMUL.FTZ R11, R33, R10 ;  /* 0x0000000a210b7220 */ /* 0x004fc60000410000 */
[----:B------:R-:W2:Y:S01]  /*14ab0*/  LDS R27, [R4+0x2000] ;  /* 0x00200000041b7984 */ /* 0x000ea20000000800 */
[----:B0-----:R-:W-:-:S03]  /*14ac0*/  FMUL.FTZ R13, R33, R12 ;  /* 0x0000000c210d7220 */ /* 0x001fc60000410000 */
[----:B------:R-:W-:Y:S01]  /*14ad0*/  LDS R10, [R4+0x3400] ;  /* 0x00340000040a7984 */ /* 0x000fe20000000800 */
[----:B---3--:R-:W-:-:S03]  /*14ae0*/  FMUL.FTZ R17, R33, R16 ;  /* 0x0000001021117220 */ /* 0x008fc60000410000 */
[----:B------:R-:W-:Y:S01]  /*14af0*/  LDS R28, [R4+0x2400] ;  /* 0x00240000041c7984 */ /* 0x000fe20000000800 */
[----:B----4-:R-:W-:-:S03]  /*14b00*/  FMUL.FTZ R15, R33, R14 ;  /* 0x0000000e210f7220 */ /* 0x010fc60000410000 */
[----:B------:R-:W0:Y:S04]  /*14b10*/  LDS R29, [R4+0x2800] ;  /* 0x00280000041d7984 */ /* 0x000e280000000800 */
[----:B------:R-:W-:Y:S04]  /*14b20*/  LDS R30, [R4+0x2c00] ;  /* 0x002c0000041e7984 */ /* 0x000fe80000000800 */
[----:B------:R-:W3:Y:S01]  /*14b30*/  LDS R31, [R4+0x3000] ;  /* 0x00300000041f7984 */ /* 0x000ee20000000800 */
[----:B-----5:R-:W-:-:S03]  /*14b40*/  FMUL.FTZ R19, R33, R18 ;  /* 0x0000001221137220 */ /* 0x020fc60000410000 */
[----:B------:R-:W-:Y:S01]  /*14b50*/  STG.E desc[UR36][R6.64+-0x800], R11 ;  /* 0xfff8000b06007986 */ /* 0x000fe2000c101924 */
[----:B-1----:R-:W-:-:S03]  /*14b60*/  FMUL.FTZ R21, R33, R20 ;  /* 0x0000001421157220 */ /* 0x002fc60000410000 */
[----:B------:R1:W-:Y:S01]  /*14b70*/  STS [R4+-0x800], R11 ;  /* 0xfff8000b04007388 */ /* 0x0003e20000000800 */
[----:B------:R-:W-:-:S03]  /*14b80*/  FMUL.FTZ R23, R33, R22 ;  /* 0x0000001621177220 */ /* 0x000fc60000410000 */
[----:B------:R-:W-:Y:S01]  /*14b90*/  STG.E desc[UR36][R6.64+-0x400], R13 ;  /* 0xfffc000d06007986 */ /* 0x000fe2000c101924 */
[----:B------:R-:W-:-:S03]  /*14ba0*/  FMUL.FTZ R25, R33, R25 ;  /* 0x0000001921197220 */ /* 0x000fc60000410000 */
[----:B------:R4:W-:Y:S01]  /*14bb0*/  STS [R4+-0x400], R13 ;  /* 0xfffc000d04007388 */ /* 0x0009e20000000800 */
[----:B-1----:R-:W-:-:S03]  /*14bc0*/  FMUL.FTZ R11, R33, R24 ;  /* 0x00000018210b7220 */ /* 0x002fc60000410000 */
[----:B------:R-:W-:Y:S01]  /*14bd0*/  STG.E desc[UR36][R6.64+0x400], R17 ;  /* 0x0004001106007986 */ /* 0x000fe2000c101924 */
[----:B--2---:R-:W-:-:S03]  /*14be0*/  FMUL.FTZ R27, R33, R27 ;  /* 0x0000001b211b7220 */ /* 0x004fc60000410000 */
[----:B------:R1:W-:Y:S01]  /*14bf0*/  STS [R4+0x400], R17 ;  /* 0x0004001104007388 */ /* 0x0003e20000000800 */
[----:B----4-:R-:W-:-:S03]  /*14c00*/  FMUL.FTZ R13, R33, R26 ;  /* 0x0000001a210d7220 */ /* 0x010fc60000410000 */
[----:B------:R-:W-:Y:S04]  /*14c10*/  STG.E desc[UR36][R6.64], R15 ;  /* 0x0000000f06007986 */ /* 0x000fe8000c101924 */
[----:B------:R2:W-:Y:S01]  /*14c20*/  STS [R4], R15 ;  /* 0x0000000f04007388 */ /* 0x0005e20000000800 */
[C---:B0-----:R-:W-:Y:S01]  /*14c30*/  FMUL.FTZ R29, R33.reuse, R29 ;  /* 0x0000001d211d7220 */ /* 0x041fe20000410000 */
[C---:B-1----:R-:W-:Y:S01]  /*14c40*/  FMUL.FTZ R17, R33.reuse, R10 ;  /* 0x0000000a21117220 */ /* 0x042fe20000410000 */
[----:B------:R-:W-:Y:S01]  /*14c50*/  IADD3 R10, P1, PT, R6, 0x4000, RZ ;  /* 0x00004000060a7810 */ /* 0x000fe20007f3e0ff */
[----:B------:R-:W-:Y:S04]  /*14c60*/  STG.E desc[UR36][R6.64+0x1400], R11 ;  /* 0x0014000b06007986 */ /* 0x000fe8000c101924 */
[----:B------:R0:W-:Y:S01]  /*14c70*/  STS [R4+0x1400], R11 ;  /* 0x0014000b04007388 */ /* 0x0001e20000000800 */
[C---:B---3--:R-:W-:Y:S01]  /*14c80*/  FMUL.FTZ R31, R33.reuse, R31 ;  /* 0x0000001f211f7220 */ /* 0x048fe20000410000 */
[----:B--2---:R-:W-:-:S02]  /*14c90*/  FMUL.FTZ R15, R33, R28 ;  /* 0x0000001c210f7220 */ /* 0x004fc40000410000 */
[----:B------:R-:W-:Y:S04]  /*14ca0*/  STG.E desc[UR36][R6.64+0x1c00], R13 ;  /* 0x001c000d06007986 */ /* 0x000fe8000c101924 */
[----:B------:R1:W-:Y:S01]  /*14cb0*/  STS [R4+0x1c00], R13 ;  /* 0x001c000d04007388 */ /* 0x0003e20000000800 */
[----:B0-----:R-:W-:-:S03]  /*14cc0*/  FMUL.FTZ R11, R33, R30 ;  /* 0x0000001e210b7220 */ /* 0x001fc60000410000 */
[----:B------:R-:W-:Y:S04]  /*14cd0*/  STG.E desc[UR36][R6.64+0x800], R19 ;  /* 0x0008001306007986 */ /* 0x000fe8000c101924 */
[----:B------:R-:W-:Y:S01]  /*14ce0*/  STS [R4+0x800], R19 ;  /* 0x0008001304007388 */ /* 0x000fe20000000800 */
[----:B-1----:R-:W-:-:S03]  /*14cf0*/  IMAD.X R13, RZ, RZ, R7, P1 ;  /* 0x000000ffff0d7224 */ /* 0x002fc600008e0607 */
[----:B------:R-:W-:Y:S04]  /*14d00*/  STG.E desc[UR36][R6.64+0xc00], R21 ;  /* 0x000c001506007986 */ /* 0x000fe8000c101924 */
[----:B------:R-:W-:Y:S04]  /*14d10*/  STS [R4+0xc00], R21 ;  /* 0x000c001504007388 */ /* 0x000fe80000000800 */
        /* <DEDUP_REMOVED lines=14> */
[----:B------:R0:W-:Y:S04]  /*14e00*/  STG.E desc[UR36][R6.64+0x3400], R17 ;  /* 0x0034001106007986 */ /* 0x0001e8000c101924 */
[----:B------:R1:W-:Y:S01]  /*14e10*/  STS [R4+0x3400], R17 ;  /* 0x0034001104007388 */ /* 0x0003e20000000800 */
[----:B0-----:R-:W-:Y:S01]  /*14e20*/  IMAD.MOV.U32 R6, RZ, RZ, R10 ;  /* 0x000000ffff067224 */ /* 0x001fe200078e000a */
[----:B-1----:R-:W-:Y:S01]  /*14e30*/  IADD3 R4, PT, PT, R4, 0x4000, RZ ;  /* 0x0000400004047810 */ /* 0x002fe20007ffe0ff */
[----:B------:R-:W-:Y:S01]  /*14e40*/  IMAD.MOV.U32 R7, RZ, RZ, R13 ;  /* 0x000000ffff077224 */ /* 0x000fe200078e000d */
[----:B------:R-:W-:Y:S06]  /*14e50*/  @!P2 BRA `(.L_x_1162) ;  /* 0xfffffff800e0a947 */ /* 0x000fec000383ffff */
.L_x_1161:
[----:B------:R-:W-:Y:S05]  /*14e60*/  BSYNC.RECONVERGENT B1 ;  /* 0x0000000000017941 */ /* 0x000fea0003800200 */
.L_x_1160:
        /* <DEDUP_REMOVED lines=15> */
[----:B------:R-:W-:Y:S01]  /*14f60*/  IADD3 R10, P1, PT, R6, 0x2000, RZ ;  /* 0x00002000060a7810 */ /* 0x000fe20007f3e0ff */
[----:B0-----:R-:W-:-:S03]  /*14f70*/  FMUL.FTZ R13, R33, R12 ;  /* 0x0000000c210d7220 */ /* 0x001fc60000410000 */
[----:B------:R-:W-:Y:S01]  /*14f80*/  STG.E desc[UR36][R6.64+-0x800], R11 ;  /* 0xfff8000b06007986 */ /* 0x000fe2000c101924 */
[----:B---3--:R-:W-:-:S03]  /*14f90*/  FMUL.FTZ R15, R33, R14 ;  /* 0x0000000e210f7220 */ /* 0x008fc60000410000 */
[----:B------:R-:W-:Y:S01]  /*14fa0*/  STS [R4+-0x800], R11 ;  /* 0xfff8000b04007388 */ /* 0x000fe20000000800 */
[----:B----4-:R-:W-:-:S03]  /*14fb0*/  FMUL.FTZ R17, R33, R16 ;  /* 0x0000001021117220 */ /* 0x010fc60000410000 */
[----:B------:R-:W-:Y:S01]  /*14fc0*/  STG.E desc[UR36][R6.64+-0x400], R13 ;  /* 0xfffc000d06007986 */ /* 0x000fe2000c101924 */
[----:B-----5:R-:W-:-:S03]  /*14fd0*/  FMUL.FTZ R19, R33, R18 ;  /* 0x0000001221137220 */ /* 0x020fc60000410000 */
[----:B------:R0:W-:Y:S01]  /*14fe0*/  STS [R4+-0x400], R13 ;  /* 0xfffc000d04007388 */ /* 0x0001e20000000800 */
[----:B-1----:R-:W-:-:S03]  /*14ff0*/  FMUL.FTZ R21, R33, R20 ;  /* 0x0000001421157220 */ /* 0x002fc60000410000 */
[----:B------:R-:W-:Y:S01]  /*15000*/  STG.E desc[UR36][R6.64], R15 ;  /* 0x0000000f06007986 */ /* 0x000fe2000c101924 */
[----:B------:R-:W-:-:S03]  /*15010*/  FMUL.FTZ R23, R33, R22 ;  /* 0x0000001621177220 */ /* 0x000fc60000410000 */
[----:B------:R-:W-:Y:S01]  /*15020*/  STS [R4], R15 ;  /* 0x0000000f04007388 */ /* 0x000fe20000000800 */
[----:B0-----:R-:W-:Y:S02]  /*15030*/  IMAD.X R13, RZ, RZ, R7, P1 ;  /* 0x000000ffff0d7224 */ /* 0x001fe400008e0607 */
[----:B------:R-:W-:Y:S01]  /*15040*/  FMUL.FTZ R11, R33, R24 ;  /* 0x00000018210b7220 */ /* 0x000fe20000410000 */
        /* <DEDUP_REMOVED lines=10> */
[----:B0-----:R-:W-:Y:S01]  /*150f0*/  MOV R6, R10 ;  /* 0x0000000a00067202 */ /* 0x001fe20000000f00 */
[----:B------:R-:W-:-:S02]  /*15100*/  IMAD.MOV.U32 R7, RZ, RZ, R13 ;  /* 0x000000ffff077224 */ /* 0x000fc400078e000d */
[----:B-1----:R-:W-:-:S07]  /*15110*/  VIADD R4, R4, 0x2000 ;  /* 0x0000200004047836 */ /* 0x002fce0000000000 */
.L_x_1164:
[----:B------:R-:W-:Y:S05]  /*15120*/  BSYNC.RECONVERGENT B1 ;  /* 0x0000000000017941 */ /* 0x000fea0003800200 */
.L_x_1163:
        /* <DEDUP_REMOVED lines=8> */
[----:B------:R0:W-:Y:S01]  /*151b0*/  STG.E desc[UR36][R6.64+-0x800], R5 ;  /* 0xfff8000506007986 */ /* 0x0001e2000c101924 */
[----:B---3--:R-:W-:-:S03]  /*151c0*/  FMUL.FTZ R13, R12, R33 ;  /* 0x000000210c0d7220 */ /* 0x008fc60000410000 */
[----:B------:R0:W-:Y:S01]  /*151d0*/  STS [R4+-0x800], R5 ;  /* 0xfff8000504007388 */ /* 0x0001e20000000800 */
[----:B----4-:R-:W-:-:S03]  /*151e0*/  FMUL.FTZ R15, R14, R33 ;  /* 0x000000210e0f7220 */ /* 0x010fc60000410000 */
[----:B------:R0:W-:Y:S04]  /*151f0*/  STG.E desc[UR36][R6.64+-0x400], R11 ;  /* 0xfffc000b06007986 */ /* 0x0001e8000c101924 */
[----:B------:R0:W-:Y:S04]  /*15200*/  STS [R4+-0x400], R11 ;  /* 0xfffc000b04007388 */ /* 0x0001e80000000800 */
[----:B------:R0:W-:Y:S04]  /*15210*/  STG.E desc[UR36][R6.64], R13 ;  /* 0x0000000d06007986 */ /* 0x0001e8000c101924 */
[----:B------:R0:W-:Y:S04]  /*15220*/  STS [R4], R13 ;  /* 0x0000000d04007388 */ /* 0x0001e80000000800 */
[----:B------:R0:W-:Y:S04]  /*15230*/  STG.E desc[UR36][R6.64+0x400], R15 ;  /* 0x0004000f06007986 */ /* 0x0001e8000c101924 */
[----:B------:R0:W-:Y:S02]  /*15240*/  STS [R4+0x400], R15 ;  /* 0x0004000f04007388 */ /* 0x0001e40000000800 */
.L_x_1147:
[----:B------:R-:W-:Y:S05]  /*15250*/  BSYNC.RECONVERGENT B0 ;  /* 0x0000000000007941 */ /* 0x000fea0003800200 */
.L_x_1146:
[----:B------:R-:W4:Y:S01]  /*15260*/  LDCU UR5, c[0x0][0x40c] ;  /* 0x00008180ff0577ac */ /* 0x000f220008000800 */
[----:B------:R-:W5:Y:S01]  /*15270*/  S2R R21, SR_CgaCtaId ;  /* 0x0000000000157919 */ /* 0x000f620000008800 */
[----:B------:R-:W-:Y:S01]  /*15280*/  LOP3.LUT R18, R0, 0x7c, RZ, 0xc0, !PT ;  /* 0x0000007c00127812 */ /* 0x000fe200078ec0ff */
[----:B------:R-:W-:Y:S01]  /*15290*/  IMAD.SHL.U32 R0, R3, 0x10, RZ ;  /* 0x0000001003007824 */ /* 0x000fe200078e00ff */
[----:B------:R-:W-:Y:S01]  /*152a0*/  USHF.R.S32.HI UR4, URZ, 0x1f, UR40 ;  /* 0x0000001fff047899 */ /* 0x000fe20008011428 */
[----:B------:R-:W-:Y:S01]  /*152b0*/  MOV R10, 0x400 ;  /* 0x00000400000a7802 */ /* 0x000fe20000000f00 */
[----:B------:R-:W-:Y:S01]  /*152c0*/  BSSY.RECONVERGENT B0, `(.L_x_1165) ;  /* 0x000001a000007945 */ /* 0x000fe20003800200 */
[----:B0--3--:R-:W-:Y:S01]  /*152d0*/  CS2R R6, SRZ ;  /* 0x0000000000067805 */ /* 0x009fe2000001ff00 */
[----:B------:R-:W-:Y:S01]  /*152e0*/  ULEA.HI UR4, UR4, UR40, URZ, 0x3 ;  /* 0x0000002804047291 */ /* 0x000fe2000f8f18ff */
[----:B------:R-:W-:Y:S01]  /*152f0*/  LOP3.LUT R0, R0, 0x1f0, RZ, 0xc0, !PT ;  /* 0x000001f000007812 */ /* 0x000fe200078ec0ff */
[----:B------:R-:W-:-:S02]  /*15300*/  VIADD R4, R10, 0x240 ;  /* 0x000002400a047836 */ /* 0x000fc40000000000 */
[----:B------:R-:W-:-:S04]  /*15310*/  ULOP3.LUT UR4, UR4, 0xfffffff8, URZ, 0xc0, !UPT ;  /* 0xfffffff804047892 */ /* 0x000fc8000f8ec0ff */
[----:B------:R-:W-:Y:S01]  /*15320*/  UIADD3 UR4, UPT, UPT, UR40, -UR4, URZ ;  /* 0x8000000428047290 */ /* 0x000fe2000fffe0ff */
[----:B----4-:R-:W-:-:S05]  /*15330*/  IMAD.U32 R44, RZ, RZ, UR5 ;  /* 0x00000005ff2c7e24 */ /* 0x010fca000f8e00ff */
[----:B------:R-:W-:-:S04]  /*15340*/  ISETP.NE.AND P0, PT, R9, UR4, PT ;  /* 0x0000000409007c0c */ /* 0x000fc8000bf05270 */
[----:B------:R-:W-:-:S04]  /*15350*/  ISETP.NE.OR P0, PT, R44, RZ, P0 ;  /* 0x000000ff2c00720c */ /* 0x000fc80000705670 */
[----:B------:R-:W-:Y:S02]  /*15360*/  ISETP.GT.U32.OR P0, PT, R18, 0x6f, P0 ;  /* 0x0000006f1200780c */ /* 0x000fe40000704470 */
[----:B-----5:R-:W-:Y:S02]  /*15370*/  LEA R19, R21, R4, 0x18 ;  /* 0x0000000415137211 */ /* 0x020fe400078ec0ff */
[----:B------:R-:W-:-:S03]  /*15380*/  CS2R R4, SRZ ;  /* 0x0000000000047805 */ /* 0x000fc6000001ff00 */
[----:B------:R-:W-:-:S06]  /*15390*/  IMAD.IADD R19, R19, 0x1, R0 ;  /* 0x0000000113137824 */ /* 0x000fcc00078e0200 */
[----:B------:R-:W-:Y:S05]  /*153a0*/  @P0 BRA `(.L_x_1166) ;  /* 0x00000000002c0947 */ /* 0x000fea0003800000 */
[----:B------:R-:W0:Y:S01]  /*153b0*/  LDCU.64 UR8, c[0x0][0x3b0] ;  /* 0x00007600ff0877ac */ /* 0x000e220008000a00 */
[----:B------:R-:W-:Y:S01]  /*153c0*/  HFMA2 R7, -RZ, RZ, 0, 0 ;  /* 0x00000000ff077431 */ /* 0x000fe200000001ff */
[----:B0-----:R-:W-:-:S04]  /*153d0*/  UISETP.NE.U32.AND UP0, UPT, UR8, URZ, UPT ;  /* 0x000000ff0800728c */ /* 0x001fc8000bf05070 */
[----:B------:R-:W-:-:S09]  /*153e0*/  UISETP.NE.AND.EX UP0, UPT, UR9, URZ, UPT, UP0 ;  /* 0x000000ff0900728c */ /* 0x000fd2000bf05300 */
[----:B------:R-:W-:Y:S05]  /*153f0*/  BRA.U !UP0, `(.L_x_1167) ;  /* 0x0000000108147547 */ /* 0x000fea000b800000 */
[----:B------:R-:W0:Y:S01]  /*15400*/  S2R R7, SR_CTAID.X ;  /* 0x0000000000077919 */ /* 0x000e220000002500 */
[----:B------:R-:W3:Y:S01]  /*15410*/  LDC.64 R4, c[0x0][0x3b0] ;  /* 0x0000ec00ff047b82 */ /* 0x000ee20000000a00 */
[----:B0-----:R-:W-:-:S04]  /*15420*/  IMAD R7, R7, 0x70, R18 ;  /* 0x0000007007077824 */ /* 0x001fc800078e0212 */
[----:B---3--:R-:W-:-:S06]  /*15430*/  IMAD.WIDE.U32 R4, R7, 0x4, R4 ;  /* 0x0000000407047825 */ /* 0x008fcc00078e0004 */
[----:B------:R-:W5:Y:S02]  /*15440*/  LDG.E.128 R4, desc[UR36][R4.64] ;  /* 0x0000002404047981 */ /* 0x000f64000c1e1d00 */
.L_x_1167:
[----:B-----5:R0:W-:Y:S02]  /*15450*/  STS.128 [R19], R4 ;  /* 0x0000000413007388 */ /* 0x0201e40000000c00 */
.L_x_1166:
[----:B------:R-:W-:Y:S05]  /*15460*/  BSYNC.RECONVERGENT B0 ;  /* 0x0000000000007941 */ /* 0x000fea0003800200 */
.L_x_1165:
[----:B------:R-:W3:Y:S01]  /*15470*/  LDCU UR8, c[0x0][0x3f8] ;  /* 0x00007f00ff0877ac */ /* 0x000ee20008000800 */
[----:B------:R-:W-:Y:S01]  /*15480*/  BAR.SYNC.DEFER_BLOCKING 0x0 ;  /* 0x0000000000007b1d */ /* 0x000fe20000010000 */
[----:B------:R-:W-:Y:S02]  /*15490*/  ISETP.GT.U32.AND P0, PT, R18, 0x6f, PT ;  /* 0x0000006f1200780c */ /* 0x000fe40003f04070 */
[----:B------:R-:W-:Y:S02]  /*154a0*/  CS2R R14, SRZ ;  /* 0x00000000000e7805 */ /* 0x000fe4000001ff00 */
[----:B------:R-:W-:Y:S01]  /*154b0*/  CS2R R12, SRZ ;  /* 0x00000000000c7805 */ /* 0x000fe2000001ff00 */
[----:B------:R-:W4:Y:S01]  /*154c0*/  LDCU UR10, c[0x0][0x40c] ;  /* 0x00008180ff0a77ac */ /* 0x000f220008000800 */
[----:B------:R-:W-:Y:S01]  /*154d0*/  BSSY.RECONVERGENT B0, `(.L_x_1168) ;  /* 0x00001b0000007945 */ /* 0x000fe20003800200 */
[----:B------:R-:W0:Y:S01]  /*154e0*/  LDCU.64 UR16, c[0x0][0x3c8] ;  /* 0x00007900ff1077ac */ /* 0x000e220008000a00 */
[----:B---3--:R-:W-:-:S04]  /*154f0*/  UIMAD UR6, UR6, UR8, UR14 ;  /* 0x00000008060672a4 */ /* 0x008fc8000f8e020e */
[----:B------:R-:W-:Y:S01]  /*15500*/  UIMAD UR6, UR6, 0x70, URZ ;  /* 0x00000070060678a4 */ /* 0x000fe2000f8e02ff */
[----:B------:R-:W-:Y:S11]  /*15510*/  @P0 BRA `(.L_x_1169) ;  /* 0x0000001800ac0947 */ /* 0x000ff60003800000 */
[----:B------:R-:W3:Y:S01]  /*15520*/  LDC R25, c[0x0][0x3f4] ;  /* 0x0000fd00ff197b82 */ /* 0x000ee20000000800 */
[----:B------:R-:W-:Y:S01]  /*15530*/  IMAD.IADD R27, R9, 0x1, R8 ;  /* 0x00000001091b7824 */ /* 0x000fe200078e0208 */
[----:B------:R-:W-:Y:S01]  /*15540*/  BSSY.RECONVERGENT B1, `(.L_x_1170) ;  /* 0x0000094000017945 */ /* 0x000fe20003800200 */
[----:B------:R-:W-:-:S05]  /*15550*/  VIADD R10, R10, 0x440 ;  /* 0x000004400a0a7836 */ /* 0x000fca0000000000 */
[----:B------:R-:W5:Y:S01]  /*15560*/  LDC.64 R16, c[0x0][0x3c0] ;  /* 0x0000f000ff107b82 */ /* 0x000f620000000a00 */
[----:B------:R-:W-:-:S05]  /*15570*/  LEA R45, R21, R10, 0x18 ;  /* 0x0000000a152d7211 */ /* 0x000fca00078ec0ff */
[----:B------:R-:W-:Y:S01]  /*15580*/  IMAD R28, R9, 0x4, R45 ;  /* 0x00000004091c7824 */ /* 0x000fe200078e022d */
[C---:B---3--:R-:W-:Y:S01]  /*15590*/  VIMNMX R26, PT, PT, R25.reuse, UR40, PT ;  /* 0x00000028191a7c48 */ /* 0x048fe2000bfe0100 */
[C-C-:B------:R-:W-:Y:S02]  /*155a0*/  IMAD R11, R25.reuse, UR6, R18.reuse ;  /* 0x00000006190b7c24 */ /* 0x140fe4000f8e0212 */
[----:B------:R-:W-:Y:S01]  /*155b0*/  IMAD R15, R25, UR44, R18 ;  /* 0x0000002c190f7c24 */ /* 0x000fe2000f8e0212 */
[----:B------:R-:W-:Y:S01]  /*155c0*/  ISETP.GE.AND P0, PT, R27, R26, PT ;  /* 0x0000001a1b00720c */ /* 0x000fe20003f06270 */
[----:B-----5:R-:W-:-:S04]  /*155d0*/  IMAD.WIDE R10, R11, 0x4, R16 ;  /* 0x000000040b0a7825 */ /* 0x020fc800078e0210 */
[----:B------:R-:W-:-:S04]  /*155e0*/  IMAD.WIDE R16, R15, 0x4, R16 ;  /* 0x000000040f107825 */ /* 0x000fc800078e0210 */
[----:B------:R-:W-:-:S04]  /*155f0*/  IMAD.MOV.U32 R15, RZ, RZ, RZ ;  /* 0x000000ffff0f7224 */ /* 0x000fc800078e00ff */
[----:B------:R-:W-:Y:S05]  /*15600*/  @P0 BRA `(.L_x_1171) ;  /* 0x00000008001c0947 */ /* 0x000fea0003800000 */
[----:B------:R-:W-:Y:S01]  /*15610*/  VIADD R21, R27, 0x8 ;  /* 0x000000081b157836 */ /* 0x000fe20000000000 */
[----:B------:R-:W3:Y:S01]  /*15620*/  LDC.64 R12, c[0x0][0x458] ;  /* 0x00011600ff0c7b82 */ /* 0x000ee20000000a00 */
[----:B------:R-:W-:Y:S01]  /*15630*/  LOP3.LUT R14, RZ, R8, RZ, 0x33, !PT ;  /* 0x00000008ff0e7212 */ /* 0x000fe200078e33ff */
[----:B------:R-:W-:Y:S02]  /*15640*/  UIMAD UR5, UR39, UR8, UR14 ;  /* 0x00000008270572a4 */ /* 0x000fe4000f8e020e */
[----:B------:R-:W-:Y:S01]  /*15650*/  IMAD R25, R25, UR8, RZ ;  /* 0x0000000819197c24 */ /* 0x000fe2000f8e02ff */
[----:B------:R-:W-:Y:S01]  /*15660*/  VIMNMX R0, PT, PT, R26, R21, !PT ;  /* 0x000000151a007248 */ /* 0x000fe20007fe0100 */
[----:B------:R-:W-:Y:S01]  /*15670*/  BSSY.RECONVERGENT B2, `(.L_x_1172) ;  /* 0x0000031000027945 */ /* 0x000fe20003800200 */
[----:B------:R-:W-:Y:S02]  /*15680*/  IMAD.MOV.U32 R31, RZ, RZ, R27 ;  /* 0x000000ffff1f7224 */ /* 0x000fe400078e001b */
[----:B------:R-:W-:-:S02]  /*15690*/  IADD3 R20, PT, PT, -R9, R0, R14 ;  /* 0x0000000009147210 */ /* 0x000fc40007ffe10e */
[----:B------:R-:W-:Y:S02]  /*156a0*/  CS2R R14, SRZ ;  /* 0x00000000000e7805 */ /* 0x000fe4000001ff00 */
[----:B------:R-:W-:Y:S01]  /*156b0*/  MOV R23, UR5 ;  /* 0x0000000500177c02 */ /* 0x000fe20008000f00 */
[----:B------:R-:W-:Y:S01]  /*156c0*/  IMAD R29, R25, 0x70, RZ ;  /* 0x00000070191d7824 */ /* 0x000fe200078e02ff */
[----:B------:R-:W-:-:S03]  /*156d0*/  LOP3.LUT P0, RZ, R20, 0x8, RZ, 0xc0, !PT ;  /* 0x0000000814ff7812 */ /* 0x000fc6000780c0ff */
[----:B------:R-:W-:-:S04]  /*156e0*/  IMAD R23, R23, 0x70, R18 ;  /* 0x0000007017177824 */ /* 0x000fc800078e0212 */
[----:B---3--:R-:W-:Y:S01]  /*156f0*/  IMAD.WIDE R22, R23, 0x4, R12 ;  /* 0x0000000417167825 */ /* 0x008fe200078e020c */
[----:B------:R-:W-:-:S05]  /*15700*/  CS2R R12, SRZ ;  /* 0x00000000000c7805 */ /* 0x000fca000001ff00 */
[----:B------:R-:W-:Y:S05]  /*15710*/  @P0 BRA `(.L_x_1173) ;  /* 0x0000000000980947 */ /* 0x000fea0003800000 */
[----:B------:R-:W3:Y:S01]  /*15720*/  LDCU.64 UR12, c[0x0][0x3c8] ;  /* 0x00007900ff0c77ac */ /* 0x000ee20008000a00 */
[----:B------:R-:W-:-:S05]  /*15730*/  IADD3 R0, P0, PT, R27, UR7, RZ ;  /* 0x000000071b007c10 */ /* 0x000fca000ff1e0ff */
[----:B------:R-:W-:Y:S01]  /*15740*/  IMAD.X R13, RZ, RZ, UR11, P0 ;  /* 0x0000000bff0d7e24 */ /* 0x000fe200080e06ff */
[----:B---3--:R-:W-:-:S04]  /*15750*/  LEA R14, P0, R0, UR12, 0x2 ;  /* 0x0000000c000e7c11 */ /* 0x008fc8000f8010ff */
[----:B------:R-:W-:Y:S02]  /*15760*/  LEA.HI.X R15, R0, UR13, R13, 0x2, P0 ;  /* 0x0000000d000f7c11 */ /* 0x000fe400080f140d */
[----:B------:R3:W0:Y:S04]  /*15770*/  LDS R0, [R28] ;  /* 0x000000001c007984 */ /* 0x0006280000000800 */
[----:B------:R-:W2:Y:S01]  /*15780*/  LDG.E R14, desc[UR36][R14.64] ;  /* 0x000000240e0e7981 */ /* 0x000ea2000c1e1900 */
[----:B------:R-:W-:Y:S01]  /*15790*/  ISETP.NE.AND P0, PT, R44, RZ, PT ;  /* 0x000000ff2c00720c */ /* 0x000fe20003f05270 */
[----:B--2---:R-:W-:-:S04]  /*157a0*/  IMAD R13, R25, R14, R27 ;  /* 0x0000000e190d7224 */ /* 0x004fc800078e021b */
[----:B------:R-:W-:-:S04]  /*157b0*/  IMAD R13, R13, 0x70, RZ ;  /* 0x000000700d0d7824 */ /* 0x000fc800078e02ff */
[----:B------:R-:W-:-:S05]  /*157c0*/  IMAD.WIDE R12, R13, 0x4, R16 ;  /* 0x000000040d0c7825 */ /* 0x000fca00078e0210 */
[----:B------:R3:W5:Y:S01]  /*157d0*/  LDG.E.128 R32, desc[UR36][R12.64] ;  /* 0x000000240c207981 */ /* 0x000762000c1e1d00 */
[----:B0-----:R-:W-:Y:S05]  /*157e0*/  @P0 BRA `(.L_x_1174) ;  /* 0x0000000000500947 */ /* 0x001fea0003800000 */
[----:B------:R-:W-:Y:S01]  /*157f0*/  ISETP.NE.AND P1, PT, R2, RZ, PT ;  /* 0x000000ff0200720c */ /* 0x000fe20003f25270 */
[----:B---3--:R-:W0:-:S12]  /*15800*/  LDS.128 R12, [R19] ;  /* 0x00000000130c7984 */ /* 0x008e180000000c00 */
[----:B------:R-:W-:Y:S01]  /*15810*/  VOTEU.ANY UP0, P1 ;  /* 0x0000000000ff7886 */ /* 0x000fe20000800100 */
[----:B------:R-:W-:-:S13]  /*15820*/  PLOP3.LUT P0, PT, PT, PT, UP0, 0x80, 0x8 ;  /* 0x000000000008781c */ /* 0x000fda0003f0f008 */
[----:B------:R-:W2:Y:S01]  /*15830*/  @P0 LDG.E.128 R36, desc[UR36][R22.64] ;  /* 0x0000002416240981 */ /* 0x000ea2000c1e1d00 */
[----:B------:R-:W-:Y:S02]  /*15840*/  PLOP3.LUT P0, PT, PT, PT, UP0, 0x80, 0x8 ;  /* 0x000000000008781c */ /* 0x000fe40003f0f008 */
[----:B------:R-:W-:Y:S02]  /*15850*/  PLOP3.LUT P1, PT, PT, PT, UP0, 0x80, 0x8 ;  /* 0x000000000008781c */ /* 0x000fe40003f2f008 */
[----:B------:R-:W-:Y:S02]  /*15860*/  PLOP3.LUT P2, PT, PT, PT, UP0, 0x80, 0x8 ;  /* 0x000000000008781c */ /* 0x000fe40003f4f008 */
[----:B------:R-:W-:Y:S01]  /*15870*/  PLOP3.LUT P3, PT, PT, PT, UP0, 0x80, 0x8 ;  /* 0x000000000008781c */ /* 0x000fe20003f6f008 */
[----:B0----5:R-:W-:Y:S01]  /*15880*/  FADD.FTZ R33, R33, R13 ;  /* 0x0000000d21217221 */ /* 0x021fe20000010000 */
[----:B------:R-:W-:Y:S01]  /*15890*/  FADD.FTZ R32, R32, R12 ;  /* 0x0000000c20207221 */ /* 0x000fe20000010000 */
[----:B------:R-:W-:Y:S01]  /*158a0*/  FADD.FTZ R34, R34, R14 ;  /* 0x0000000e22227221 */ /* 0x000fe20000010000 */
[----:B------:R-:W-:Y:S01]  /*158b0*/  FADD.FTZ R35, R35, R15 ;  /* 0x0000000f23237221 */ /* 0x000fe20000010000 */
[----:B------:R-:W-:-:S04]  /*158c0*/  IMAD R13, R27, 0x70, RZ ;  /* 0x000000701b0d7824 */ /* 0x000fc800078e02ff */
[----:B------:R-:W-:-:S04]  /*158d0*/  IMAD.WIDE.U32 R12, R13, 0x4, R10 ;  /* 0x000000040d0c7825 */ /* 0x000fc800078e000a */
[----:B--2---:R-:W-:Y:S01]  /*158e0*/  @P0 FMUL.FTZ R32, R32, R36 ;  /* 0x0000002420200220 */ /* 0x004fe20000410000 */
[----:B------:R-:W-:Y:S01]  /*158f0*/  @P1 FMUL.FTZ R33, R33, R37 ;  /* 0x0000002521211220 */ /* 0x000fe20000410000 */
[----:B------:R-:W-:Y:S01]  /*15900*/  @P2 FMUL.FTZ R34, R34, R38 ;  /* 0x0000002622222220 */ /* 0x000fe20000410000 */
[----:B------:R-:W-:-:S05]  /*15910*/  @P3 FMUL.FTZ R35, R35, R39 ;  /* 0x0000002723233220 */ /* 0x000fca0000410000 */
[----:B------:R0:W-:Y:S02]  /*15920*/  STG.E.128 desc[UR36][R12.64], R32 ;  /* 0x000000200c007986 */ /* 0x0001e4000c101d24 */
.L_x_1174:
[C---:B0--3-5:R-:W-:Y:S01]  /*15930*/  FFMA.FTZ R12, R0.reuse, R32, RZ ;  /* 0x00000020000c7223 */ /* 0x069fe200000100ff */
[C---:B------:R-:W-:Y:S01]  /*15940*/  FFMA.FTZ R13, R0.reuse, R33, RZ ;  /* 0x00000021000d7223 */ /* 0x040fe200000100ff */
[C---:B------:R-:W-:Y:S01]  /*15950*/  FFMA.FTZ R14, R0.reuse, R34, RZ ;  /* 0x00000022000e7223 */ /* 0x040fe200000100ff */
[----:B------:R-:W-:Y:S01]  /*15960*/  FFMA.FTZ R15, R0, R35, RZ ;  /* 0x00000023000f7223 */ /* 0x000fe200000100ff */
[----:B------:R-:W-:-:S07]  /*15970*/  IMAD.MOV.U32 R31, RZ, RZ, R21 ;  /* 0x000000ffff1f7224 */ /* 0x000fce00078e0015 */
.L_x_1173:
[----:B0---4-:R-:W-:Y:S05]  /*15980*/  BSYNC.RECONVERGENT B2 ;  /* 0x0000000000027941 */ /* 0x011fea0003800200 */
.L_x_1172:
[----:B------:R-:W-:-:S13]  /*15990*/  ISETP.GE.U32.AND P0, PT, R20, 0x8, PT ;  /* 0x000000081400780c */ /* 0x000fda0003f06070 */
[----:B------:R-:W-:Y:S05]  /*159a0*/  @!P0 BRA `(.L_x_1171) ;  /* 0x0000000400348947 */ /* 0x000fea0003800000 */
[----:B------:R-:W-:Y:S01]  /*159b0*/  IMAD.SHL.U32 R0, R8, 0x4, RZ ;  /* 0x0000000408007824 */ /* 0x000fe200078e00ff */
[----:B------:R-:W-:Y:S01]  /*159c0*/  ISETP.NE.AND P0, PT, R44, RZ, PT ;  /* 0x000000ff2c00720c */ /* 0x000fe20003f05270 */
[C---:B------:R-:W-:Y:S02]  /*159d0*/  IMAD R30, R31.reuse, 0x70, RZ ;  /* 0x000000701f1e7824 */ /* 0x040fe400078e02ff */
[----:B------:R-:W-:-:S05]  /*159e0*/  IMAD R0, R31, 0x4, -R0 ;  /* 0x000000041f007824 */ /* 0x000fca00078e0a00 */
[----:B------:R-:W-:-:S07]  /*159f0*/  IADD3 R0, PT, PT, R0, 0x20, R45 ;  /* 0x0000002000007810 */ /* 0x000fce0007ffe02d */
.L_x_1178:
[----:B------:R-:W-:Y:S02]  /*15a00*/  IADD3 R20, P1, PT, R31, UR7, RZ ;  /* 0x000000071f147c10 */ /* 0x000fe4000ff3e0ff */
[----:B------:R-:W-:Y:S02]  /*15a10*/  ISETP.NE.AND P4, PT, R2, RZ, PT ;  /* 0x000000ff0200720c */ /* 0x000fe40003f85270 */
[----:B------:R-:W-:Y:S02]  /*15a20*/  IADD3.X R21, PT, PT, RZ, UR11, RZ, P1, !PT ;  /* 0x0000000bff157c10 */ /* 0x000fe40008ffe4ff */
[----:B------:R-:W-:-:S04]  /*15a30*/  LEA R24, P1, R20, UR16, 0x2 ;  /* 0x0000001014187c11 */ /* 0x000fc8000f8210ff */
[----:B------:R-:W-:-:S05]  /*15a40*/  LEA.HI.X R25, R20, UR17, R21, 0x2, P1 ;  /* 0x0000001114197c11 */ /* 0x000fca00088f1415 */
[----:B------:R-:W3:Y:S02]  /*15a50*/  LDG.E R20, desc[UR36][R24.64] ;  /* 0x0000002418147981 */ /* 0x000ee4000c1e1900 */
[----:B---3--:R-:W-:-:S04]  /*15a60*/  IMAD R21, R29, R20, R30 ;  /* 0x000000141d157224 */ /* 0x008fc800078e021e */
[----:B------:R-:W-:-:S05]  /*15a70*/  IMAD.WIDE R20, R21, 0x4, R16 ;  /* 0x0000000415147825 */ /* 0x000fca00078e0210 */
[----:B--2---:R0:W5:Y:S01]  /*15a80*/  LDG.E.128 R32, desc[UR36][R20.64] ;  /* 0x0000002414207981 */ /* 0x004162000c1e1d00 */
[----:B------:R-:W-:Y:S04]  /*15a90*/  BSSY.RECONVERGENT B2, `(.L_x_1175) ;  /* 0x0000014000027945 */ /* 0x000fe80003800200 */
[----:B------:R-:W-:Y:S05]  /*15aa0*/  @P0 BRA `(.L_x_1176) ;  /* 0x0000000000480947 */ /* 0x000fea0003800000 */
[----:B------:R-:W-:Y:S01]  /*15ab0*/  VOTEU.ANY UP0, P4 ;  /* 0x0000000000ff7886 */ /* 0x000fe20002000100 */
[----:B------:R-:W-:Y:S01]  /*15ac0*/  PLOP3.LUT P0, PT, PT, PT, UP0, 0x80, 0x8 ;  /* 0x000000000008781c */ /* 0x000fe20003f0f008 */
[----:B------:R-:W2:-:S12]  /*15ad0*/  LDS.128 R36, [R19] ;  /* 0x0000000013247984 */ /* 0x000e980000000c00 */
[----:B-1----:R-:W3:Y:S01]  /*15ae0*/  @P0 LDG.E.128 R40, desc[UR36][R22.64] ;  /* 0x0000002416280981 */ /* 0x002ee2000c1e1d00 */
[----:B------:R-:W-:Y:S01]  /*15af0*/  PLOP3.LUT P0, PT, PT, PT, UP0, 0x80, 0x8 ;  /* 0x000000000008781c */ /* 0x000fe20003f0f008 */
[----:B0-----:R-:W-:Y:S01]  /*15b00*/  IMAD.WIDE.U32 R20, R30, 0x4, R10 ;  /* 0x000000041e147825 */ /* 0x001fe200078e000a */
[----:B------:R-:W-:Y:S02]  /*15b10*/  PLOP3.LUT P1, PT, PT, PT, UP0, 0x80, 0x8 ;  /* 0x000000000008781c */ /* 0x000fe40003f2f008 */
[----:B------:R-:W-:Y:S02]  /*15b20*/  PLOP3.LUT P2, PT, PT, PT, UP0, 0x80, 0x8 ;  /* 0x000000000008781c */ /* 0x000fe40003f4f008 */
[----:B------:R-:W-:Y:S01]  /*15b30*/  PLOP3.LUT P3, PT, PT, PT, UP0, 0x80, 0x8 ;  /* 0x000000000008781c */ /* 0x000fe20003f6f008 */
[----:B--2--5:R-:W-:Y:S01]  /*15b40*/  FADD.FTZ R32, R32, R36 ;  /* 0x0000002420207221 */ /* 0x024fe20000010000 */
[----:B------:R-:W-:Y:S01]  /*15b50*/  FADD.FTZ R33, R33, R37 ;  /* 0x0000002521217221 */ /* 0x000fe20000010000 */
[----:B------:R-:W-:Y:S01]  /*15b60*/  FADD.FTZ R34, R34, R38 ;  /* 0x0000002622227221 */ /* 0x000fe20000010000 */
[----:B------:R-:W-:-:S03]  /*15b70*/  FADD.FTZ R35, R35, R39 ;  /* 0x0000002723237221 */ /* 0x000fc60000010000 */
[----:B---3--:R-:W-:Y:S02]  /*15b80*/  @P0 FMUL.FTZ R32, R32, R40 ;  /* 0x0000002820200220 */ /* 0x008fe40000410000 */
[----:B------:R-:W-:Y:S02]  /*15b90*/  @P1 FMUL.FTZ R33, R33, R41 ;  /* 0x0000002921211220 */ /* 0x000fe40000410000 */
[----:B------:R-:W-:Y:S02]  /*15ba0*/  @P2 FMUL.FTZ R34, R34, R42 ;  /* 0x0000002a22222220 */ /* 0x000fe40000410000 */
[----:B------:R-:W-:-:S05]  /*15bb0*/  @P3 FMUL.FTZ R35, R35, R43 ;  /* 0x0000002b23233220 */ /* 0x000fca0000410000 */
[----:B------:R2:W-:Y:S02]  /*15bc0*/  STG.E.128 desc[UR36][R20.64], R32 ;  /* 0x0000002014007986 */ /* 0x0005e4000c101d24 */
.L_x_1176:
[----:B------:R-:W-:Y:S05]  /*15bd0*/  BSYNC.RECONVERGENT B2 ;  /* 0x0000000000027941 */ /* 0x000fea0003800200 */
.L_x_1175:
[----:B------:R-:W0:Y:S04]  /*15be0*/  LDG.E R24, desc[UR36][R24.64+0x20] ;  /* 0x0000202418187981 */ /* 0x000e28000c1e1900 */
[----:B------:R-:W3:Y:S01]  /*15bf0*/  LDS R37, [R0+-0x20] ;  /* 0xffffe00000257984 */ /* 0x000ee20000000800 */
[----:B------:R-:W-:Y:S02]  /*15c00*/  IMAD.U32 R44, RZ, RZ, UR10 ;  /* 0x0000000aff2c7e24 */ /* 0x000fe4000f8e00ff */
[----:B0-2---:R-:W-:-:S04]  /*15c10*/  IMAD R20, R29, R24, R30 ;  /* 0x000000181d147224 */ /* 0x005fc800078e021e */
[----:B------:R-:W-:-:S04]  /*15c20*/  VIADD R21, R20, 0x380 ;  /* 0x0000038014157836 */ /* 0x000fc80000000000 */
[----:B------:R-:W-:-:S05]  /*15c30*/  IMAD.WIDE R20, R21, 0x4, R16 ;  /* 0x0000000415147825 */ /* 0x000fca00078e0210 */
[----:B-1----:R0:W5:Y:S01]  /*15c40*/  LDG.E.128 R40, desc[UR36][R20.64] ;  /* 0x0000002414287981 */ /* 0x002162000c1e1d00 */
[----:B------:R-:W-:Y:S01]  /*15c50*/  ISETP.NE.AND P0, PT, R44, RZ, PT ;  /* 0x000000ff2c00720c */ /* 0x000fe20003f05270 */
[C---:B---3-5:R-:W-:Y:S01]  /*15c60*/  FFMA.FTZ R36, R37.reuse, R33, R13 ;  /* 0x0000002125247223 */ /* 0x068fe2000001000d */
[C---:B------:R-:W-:Y:S01]  /*15c70*/  FFMA.FTZ R32, R37.reuse, R32, R12 ;  /* 0x0000002025207223 */ /* 0x040fe2000001000c */
[C---:B------:R-:W-:Y:S01]  /*15c80*/  FFMA.FTZ R33, R37.reuse, R34, R14 ;  /* 0x0000002225217223 */ /* 0x040fe2000001000e */
[----:B------:R-:W-:-:S09]  /*15c90*/  FFMA.FTZ R24, R37, R35, R15 ;  /* 0x0000002325187223 */ /* 0x000fd2000001000f */
[----:B0-----:R-:W-:Y:S05]  /*15ca0*/  @P0 BRA `(.L_x_1177) ;  /* 0x00000000004c0947 */ /* 0x001fea0003800000 */
        /* <DEDUP_REMOVED lines=9> */
[----:B0-----:R-:W-:Y:S01]  /*15d40*/  FADD.FTZ R40, R48, R40 ;  /* 0x0000002830287221 */ /* 0x001fe20000010000 */
[----:B------:R-:W-:Y:S01]  /*15d50*/  FADD.FTZ R41, R49, R41 ;  /* 0x0000002931297221 */ /* 0x000fe20000010000 */
[----:B------:R-:W-:Y:S01]  /*15d60*/  FADD.FTZ R42, R50, R42 ;  /* 0x0000002a322a7221 */ /* 0x000fe20000010000 */
[----:B------:R-:W-:-:S03]  /*15d70*/  FADD.FTZ R43, R51, R43 ;  /* 0x0000002b332b7221 */ /* 0x000fc60000010000 */
[----:B--2---:R-:W-:Y:S02]  /*15d80*/  @P1 FMUL.FTZ R40, R40, R12 ;  /* 0x0000000c28281220 */ /* 0x004fe40000410000 */
[----:B------:R-:W-:Y:S02]  /*15d90*/  @P2 FMUL.FTZ R41, R41, R13 ;  /* 0x0000000d29292220 */ /* 0x000fe40000410000 */
[----:B------:R-:W-:Y:S02]  /*15da0*/  @P3 FMUL.FTZ R42, R42, R14 ;  /* 0x0000000e2a2a3220 */ /* 0x000fe40000410000 */
[----:B------:R-:W-:Y:S01]  /*15db0*/  @P4 FMUL.FTZ R43, R43, R15 ;  /* 0x0000000f2b2b4220 */ /* 0x000fe20000410000 */
[----:B------:R-:W-:-:S05]  /*15dc0*/  IMAD.WIDE.U32 R12, R21, 0x4, R10 ;  /* 0x00000004150c7825 */ /* 0x000fca00078e000a */
[----:B------:R0:W-:Y:S02]  /*15dd0*/  STG.E.128 desc[UR36][R12.64], R40 ;  /* 0x000000280c007986 */ /* 0x0001e4000c101d24 */
.L_x_1177:
[----:B------:R1:W0:Y:S01]  /*15de0*/  LDS R15, [R0] ;  /* 0x00000000000f7984 */ /* 0x0002220000000800 */
[----:B------:R-:W-:Y:S02]  /*15df0*/  VIADD R31, R31, 0x10 ;  /* 0x000000101f1f7836 */ /* 0x000fe40000000000 */
[----:B------:R-:W-:-:S03]  /*15e00*/  VIADD R30, R30, 0x700 ;  /* 0x000007001e1e7836 */ /* 0x000fc60000000000 */
[----:B------:R-:W-:Y:S02]  /*15e10*/  ISETP.GE.AND P1, PT, R31, R26, PT ;  /* 0x0000001a1f00720c */ /* 0x000fe40003f26270 */
[----:B-1----:R-:W-:Y:S01]  /*15e20*/  IADD3 R0, PT, PT, R0, 0x40, RZ ;  /* 0x0000004000007810 */ /* 0x002fe20007ffe0ff */
[C---:B0-----:R-:W-:Y:S01]  /*15e30*/  FFMA.FTZ R12, R15.reuse, R40, R32 ;  /* 0x000000280f0c7223 */ /* 0x041fe20000010020 */
[C---:B------:R-:W-:Y:S01]  /*15e40*/  FFMA.FTZ R13, R15.reuse, R41, R36 ;  /* 0x000000290f0d7223 */ /* 0x040fe20000010024 */
[C---:B------:R-:W-:Y:S01]  /*15e50*/  FFMA.FTZ R14, R15.reuse, R42, R33 ;  /* 0x0000002a0f0e7223 */ /* 0x040fe20000010021 */
[----:B------:R-:W-:-:S07]  /*15e60*/  FFMA.FTZ R15, R15, R43, R24 ;  /* 0x0000002b0f0f7223 */ /* 0x000fce0000010018 */
[----:B------:R-:W-:Y:S05]  /*15e70*/  @!P1 BRA `(.L_x_1178) ;  /* 0xfffffff800e09947 */ /* 0x000fea000383ffff */
.L_x_1171:
[----:B0---4-:R-:W-:Y:S05]  /*15e80*/  BSYNC.RECONVERGENT B1 ;  /* 0x0000000000017941 */ /* 0x011fea0003800200 */
.L_x_1170:
[----:B------:R-:W-:Y:S01]  /*15e90*/  ISETP.GE.AND P0, PT, R27, UR40, PT ;  /* 0x000000281b007c0c */ /* 0x000fe2000bf06270 */
[----:B------:R-:W-:-:S12]  /*15ea0*/  BSSY.RECONVERGENT B1, `(.L_x_1179) ;  /* 0x00000e2000017945 */ /* 0x000fd80003800200 */
[----:B------:R-:W-:Y:S05]  /*15eb0*/  @P0 BRA `(.L_x_1180) ;  /* 0x0000000c00800947 */ /* 0x000fea0003800000 */
[----:B------:R-:W0:Y:S01]  /*15ec0*/  LDCU UR5, c[0x0][0x3f8] ;  /* 0x00007f00ff0577ac */ /* 0x000e220008000800 */
[----:B------:R-:W-:Y:S01]  /*15ed0*/  VIADD R36, R27, 0x8 ;  /* 0x000000081b247836 */ /* 0x000fe20000000000 */
[----:B------:R-:W1:Y:S01]  /*15ee0*/  LDC R24, c[0x0][0x3f4] ;  /* 0x0000fd00ff187b82 */ /* 0x000e620000000800 */
[----:B------:R-:W-:Y:S01]  /*15ef0*/  LOP3.LUT R22, RZ, R8, RZ, 0x33, !PT ;  /* 0x00000008ff167212 */ /* 0x000fe200078e33ff */
[----:B------:R-:W-:Y:S02]  /*15f00*/  BSSY.RECONVERGENT B2, `(.L_x_1181) ;  /* 0x000004d000027945 */ /* 0x000fe40003800200 */
[----:B------:R-:W-:-:S04]  /*15f10*/  VIMNMX R0, PT, PT, R36, UR40, !PT ;  /* 0x0000002824007c48 */ /* 0x000fc8000ffe0100 */
[----:B------:R-:W3:Y:S01]  /*15f20*/  LDC.64 R20, c[0x0][0x458] ;  /* 0x00011600ff147b82 */ /* 0x000ee20000000a00 */
[----:B------:R-:W-:Y:S01]  /*15f30*/  IADD3 R0, PT, PT, -R9, R0, R22 ;  /* 0x0000000009007210 */ /* 0x000fe20007ffe116 */
[----:B------:R-:W-:-:S03]  /*15f40*/  IMAD.MOV.U32 R22, RZ, RZ, R27 ;  /* 0x000000ffff167224 */ /* 0x000fc600078e001b */
[----:B------:R-:W-:Y:S01]  /*15f50*/  LOP3.LUT P0, RZ, R0, 0x8, RZ, 0xc0, !PT ;  /* 0x0000000800ff7812 */ /* 0x000fe2000780c0ff */
[----:B0-----:R-:W-:-:S06]  /*15f60*/  UIMAD UR9, UR39, UR5, UR14 ;  /* 0x00000005270972a4 */ /* 0x001fcc000f8e020e */
[----:B------:R-:W-:Y:S02]  /*15f70*/  IMAD.U32 R23, RZ, RZ, UR9 ;  /* 0x00000009ff177e24 */ /* 0x000fe4000f8e00ff */
[----:B-1----:R-:W-:Y:S02]  /*15f80*/  IMAD R40, R24, UR5, RZ ;  /* 0x0000000518287c24 */ /* 0x002fe4000f8e02ff */
[----:B------:R-:W-:-:S04]  /*15f90*/  IMAD R23, R23, 0x70, R18 ;  /* 0x0000007017177824 */ /* 0x000fc800078e0212 */
[----:B---3--:R-:W-:Y:S01]  /*15fa0*/  IMAD.WIDE R20, R23, 0x4, R20 ;  /* 0x0000000417147825 */ /* 0x008fe200078e0214 */
[----:B------:R-:W-:Y:S06]  /*15fb0*/  @P0 BRA `(.L_x_1182) ;  /* 0x0000000400040947 */ /* 0x000fec0003800000 */
[----:B------:R-:W-:Y:S01]  /*15fc0*/  ISETP.GE.AND P0, PT, R27, R24, PT ;  /* 0x000000181b00720c */ /* 0x000fe20003f06270 */
[----:B------:R-:W-:-:S12]  /*15fd0*/  IMAD.MOV.U32 R22, RZ, RZ, R36 ;  /* 0x000000ffff167224 */ /* 0x000fd800078e0024 */
[----:B------:R-:W-:Y:S05]  /*15fe0*/  @!P0 BRA `(.L_x_1182) ;  /* 0x0000000000f88947 */ /* 0x000fea0003800000 */
[----:B------:R-:W-:Y:S01]  /*15ff0*/  IABS R25, R24 ;  /* 0x0000001800197213 */ /* 0x000fe20000000000 */
[----:B------:R-:W0:Y:S01]  /*16000*/  LDCU.64 UR12, c[0x0][0x3c8] ;  /* 0x00007900ff0c77ac */ /* 0x000e220008000a00 */
[----:B------:R-:W-:Y:S01]  /*16010*/  IABS R30, R27 ;  /* 0x0000001b001e7213 */ /* 0x000fe20000000000 */
[----:B------:R1:W3:Y:S01]  /*16020*/  LDS R37, [R28] ;  /* 0x000000001c257984 */ /* 0x0002e20000000800 */
[----:B------:R-:W4:Y:S01]  /*16030*/  I2F.RP R26, R25 ;  /* 0x00000019001a7306 */ /* 0x000f220000209400 */
[----:B------:R-:W-:Y:S02]  /*16040*/  ISETP.GE.AND P1, PT, R27, RZ, PT ;  /* 0x000000ff1b00720c */ /* 0x000fe40003f26270 */
[----:B------:R-:W-:-:S05]  /*16050*/  ISETP.NE.AND P2, PT, R24, RZ, PT ;  /* 0x000000ff1800720c */ /* 0x000fca0003f45270 */
[----:B----4-:R-:W4:Y:S02]  /*16060*/  MUFU.RCP R26, R26 ;  /* 0x0000001a001a7308 */ /* 0x010f240000001000 */
[----:B----4-:R-:W-:-:S06]  /*16070*/  VIADD R29, R26, 0xffffffe ;  /* 0x0ffffffe1a1d7836 */ /* 0x010fcc0000000000 */
[----:B------:R-:W4:Y:S02]  /*16080*/  F2I.FTZ.U32.TRUNC.NTZ R23, R29 ;  /* 0x0000001d00177305 */ /* 0x000f24000021f000 */
[----:B----4-:R-:W-:-:S05]  /*16090*/  IADD3 R22, PT, PT, RZ, -R23, RZ ;  /* 0x80000017ff167210 */ /* 0x010fca0007ffe0ff */
[----:B------:R-:W-:Y:S02]  /*160a0*/  IMAD R31, R22, R25, RZ ;  /* 0x00000019161f7224 */ /* 0x000fe400078e02ff */
[----:B------:R-:W-:-:S04]  /*160b0*/  IMAD.MOV.U32 R22, RZ, RZ, RZ ;  /* 0x000000ffff167224 */ /* 0x000fc800078e00ff */
[----:B------:R-:W-:-:S04]  /*160c0*/  IMAD.HI.U32 R22, R23, R31, R22 ;  /* 0x0000001f17167227 */ /* 0x000fc800078e0016 */
[----:B------:R-:W-:-:S04]  /*160d0*/  IMAD.MOV.U32 R23, RZ, RZ, R30 ;  /* 0x000000ffff177224 */ /* 0x000fc800078e001e */
[----:B------:R-:W-:-:S04]  /*160e0*/  IMAD.HI.U32 R22, R22, R23, RZ ;  /* 0x0000001716167227 */ /* 0x000fc800078e00ff */
[----:B------:R-:W-:-:S04]  /*160f0*/  IMAD.MOV R22, RZ, RZ, -R22 ;  /* 0x000000ffff167224 */ /* 0x000fc800078e0a16 */
[----:B------:R-:W-:-:S05]  /*16100*/  IMAD R22, R25, R22, R23 ;  /* 0x0000001619167224 */ /* 0x000fca00078e0217 */
[----:B------:R-:W-:-:S13]  /*16110*/  ISETP.GT.U32.AND P0, PT, R25, R22, PT ;  /* 0x000000161900720c */ /* 0x000fda0003f04070 */
[----:B------:R-:W-:-:S05]  /*16120*/  @!P0 IMAD.IADD R22, R22, 0x1, -R25 ;  /* 0x0000000116168824 */ /* 0x000fca00078e0a19 */
[----:B------:R-:W-:-:S13]  /*16130*/  ISETP.GT.U32.AND P0, PT, R25, R22, PT ;  /* 0x000000161900720c */ /* 0x000fda0003f04070 */
[----:B------:R-:W-:-:S05]  /*16140*/  @!P0 IMAD.IADD R22, R22, 0x1, -R25 ;  /* 0x0000000116168824 */ /* 0x000fca00078e0a19 */
[----:B------:R-:W-:Y:S02]  /*16150*/  @!P1 IADD3 R22, PT, PT, -R22, RZ, RZ ;  /* 0x000000ff16169210 */ /* 0x000fe40007ffe1ff */
[----:B------:R-:W-:-:S04]  /*16160*/  @!P2 LOP3.LUT R22, RZ, R24, RZ, 0x33, !PT ;  /* 0x00000018ff16a212 */ /* 0x000fc800078e33ff */
[----:B------:R-:W-:-:S05]  /*16170*/  IADD3 R23, P0, PT, R22, UR7, RZ ;  /* 0x0000000716177c10 */ /* 0x000fca000ff1e0ff */
[----:B------:R-:W-:Y:S01]  /*16180*/  IMAD.X R26, RZ, RZ, UR11, P0 ;  /* 0x0000000bff1a7e24 */ /* 0x000fe200080e06ff */
[----:B0-----:R-:W-:-:S04]  /*16190*/  LEA R24, P0, R23, UR12, 0x2 ;  /* 0x0000000c17187c11 */ /* 0x001fc8000f8010ff */
[----:B------:R-:W-:-:S06]  /*161a0*/  LEA.HI.X R25, R23, UR13, R26, 0x2, P0 ;  /* 0x0000000d17197c11 */ /* 0x000fcc00080f141a */
[----:B------:R-:W4:Y:S01]  /*161b0*/  LDG.E R25, desc[UR36][R24.64] ;  /* 0x0000002418197981 */ /* 0x000f22000c1e1900 */
[----:B------:R-:W-:Y:S01]  /*161c0*/  ISETP.NE.AND P0, PT, R44, RZ, PT ;  /* 0x000000ff2c00720c */ /* 0x000fe20003f05270 */
[----:B----4-:R-:W-:-:S04]  /*161d0*/  IMAD R22, R40, R25, R22 ;  /* 0x0000001928167224 */ /* 0x010fc800078e0216 */
[----:B------:R-:W-:-:S04]  /*161e0*/  IMAD R23, R22, 0x70, RZ ;  /* 0x0000007016177824 */ /* 0x000fc800078e02ff */
[----:B------:R-:W-:-:S05]  /*161f0*/  IMAD.WIDE R22, R23, 0x4, R16 ;  /* 0x0000000417167825 */ /* 0x000fca00078e0210 */
[----:B--2---:R1:W5:Y:S01]  /*16200*/  LDG.E.128 R32, desc[UR36][R22.64] ;  /* 0x0000002416207981 */ /* 0x004362000c1e1d00 */
[----:B------:R-:W-:Y:S04]  /*16210*/  BSSY.RECONVERGENT B3, `(.L_x_1183) ;  /* 0x0000016000037945 */ /* 0x000fe80003800200 */
[----:B---3--:R-:W-:Y:S05]  /*16220*/  @P0 BRA `(.L_x_1184) ;  /* 0x0000000000500947 */ /* 0x008fea0003800000 */
[----:B------:R-:W-:Y:S01]  /*16230*/  ISETP.NE.AND P3, PT, R2, RZ, PT ;  /* 0x000000ff0200720c */ /* 0x000fe20003f65270 */
[----:B------:R-:W0:-:S12]  /*16240*/  LDS.128 R48, [R19] ;  /* 0x0000000013307984 */ /* 0x000e180000000c00 */
[----:B------:R-:W-:Y:S01]  /*16250*/  VOTEU.ANY UP0, P3 ;  /* 0x0000000000ff7886 */ /* 0x000fe20001800100 */
[----:B------:R-:W-:-:S13]  /*16260*/  PLOP3.LUT P0, PT, PT, PT, UP0, 0x80, 0x8 ;  /* 0x000000000008781c */ /* 0x000fda0003f0f008 */
[----:B-1----:R-:W2:Y:S01]  /*16270*/  @P0 LDG.E.128 R28, desc[UR36][R20.64] ;  /* 0x00000024141c0981 */ /* 0x002ea2000c1e1d00 */
[----:B------:R-:W-:Y:S01]  /*16280*/  PLOP3.LUT P0, PT, PT, PT, UP0, 0x80, 0x8 ;  /* 0x000000000008781c */ /* 0x000fe20003f0f008 */
[----:B------:R-:W-:Y:S01]  /*16290*/  IMAD R23, R27, 0x70, RZ ;  /* 0x000000701b177824 */ /* 0x000fe200078e02ff */
[----:B------:R-:W-:Y:S02]  /*162a0*/  PLOP3.LUT P1, PT, PT, PT, UP0, 0x80, 0x8 ;  /* 0x000000000008781c */ /* 0x000fe40003f2f008 */
[----:B------:R-:W-:Y:S01]  /*162b0*/  PLOP3.LUT P2, PT, PT, PT, UP0, 0x80, 0x8 ;  /* 0x000000000008781c */ /* 0x000fe20003f4f008 */
[----:B------:R-:W-:Y:S01]  /*162c0*/  IMAD.WIDE.U32 R22, R23, 0x4, R10 ;  /* 0x0000000417167825 */ /* 0x000fe200078e000a */
[----:B------:R-:W-:-:S03]  /*162d0*/  PLOP3.LUT P3, PT, PT, PT, UP0, 0x80, 0x8 ;  /* 0x000000000008781c */ /* 0x000fc60003f6f008 */
[----:B0----5:R-:W-:Y:S01]  /*162e0*/  FADD.FTZ R32, R48, R32 ;  /* 0x0000002030207221 */ /* 0x021fe20000010000 */
[----:B------:R-:W-:Y:S01]  /*162f0*/  FADD.FTZ R33, R49, R33 ;  /* 0x0000002131217221 */ /* 0x000fe20000010000 */
[----:B------:R-:W-:Y:S01]  /*16300*/  FADD.FTZ R34, R50, R34 ;  /* 0x0000002232227221 */ /* 0x000fe20000010000 */
[----:B------:R-:W-:Y:S01]  /*16310*/  FADD.FTZ R35, R51, R35 ;  /* 0x0000002333237221 */ /* 0x000fe20000010000 */
[----:B--2---:R-:W-:Y:S02]  /*16320*/  @P0 FMUL.FTZ R32, R32, R28 ;  /* 0x0000001c20200220 */ /* 0x004fe40000410000 */
[----:B------:R-:W-:Y:S02]  /*16330*/  @P1 FMUL.FTZ R33, R33, R29 ;  /* 0x0000001d21211220 */ /* 0x000fe40000410000 */
[----:B------:R-:W-:Y:S02]  /*16340*/  @P2 FMUL.FTZ R34, R34, R30 ;  /* 0x0000001e22222220 */ /* 0x000fe40000410000 */
[----:B------:R-:W-:-:S05]  /*16350*/  @P3 FMUL.FTZ R35, R35, R31 ;  /* 0x0000001f23233220 */ /* 0x000fca0000410000 */
[----:B------:R0:W-:Y:S02]  /*16360*/  STG.E.128 desc[UR36][R22.64], R32 ;  /* 0x0000002016007986 */ /* 0x0001e4000c101d24 */
.L_x_1184:
[----:B------:R-:W-:Y:S05]  /*16370*/  BSYNC.RECONVERGENT B3 ;  /* 0x0000000000037941 */ /* 0x000fea0003800200 */
.L_x_1183:
[C---:B-----5:R-:W-:Y:S01]  /*16380*/  FFMA.FTZ R12, R37.reuse, R32, R12 ;  /* 0x00000020250c7223 */ /* 0x060fe2000001000c */
[C---:B------:R-:W-:Y:S01]  /*16390*/  FFMA.FTZ R13, R37.reuse, R33, R13 ;  /* 0x00000021250d7223 */ /* 0x040fe2000001000d */
[C---:B------:R-:W-:Y:S01]  /*163a0*/  FFMA.FTZ R14, R37.reuse, R34, R14 ;  /* 0x00000022250e7223 */ /* 0x040fe2000001000e */
[----:B------:R-:W-:Y:S01]  /*163b0*/  FFMA.FTZ R15, R37, R35, R15 ;  /* 0x00000023250f7223 */ /* 0x000fe2000001000f */
[----:B01----:R-:W-:-:S07]  /*163c0*/  IMAD.MOV.U32 R22, RZ, RZ, R36 ;  /* 0x000000ffff167224 */ /* 0x003fce00078e0024 */
.L_x_1182:
[----:B------:R-:W-:Y:S05]  /*163d0*/  BSYNC.RECONVERGENT B2 ;  /* 0x0000000000027941 */ /* 0x000fea0003800200 */
.L_x_1181:
[----:B------:R-:W-:-:S13]  /*163e0*/  ISETP.GE.U32.AND P0, PT, R0, 0x8, PT ;  /* 0x000000080000780c */ /* 0x000fda0003f06070 */
[----:B------:R-:W-:Y:S05]  /*163f0*/  @!P0 BRA `(.L_x_1180) ;  /* 0x0000000800308947 */ /* 0x000fea0003800000 */
[----:B------:R-:W-:Y:S02]  /*16400*/  IMAD.SHL.U32 R23, R8, 0x4, RZ ;  /* 0x0000000408177824 */ /* 0x000fe400078e00ff */
[C---:B------:R-:W-:Y:S02]  /*16410*/  VIADD R26, R22.reuse, 0x8 ;  /* 0x00000008161a7836 */ /* 0x040fe40000000000 */
[C---:B------:R-:W-:Y:S02]  /*16420*/  IMAD R0, R22.reuse, 0x4, -R23 ;  /* 0x0000000416007824 */ /* 0x040fe400078e0a17 */
[----:B------:R-:W-:-:S03]  /*16430*/  IMAD R27, R22, 0x70, RZ ;  /* 0x00000070161b7824 */ /* 0x000fc600078e02ff */
[----:B------:R-:W-:-:S07]  /*16440*/  IADD3 R0, PT, PT, R0, 0x20, R45 ;  /* 0x0000002000007810 */ /* 0x000fce0007ffe02d */
.L_x_1191:
[----:B------:R-:W0:Y:S01]  /*16450*/  LDC R43, c[0x0][0x3f4] ;  /* 0x0000fd00ff2b7b82 */ /* 0x000e220000000800 */
[----:B------:R-:W-:Y:S01]  /*16460*/  IADD3 R24, PT, PT, R26, -0x8, RZ ;  /* 0xfffffff81a187810 */ /* 0x000fe20007ffe0ff */
[----:B------:R-:W-:Y:S03]  /*16470*/  BSSY.RECONVERGENT B2, `(.L_x_1185) ;  /* 0x000003e000027945 */ /* 0x000fe60003800200 */
[----:B0-----:R-:W-:-:S13]  /*16480*/  ISETP.GE.AND P0, PT, R24, R43, PT ;  /* 0x0000002b1800720c */ /* 0x001fda0003f06270 */
[----:B------:R-:W-:Y:S05]  /*16490*/  @!P0 BRA `(.L_x_1186) ;  /* 0x0000000000ec8947 */ /* 0x000fea0003800000 */
[----:B------:R-:W-:Y:S01]  /*164a0*/  IABS R25, R43 ;  /* 0x0000002b00197213 */ /* 0x000fe20000000000 */
[----:B------:R-:W0:Y:S01]  /*164b0*/  LDCU.64 UR12, c[0x0][0x3c8] ;  /* 0x00007900ff0c77ac */ /* 0x000e220008000a00 */
[----:B------:R-:W-:Y:S01]  /*164c0*/  IABS R30, R24 ;  /* 0x00000018001e7213 */ /* 0x000fe20000000000 */
[----:B------:R1:W3:Y:S01]  /*164d0*/  LDS R41, [R0+-0x20] ;  /* 0xffffe00000297984 */ /* 0x0002e20000000800 */
[----:B------:R-:W4:Y:S01]  /*164e0*/  I2F.RP R28, R25 ;  /* 0x00000019001c7306 */ /* 0x000f220000209400 */
[----:B------:R-:W-:Y:S01]  /*164f0*/  ISETP.GE.AND P1, PT, R24, RZ, PT ;  /* 0x000000ff1800720c */ /* 0x000fe20003f26270 */
[----:B------:R-:W2:Y:S01]  /*16500*/  LDCU UR5, c[0x0][0x40c] ;  /* 0x00008180ff0577ac */ /* 0x000ea20008000800 */
[----:B------:R-:W-:-:S05]  /*16510*/  ISETP.NE.AND P2, PT, R43, RZ, PT ;  /* 0x000000ff2b00720c */ /* 0x000fca0003f45270 */
[----:B----4-:R-:W4:Y:S02]  /*16520*/  MUFU.RCP R28, R28 ;  /* 0x0000001c001c7308 */ /* 0x010f240000001000 */
[----:B----4-:R-:W-:-:S06]  /*16530*/  VIADD R29, R28, 0xffffffe ;  /* 0x0ffffffe1c1d7836 */ /* 0x010fcc0000000000 */
[----:B------:R-:W4:Y:S02]  /*16540*/  F2I.FTZ.U32.TRUNC.NTZ R23, R29 ;  /* 0x0000001d00177305 */ /* 0x000f24000021f000 */
[----:B----4-:R-:W-:-:S04]  /*16550*/  IMAD.MOV R22, RZ, RZ, -R23 ;  /* 0x000000ffff167224 */ /* 0x010fc800078e0a17 */
        /* <DEDUP_REMOVED lines=8> */
[----:B------:R-:W-:-:S04]  /*165e0*/  @!P0 IADD3 R22, PT, PT, R22, -R25, RZ ;  /* 0x8000001916168210 */ /* 0x000fc80007ffe0ff */
[----:B------:R-:W-:-:S13]  /*165f0*/  ISETP.GT.U32.AND P0, PT, R25, R22, PT ;  /* 0x000000161900720c */ /* 0x000fda0003f04070 */
[----:B------:R-:W-:-:S04]  /*16600*/  @!P0 IMAD.IADD R22, R22, 0x1, -R25 ;  /* 0x0000000116168824 */ /* 0x000fc800078e0a19 */
[----:B------:R-:W-:Y:S01]  /*16610*/  @!P1 IMAD.MOV R22, RZ, RZ, -R22 ;  /* 0x000000ffff169224 */ /* 0x000fe200078e0a16 */
[----:B------:R-:W-:-:S04]  /*16620*/  @!P2 LOP3.LUT R22, RZ, R43, RZ, 0x33, !PT ;  /* 0x0000002bff16a212 */ /* 0x000fc800078e33ff */
[----:B------:R-:W-:-:S05]  /*16630*/  IADD3 R23, P0, PT, R22, UR7, RZ ;  /* 0x0000000716177c10 */ /* 0x000fca000ff1e0ff */
[----:B------:R-:W-:Y:S01]  /*16640*/  IMAD.X R28, RZ, RZ, UR11, P0 ;  /* 0x0000000bff1c7e24 */ /* 0x000fe200080e06ff */
[----:B0-----:R-:W-:-:S04]  /*16650*/  LEA R24, P0, R23, UR12, 0x2 ;  /* 0x0000000c17187c11 */ /* 0x001fc8000f8010ff */
[----:B------:R-:W-:-:S06]  /*16660*/  LEA.HI.X R25, R23, UR13, R28, 0x2, P0 ;  /* 0x0000000d17197c11 */ /* 0x000fcc00080f141c */
[----:B------:R-:W4:Y:S01]  /*16670*/  LDG.E R25, desc[UR36][R24.64] ;  /* 0x0000002418197981 */ /* 0x000f22000c1e1900 */
[----:B--2---:R-:W-:Y:S01]  /*16680*/  UISETP.NE.AND UP0, UPT, UR5, URZ, UPT ;  /* 0x000000ff0500728c */ /* 0x004fe2000bf05270 */
[----:B----4-:R-:W-:-:S04]  /*16690*/  IMAD R22, R40, R25, R22 ;  /* 0x0000001928167224 */ /* 0x010fc800078e0216 */
[----:B------:R-:W-:-:S04]  /*166a0*/  IMAD R23, R22, 0x70, RZ ;  /* 0x0000007016177824 */ /* 0x000fc800078e02ff */
[----:B------:R-:W-:-:S05]  /*166b0*/  IMAD.WIDE R22, R23, 0x4, R16 ;  /* 0x0000000417167825 */ /* 0x000fca00078e0210 */
[----:B------:R1:W5:Y:S01]  /*166c0*/  LDG.E.128 R28, desc[UR36][R22.64] ;  /* 0x00000024161c7981 */ /* 0x000362000c1e1d00 */
[----:B---3--:R-:W-:Y:S05]  /*166d0*/  BRA.U UP0, `(.L_x_1187) ;  /* 0x00000001004c7547 */ /* 0x008fea000b800000 */
[----:B------:R-:W-:Y:S01]  /*166e0*/  ISETP.NE.AND P3, PT, R2, RZ, PT ;  /* 0x000000ff0200720c */ /* 0x000fe20003f65270 */
[----:B------:R-:W0:-:S12]  /*166f0*/  LDS.128 R32, [R19] ;  /* 0x0000000013207984 */ /* 0x000e180000000c00 */
[----:B------:R-:W-:Y:S01]  /*16700*/  VOTEU.ANY UP0, P3 ;  /* 0x0000000000ff7886 */ /* 0x000fe20001800100 */
[----:B------:R-:W-:-:S13]  /*16710*/  PLOP3.LUT P0, PT, PT, PT, UP0, 0x80, 0x8 ;  /* 0x000000000008781c */ /* 0x000fda0003f0f008 */
[----:B------:R-:W2:Y:S01]  /*16720*/  @P0 LDG.E.128 R36, desc[UR36][R20.64] ;  /* 0x0000002414240981 */ /* 0x000ea2000c1e1d00 */
[----:B------:R-:W-:Y:S01]  /*16730*/  PLOP3.LUT P0, PT, PT, PT, UP0, 0x80, 0x8 ;  /* 0x000000000008781c */ /* 0x000fe20003f0f008 */
[----:B-1----:R-:W-:Y:S01]  /*16740*/  IMAD.WIDE.U32 R22, R27, 0x4, R10 ;  /* 0x000000041b167825 */ /* 0x002fe200078e000a */
[----:B------:R-:W-:Y:S02]  /*16750*/  PLOP3.LUT P1, PT, PT, PT, UP0, 0x80, 0x8 ;  /* 0x000000000008781c */ /* 0x000fe40003f2f008 */
[----:B------:R-:W-:Y:S02]  /*16760*/  PLOP3.LUT P2, PT, PT, PT, UP0, 0x80, 0x8 ;  /* 0x000000000008781c */ /* 0x000fe40003f4f008 */
[----:B------:R-:W-:Y:S01]  /*16770*/  PLOP3.LUT P3, PT, PT, PT, UP0, 0x80, 0x8 ;  /* 0x000000000008781c */ /* 0x000fe20003f6f008 */
[----:B0----5:R-:W-:Y:S01]  /*16780*/  FADD.FTZ R28, R28, R32 ;  /* 0x000000201c1c7221 */ /* 0x021fe20000010000 */
[----:B------:R-:W-:Y:S01]  /*16790*/  FADD.FTZ R29, R29, R33 ;  /* 0x000000211d1d7221 */ /* 0x000fe20000010000 */
[----:B------:R-:W-:Y:S01]  /*167a0*/  FADD.FTZ R30, R30, R34 ;  /* 0x000000221e1e7221 */ /* 0x000fe20000010000 */
[----:B------:R-:W-:-:S03]  /*167b0*/  FADD.FTZ R31, R31, R35 ;  /* 0x000000231f1f7221 */ /* 0x000fc60000010000 */
[----:B--2---:R-:W-:Y:S02]  /*167c0*/  @P0 FMUL.FTZ R28, R28, R36 ;  /* 0x000000241c1c0220 */ /* 0x004fe40000410000 */
[----:B------:R-:W-:Y:S02]  /*167d0*/  @P1 FMUL.FTZ R29, R29, R37 ;  /* 0x000000251d1d1220 */ /* 0x000fe40000410000 */
[----:B------:R-:W-:Y:S02]  /*167e0*/  @P2 FMUL.FTZ R30, R30, R38 ;  /* 0x000000261e1e2220 */ /* 0x000fe40000410000 */
[----:B------:R-:W-:-:S05]  /*167f0*/  @P3 FMUL.FTZ R31, R31, R39 ;  /* 0x000000271f1f3220 */ /* 0x000fca0000410000 */
[----:B------:R0:W-:Y:S02]  /*16800*/  STG.E.128 desc[UR36][R22.64], R28 ;  /* 0x0000001c16007986 */ /* 0x0001e4000c101d24 */
.L_x_1187:
[C---:B-----5:R-:W-:Y:S01]  /*16810*/  FFMA.FTZ R12, R41.reuse, R28, R12 ;  /* 0x0000001c290c7223 */ /* 0x060fe2000001000c */
[C---:B------:R-:W-:Y:S01]  /*16820*/  FFMA.FTZ R13, R41.reuse, R29, R13 ;  /* 0x0000001d290d7223 */ /* 0x040fe2000001000d */
[C---:B------:R-:W-:Y:S01]  /*16830*/  FFMA.FTZ R14, R41.reuse, R30, R14 ;  /* 0x0000001e290e7223 */ /* 0x040fe2000001000e */
[----:B------:R-:W-:-:S07]  /*16840*/  FFMA.FTZ R15, R41, R31, R15 ;  /* 0x0000001f290f7223 */ /* 0x000fce000001000f */
.L_x_1186:
[----:B------:R-:W-:Y:S05]  /*16850*/  BSYNC.RECONVERGENT B2 ;  /* 0x0000000000027941 */ /* 0x000fea0003800200 */
.L_x_1185:
[----:B------:R-:W-:Y:S01]  /*16860*/  ISETP.GE.AND P0, PT, R26, R43, PT ;  /* 0x0000002b1a00720c */ /* 0x000fe20003f06270 */
[----:B------:R-:W-:-:S12]  /*16870*/  BSSY.RECONVERGENT B2, `(.L_x_1188) ;  /* 0x000003e000027945 */ /* 0x000fd80003800200 */
[----:B------:R-:W-:Y:S05]  /*16880*/  @!P0 BRA `(.L_x_1189) ;  /* 0x0000000000f08947 */ /* 0x000fea0003800000 */
[----:B------:R-:W-:Y:S01]  /*16890*/  IABS R25, R43 ;  /* 0x0000002b00197213 */ /* 0x000fe20000000000 */
[----:B------:R-:W3:Y:S01]  /*168a0*/  LDCU.64 UR12, c[0x0][0x3c8] ;  /* 0x00007900ff0c77ac */ /* 0x000ee20008000a00 */
[----:B0-----:R-:W-:Y:S01]  /*168b0*/  IABS R30, R26 ;  /* 0x0000001a001e7213 */ /* 0x001fe20000000000 */
[----:B------:R0:W4:Y:S01]  /*168c0*/  LDS R37, [R0] ;  /* 0x0000000000257984 */ /* 0x0001220000000800 */
[----:B------:R-:W1:Y:S01]  /*168d0*/  I2F.RP R24, R25 ;  /* 0x0000001900187306 */ /* 0x000e620000209400 */
[----:B------:R-:W-:Y:S01]  /*168e0*/  ISETP.GE.AND P1, PT, R26, RZ, PT ;  /* 0x000000ff1a00720c */ /* 0x000fe20003f26270 */
[----:B------:R-:W2:Y:S01]  /*168f0*/  LDCU UR5, c[0x0][0x40c] ;  /* 0x00008180ff0577ac */ /* 0x000ea20008000800 */
[----:B------:R-:W-:-:S05]  /*16900*/  ISETP.NE.AND P2, PT, R43, RZ, PT ;  /* 0x000000ff2b00720c */ /* 0x000fca0003f45270 */
[----:B-1----:R-:W1:Y:S02]  /*16910*/  MUFU.RCP R24, R24 ;  /* 0x0000001800187308 */ /* 0x002e640000001000 */
[----:B-1----:R-:W-:-:S06]  /*16920*/  VIADD R28, R24, 0xffffffe ;  /* 0x0ffffffe181c7836 */ /* 0x002fcc0000000000 */
[----:B------:R-:W1:Y:S02]  /*16930*/  F2I.FTZ.U32.TRUNC.NTZ R23, R28 ;  /* 0x0000001c00177305 */ /* 0x000e64000021f000 */
[----:B-1----:R-:W-:-:S04]  /*16940*/  IMAD.MOV R22, RZ, RZ, -R23 ;  /* 0x000000ffff167224 */ /* 0x002fc800078e0a17 */
[----:B------:R-:W-:Y:S01]  /*16950*/  IMAD R29, R22, R25, RZ ;  /* 0x00000019161d7224 */ /* 0x000fe200078e02ff */
[----:B------:R-:W-:-:S05]  /*16960*/  MOV R22, RZ ;  /* 0x000000ff00167202 */ /* 0x000fca0000000f00 */
        /* <DEDUP_REMOVED lines=8> */
[----:B------:R-:W-:-:S04]  /*169f0*/  @!P0 IMAD.IADD R22, R22, 0x1, -R25 ;  /* 0x0000000116168824 */ /* 0x000fc800078e0a19 */
[----:B------:R-:W-:Y:S01]  /*16a00*/  @!P1 IMAD.MOV R22, RZ, RZ, -R22 ;  /* 0x000000ffff169224 */ /* 0x000fe200078e0a16 */
[----:B------:R-:W-:-:S04]  /*16a10*/  @!P2 LOP3.LUT R22, RZ, R43, RZ, 0x33, !PT ;  /* 0x0000002bff16a212 */ /* 0x000fc800078e33ff */
[----:B------:R-:W-:-:S04]  /*16a20*/  IADD3 R23, P0, PT, R22, UR7, RZ ;  /* 0x0000000716177c10 */ /* 0x000fc8000ff1e0ff */
[----:B------:R-:W-:Y:S02]  /*16a30*/  IADD3.X R28, PT, PT, RZ, UR11, RZ, P0, !PT ;  /* 0x0000000bff1c7c10 */ /* 0x000fe400087fe4ff */
[----:B---3--:R-:W-:-:S04]  /*16a40*/  LEA R24, P0, R23, UR12, 0x2 ;  /* 0x0000000c17187c11 */ /* 0x008fc8000f8010ff */
[----:B------:R-:W-:-:S06]  /*16a50*/  LEA.HI.X R25, R23, UR13, R28, 0x2, P0 ;  /* 0x0000000d17197c11 */ /* 0x000fcc00080f141c */
[----:B------:R-:W3:Y:S01]  /*16a60*/  LDG.E R25, desc[UR36][R24.64] ;  /* 0x0000002418197981 */ /* 0x000ee2000c1e1900 */
[----:B--2---:R-:W-:Y:S01]  /*16a70*/  UISETP.NE.AND UP0, UPT, UR5, URZ, UPT ;  /* 0x000000ff0500728c */ /* 0x004fe2000bf05270 */
[----:B---3--:R-:W-:-:S04]  /*16a80*/  IMAD R22, R40, R25, R22 ;  /* 0x0000001928167224 */ /* 0x008fc800078e0216 */
[----:B------:R-:W-:-:S04]  /*16a90*/  IMAD R23, R22, 0x70, RZ ;  /* 0x0000007016177824 */ /* 0x000fc800078e02ff */
[----:B------:R-:W-:-:S05]  /*16aa0*/  IMAD.WIDE R22, R23, 0x4, R16 ;  /* 0x0000000417167825 */ /* 0x000fca00078e0210 */
[----:B------:R0:W5:Y:S01]  /*16ab0*/  LDG.E.128 R28, desc[UR36][R22.64] ;  /* 0x00000024161c7981 */ /* 0x000162000c1e1d00 */
[----:B----4-:R-:W-:Y:S05]  /*16ac0*/  BRA.U UP0, `(.L_x_1190) ;  /* 0x0000000100507547 */ /* 0x010fea000b800000 */
[----:B------:R-:W-:Y:S01]  /*16ad0*/  ISETP.NE.AND P3, PT, R2, RZ, PT ;  /* 0x000000ff0200720c */ /* 0x000fe20003f65270 */
[----:B------:R-:W1:-:S12]  /*16ae0*/  LDS.128 R44, [R19] ;  /* 0x00000000132c7984 */ /* 0x000e580000000c00 */
[----:B------:R-:W-:Y:S01]  /*16af0*/  VOTEU.ANY UP0, P3 ;  /* 0x0000000000ff7886 */ /* 0x000fe20001800100 */
[----:B------:R-:W-:-:S13]  /*16b00*/  PLOP3.LUT P0, PT, PT, PT, UP0, 0x80, 0x8 ;  /* 0x000000000008781c */ /* 0x000fda0003f0f008 */
[----:B------:R-:W2:Y:S01]  /*16b10*/  @P0 LDG.E.128 R32, desc[UR36][R20.64] ;  /* 0x0000002414200981 */ /* 0x000ea2000c1e1d00 */
[----:B------:R-:W-:Y:S01]  /*16b20*/  PLOP3.LUT P0, PT, PT, PT, UP0, 0x80, 0x8 ;  /* 0x000000000008781c */ /* 0x000fe20003f0f008 */
[----:B0-----:R-:W-:Y:S01]  /*16b30*/  VIADD R23, R27, 0x380 ;  /* 0x000003801b177836 */ /* 0x001fe20000000000 */
[----:B------:R-:W-:Y:S02]  /*16b40*/  PLOP3.LUT P1, PT, PT, PT, UP0, 0x80, 0x8 ;  /* 0x000000000008781c */ /* 0x000fe40003f2f008 */
[----:B------:R-:W-:Y:S01]  /*16b50*/  PLOP3.LUT P2, PT, PT, PT, UP0, 0x80, 0x8 ;  /* 0x000000000008781c */ /* 0x000fe20003f4f008 */
[----:B------:R-:W-:Y:S01]  /*16b60*/  IMAD.WIDE.U32 R22, R23, 0x4, R10 ;  /* 0x0000000417167825 */ /* 0x000fe200078e000a */
[----:B------:R-:W-:-:S03]  /*16b70*/  PLOP3.LUT P3, PT, PT, PT, UP0, 0x80, 0x8 ;  /* 0x000000000008781c */ /* 0x000fc60003f6f008 */
[----:B-1---5:R-:W-:Y:S01]  /*16b80*/  FADD.FTZ R28, R44, R28 ;  /* 0x0000001c2c1c7221 */ /* 0x022fe20000010000 */
        /* <DEDUP_REMOVED lines=8> */
.L_x_1190:
[C---:B-----5:R-:W-:Y:S01]  /*16c10*/  FFMA.FTZ R12, R37.reuse, R28, R12 ;  /* 0x0000001c250c7223 */ /* 0x060fe2000001000c */
[C---:B------:R-:W-:Y:S01]  /*16c20*/  FFMA.FTZ R13, R37.reuse, R29, R13 ;  /* 0x0000001d250d7223 */ /* 0x040fe2000001000d */
[C---:B------:R-:W-:Y:S01]  /*16c30*/  FFMA.FTZ R14, R37.reuse, R30, R14 ;  /* 0x0000001e250e7223 */ /* 0x040fe2000001000e */
[----:B------:R-:W-:-:S07]  /*16c40*/  FFMA.FTZ R15, R37, R31, R15 ;  /* 0x0000001f250f7223 */ /* 0x000fce000001000f */
.L_x_1189:
[----:B------:R-:W-:Y:S05]  /*16c50*/  BSYNC.RECONVERGENT B2 ;  /* 0x0000000000027941 */ /* 0x000fea0003800200 */
.L_x_1188:
[C---:B01----:R-:W-:Y:S02]  /*16c60*/  VIADD R22, R26.reuse, 0x8 ;  /* 0x000000081a167836 */ /* 0x043fe40000000000 */
[----:B------:R-:W-:Y:S02]  /*16c70*/  VIADD R26, R26, 0x10 ;  /* 0x000000101a1a7836 */ /* 0x000fe40000000000 */
[----:B------:R-:W-:Y:S01]  /*16c80*/  VIADD R27, R27, 0x700 ;  /* 0x000007001b1b7836 */ /* 0x000fe20000000000 */
[----:B------:R-:W-:Y:S01]  /*16c90*/  ISETP.GE.AND P0, PT, R22, UR40, PT ;  /* 0x0000002816007c0c */ /* 0x000fe2000bf06270 */
[----:B------:R-:W-:-:S12]  /*16ca0*/  VIADD R0, R0, 0x40 ;  /* 0x0000004000007836 */ /* 0x000fd80000000000 */
[----:B------:R-:W-:Y:S05]  /*16cb0*/  @!P0 BRA `(.L_x_1191) ;  /* 0xfffffff400e48947 */ /* 0x000fea000383ffff */
.L_x_1180:
[----:B------:R-:W-:Y:S05]  /*16cc0*/  BSYNC.RECONVERGENT B1 ;  /* 0x0000000000017941 */ /* 0x000fea0003800200 */
.L_x_1179:
[----:B------:R-:W-:-:S13]  /*16cd0*/  ISETP.NE.AND P0, PT, R9, UR4, PT ;  /* 0x0000000409007c0c */ /* 0x000fda000bf05270 */
[----:B------:R-:W-:Y:S05]  /*16ce0*/  @P0 BRA `(.L_x_1169) ;  /* 0x0000000000b80947 */ /* 0x000fea0003800000 */
[----:B------:R-:W-:Y:S02]  /*16cf0*/  UMOV UR5, 0x70 ;  /* 0x0000007000057882 */ /* 0x000fe40000000000 */
[----:B------:R-:W-:-:S06]  /*16d00*/  UIMAD UR5, UR41, UR5, -0x70 ;  /* 0xffffff90290574a4 */ /* 0x000fcc000f8e0205 */
[----:B------:R-:W-:-:S05]  /*16d10*/  MOV R17, UR5 ;  /* 0x0000000500117c02 */ /* 0x000fca0008000f00 */
[----:B------:R-:W-:Y:S01]  /*16d20*/  IMAD.WIDE R16, R17, 0x4, R10 ;  /* 0x0000000411107825 */ /* 0x000fe200078e020a */
[----:B------:R-:W0:Y:S01]  /*16d30*/  S2R R19, SR_CgaCtaId ;  /* 0x0000000000137919 */ /* 0x000e220000008800 */
[----:B------:R-:W-:Y:S01]  /*16d40*/  MOV R0, 0x400 ;  /* 0x0000040000007802 */ /* 0x000fe20000000f00 */
[----:B------:R-:W3:Y:S02]  /*16d50*/  LDCU UR5, c[0x0][0x40c] ;  /* 0x00008180ff0577ac */ /* 0x000ee40008000800 */
[----:B------:R4:W5:Y:S01]  /*16d60*/  LDG.E.128 R20, desc[UR36][R16.64] ;  /* 0x0000002410147981 */ /* 0x000962000c1e1d00 */
[----:B------:R-:W-:Y:S01]  /*16d70*/  IADD3 R8, PT, PT, -R8, UR41, RZ ;  /* 0x0000002908087c10 */ /* 0x000fe2000fffe1ff */
[----:B------:R-:W-:Y:S01]  /*16d80*/  VIADD R0, R0, 0x440 ;  /* 0x0000044000007836 */ /* 0x000fe20000000000 */
[----:B---3--:R-:W-:-:S04]  /*16d90*/  UISETP.NE.AND UP0, UPT, UR5, URZ, UPT ;  /* 0x000000ff0500728c */ /* 0x008fc8000bf05270 */
[----:B0-----:R-:W-:-:S05]  /*16da0*/  LEA R19, R19, R0, 0x18 ;  /* 0x0000000013137211 */ /* 0x001fca00078ec0ff */
[----:B------:R-:W-:-:S06]  /*16db0*/  IMAD R19, R8, 0x4, R19 ;  /* 0x0000000408137824 */ /* 0x000fcc00078e0213 */
[----:B------:R-:W0:Y:S01]  /*16dc0*/  LDS R19, [R19+-0x4] ;  /* 0xfffffc0013137984 */ /* 0x000e220000000800 */
[----:B----4-:R-:W-:Y:S05]  /*16dd0*/  BRA.U UP0, `(.L_x_1192) ;  /* 0x00000001006c7547 */ /* 0x010fea000b800000 */
[----:B------:R-:W3:Y:S01]  /*16de0*/  LDL R24, [R1+0x178] ;  /* 0x0001780001187983 */ /* 0x000ee20000100800 */
[----:B------:R-:W4:Y:S02]  /*16df0*/  LDCU.64 UR12, c[0x0][0x460] ;  /* 0x00008c00ff0c77ac */ /* 0x000f240008000a00 */
[----:B----4-:R-:W-:-:S04]  /*16e00*/  UISETP.NE.U32.AND UP0, UPT, UR12, URZ, UPT ;  /* 0x000000ff0c00728c */ /* 0x010fc8000bf05070 */
[----:B------:R-:W-:-:S06]  /*16e10*/  UISETP.NE.AND.EX UP0, UPT, UR13, URZ, UPT, UP0 ;  /* 0x000000ff0d00728c */ /* 0x000fcc000bf05300 */
[----:B------:R-:W-:-:S05]  /*16e20*/  PLOP3.LUT P0, PT, PT, PT, UP0, 0x80, 0x8 ;  /* 0x000000000008781c */ /* 0x000fca0003f0f008 */
[----:B------:R-:W4:Y:S01]  /*16e30*/  @UP0 LDCU UR5, c[0x0][0x3f8] ;  /* 0x00007f00ff0507ac */ /* 0x000f220008000800 */
[----:B------:R-:W1:Y:S01]  /*16e40*/  @UP0 LDCU.64 UR12, c[0x0][0x458] ;  /* 0x00008b00ff0c07ac */ /* 0x000e620008000a00 */
[----:B----4-:R-:W-:Y:S01]  /*16e50*/  @UP0 UIMAD UR5, UR39, UR5, UR14 ;  /* 0x00000005270502a4 */ /* 0x010fe2000f8e020e */
[----:B-1----:R-:W-:Y:S01]  /*16e60*/  MOV R17, UR13 ;  /* 0x0000000d00117c02 */ /* 0x002fe20008000f00 */
[----:B------:R-:W-:-:S04]  /*16e70*/  IMAD.U32 R16, RZ, RZ, UR12 ;  /* 0x0000000cff107e24 */ /* 0x000fc8000f8e00ff */
[----:B------:R-:W-:-:S04]  /*16e80*/  IMAD.U32 R25, RZ, RZ, UR5 ;  /* 0x00000005ff197e24 */ /* 0x000fc8000f8e00ff */
[----:B------:R-:W-:-:S04]  /*16e90*/  @P0 IMAD R25, R25, 0x70, R18 ;  /* 0x0000007019190824 */ /* 0x000fc800078e0212 */
[----:B------:R-:W-:Y:S01]  /*16ea0*/  @P0 IMAD.WIDE R16, R25, 0x4, R16 ;  /* 0x0000000419100825 */ /* 0x000fe200078e0210 */
[----:B---3--:R-:W-:-:S04]  /*16eb0*/  R2UR UR9, R24 ;  /* 0x00000000180972ca */ /* 0x008fc800000e0000 */
[----:B------:R-:W3:Y:S01]  /*16ec0*/  @P0 LDG.E.128 R24, desc[UR36][R16.64] ;  /* 0x0000002410180981 */ /* 0x000ee2000c1e1d00 */
[----:B-----5:R-:W-:Y:S01]  /*16ed0*/  FADD.FTZ R20, R20, R4 ;  /* 0x0000000414147221 */ /* 0x020fe20000010000 */
[----:B------:R-:W-:Y:S01]  /*16ee0*/  FADD.FTZ R21, R21, R5 ;  /* 0x0000000515157221 */ /* 0x000fe20000010000 */
[----:B------:R-:W-:Y:S01]  /*16ef0*/  FADD.FTZ R22, R22, R6 ;  /* 0x0000000616167221 */ /* 0x000fe20000010000 */
[----:B------:R-:W-:-:S05]  /*16f00*/  FADD.FTZ R23, R23, R7 ;  /* 0x0000000717177221 */ /* 0x000fca0000010000 */
[----:B------:R-:W-:-:S06]  /*16f10*/  UIMAD UR5, UR9, 0x70, URZ ;  /* 0x00000070090578a4 */ /* 0x000fcc000f8e02ff */
[----:B------:R-:W-:-:S04]  /*16f20*/  IMAD.U32 R29, RZ, RZ, UR5 ;  /* 0x00000005ff1d7e24 */ /* 0x000fc8000f8e00ff */
[----:B------:R-:W-:-:S04]  /*16f30*/  IMAD.WIDE R10, R29, 0x4, R10 ;  /* 0x000000041d0a7825 */ /* 0x000fc800078e020a */
[----:B---3--:R-:W-:Y:S01]  /*16f40*/  @P0 FMUL.FTZ R20, R20, R24 ;  /* 0x0000001814140220 */ /* 0x008fe20000410000 */
[----:B------:R-:W-:Y:S01]  /*16f50*/  @P0 FMUL.FTZ R21, R21, R25 ;  /* 0x0000001915150220 */ /* 0x000fe20000410000 */
[----:B------:R-:W-:Y:S01]  /*16f60*/  @P0 FMUL.FTZ R22, R22, R26 ;  /* 0x0000001a16160220 */ /* 0x000fe20000410000 */
[----:B------:R-:W-:-:S05]  /*16f70*/  @P0 FMUL.FTZ R23, R23, R27 ;  /* 0x0000001b17170220 */ /* 0x000fca0000410000 */
[----:B------:R3:W-:Y:S02]  /*16f80*/  STG.E.128 desc[UR36][R10.64], R20 ;  /* 0x000000140a007986 */ /* 0x0007e4000c101d24 */
.L_x_1192:
[C---:B0----5:R-:W-:Y:S01]  /*16f90*/  FFMA.FTZ R12, R19.reuse, R20, R12 ;  /* 0x00000014130c7223 */ /* 0x061fe2000001000c */
[C---:B------:R-:W-:Y:S01]  /*16fa0*/  FFMA.FTZ R13, R19.reuse, R21, R13 ;  /* 0x00000015130d7223 */ /* 0x040fe2000001000d */
[C---:B------:R-:W-:Y:S01]  /*16fb0*/  FFMA.FTZ R14, R19.reuse, R22, R14 ;  /* 0x00000016130e7223 */ /* 0x040fe2000001000e */
[----:B------:R-:W-:-:S07]  /*16fc0*/  FFMA.FTZ R15, R19, R23, R15 ;  /* 0x00000017130f7223 */ /* 0x000fce000001000f */
.L_x_1169:
[----:B0---4-:R-:W-:Y:S05]  /*16fd0*/  BSYNC.RECONVERGENT B0 ;  /* 0x0000000000007941 */ /* 0x011fea0003800200 */
.L_x_1168:
[----:B------:R-:W-:Y:S01]  /*16fe0*/  BAR.SYNC.DEFER_BLOCKING 0x0 ;  /* 0x0000000000007b1d */ /* 0x000fe20000010000 */
[----:B------:R-:W-:-:S13]  /*16ff0*/  ISETP.GT.U32.AND P0, PT, R18, 0x6f, PT ;  /* 0x0000006f1200780c */ /* 0x000fda0003f04070 */
[----:B------:R-:W-:Y:S05]  /*17000*/  @P0 EXIT ;  /* 0x000000000000094d */ /* 0x000fea0003800000 */
[----:B------:R-:W0:Y:S01]  /*17010*/  S2UR UR5, SR_CgaCtaId ;  /* 0x00000000000579c3 */ /* 0x000e220000008800 */
[----:B------:R-:W-:Y:S01]  /*17020*/  UMOV UR4, 0x400 ;  /* 0x0000040000047882 */ /* 0x000fe20000000000 */
[----:B------:R-:W-:Y:S01]  /*17030*/  LOP3.LUT R0, R3, 0x380, RZ, 0xc0, !PT ;  /* 0x0000038003007812 */ /* 0x000fe200078ec0ff */
[----:B------:R-:W-:Y:S01]  /*17040*/  UIADD3 UR4, UPT, UPT, UR4, 0x440, URZ ;  /* 0x0000044004047890 */ /* 0x000fe2000fffe0ff */
[----:B------:R-:W-:Y:S01]  /*17050*/  IMAD R9, R9, 0x70, R18 ;  /* 0x0000007009097824 */ /* 0x000fe200078e0212 */
[C---:B------:R-:W-:Y:S02]  /*17060*/  ISETP.GT.U32.AND P1, PT, R3.reuse, 0x7f, PT ;  /* 0x0000007f0300780c */ /* 0x040fe40003f24070 */
[----:B------:R-:W-:Y:S02]  /*17070*/  ISETP.NE.AND P0, PT, R0, 0x80, PT ;  /* 0x000000800000780c */ /* 0x000fe40003f05270 */
[C---:B------:R-:W-:Y:S02]  /*17080*/  LOP3.LUT R0, R3.reuse, 0x3c0, RZ, 0xc0, !PT ;  /* 0x000003c003007812 */ /* 0x040fe400078ec0ff */
[----:B------:R-:W-:Y:S01]  /*17090*/  ISETP.GT.U32.AND P2, PT, R3, 0x3f, PT ;  /* 0x0000003f0300780c */ /* 0x000fe20003f44070 */
[----:B0-----:R-:W-:-:S06]  /*170a0*/  ULEA UR4, UR5, UR4, 0x18 ;  /* 0x0000000405047291 */ /* 0x001fcc000f8ec0ff */
[----:B------:R-:W-:-:S05]  /*170b0*/  LEA R9, R9, UR4, 0x2 ;  /* 0x0000000409097c11 */ /* 0x000fca000f8e10ff */
[----:B------:R-:W-:Y:S01]  /*170c0*/  @!P0 STS.128 [R9+-0x700], R12 ;  /* 0xfff9000c09008388 */ /* 0x000fe20000000c00 */
[----:B------:R-:W-:Y:S01]  /*170d0*/  BAR.SYNC.DEFER_BLOCKING 0x0 ;  /* 0x0000000000007b1d */ /* 0x000fe20000010000 */
[----:B------:R-:W-:Y:S02]  /*170e0*/  ISETP.NE.AND P0, PT, R0, 0x40, PT ;  /* 0x000000400000780c */ /* 0x000fe40003f05270 */
[----:B------:R-:W-:-:S03]  /*170f0*/  LOP3.LUT R0, R3, 0x3e0, RZ, 0xc0, !PT ;  /* 0x000003e003007812 */ /* 0x000fc600078ec0ff */
[----:B------:R-:W0:Y:S02]  /*17100*/  @!P1 LDS.128 R4, [R9] ;  /* 0x0000000009049984 */ /* 0x000e240000000c00 */
[----:B0-----:R-:W-:Y:S01]  /*17110*/  @!P1 FADD.FTZ R12, R12, R4 ;  /* 0x000000040c0c9221 */ /* 0x001fe20000010000 */
[----:B------:R-:W-:Y:S01]  /*17120*/  @!P1 FADD.FTZ R13, R13, R5 ;  /* 0x000000050d0d9221 */ /* 0x000fe20000010000 */
[----:B------:R-:W-:Y:S01]  /*17130*/  @!P1 FADD.FTZ R14, R14, R6 ;  /* 0x000000060e0e9221 */ /* 0x000fe20000010000 */
[----:B------:R-:W-:Y:S01]  /*17140*/  @!P1 FADD.FTZ R15, R15, R7 ;  /* 0x000000070f0f9221 */ /* 0x000fe20000010000 */
[----:B------:R-:W-:Y:S01]  /*17150*/  BAR.SYNC.DEFER_BLOCKING 0x0 ;  /* 0x0000000000007b1d */ /* 0x000fe20000010000 */
[----:B------:R-:W-:-:S05]  /*17160*/  ISETP.GT.U32.AND P1, PT, R3, 0x1f, PT ;  /* 0x0000001f0300780c */ /* 0x000fca0003f24070 */
[----:B------:R-:W-:Y:S02]  /*17170*/  @!P0 STS.128 [R9+-0x380], R12 ;  /* 0xfffc800c09008388 */ /* 0x000fe40000000c00 */
[----:B------:R-:W-:Y:S01]  /*17180*/  BAR.SYNC.DEFER_BLOCKING 0x0 ;  /* 0x0000000000007b1d */ /* 0x000fe20000010000 */
[----:B------:R-:W-:-:S05]  /*17190*/  ISETP.NE.AND P0, PT, R0, 0x20, PT ;  /* 0x000000200000780c */ /* 0x000fca0003f05270 */
[----:B------:R-:W0:Y:S02]  /*171a0*/  @!P2 LDS.128 R4, [R9] ;  /* 0x000000000904a984 */ /* 0x000e240000000c00 */
[----:B0-----:R-:W-:Y:S01]  /*171b0*/  @!P2 FADD.FTZ R12, R12, R4 ;  /* 0x000000040c0ca221 */ /* 0x001fe20000010000 */
[----:B------:R-:W-:Y:S01]  /*171c0*/  @!P2 FADD.FTZ R13, R13, R5 ;  /* 0x000000050d0da221 */ /* 0x000fe20000010000 */
[----:B------:R-:W-:Y:S01]  /*171d0*/  @!P2 FADD.FTZ R14, R14, R6 ;  /* 0x000000060e0ea221 */ /* 0x000fe20000010000 */
[----:B------:R-:W-:Y:S01]  /*171e0*/  @!P2 FADD.FTZ R15, R15, R7 ;  /* 0x000000070f0fa221 */ /* 0x000fe20000010000 */
[----:B------:R-:W-:Y:S06]  /*171f0*/  BAR.SYNC.DEFER_BLOCKING 0x0 ;  /* 0x0000000000007b1d */ /* 0x000fec0000010000 */
[----:B------:R0:W-:Y:S02]  /*17200*/  @!P0 STS.128 [R9+-0x1c0], R12 ;  /* 0xfffe400c09008388 */ /* 0x0001e40000000c00 */
[----:B------:R-:W-:Y:S06]  /*17210*/  BAR.SYNC.DEFER_BLOCKING 0x0 ;  /* 0x0000000000007b1d */ /* 0x000fec0000010000 */
[----:B------:R0:W4:Y:S02]  /*17220*/  @!P1 LDS.128 R4, [R9] ;  /* 0x0000000009049984 */ /* 0x0001240000000c00 */
[----:B------:R-:W-:Y:S06]  /*17230*/  BAR.SYNC.DEFER_BLOCKING 0x0 ;  /* 0x0000000000007b1d */ /* 0x000fec0000010000 */
[----:B------:R-:W-:Y:S05]  /*17240*/  @P1 EXIT ;  /* 0x000000000000194d */ /* 0x000fea0003800000 */
[----:B------:R-:W5:Y:S01]  /*17250*/  LDCU UR4, c[0x0][0x478] ;  /* 0x00008f00ff0477ac */ /* 0x000f620008000800 */
[----:B0---4-:R-:W-:Y:S01]  /*17260*/  @!P1 FADD.FTZ R12, R12, R4 ;  /* 0x000000040c0c9221 */ /* 0x011fe20000010000 */
[----:B------:R-:W-:Y:S01]  /*17270*/  @!P1 FADD.FTZ R13, R13, R5 ;  /* 0x000000050d0d9221 */ /* 0x000fe20000010000 */
[----:B------:R-:W-:Y:S01]  /*17280*/  @!P1 FADD.FTZ R14, R14, R6 ;  /* 0x000000060e0e9221 */ /* 0x000fe20000010000 */
[----:B------:R-:W-:Y:S01]  /*17290*/  @!P1 FADD.FTZ R15, R15, R7 ;  /* 0x000000070f0f9221 */ /* 0x000fe20000010000 */
[----:B-----5:R-:W-:-:S09]  /*172a0*/  UISETP.NE.AND UP0, UPT, UR4, 0x2, UPT ;  /* 0x000000020400788c */ /* 0x020fd2000bf05270 */
[----:B------:R-:W-:Y:S05]  /*172b0*/  BRA.U UP0, `(.L_x_1193) ;  /* 0x00000001007c7547 */ /* 0x000fea000b800000 */
[----:B------:R-:W0:Y:S01]  /*172c0*/  LDC.64 R2, c[0x0][0x470] ;  /* 0x00011c00ff027b82 */ /* 0x000e220000000a00 */
[----:B------:R-:W4:Y:S01]  /*172d0*/  LDCU.64 UR4, c[0x0][0x380] ;  /* 0x00007000ff0477ac */ /* 0x000f220008000a00 */
[----:B0-----:R-:W5:Y:S01]  /*172e0*/  LDG.E R2, desc[UR36][R2.64] ;  /* 0x0000002402027981 */ /* 0x001f62000c1e1900 */
[----:B------:R-:W-:Y:S02]  /*172f0*/  VIADD R18, R18, UR6 ;  /* 0x0000000612127c36 */ /* 0x000fe40008000000 */
[C---:B-----5:R-:W-:Y:S01]  /*17300*/  FMUL.FTZ R14, R2.reuse, R14 ;  /* 0x0000000e020e7220 */ /* 0x060fe20000410000 */
[C---:B------:R-:W-:Y:S01]  /*17310*/  FMUL.FTZ R15, R2.reuse, R15 ;  /* 0x0000000f020f7220 */ /* 0x040fe20000410000 */
[C---:B------:R-:W-:Y:S01]  /*17320*/  FMUL.FTZ R13, R2.reuse, R13 ;  /* 0x0000000d020d7220 */ /* 0x040fe20000410000 */
[----:B------:R-:W-:-:S03]  /*17330*/  FMUL.FTZ R12, R2, R12 ;  /* 0x0000000c020c7220 */ /* 0x000fc60000410000 */
[----:B------:R-:W0:Y:S08]  /*17340*/  F2I.S8.NTZ R14, R14 ;  /* 0x0000000e000e7305 */ /* 0x000e300000202100 */
[----:B------:R-:W5:Y:S01]  /*17350*/  F2I.S8.NTZ R15, R15 ;  /* 0x0000000f000f7305 */ /* 0x000f620000202100 */
[----:B0-----:R-:W-:-:S07]  /*17360*/  PRMT R0, R14, 0x8880, RZ ;  /* 0x000088800e007816 */ /* 0x001fce00000000ff */
[----:B------:R-:W0:Y:S01]  /*17370*/  F2I.S8.NTZ R13, R13 ;  /* 0x0000000d000d7305 */ /* 0x000e220000202100 */
[----:B------:R-:W-:Y:S02]  /*17380*/  PRMT R0, R0, 0x7710, RZ ;  /* 0x0000771000007816 */ /* 0x000fe400000000ff */
[----:B-----5:R-:W-:-:S05]  /*17390*/  PRMT R3, R15, 0x8880, RZ ;  /* 0x000088800f037816 */ /* 0x020fca00000000ff */
[----:B------:R-:W5:Y:S01]  /*173a0*/  F2I.S8.NTZ R12, R12 ;  /* 0x0000000c000c7305 */ /* 0x000f620000202100 */
[----:B------:R-:W-:Y:S01]  /*173b0*/  IMAD.U32 R2, R0, 0x10000, RZ ;  /* 0x0001000000027824 */ /* 0x000fe200078e00ff */
[----:B------:R-:W-:-:S04]  /*173c0*/  PRMT R0, R3, 0x7710, RZ ;  /* 0x0000771003007816 */ /* 0x000fc800000000ff */
[----:B------:R-:W-:Y:S02]  /*173d0*/  LOP3.LUT R3, R2, 0xff0000, RZ, 0xc0, !PT ;  /* 0x00ff000002037812 */ /* 0x000fe400078ec0ff */
[----:B0-----:R-:W-:-:S03]  /*173e0*/  PRMT R13, R13, 0x8880, RZ ;  /* 0x000088800d0d7816 */ /* 0x001fc600000000ff */
[----:B------:R-:W-:Y:S01]  /*173f0*/  IMAD R3, R0, 0x1000000, R3 ;  /* 0x0100000000037824 */ /* 0x000fe200078e0203 */
[----:B------:R-:W-:Y:S02]  /*17400*/  PRMT R2, R13, 0x7710, RZ ;  /* 0x000077100d027816 */ /* 0x000fe400000000ff */
[----:B-----5:R-:W-:-:S04]  /*17410*/  PRMT R4, R12, 0x8880, RZ ;  /* 0x000088800c047816 */ /* 0x020fc800000000ff */
[----:B------:R-:W-:Y:S02]  /*17420*/  PRMT R0, R4, 0x7710, RZ ;  /* 0x0000771004007816 */ /* 0x000fe400000000ff */
[----:B------:R-:W-:Y:S02]  /*17430*/  LOP3.LUT R4, R2, 0xff, RZ, 0xc0, !PT ;  /* 0x000000ff02047812 */ /* 0x000fe400078ec0ff */
[----:B------:R-:W-:Y:S02]  /*17440*/  LOP3.LUT R5, R0, 0xff, RZ, 0xc0, !PT ;  /* 0x000000ff00057812 */ /* 0x000fe400078ec0ff */
[----:B------:R-:W-:Y:S02]  /*17450*/  LEA R4, R4, R3, 0x8 ;  /* 0x0000000304047211 */ /* 0x000fe400078e40ff */
[----:B----4-:R-:W-:-:S03]  /*17460*/  IADD3 R2, P0, PT, R18, UR4, RZ ;  /* 0x0000000412027c10 */ /* 0x010fc6000ff1e0ff */
[----:B------:R-:W-:Y:S01]  /*17470*/  IMAD.IADD R5, R4, 0x1, R5 ;  /* 0x0000000104057824 */ /* 0x000fe200078e0205 */
[----:B------:R-:W-:-:S05]  /*17480*/  LEA.HI.X.SX32 R3, R18, UR5, 0x1, P0 ;  /* 0x0000000512037c11 */ /* 0x000fca00080f0eff */
[----:B------:R-:W-:Y:S01]  /*17490*/  STG.E desc[UR36][R2.64], R5 ;  /* 0x0000000502007986 */ /* 0x000fe2000c101924 */
[----:B------:R-:W-:Y:S05]  /*174a0*/  EXIT ;  /* 0x000000000000794d */ /* 0x000fea0003800000 */
.L_x_1193:
[----:B------:R-:W0:Y:S01]  /*174b0*/  LDC.64 R2, c[0x0][0x380] ;  /* 0x0000e000ff027b82 */ /* 0x000e220000000a00 */
[----:B------:R-:W-:-:S04]  /*174c0*/  VIADD R5, R18, UR6 ;  /* 0x0000000612057c36 */ /* 0x000fc80008000000 */
[----:B0-----:R-:W-:-:S05]  /*174d0*/  IMAD.WIDE R2, R5, 0x4, R2 ;  /* 0x0000000405027825 */ /* 0x001fca00078e0202 */
[----:B------:R-:W-:Y:S01]  /*174e0*/  STG.E.128 desc[UR36][R2.64], R12 ;  /* 0x0000000c02007986 */ /* 0x000fe2000c101d24 */
[----:B------:R-:W-:Y:S05]  /*174f0*/  EXIT ;  /* 0x000000000000794d */ /* 0x000fea0003800000 */
.L_x_931:
[----:B------:R-:W-:Y:S01]  /*17500*/  IMAD.MOV.U32 R12, RZ, RZ, 0x10 ;  /* 0x00000010ff0c7424 */ /* 0x000fe200078e00ff */
[----:B------:R-:W-:Y:S01]  /*17510*/  MOV R15, 0xffffffff ;  /* 0xffffffff000f7802 */ /* 0x000fe20000000f00 */
[----:B------:R-:W-:-:S07]  /*17520*/  IMAD.MOV.U32 R11, RZ, RZ, 0x1f ;  /* 0x0000001fff0b7424 */ /* 0x000fce00078e00ff */
[----:B01----:R-:W-:Y:S05]  /*17530*/  WARPSYNC.COLLECTIVE R15, `(.L_x_1194) ;  /* 0x000000000f087348 */ /* 0x003fea0003c00000 */
[----:B------:R2:W3:Y:S02]  /*17540*/  SHFL.BFLY P6, R14, R13, R12, R11 ;  /* 0x0c00000c0d0e7389 */ /* 0x0004e400000c000b */
[----:B0123--:R-:W-:Y:S05]  /*17550*/  ENDCOLLECTIVE ;  /* 0x000000000000791b */ /* 0x00ffea0003800000 */
.L_x_1194:
[----:B------:R-:W-:Y:S02]  /*17560*/  IMAD.MOV.U32 R12, RZ, RZ, 0x8 ;  /* 0x00000008ff0c7424 */ /* 0x000fe400078e00ff */
[----:B------:R-:W-:-:S04]  /*17570*/  FADD.FTZ R0, R13, R14 ;  /* 0x0000000e0d007221 */ /* 0x000fc80000010000 */
[----:B------:R-:W-:-:S07]  /*17580*/  IMAD.MOV.U32 R13, RZ, RZ, R0 ;  /* 0x000000ffff0d7224 */ /* 0x000fce00078e0000 */
[----:B------:R-:W-:Y:S05]  /*17590*/  WARPSYNC.COLLECTIVE R15, `(.L_x_1195) ;  /* 0x000000000f087348 */ /* 0x000fea0003c00000 */
[----:B------:R0:W1:Y:S02]  /*175a0*/  SHFL.BFLY P6, R14, R13, R12, R11 ;  /* 0x0c00000c0d0e7389 */ /* 0x00006400000c000b */
[----:B01----:R-:W-:Y:S05]  /*175b0*/  ENDCOLLECTIVE ;  /* 0x000000000000791b */ /* 0x003fea0003800000 */
.L_x_1195:
[----:B------:R-:W-:Y:S02]  /*175c0*/  IMAD.MOV.U32 R12, RZ, RZ, 0x4 ;  /* 0x00000004ff0c7424 */ /* 0x000fe400078e00ff */
[----:B------:R-:W-:-:S04]  /*175d0*/  FADD.FTZ R3, R0, R14 ;  /* 0x0000000e00037221 */ /* 0x000fc80000010000 */
[----:B------:R-:W-:-:S07]  /*175e0*/  IMAD.MOV.U32 R13, RZ, RZ, R3 ;  /* 0x000000ffff0d7224 */ /* 0x000fce00078e0003 */
[----:B------:R-:W-:Y:S05]  /*175f0*/  WARPSYNC.COLLECTIVE R15, `(.L_x_1196) ;  /* 0x000000000f087348 */ /* 0x000fea0003c00000 */
[----:B------:R0:W1:Y:S02]  /*17600*/  SHFL.BFLY P6, R14, R13, R12, R11 ;  /* 0x0c00000c0d0e7389 */ /* 0x00006400000c000b */
[----:B01----:R-:W-:Y:S05]  /*17610*/  ENDCOLLECTIVE ;  /* 0x000000000000791b */ /* 0x003fea0003800000 */
.L_x_1196:
[----:B------:R-:W-:Y:S02]  /*17620*/  IMAD.MOV.U32 R12, RZ, RZ, 0x2 ;  /* 0x00000002ff0c7424 */ /* 0x000fe400078e00ff */
[----:B------:R-:W-:-:S05]  /*17630*/  FADD.FTZ R4, R3, R14 ;  /* 0x0000000e03047221 */ /* 0x000fca0000010000 */
[----:B------:R-:W-:-:S07]  /*17640*/  MOV R13, R4 ;  /* 0x00000004000d7202 */ /* 0x000fce0000000f00 */
[----:B------:R-:W-:Y:S05]  /*17650*/  WARPSYNC.COLLECTIVE R15, `(.L_x_1197) ;  /* 0x000000000f087348 */ /* 0x000fea0003c00000 */
[----:B------:R0:W1:Y:S02]  /*17660*/  SHFL.BFLY P6, R14, R13, R12, R11 ;  /* 0x0c00000c0d0e7389 */ /* 0x00006400000c000b */
[----:B01----:R-:W-:Y:S05]  /*17670*/  ENDCOLLECTIVE ;  /* 0x000000000000791b */ /* 0x003fea0003800000 */
.L_x_1197:
[----:B------:R-:W-:Y:S02]  /*17680*/  IMAD.MOV.U32 R12, RZ, RZ, 0x1 ;  /* 0x00000001ff0c7424 */ /* 0x000fe400078e00ff */
[----:B------:R-:W-:-:S04]  /*17690*/  FADD.FTZ R5, R4, R14 ;  /* 0x0000000e04057221 */ /* 0x000fc80000010000 */
[----:B------:R-:W-:-:S07]  /*176a0*/  IMAD.MOV.U32 R13, RZ, RZ, R5 ;  /* 0x000000ffff0d7224 */ /* 0x000fce00078e0005 */
[----:B------:R-:W-:Y:S05]  /*176b0*/  WARPSYNC.COLLECTIVE R15, `(.L_x_1198) ;  /* 0x000000000f087348 */ /* 0x000fea0003c00000 */
[----:B------:R0:W1:Y:S02]  /*176c0*/  SHFL.BFLY P6, R14, R13, R12, R11 ;  /* 0x0c00000c0d0e7389 */ /* 0x00006400000c000b */
[----:B01----:R-:W-:Y:S05]  /*176d0*/  ENDCOLLECTIVE ;  /* 0x000000000000791b */ /* 0x003fea0003800000 */
.L_x_1198:
[----:B------:R-:W-:Y:S05]  /*176e0*/  BRA `(.L_x_1199) ;  /* 0xfffffea800747947 */ /* 0x000fea000383ffff */
.L_x_1200:
        /* <DEDUP_REMOVED lines=9> */
.L_x_4059:


//--------------------- .text._ZN4mmha33masked_multihead_attention_kernelIfLi112ELi128ELi2ELi32ELi128ELb1ELb1EEEv26Multihead_attention_paramsIT_XT5_EE --------------------------
	.section	.text._ZN4mmha33masked_multihead_attention_kernelIfLi112ELi128ELi2ELi32ELi128ELb1ELb1EEEv26Multihead_attention_paramsIT_XT5_EE,"ax",@progbits
	.align	128
        .global         _ZN4mmha33masked_multihead_attention_kernelIfLi112ELi128ELi2ELi32ELi128ELb1ELb1EEEv26Multihead_attention_paramsIT_XT5_EE
        .type           _ZN4mmha33masked_multihead_attention_kernelIfLi112ELi128ELi2ELi32ELi128ELb1ELb1EEEv26Multihead_attention_paramsIT_XT5_EE,@function
        .size           _ZN4mmha33masked_multihead_attention_kernelIfLi112ELi128ELi2ELi32ELi128ELb1ELb1EEEv26Multihead_attention_paramsIT_XT5_EE,(.L_x_4060 - _ZN4mmha33masked_multihead_attention_kernelIfLi112ELi128ELi2ELi32ELi128ELb1ELb1EEEv26Multihead_attention_paramsIT_XT5_EE)
        .other          _ZN4mmha33masked_multihead_attention_kernelIfLi112ELi128ELi2ELi32ELi128ELb1ELb1EEEv26Multihead_attention_paramsIT_XT5_EE,@"STO_CUDA_ENTRY STV_DEFAULT"
_ZN4mmha33masked_multihead_attention_kernelIfLi112ELi128ELi2ELi32ELi128ELb1ELb1EEEv26Multihead_attention_paramsIT_XT5_EE:
.text._ZN4mmha33masked_multihead_attention_kernelIfLi112ELi128ELi2ELi32ELi128ELb1ELb1EEEv26Multihead_attention_paramsIT_XT5_EE:
[----:B------:R-:W0:Y:S01]  /*0000*/  LDC R1, c[0x0][0x37c] ;  /* 0x0000df00ff017b82 */ /* 0x000e220000000800 */
[----:B------:R-:W1:Y:S01]  /*0010*/  LDCU.64 UR4, c[0x0][0x490] ;  /* 0x00009200ff0477ac */ /* 0x000e620008000a00 */
[----:B------:R-:W2:Y:S01]  /*0020*/  S2R R25, SR_CTAID.Y ;  /* 0x0000000000197919 */ /* 0x000ea20000002600 */
[----:B------:R-:W3:Y:S01]  /*0030*/  LDCU.64 UR36, c[0x0][0x358] ;  /* 0x00006b00ff2477ac */ /* 0x000ee20008000a00 */
[----:B-1----:R-:W-:-:S04]  /*0040*/  UISETP.NE.U32.AND UP0, UPT, UR4, URZ, UPT ;  /* 0x000000ff0400728c */ /* 0x002fc8000bf05070 */
[----:B------:R-:W-:-:S09]  /*0050*/  UISETP.NE.AND.EX UP0, UPT, UR5, URZ, UPT, UP0 ;  /* 0x000000ff0500728c */ /* 0x000fd2000bf05300 */
[----:B---3--:R-:W-:Y:S05]  /*0060*/  BRA.U !UP0, `(.L_x_1201) ;  /* 0x0000000108147547 */ /* 0x008fea000b800000 */
[----:B--2---:R-:W-:-:S05]  /*0070*/  IADD3 R2, P0, PT, R25, UR4, RZ ;  /* 0x0000000419027c10 */ /* 0x004fca000ff1e0ff */
[----:B------:R-:W-:-:S05]  /*0080*/  IMAD.X R3, RZ, RZ, UR5, P0 ;  /* 0x00000005ff037e24 */ /* 0x000fca00080e06ff */
[----:B------:R-:W2:Y:S02]  /*0090*/  LDG.E.U8 R2, desc[UR36][R2.64] ;  /* 0x0000002402027981 */ /* 0x000ea4000c1e1100 */
[----:B--2---:R-:W-:-:S13]  /*00a0*/  ISETP.NE.AND P0, PT, R2, 0x1, PT ;  /* 0x000000010200780c */ /* 0x004fda0003f05270 */
[----:B------:R-:W-:Y:S05]  /*00b0*/  @!P0 EXIT ;  /* 0x000000000000894d */ /* 0x000fea0003800000 */
.L_x_1201:
[----:B------:R-:W1:Y:S08]  /*00c0*/  LDC R8, c[0x0][0x3f0] ;  /* 0x0000fc00ff087b82 */ /* 0x000e700000000800 */
[----:B------:R-:W3:Y:S08]  /*00d0*/  LDC.64 R10, c[0x0][0x460] ;  /* 0x00011800ff0a7b82 */ /* 0x000ef00000000a00 */
[----:B------:R-:W4:Y:S01]  /*00e0*/  LDC R21, c[0x0][0x40c] ;  /* 0x00010300ff157b82 */ /* 0x000f220000000800 */
[----:B-1----:R-:W-:Y:S01]  /*00f0*/  IABS R5, R8 ;  /* 0x0000000800057213 */ /* 0x002fe20000000000 */
[----:B------:R-:W1:Y:S06]  /*0100*/  S2R R18, SR_TID.X ;  /* 0x0000000000127919 */ /* 0x000e6c0000002100 */
[----:B------:R-:W0:Y:S01]  /*0110*/  LDC R14, c[0x0][0x3f8] ;  /* 0x0000fe00ff0e7b82 */ /* 0x000e220000000800 */
[----:B------:R-:W2:Y:S01]  /*0120*/  I2F.RP R0, R5 ;  /* 0x0000000500007306 */ /* 0x000ea20000209400 */
[----:B---3--:R-:W-:-:S04]  /*0130*/  ISETP.NE.U32.AND P0, PT, R10, RZ, PT ;  /* 0x000000ff0a00720c */ /* 0x008fc80003f05070 */
[----:B------:R-:W-:-:S04]  /*0140*/  ISETP.NE.AND.EX P0, PT, R11, RZ, PT, P0 ;  /* 0x000000ff0b00720c */ /* 0x000fc80003f05300 */
[----:B----4-:R-:W-:Y:S01]  /*0150*/  ISETP.EQ.AND P3, PT, R21, RZ, P0 ;  /* 0x000000ff1500720c */ /* 0x010fe20000762270 */
[----:B--2---:R-:W2:Y:S01]  /*0160*/  MUFU.RCP R0, R0 ;  /* 0x0000000000007308 */ /* 0x004ea20000001000 */
[----:B------:R-:W0:Y:S01]  /*0170*/  S2R R17, SR_CTAID.X ;  /* 0x0000000000117919 */ /* 0x000e220000002500 */
[----:B------:R-:W-:Y:S01]  /*0180*/  BSSY.RECONVERGENT B0, `(.L_x_1202) ;  /* 0x000003c000007945 */ /* 0x000fe20003800200 */
[----:B------:R-:W-:Y:S01]  /*0190*/  P2R R30, PR, RZ, 0x8 ;  /* 0x00000008ff1e7803 */ /* 0x000fe20000000000 */
[----:B--2---:R-:W-:-:S04]  /*01a0*/  VIADD R2, R0, 0xffffffe ;  /* 0x0ffffffe00027836 */ /* 0x004fc80000000000 */
[----:B------:R2:W3:Y:S02]  /*01b0*/  F2I.FTZ.U32.TRUNC.NTZ R3, R2 ;  /* 0x0000000200037305 */ /* 0x0004e4000021f000 */
[----:B--2---:R-:W-:Y:S02]  /*01c0*/  HFMA2 R2, -RZ, RZ, 0, 0 ;  /* 0x00000000ff027431 */ /* 0x004fe400000001ff */
[----:B---3--:R-:W-:-:S04]  /*01d0*/  IMAD.MOV R4, RZ, RZ, -R3 ;  /* 0x000000ffff047224 */ /* 0x008fc800078e0a03 */
[----:B------:R-:W-:Y:S01]  /*01e0*/  IMAD R7, R4, R5, RZ ;  /* 0x0000000504077224 */ /* 0x000fe200078e02ff */
[----:B------:R-:W-:-:S03]  /*01f0*/  IABS R4, R25 ;  /* 0x0000001900047213 */ /* 0x000fc60000000000 */
[----:B------:R-:W-:Y:S02]  /*0200*/  IMAD.HI.U32 R3, R3, R7, R2 ;  /* 0x0000000703037227 */ /* 0x000fe400078e0002 */
[----:B------:R-:W2:Y:S04]  /*0210*/  @P3 LDC.64 R6, c[0x0][0x460] ;  /* 0x00011800ff063b82 */ /* 0x000ea80000000a00 */
[----:B------:R-:W-:-:S04]  /*0220*/  IMAD.HI.U32 R3, R3, R4, RZ ;  /* 0x0000000403037227 */ /* 0x000fc800078e00ff */
[----:B------:R-:W-:-:S04]  /*0230*/  IMAD.MOV R0, RZ, RZ, -R3 ;  /* 0x000000ffff007224 */ /* 0x000fc800078e0a03 */
[----:B------:R-:W-:-:S05]  /*0240*/  IMAD R0, R5, R0, R4 ;  /* 0x0000000005007224 */ /* 0x000fca00078e0204 */
[----:B------:R-:W-:-:S13]  /*0250*/  ISETP.GT.U32.AND P1, PT, R5, R0, PT ;  /* 0x000000000500720c */ /* 0x000fda0003f24070 */
[----:B------:R-:W-:Y:S02]  /*0260*/  @!P1 IMAD.IADD R0, R0, 0x1, -R5 ;  /* 0x0000000100009824 */ /* 0x000fe400078e0a05 */
[----:B------:R-:W-:Y:S01]  /*0270*/  @!P1 VIADD R3, R3, 0x1 ;  /* 0x0000000103039836 */ /* 0x000fe20000000000 */
[----:B------:R-:W-:Y:S02]  /*0280*/  ISETP.NE.AND P1, PT, R8, RZ, PT ;  /* 0x000000ff0800720c */ /* 0x000fe40003f25270 */
[----:B------:R-:W-:Y:S02]  /*0290*/  ISETP.GE.U32.AND P0, PT, R0, R5, PT ;  /* 0x000000050000720c */ /* 0x000fe40003f06070 */
[----:B------:R-:W3:Y:S01]  /*02a0*/  LDC.64 R4, c[0x0][0x498] ;  /* 0x00012600ff047b82 */ /* 0x000ee20000000a00 */
[----:B------:R-:W-:-:S04]  /*02b0*/  LOP3.LUT R0, R25, R8, RZ, 0x3c, !PT ;  /* 0x0000000819007212 */ /* 0x000fc800078e3cff */
[----:B------:R-:W-:-:S03]  /*02c0*/  ISETP.GE.AND P2, PT, R0, RZ, PT ;  /* 0x000000ff0000720c */ /* 0x000fc60003f46270 */
[----:B------:R-:W4:Y:S03]  /*02d0*/  LDC R0, c[0x0][0x3e8] ;  /* 0x0000fa00ff007b82 */ /* 0x000f260000000800 */
[----:B------:R-:W-:-:S05]  /*02e0*/  @P0 IADD3 R3, PT, PT, R3, 0x1, RZ ;  /* 0x0000000103030810 */ /* 0x000fca0007ffe0ff */
[----:B------:R-:W-:-:S04]  /*02f0*/  IMAD.MOV.U32 R31, RZ, RZ, R3 ;  /* 0x000000ffff1f7224 */ /* 0x000fc800078e0003 */
[----:B------:R-:W-:Y:S01]  /*0300*/  @!P2 IMAD.MOV R31, RZ, RZ, -R31 ;  /* 0x000000ffff1fa224 */ /* 0x000fe200078e0a1f */
[----:B------:R-:W-:Y:S01]  /*0310*/  @!P1 LOP3.LUT R31, RZ, R8, RZ, 0x33, !PT ;  /* 0x00000008ff1f9212 */ /* 0x000fe200078e33ff */
[----:B---3--:R-:W-:-:S04]  /*0320*/  IMAD.WIDE.U32 R4, R25, 0x4, R4 ;  /* 0x0000000419047825 */ /* 0x008fc800078e0004 */
[----:B--2---:R-:W-:Y:S01]  /*0330*/  @P3 IMAD.WIDE R6, R31, 0x4, R6 ;  /* 0x000000041f063825 */ /* 0x004fe200078e0206 */
[----:B------:R2:W5:Y:S04]  /*0340*/  LDG.E R16, desc[UR36][R4.64] ;  /* 0x0000002404107981 */ /* 0x000568000c1e1900 */
[----:B------:R2:W5:Y:S01]  /*0350*/  @P3 LDG.E R2, desc[UR36][R6.64] ;  /* 0x0000002406023981 */ /* 0x000562000c1e1900 */
[----:B----4-:R-:W-:Y:S01]  /*0360*/  ISETP.NE.AND P0, PT, R0, RZ, PT ;  /* 0x000000ff0000720c */ /* 0x010fe20003f05270 */
[----:B0-----:R-:W-:Y:S01]  /*0370*/  IMAD R19, R25, R14, R17 ;  /* 0x0000000e19137224 */ /* 0x001fe200078e0211 */
[----:B-1----:R-:W-:Y:S02]  /*0380*/  ISETP.GT.U32.AND P2, PT, R18, 0x1b, PT ;  /* 0x0000001b1200780c */ /* 0x002fe40003f44070 */
[----:B------:R-:W-:-:S02]  /*0390*/  CS2R R42, SRZ ;  /* 0x00000000002a7805 */ /* 0x000fc4000001ff00 */
[----:B------:R-:W-:Y:S01]  /*03a0*/  CS2R R40, SRZ ;  /* 0x0000000000287805 */ /* 0x000fe2000001ff00 */
[----:B------:R-:W-:-:S06]  /*03b0*/  IMAD.SHL.U32 R22, R18, 0x4, RZ ;  /* 0x0000000412167824 */ /* 0x000fcc00078e00ff */
[----:B------:R-:W-:Y:S02]  /*03c0*/  @P0 IMAD R0, R25, R0, RZ ;  /* 0x0000000019000224 */ /* 0x000fe400078e02ff */
[----:B------:R-:W-:Y:S02]  /*03d0*/  @!P0 IMAD R3, R19, 0x70, RZ ;  /* 0x0000007013038824 */ /* 0x000fe400078e02ff */
[----:B------:R-:W-:Y:S01]  /*03e0*/  @P0 IMAD R3, R17, 0x70, R0 ;  /* 0x0000007011030824 */ /* 0x000fe200078e0200 */
        /* <DEDUP_REMOVED lines=21> */
.L_x_1203:
[----:B------:R-:W-:Y:S05]  /*0540*/  BSYNC.RECONVERGENT B0 ;  /* 0x0000000000007941 */ /* 0x000fea0003800200 */
.L_x_1202:
[----:B------:R-:W1:Y:S01]  /*0550*/  LDCU.64 UR6, c[0x0][0x3a0] ;  /* 0x00007400ff0677ac */ /* 0x000e620008000a00 */
[----:B------:R-:W2:Y:S01]  /*0560*/  LDC R29, c[0x0][0x3f4] ;  /* 0x0000fd00ff1d7b82 */ /* 0x000ea20000000800 */
[----:B------:R-:W-:Y:S01]  /*0570*/  ISETP.GT.U32.OR P3, PT, R18, 0x1f, !P3 ;  /* 0x0000001f1200780c */ /* 0x000fe20005f64470 */
[----:B-----5:R-:W-:Y:S01]  /*0580*/  VIADD R23, R16, 0xffffffff ;  /* 0xffffffff10177836 */ /* 0x020fe20000000000 */
[----:B------:R-:W3:Y:S01]  /*0590*/  LDCU.64 UR4, c[0x0][0x390] ;  /* 0x00007200ff0477ac */ /* 0x000ee20008000a00 */
[----:B------:R-:W-:Y:S01]  /*05a0*/  IMAD R24, R19, 0x70, RZ ;  /* 0x0000007013187824 */ /* 0x000fe200078e02ff */
[----:B------:R-:W-:Y:S02]  /*05b0*/  CS2R R38, SRZ ;  /* 0x0000000000267805 */ /* 0x000fe4000001ff00 */
[----:B------:R-:W-:Y:S02]  /*05c0*/  CS2R R36, SRZ ;  /* 0x0000000000247805 */ /* 0x000fe4000001ff00 */
[----:B------:R-:W-:Y:S01]  /*05d0*/  CS2R R34, SRZ ;  /* 0x0000000000227805 */ /* 0x000fe2000001ff00 */
[----:B------:R-:W4:Y:S01]  /*05e0*/  @!P2 LDC.64 R4, c[0x0][0x3b8] ;  /* 0x0000ee00ff04ab82 */ /* 0x000f220000000a00 */
[----:B------:R-:W-:-:S02]  /*05f0*/  CS2R R32, SRZ ;  /* 0x0000000000207805 */ /* 0x000fc4000001ff00 */
[----:B------:R-:W-:Y:S02]  /*0600*/  CS2R R46, SRZ ;  /* 0x00000000002e7805 */ /* 0x000fe4000001ff00 */
[----:B------:R-:W-:-:S03]  /*0610*/  CS2R R44, SRZ ;  /* 0x00000000002c7805 */ /* 0x000fc6000001ff00 */
[----:B------:R-:W0:Y:S01]  /*0620*/  @!P3 LDC.64 R10, c[0x0][0x450] ;  /* 0x00011400ff0abb82 */ /* 0x000e220000000a00 */
[----:B-1----:R-:W-:-:S04]  /*0630*/  ISETP.NE.U32.AND P1, PT, RZ, UR6, PT ;  /* 0x00000006ff007c0c */ /* 0x002fc8000bf25070 */
[----:B------:R-:W-:Y:S02]  /*0640*/  ISETP.NE.AND.EX P1, PT, RZ, UR7, PT, P1 ;  /* 0x00000007ff007c0c */ /* 0x000fe4000bf25310 */
[----:B---3--:R-:W-:Y:S01]  /*0650*/  ISETP.NE.U32.AND P0, PT, RZ, UR4, PT ;  /* 0x00000004ff007c0c */ /* 0x008fe2000bf05070 */
[CC--:B--2---:R-:W-:Y:S01]  /*0660*/  @!P2 IMAD R0, R18.reuse, R29.reuse, R23 ;  /* 0x0000001d1200a224 */ /* 0x0c4fe200078e0217 */
[----:B------:R-:W-:Y:S01]  /*0670*/  ISETP.GT.U32.OR P1, PT, R18, 0x1b, !P1 ;  /* 0x0000001b1200780c */ /* 0x000fe20004f24470 */
[----:B------:R-:W1:Y:S01]  /*0680*/  LDC.64 R26, c[0x0][0x418] ;  /* 0x00010600ff1a7b82 */ /* 0x000e620000000a00 */
[----:B------:R-:W-:Y:S01]  /*0690*/  ISETP.NE.AND.EX P0, PT, RZ, UR5, PT, P0 ;  /* 0x00000005ff007c0c */ /* 0x000fe2000bf05300 */
[----:B------:R-:W-:Y:S01]  /*06a0*/  @!P2 IMAD.SHL.U32 R3, R0, 0x4, RZ ;  /* 0x000000040003a824 */ /* 0x000fe200078e00ff */
[----:B------:R-:W-:Y:S01]  /*06b0*/  ISETP.NE.OR P4, PT, R21, RZ, P1 ;  /* 0x000000ff1500720c */ /* 0x000fe20000f85670 */
[----:B------:R-:W-:Y:S01]  /*06c0*/  @!P3 IMAD R0, R2, R14, RZ ;  /* 0x0000000e0200b224 */ /* 0x000fe200078e02ff */
[----:B------:R-:W-:Y:S01]  /*06d0*/  ISETP.GT.U32.OR P0, PT, R18, 0x1b, !P0 ;  /* 0x0000001b1200780c */ /* 0x000fe20004704470 */
[-C--:B------:R-:W-:Y:S01]  /*06e0*/  @!P2 IMAD R13, R24, R29.reuse, R3 ;  /* 0x0000001d180da224 */ /* 0x080fe200078e0203 */
[----:B------:R-:W-:Y:S01]  /*06f0*/  IABS R20, R29 ;  /* 0x0000001d00147213 */ /* 0x000fe20000000000 */
[----:B------:R-:W-:Y:S01]  /*0700*/  IMAD R3, R17, 0x70, R22 ;  /* 0x0000007011037824 */ /* 0x000fe200078e0216 */
[----:B------:R-:W2:Y:S01]  /*0710*/  LDCU.U8 UR4, c[0x0][0x404] ;  /* 0x00008080ff0477ac */ /* 0x000ea20008000000 */
[----:B----4-:R-:W-:-:S04]  /*0720*/  @!P2 IMAD.WIDE R4, R13, 0x4, R4 ;  /* 0x000000040d04a825 */ /* 0x010fc800078e0204 */
[----:B------:R-:W-:Y:S01]  /*0730*/  @!P3 IMAD R15, R0, 0x70, R3 ;  /* 0x00000070000fb824 */ /* 0x000fe200078e0203 */
[----:B------:R3:W4:Y:S01]  /*0740*/  @!P2 LDG.E.128 R36, desc[UR36][R4.64] ;  /* 0x000000240424a981 */ /* 0x000722000c1e1d00 */
[----:B------:R-:W2:Y:S08]  /*0750*/  @!P4 LDC.64 R8, c[0x0][0x3a0] ;  /* 0x0000e800ff08cb82 */ /* 0x000eb00000000a00 */
[----:B0-----:R-:W0:Y:S01]  /*0760*/  @!P0 LDC.64 R6, c[0x0][0x390] ;  /* 0x0000e400ff068b82 */ /* 0x001e220000000a00 */
[----:B------:R-:W-:Y:S01]  /*0770*/  @!P3 IMAD.WIDE R10, R15, 0x4, R10 ;  /* 0x000000040f0ab825 */ /* 0x000fe200078e020a */
[----:B-1----:R-:W-:-:S04]  /*0780*/  ISETP.NE.U32.AND P1, PT, R26, RZ, PT ;  /* 0x000000ff1a00720c */ /* 0x002fc80003f25070 */
[----:B------:R-:W4:Y:S01]  /*0790*/  @!P3 LDG.E.128 R48, desc[UR36][R10.64] ;  /* 0x000000240a30b981 */ /* 0x000f22000c1e1d00 */
[----:B------:R-:W1:Y:S01]  /*07a0*/  I2F.RP R0, R20 ;  /* 0x0000001400007306 */ /* 0x000e620000209400 */
[----:B---3--:R-:W-:Y:S01]  /*07b0*/  IMAD.MOV.U32 R4, RZ, RZ, RZ ;  /* 0x000000ffff047224 */ /* 0x008fe200078e00ff */
[----:B------:R-:W-:Y:S01]  /*07c0*/  ISETP.NE.AND.EX P1, PT, R27, RZ, PT, P1 ;  /* 0x000000ff1b00720c */ /* 0x000fe20003f25310 */
[----:B--2---:R-:W-:-:S05]  /*07d0*/  @!P4 IMAD.WIDE.U32 R8, R3, 0x4, R8 ;  /* 0x000000040308c825 */ /* 0x004fca00078e0008 */
[----:B------:R-:W4:Y:S01]  /*07e0*/  @!P4 LDG.E.128 R32, desc[UR36][R8.64] ;  /* 0x000000240820c981 */ /* 0x000f22000c1e1d00 */
[----:B0-----:R-:W-:Y:S01]  /*07f0*/  @!P0 IMAD.WIDE.U32 R6, R3, 0x4, R6 ;  /* 0x0000000403068825 */ /* 0x001fe200078e0006 */
[----:B-1----:R-:W0:Y:S01]  /*0800*/  MUFU.RCP R0, R0 ;  /* 0x0000000000007308 */ /* 0x002e220000001000 */
[----:B------:R-:W-:-:S04]  /*0810*/  IABS R27, R23 ;  /* 0x00000017001b7213 */ /* 0x000fc80000000000 */
[----:B------:R-:W1:Y:S01]  /*0820*/  @P1 LDC.64 R12, c[0x0][0x418] ;  /* 0x00010600ff0c1b82 */ /* 0x000e620000000a00 */
[----:B------:R2:W3:Y:S01]  /*0830*/  @!P0 LDG.E.128 R44, desc[UR36][R6.64] ;  /* 0x00000024062c8981 */ /* 0x0004e2000c1e1d00 */
[----:B0-----:R-:W-:-:S04]  /*0840*/  IADD3 R3, PT, PT, R0, 0xffffffe, RZ ;  /* 0x0ffffffe00037810 */ /* 0x001fc80007ffe0ff */
[----:B------:R0:W2:Y:S02]  /*0850*/  F2I.FTZ.U32.TRUNC.NTZ R5, R3 ;  /* 0x0000000300057305 */ /* 0x0000a4000021f000 */
[----:B0-----:R-:W0:Y:S01]  /*0860*/  LDC R3, c[0x0][0x400] ;  /* 0x00010000ff037b82 */ /* 0x001e220000000800 */
[----:B--2---:R-:W-:-:S04]  /*0870*/  IMAD.MOV R7, RZ, RZ, -R5 ;  /* 0x000000ffff077224 */ /* 0x004fc800078e0a05 */
[----:B------:R-:W-:-:S04]  /*0880*/  IMAD R7, R7, R20, RZ ;  /* 0x0000001407077224 */ /* 0x000fc800078e02ff */
[----:B------:R-:W-:-:S06]  /*0890*/  IMAD.HI.U32 R4, R5, R7, R4 ;  /* 0x0000000705047227 */ /* 0x000fcc00078e0004 */
[----:B------:R-:W-:-:S04]  /*08a0*/  IMAD.HI.U32 R4, R4, R27, RZ ;  /* 0x0000001b04047227 */ /* 0x000fc800078e00ff */
[----:B------:R-:W-:-:S04]  /*08b0*/  IMAD.MOV R4, RZ, RZ, -R4 ;  /* 0x000000ffff047224 */ /* 0x000fc800078e0a04 */
[----:B------:R-:W-:-:S05]  /*08c0*/  IMAD R27, R20, R4, R27 ;  /* 0x00000004141b7224 */ /* 0x000fca00078e021b */
[----:B------:R-:W-:-:S13]  /*08d0*/  ISETP.GT.U32.AND P0, PT, R20, R27, PT ;  /* 0x0000001b1400720c */ /* 0x000fda0003f04070 */
[----:B------:R-:W-:-:S04]  /*08e0*/  @!P0 IADD3 R27, PT, PT, R27, -R20, RZ ;  /* 0x800000141b1b8210 */ /* 0x000fc80007ffe0ff */
[----:B------:R-:W-:Y:S01]  /*08f0*/  ISETP.GT.U32.AND P0, PT, R20, R27, PT ;  /* 0x0000001b1400720c */ /* 0x000fe20003f04070 */
[----:B------:R-:W-:Y:S02]  /*0900*/  IMAD.MOV.U32 R26, RZ, RZ, RZ ;  /* 0x000000ffff1a7224 */ /* 0x000fe400078e00ff */
[----:B-1----:R-:W-:Y:S01]  /*0910*/  @P1 IMAD.WIDE.U32 R12, R25, 0x4, R12 ;  /* 0x00000004190c1825 */ /* 0x002fe200078e000c */
[----:B------:R-:W-:-:S04]  /*0920*/  ISETP.GE.AND P4, PT, R23, RZ, PT ;  /* 0x000000ff1700720c */ /* 0x000fc80003f86270 */
[----:B------:R1:W5:Y:S01]  /*0930*/  @P1 LDG.E R26, desc[UR36][R12.64] ;  /* 0x000000240c1a1981 */ /* 0x000362000c1e1900 */
[----:B------:R-:W-:-:S04]  /*0940*/  ISETP.NE.AND P1, PT, R21, RZ, PT ;  /* 0x000000ff1500720c */ /* 0x000fc80003f25270 */
[----:B------:R-:W-:Y:S01]  /*0950*/  @!P0 IMAD.IADD R27, R27, 0x1, -R20 ;  /* 0x000000011b1b8824 */ /* 0x000fe200078e0a14 */
[----:B------:R-:W-:Y:S02]  /*0960*/  ISETP.NE.AND P0, PT, RZ, UR4, PT ;  /* 0x00000004ff007c0c */ /* 0x000fe4000bf05270 */
[----:B------:R-:W-:Y:S02]  /*0970*/  ISETP.NE.AND P2, PT, R29, RZ, PT ;  /* 0x000000ff1d00720c */ /* 0x000fe40003f45270 */
[----:B0-----:R-:W-:Y:S01]  /*0980*/  ISETP.LT.OR P0, PT, R3, 0x1, P0 ;  /* 0x000000010300780c */ /* 0x001fe20000701670 */
[----:B------:R-:W-:Y:S01]  /*0990*/  IMAD R25, R25, R29, RZ ;  /* 0x0000001d19197224 */ /* 0x000fe200078e02ff */
[----:B------:R-:W-:Y:S01]  /*09a0*/  BSSY.RECONVERGENT B6, `(.L_x_1204) ;  /* 0x0000123000067945 */ /* 0x000fe20003800200 */
[----:B------:R-:W-:Y:S02]  /*09b0*/  @!P4 IMAD.MOV R27, RZ, RZ, -R27 ;  /* 0x000000ffff1bc224 */ /* 0x000fe400078e0a1b */
[----:B------:R-:W-:Y:S01]  /*09c0*/  IMAD R31, R31, R14, RZ ;  /* 0x0000000e1f1f7224 */ /* 0x000fe200078e02ff */
[----:B------:R-:W-:-:S05]  /*09d0*/  SHF.R.S32.HI R28, RZ, 0x1f, R25 ;  /* 0x0000001fff1c7819 */ /* 0x000fca0000011419 */
[-C--:B------:R-:W-:Y:S02]  /*09e0*/  @!P2 LOP3.LUT R27, RZ, R29.reuse, RZ, 0x33, !PT ;  /* 0x0000001dff1ba212 */ /* 0x080fe400078e33ff */
[----:B------:R-:W-:Y:S01]  /*09f0*/  VIADDMNMX R29, R16, -R29, RZ, !PT ;  /* 0x8000001d101d7246 */ /* 0x000fe200078001ff */
[----:B----4-:R-:W-:Y:S01]  /*0a00*/  @!P1 FADD.FTZ R36, R36, R32 ;  /* 0x0000002024249221 */ /* 0x010fe20000010000 */
[----:B------:R-:W-:Y:S01]  /*0a10*/  @!P1 FADD.FTZ R37, R37, R33 ;  /* 0x0000002125259221 */ /* 0x000fe20000010000 */
[----:B------:R-:W-:Y:S01]  /*0a20*/  @!P1 FADD.FTZ R38, R38, R34 ;  /* 0x0000002226269221 */ /* 0x000fe20000010000 */
[----:B------:R-:W-:Y:S01]  /*0a30*/  @!P1 FADD.FTZ R39, R39, R35 ;  /* 0x0000002327279221 */ /* 0x000fe20000010000 */
[----:B------:R-:W-:Y:S01]  /*0a40*/  @!P3 FMUL.FTZ R36, R36, R48 ;  /* 0x000000302424b220 */ /* 0x000fe20000410000 */
[----:B------:R-:W-:Y:S01]  /*0a50*/  @!P3 FMUL.FTZ R37, R37, R49 ;  /* 0x000000312525b220 */ /* 0x000fe20000410000 */
[----:B------:R-:W-:Y:S01]  /*0a60*/  @!P3 FMUL.FTZ R38, R38, R50 ;  /* 0x000000322626b220 */ /* 0x000fe20000410000 */
[----:B------:R-:W-:Y:S01]  /*0a70*/  @!P3 FMUL.FTZ R39, R39, R51 ;  /* 0x000000332727b220 */ /* 0x000fe20000410000 */
[----:B---3--:R-:W-:Y:S01]  /*0a80*/  FADD.FTZ R40, R44, R40 ;  /* 0x000000282c287221 */ /* 0x008fe20000010000 */
[----:B------:R-:W-:Y:S01]  /*0a90*/  FADD.FTZ R41, R45, R41 ;  /* 0x000000292d297221 */ /* 0x000fe20000010000 */
[----:B------:R-:W-:Y:S01]  /*0aa0*/  FADD.FTZ R42, R46, R42 ;  /* 0x0000002a2e2a7221 */ /* 0x000fe20000010000 */
[----:B------:R-:W-:Y:S01]  /*0ab0*/  FADD.FTZ R43, R47, R43 ;  /* 0x0000002b2f2b7221 */ /* 0x000fe20000010000 */
[----:B-1----:R-:W-:Y:S06]  /*0ac0*/  @P0 BRA `(.L_x_1205) ;  /* 0x00000004002c0947 */ /* 0x002fec0003800000 */
[----:B------:R-:W-:Y:S05]  /*0ad0*/  @P1 BRA `(.L_x_1206) ;  /* 0x0000000000a81947 */ /* 0x000fea0003800000 */
[----:B------:R-:W-:-:S13]  /*0ae0*/  ISETP.GE.AND P0, PT, R22, R3, PT ;  /* 0x000000031600720c */ /* 0x000fda0003f06270 */
[----:B------:R-:W-:Y:S05]  /*0af0*/  @P0 BRA `(.L_x_1207) ;  /* 0x0000001000340947 */ /* 0x000fea0003800000 */
[----:B------:R-:W-:Y:S01]  /*0b00*/  I2FP.F32.U32 R3, R3 ;  /* 0x0000000300037245 */ /* 0x000fe20000201000 */
[----:B------:R-:W-:-:S05]  /*0b10*/  VIADD R0, R22, 0x2 ;  /* 0x0000000216007836 */ /* 0x000fca0000000000 */
[----:B------:R-:W0:Y:S01]  /*0b20*/  MUFU.RCP R3, R3 ;  /* 0x0000000300037308 */ /* 0x000e220000001000 */
[----:B------:R-:W-:-:S05]  /*0b30*/  I2FP.F32.U32 R0, R0 ;  /* 0x0000000000007245 */ /* 0x000fca0000201000 */
[----:B0-----:R-:W-:Y:S01]  /*0b40*/  FMUL.FTZ R4, R0, R3 ;  /* 0x0000000300047220 */ /* 0x001fe20000410000 */
[----:B------:R-:W-:-:S03]  /*0b50*/  I2FP.F32.U32 R0, R22 ;  /* 0x0000001600007245 */ /* 0x000fc60000201000 */
[----:B------:R-:W-:Y:S02]  /*0b60*/  FMUL.FTZ R5, R4, 13.28771209716796875 ;  /* 0x41549a7804057820 */ /* 0x000fe40000410000 */
[----:B------:R-:W-:Y:S01]  /*0b70*/  FMUL.FTZ R4, R0, R3 ;  /* 0x0000000300047220 */ /* 0x000fe20000410000 */
[----:B-----5:R-:W-:-:S03]  /*0b80*/  IADD3 R0, PT, PT, -R26, R21, RZ ;  /* 0x000000151a007210 */ /* 0x020fc60007ffe1ff */
[----:B------:R-:W0:Y:S01]  /*0b90*/  MUFU.EX2 R5, -R5 ;  /* 0x8000000500057308 */ /* 0x000e220000000800 */
[----:B------:R-:W-:Y:S01]  /*0ba0*/  FMUL.FTZ R4, R4, 13.28771209716796875 ;  /* 0x41549a7804047820 */ /* 0x000fe20000410000 */
        /* <DEDUP_REMOVED lines=29> */
.L_x_1206:
[----:B------:R-:W-:-:S13]  /*0d80*/  ISETP.GE.AND P0, PT, R22, R3, PT ;  /* 0x000000031600720c */ /* 0x000fda0003f06270 */
[----:B------:R-:W-:Y:S05]  /*0d90*/  @P0 BRA `(.L_x_1207) ;  /* 0x0000000c008c0947 */ /* 0x000fea0003800000 */
[----:B------:R-:W-:Y:S01]  /*0da0*/  I2FP.F32.U32 R3, R3 ;  /* 0x0000000300037245 */ /* 0x000fe20000201000 */
[----:B------:R-:W-:Y:S01]  /*0db0*/  VIADD R0, R22, 0x2 ;  /* 0x0000000216007836 */ /* 0x000fe20000000000 */
[----:B-----5:R-:W-:-:S04]  /*0dc0*/  IADD3 R21, PT, PT, -R26, R21, RZ ;  /* 0x000000151a157210 */ /* 0x020fc80007ffe1ff */
[----:B------:R-:W0:Y:S01]  /*0dd0*/  MUFU.RCP R3, R3 ;  /* 0x0000000300037308 */ /* 0x000e220000001000 */
[----:B------:R-:W-:Y:S02]  /*0de0*/  I2FP.F32.U32 R0, R0 ;  /* 0x0000000000007245 */ /* 0x000fe40000201000 */
[----:B------:R-:W-:-:S03]  /*0df0*/  I2FP.F32.S32 R21, R21 ;  /* 0x0000001500157245 */ /* 0x000fc60000201400 */
        /* <DEDUP_REMOVED lines=24> */
.L_x_1205:
        /* <DEDUP_REMOVED lines=10> */
[----:B0-----:R-:W-:-:S02]  /*1020*/  VIADD R4, R0, 0xffffffe ;  /* 0x0ffffffe00047836 */ /* 0x001fc40000000000 */
[----:B------:R-:W-:-:S04]  /*1030*/  IMAD.MOV R0, RZ, RZ, -R10 ;  /* 0x000000ffff007224 */ /* 0x000fc800078e0a0a */
[----:B------:R0:W1:Y:S02]  /*1040*/  F2I.FTZ.U32.TRUNC.NTZ R5, R4 ;  /* 0x0000000400057305 */ /* 0x000064000021f000 */
[----:B0-----:R-:W-:Y:S01]  /*1050*/  MOV R4, RZ ;  /* 0x000000ff00047202 */ /* 0x001fe20000000f00 */
[----:B-1----:R-:W-:-:S04]  /*1060*/  IMAD.MOV R6, RZ, RZ, -R5 ;  /* 0x000000ffff067224 */ /* 0x002fc800078e0a05 */
        /* <DEDUP_REMOVED lines=31> */
[----:B0-----:R-:W-:Y:S01]  /*1260*/  MOV R4, UR4 ;  /* 0x0000000400047c02 */ /* 0x001fe20008000f00 */
[----:B------:R-:W-:-:S02]  /*1270*/  IMAD.U32 R5, RZ, RZ, UR5 ;  /* 0x00000005ff057e24 */ /* 0x000fc4000f8e00ff */
[----:B---3--:R-:W-:Y:S02]  /*1280*/  IMAD.U32 R6, RZ, RZ, UR6 ;  /* 0x00000006ff067e24 */ /* 0x008fe4000f8e00ff */
[----:B------:R-:W-:Y:S01]  /*1290*/  IMAD.U32 R7, RZ, RZ, UR7 ;  /* 0x00000007ff077e24 */ /* 0x000fe2000f8e00ff */
[----:B----4-:R-:W-:Y:S01]  /*12a0*/  MOV R10, UR8 ;  /* 0x00000008000a7c02 */ /* 0x010fe20008000f00 */
[----:B-1----:R-:W-:-:S07]  /*12b0*/  IMAD.U32 R11, RZ, RZ, UR9 ;  /* 0x00000009ff0b7e24 */ /* 0x002fce000f8e00ff */
[----:B------:R-:W-:-:S07]  /*12c0*/  LEPC R20, `(.L_x_1208) ;  /* 0x000000001014794e */ /* 0x000fce0000000000 */
[----:B--2--5:R-:W-:Y:S05]  /*12d0*/  CALL.ABS.NOINC R14 ;  /* 0x000000000e007343 */ /* 0x024fea0003c00000 */
.L_x_1208:
        /* <DEDUP_REMOVED lines=13> */
[----:B------:R-:W-:-:S05]  /*13b0*/  @!P0 LEA R5, R5, R3, 0x2 ;  /* 0x0000000305058211 */ /* 0x000fca00078e10ff */
[----:B------:R1:W-:Y:S02]  /*13c0*/  @!P0 STS.128 [R5], R36 ;  /* 0x0000002405008388 */ /* 0x0003e40000000c00 */
.L_x_1209:
        /* <DEDUP_REMOVED lines=25> */
[----:B------:R-:W-:-:S03]  /*1560*/  SHF.L.U32 R4, R4, 0x1, RZ ;  /* 0x0000000104047819 */ /* 0x000fc600000006ff */
[----:B------:R0:W2:Y:S01]  /*1570*/  LDS R38, [R47+0x4] ;  /* 0x000004002f267984 */ /* 0x0000a20000000800 */
[----:B------:R-:W-:-:S03]  /*1580*/  LOP3.LUT R7, R4, 0xfffffffc, RZ, 0xc0, !PT ;  /* 0xfffffffc04077812 */ /* 0x000fc600078ec0ff */
[----:B------:R0:W3:Y:S01]  /*1590*/  LDS R37, [R48] ;  /* 0x0000000030257984 */ /* 0x0000e20000000800 */
[----:B------:R-:W-:-:S03]  /*15a0*/  ISETP.GE.AND P0, PT, R7, R9, PT ;  /* 0x000000090700720c */ /* 0x000fc60003f06270 */
[----:B------:R0:W4:Y:S10]  /*15b0*/  LDS R39, [R48+0x4] ;  /* 0x0000040030277984 */ /* 0x0001340000000800 */
[----:B0-----:R-:W-:Y:S05]  /*15c0*/  @P0 BRA `(.L_x_1215) ;  /* 0x00000000009c0947 */ /* 0x001fea0003800000 */
[----:B------:R-:W-:Y:S01]  /*15d0*/  I2FP.F32.S32 R5, R9 ;  /* 0x0000000900057245 */ /* 0x000fe20000201400 */
[----:B------:R-:W-:Y:S02]  /*15e0*/  VIADD R4, R7, 0x2 ;  /* 0x0000000207047836 */ /* 0x000fe40000000000 */
[----:B-----5:R-:W-:-:S03]  /*15f0*/  IMAD.IADD R11, R11, 0x1, -R26 ;  /* 0x000000010b0b7824 */ /* 0x020fc600078e0a1a */
[----:B------:R-:W0:Y:S01]  /*1600*/  MUFU.RCP R5, R5 ;  /* 0x0000000500057308 */ /* 0x000e220000001000 */
[----:B------:R-:W-:Y:S02]  /*1610*/  I2FP.F32.S32 R4, R4 ;  /* 0x0000000400047245 */ /* 0x000fe40000201400 */
[----:B------:R-:W-:-:S03]  /*1620*/  I2FP.F32.S32 R11, R11 ;  /* 0x0000000b000b7245 */ /* 0x000fc60000201400 */
[----:B0-----:R-:W-:Y:S01]  /*1630*/  FMUL.FTZ R6, R4, R5 ;  /* 0x0000000504067220 */ /* 0x001fe20000410000 */
[----:B------:R-:W-:-:S03]  /*1640*/  I2FP.F32.S32 R4, R7 ;  /* 0x0000000700047245 */ /* 0x000fc60000201400 */
        /* <DEDUP_REMOVED lines=10> */
[----:B------:R-:W1:Y:S08]  /*16f0*/  MUFU.COS R8, R15 ;  /* 0x0000000f00087308 */ /* 0x000e700000000000 */
[----:B------:R-:W3:Y:S01]  /*1700*/  MUFU.SIN R6, R13 ;  /* 0x0000000d00067308 */ /* 0x000ee20000000400 */
[-C--:B0-----:R-:W-:Y:S01]  /*1710*/  FMUL.FTZ R7, R43, R9.reuse ;  /* 0x000000092b077220 */ /* 0x081fe20000410000 */
[-C--:B----4-:R-:W-:Y:S01]  /*1720*/  FMUL.FTZ R11, R39, R9.reuse ;  /* 0x00000009270b7220 */ /* 0x090fe20000410000 */
[-C--:B------:R-:W-:Y:S01]  /*1730*/  FMUL.FTZ R12, R42, R9.reuse ;  /* 0x000000092a0c7220 */ /* 0x080fe20000410000 */
[----:B--2---:R-:W-:-:S04]  /*1740*/  FMUL.FTZ R14, R38, R9 ;  /* 0x00000009260e7220 */ /* 0x004fc80000410000 */
[----:B------:R-:W0:Y:S01]  /*1750*/  MUFU.COS R5, R13 ;  /* 0x0000000d00057308 */ /* 0x000e220000000000 */
[-C--:B-1----:R-:W-:Y:S01]  /*1760*/  FFMA.FTZ R10, R42, R8.reuse, -R7 ;  /* 0x000000082a0a7223 */ /* 0x082fe20000010807 */
[-C--:B------:R-:W-:Y:S01]  /*1770*/  FFMA.FTZ R38, R38, R8.reuse, -R11 ;  /* 0x0000000826267223 */ /* 0x080fe2000001080b */
[-C--:B------:R-:W-:Y:S01]  /*1780*/  FFMA.FTZ R43, R43, R8.reuse, R12 ;  /* 0x000000082b2b7223 */ /* 0x080fe2000001000c */
[----:B------:R-:W-:Y:S02]  /*1790*/  FFMA.FTZ R39, R39, R8, R14 ;  /* 0x0000000827277223 */ /* 0x000fe4000001000e */
[----:B------:R-:W-:Y:S01]  /*17a0*/  MOV R42, R10 ;  /* 0x0000000a002a7202 */ /* 0x000fe20000000f00 */
[-C--:B---3--:R-:W-:Y:S01]  /*17b0*/  FMUL.FTZ R7, R41, R6.reuse ;  /* 0x0000000629077220 */ /* 0x088fe20000410000 */
[-C--:B------:R-:W-:Y:S01]  /*17c0*/  FMUL.FTZ R9, R37, R6.reuse ;  /* 0x0000000625097220 */ /* 0x080fe20000410000 */
[-C--:B------:R-:W-:Y:S01]  /*17d0*/  FMUL.FTZ R4, R40, R6.reuse ;  /* 0x0000000628047220 */ /* 0x080fe20000410000 */
[----:B------:R-:W-:Y:S01]  /*17e0*/  FMUL.FTZ R6, R36, R6 ;  /* 0x0000000624067220 */ /* 0x000fe20000410000 */
[-C--:B0-----:R-:W-:Y:S01]  /*17f0*/  FFMA.FTZ R7, R40, R5.reuse, -R7 ;  /* 0x0000000528077223 */ /* 0x081fe20000010807 */
[-C--:B------:R-:W-:Y:S01]  /*1800*/  FFMA.FTZ R36, R36, R5.reuse, -R9 ;  /* 0x0000000524247223 */ /* 0x080fe20000010809 */
[-C--:B------:R-:W-:Y:S01]  /*1810*/  FFMA.FTZ R41, R41, R5.reuse, R4 ;  /* 0x0000000529297223 */ /* 0x080fe20000010004 */
[----:B------:R-:W-:Y:S01]  /*1820*/  FFMA.FTZ R37, R37, R5, R6 ;  /* 0x0000000525257223 */ /* 0x000fe20000010006 */
[----:B------:R-:W-:-:S07]  /*1830*/  IMAD.MOV.U32 R40, RZ, RZ, R7 ;  /* 0x000000ffff287224 */ /* 0x000fce00078e0007 */
.L_x_1215:
[----:B------:R-:W-:Y:S05]  /*1840*/  BSYNC.RECONVERGENT B2 ;  /* 0x0000000000027941 */ /* 0x000fea0003800200 */
.L_x_1214:
[----:B-1----:R0:W-:Y:S04]  /*1850*/  STS [R47], R36 ;  /* 0x000000242f007388 */ /* 0x0021e80000000800 */
[----:B--2---:R0:W-:Y:S04]  /*1860*/  STS [R47+0x4], R38 ;  /* 0x000004262f007388 */ /* 0x0041e80000000800 */
[----:B---3--:R0:W-:Y:S04]  /*1870*/  STS [R48], R37 ;  /* 0x0000002530007388 */ /* 0x0081e80000000800 */
[----:B----4-:R0:W-:Y:S01]  /*1880*/  STS [R48+0x4], R39 ;  /* 0x0000042730007388 */ /* 0x0101e20000000800 */
[----:B------:R-:W-:Y:S05]  /*1890*/  BRA `(.L_x_1216) ;  /* 0x0000000000847947 */ /* 0x000fea0003800000 */
.L_x_1213:
        /* <DEDUP_REMOVED lines=33> */
.L_x_1216:
[----:B------:R-:W-:Y:S05]  /*1ab0*/  BSYNC.RECONVERGENT B1 ;  /* 0x0000000000017941 */ /* 0x000fea0003800200 */
.L_x_1212:
[----:B------:R1:W-:Y:S04]  /*1ac0*/  STS [R21], R40 ;  /* 0x0000002815007388 */ /* 0x0003e80000000800 */
[----:B------:R1:W-:Y:S04]  /*1ad0*/  STS [R21+0x4], R42 ;  /* 0x0000042a15007388 */ /* 0x0003e80000000800 */
[----:B------:R1:W-:Y:S04]  /*1ae0*/  STS [R20], R41 ;  /* 0x0000002914007388 */ /* 0x0003e80000000800 */
[----:B------:R1:W-:Y:S02]  /*1af0*/  STS [R20+0x4], R43 ;  /* 0x0000042b14007388 */ /* 0x0003e40000000800 */
.L_x_1211:
[----:B------:R-:W-:Y:S05]  /*1b00*/  BSYNC.RECONVERGENT B0 ;  /* 0x0000000000007941 */ /* 0x000fea0003800200 */
.L_x_1210:
[----:B------:R-:W-:Y:S06]  /*1b10*/  BAR.SYNC.DEFER_BLOCKING 0x0 ;  /* 0x0000000000007b1d */ /* 0x000fec0000010000 */
[----:B------:R-:W-:Y:S04]  /*1b20*/  BSSY.RECONVERGENT B0, `(.L_x_1217) ;  /* 0x0000009000007945 */ /* 0x000fe80003800200 */
[----:B------:R-:W-:Y:S05]  /*1b30*/  @!P6 BRA `(.L_x_1218) ;  /* 0x00000000001ce947 */ /* 0x000fea0003800000 */
[----:B------:R-:W2:Y:S01]  /*1b40*/  LDCU UR4, c[0x0][0x40c] ;  /* 0x00008180ff0477ac */ /* 0x000ea20008000800 */
[----:B------:R-:W-:-:S05]  /*1b50*/  IMAD R44, R45, R44, R46 ;  /* 0x0000002c2d2c7224 */ /* 0x000fca00078e022e */
[----:B------:R-:W-:-:S05]  /*1b60*/  LEA R0, R44, R0, 0x2 ;  /* 0x000000002c007211 */ /* 0x000fca00078e10ff */
[----:B-1----:R3:W4:Y:S01]  /*1b70*/  LDS.128 R40, [R0] ;  /* 0x0000000000287984 */ /* 0x0027220000000c00 */
[----:B--2---:R-:W-:-:S13]  /*1b80*/  ISETP.NE.AND P0, PT, RZ, UR4, PT ;  /* 0x00000004ff007c0c */ /* 0x004fda000bf05270 */
[----:B------:R-:W-:-:S05]  /*1b90*/  @!P0 IMAD R3, R44, 0x4, R3 ;  /* 0x000000042c038824 */ /* 0x000fca00078e0203 */
[----:B0-----:R3:W2:Y:S02]  /*1ba0*/  @!P0 LDS.128 R36, [R3] ;  /* 0x0000000003248984 */ /* 0x0016a40000000c00 */
.L_x_1218:
[----:B------:R-:W-:Y:S05]  /*1bb0*/  BSYNC.RECONVERGENT B0 ;  /* 0x0000000000007941 */ /* 0x000fea0003800200 */
.L_x_1217:
[----:B------:R-:W-:Y:S06]  /*1bc0*/  BAR.SYNC.DEFER_BLOCKING 0x0 ;  /* 0x0000000000007b1d */ /* 0x000fec0000010000 */
.L_x_1207:
[----:B------:R-:W-:Y:S05]  /*1bd0*/  BSYNC.RECONVERGENT B6 ;  /* 0x0000000000067941 */ /* 0x000fea0003800200 */
.L_x_1204:
[----:B------:R-:W0:Y:S01]  /*1be0*/  S2UR UR7, SR_CgaCtaId ;  /* 0x00000000000779c3 */ /* 0x000e220000008800 */
[----:B------:R-:W-:Y:S01]  /*1bf0*/  ISETP.GT.U32.AND P0, PT, R18, 0x1f, PT ;  /* 0x0000001f1200780c */ /* 0x000fe20003f04070 */
[----:B------:R-:W-:Y:S01]  /*1c00*/  UMOV UR6, 0x400 ;  /* 0x0000040000067882 */ /* 0x000fe20000000000 */
[----:B------:R-:W-:Y:S01]  /*1c10*/  IMAD.IADD R232, R16, 0x1, -R29 ;  /* 0x0000000110e87824 */ /* 0x000fe200078e0a1d */
[----:B------:R-:W-:Y:S01]  /*1c20*/  UIADD3 UR4, UPT, UPT, UR6, 0x420, URZ ;  /* 0x0000042006047890 */ /* 0x000fe2000fffe0ff */
[----:B------:R-:W-:-:S03]  /*1c30*/  IMAD.MOV.U32 R231, RZ, RZ, -0x800001 ;  /* 0xff7fffffffe77424 */ /* 0x000fc600078e00ff */
[----:B0-----:R-:W-:-:S06]  /*1c40*/  ULEA UR8, UR7, UR4, 0x18 ;  /* 0x0000000407087291 */ /* 0x001fcc000f8ec0ff */
[----:B------:R-:W-:Y:S01]  /*1c50*/  LEA R232, R232, UR8, 0x2 ;  /* 0x00000008e8e87c11 */ /* 0x000fe2000f8e10ff */
[----:B------:R-:W-:Y:S06]  /*1c60*/  @P0 BRA `(.L_x_1219) ;  /* 0x0000000000d00947 */ /* 0x000fec0003800000 */
[----:B------:R-:W0:Y:S01]  /*1c70*/  LDCU UR4, c[0x0][0x40c] ;  /* 0x00008180ff0477ac */ /* 0x000e220008000800 */
[----:B--2-4-:R-:W-:Y:S01]  /*1c80*/  FMUL.FTZ R6, R40, R36 ;  /* 0x0000002428067220 */ /* 0x014fe20000410000 */
[----:B0-----:R-:W-:Y:S02]  /*1c90*/  UISETP.NE.AND UP0, UPT, UR4, URZ, UPT ;  /* 0x000000ff0400728c */ /* 0x001fe4000bf05270 */
[----:B------:R-:W-:-:S04]  /*1ca0*/  UIADD3 UR4, UPT, UPT, UR6, 0x20, URZ ;  /* 0x0000002006047890 */ /* 0x000fc8000fffe0ff */
[----:B------:R-:W-:Y:S01]  /*1cb0*/  PLOP3.LUT P1, PT, PT, PT, UP0, 0x80, 0x8 ;  /* 0x000000000008781c */ /* 0x000fe20003f2f008 */
[----:B------:R-:W-:-:S03]  /*1cc0*/  ULEA UR4, UR7, UR4, 0x18 ;  /* 0x0000000407047291 */ /* 0x000fc6000f8ec0ff */
[----:B------:R-:W-:Y:S01]  /*1cd0*/  ISETP.GT.U32.OR P0, PT, R18, 0x1b, P1 ;  /* 0x0000001b1200780c */ /* 0x000fe20000f04470 */
[----:B------:R-:W-:-:S04]  /*1ce0*/  @!UP0 UIADD3 UR5, UPT, UPT, UR6, 0x220, URZ ;  /* 0x0000022006058890 */ /* 0x000fc8000fffe0ff */
[----:B------:R-:W-:-:S08]  /*1cf0*/  @!UP0 ULEA UR5, UR7, UR5, 0x18 ;  /* 0x0000000507058291 */ /* 0x000fd0000f8ec0ff */
[----:B------:R-:W3:Y:S08]  /*1d00*/  @!P0 LDC R7, c[0x0][0x3f4] ;  /* 0x0000fd00ff078b82 */ /* 0x000ef00000000800 */
[----:B-1----:R-:W0:Y:S01]  /*1d10*/  @!P0 LDC.64 R4, c[0x0][0x3b8] ;  /* 0x0000ee00ff048b82 */ /* 0x002e220000000a00 */
[----:B---3--:R-:W-:-:S05]  /*1d20*/  @!P0 IMAD R0, R18, R7, R27 ;  /* 0x0000000712008224 */ /* 0x008fca00078e021b */
[----:B------:R-:W-:Y:S02]  /*1d30*/  @!P0 SHF.L.U32 R3, R0, 0x2, RZ ;  /* 0x0000000200038819 */ /* 0x000fe400000006ff */
[----:B------:R-:W-:Y:S01]  /*1d40*/  LEA R0, R18, UR4, 0x4 ;  /* 0x0000000412007c11 */ /* 0x000fe2000f8e20ff */
[----:B------:R-:W-:Y:S02]  /*1d50*/  UMOV UR4, 0xffffffff ;  /* 0xffffffff00047882 */ /* 0x000fe40000000000 */
[----:B------:R-:W-:Y:S01]  /*1d60*/  @!P0 IMAD R7, R24, R7, R3 ;  /* 0x0000000718078224 */ /* 0x000fe200078e0203 */
[----:B------:R-:W-:Y:S01]  /*1d70*/  @!P1 LEA R3, R18, UR5, 0x4 ;  /* 0x0000000512039c11 */ /* 0x000fe2000f8e20ff */
[----:B------:R1:W-:Y:S02]  /*1d80*/  STS.128 [R0], R40 ;  /* 0x0000002800007388 */ /* 0x0003e40000000c00 */
[----:B0-----:R-:W-:-:S04]  /*1d90*/  @!P0 IMAD.WIDE R4, R7, 0x4, R4 ;  /* 0x0000000407048825 */ /* 0x001fc800078e0204 */
[----:B------:R-:W-:Y:S01]  /*1da0*/  FFMA.FTZ R7, R41, R37, R6 ;  /* 0x0000002529077223 */ /* 0x000fe20000010006 */
[----:B------:R1:W-:Y:S03]  /*1db0*/  @!P1 STS.128 [R3], R32 ;  /* 0x0000002003009388 */ /* 0x0003e60000000c00 */
[----:B------:R-:W-:Y:S01]  /*1dc0*/  FFMA.FTZ R6, R42, R38, R7 ;  /* 0x000000262a067223 */ /* 0x000fe20000010007 */
[----:B------:R1:W-:Y:S03]  /*1dd0*/  @!P0 STG.E.128 desc[UR36][R4.64], R36 ;  /* 0x0000002404008986 */ /* 0x0003e6000c101d24 */
[----:B------:R-:W-:Y:S01]  /*1de0*/  FFMA.FTZ R13, R43, R39, R6 ;  /* 0x000000272b0d7223 */ /* 0x000fe20000010006 */
[----:B------:R-:W-:Y:S06]  /*1df0*/  BRA.DIV UR4, `(.L_x_1220) ;  /* 0x000000aa04f47947 */ /* 0x000fec000b800000 */
        /* <DEDUP_REMOVED lines=9> */
.L_x_1364:
[----:B------:R-:W-:Y:S01]  /*1e90*/  ISETP.NE.AND P0, PT, R18, RZ, PT ;  /* 0x000000ff1200720c */ /* 0x000fe20003f05270 */
[----:B-1----:R-:W-:-:S12]  /*1ea0*/  FADD.FTZ R14, R5, R14 ;  /* 0x0000000e050e7221 */ /* 0x002fd80000010000 */
[----:B------:R-:W-:Y:S05]  /*1eb0*/  @P0 BRA `(.L_x_1219) ;  /* 0x00000000003c0947 */ /* 0x000fea0003800000 */
[----:B------:R-:W1:Y:S01]  /*1ec0*/  LDCU.64 UR10, c[0x0][0x438] ;  /* 0x00008700ff0a77ac */ /* 0x000e620008000a00 */
[----:B------:R-:W2:Y:S01]  /*1ed0*/  LDCU UR4, c[0x0][0x410] ;  /* 0x00008200ff0477ac */ /* 0x000ea20008000800 */
[----:B-1----:R-:W-:-:S04]  /*1ee0*/  UISETP.NE.U32.AND UP0, UPT, UR10, URZ, UPT ;  /* 0x000000ff0a00728c */ /* 0x002fc8000bf05070 */
[----:B------:R-:W-:Y:S01]  /*1ef0*/  UISETP.NE.AND.EX UP0, UPT, UR11, URZ, UPT, UP0 ;  /* 0x000000ff0b00728c */ /* 0x000fe2000bf05300 */
[----:B--2---:R-:W-:-:S08]  /*1f00*/  FMUL.FTZ R231, R14, UR4 ;  /* 0x000000040ee77c20 */ /* 0x004fd00008410000 */
[----:B------:R-:W-:Y:S05]  /*1f10*/  BRA.U !UP0, `(.L_x_1221) ;  /* 0x0000000108207547 */ /* 0x000fea000b800000 */
[----:B------:R-:W1:Y:S01]  /*1f20*/  LDCU UR4, c[0x0][0x440] ;  /* 0x00008800ff0477ac */ /* 0x000e620008000800 */
[----:B0-----:R-:W0:Y:S01]  /*1f30*/  LDC.64 R4, c[0x0][0x438] ;  /* 0x00010e00ff047b82 */ /* 0x001e220000000a00 */
[----:B-----5:R-:W-:-:S04]  /*1f40*/  IMAD.IADD R0, R23, 0x1, -R26 ;  /* 0x0000000117007824 */ /* 0x020fc800078e0a1a */
[----:B-1----:R-:W-:-:S04]  /*1f50*/  IMAD R3, R17, UR4, R0 ;  /* 0x0000000411037c24 */ /* 0x002fc8000f8e0200 */
[----:B------:R-:W-:-:S04]  /*1f60*/  IMAD R3, R3, UR4, R0 ;  /* 0x0000000403037c24 */ /* 0x000fc8000f8e0200 */
[----:B0-----:R-:W-:-:S06]  /*1f70*/  IMAD.WIDE R4, R3, 0x4, R4 ;  /* 0x0000000403047825 */ /* 0x001fcc00078e0204 */
[----:B------:R-:W2:Y:S02]  /*1f80*/  LDG.E R4, desc[UR36][R4.64] ;  /* 0x0000002404047981 */ /* 0x000ea4000c1e1900 */
[----:B--2---:R-:W-:-:S07]  /*1f90*/  FADD.FTZ R231, R231, R4 ;  /* 0x00000004e7e77221 */ /* 0x004fce0000010000 */
.L_x_1221:
[----:B------:R1:W-:Y:S02]  /*1fa0*/  STS [R232+-0x4], R231 ;  /* 0xfffffce7e8007388 */ /* 0x0003e40000000800 */
.L_x_1219:
[----:B------:R-:W-:Y:S05]  /*1fb0*/  WARPSYNC.ALL ;  /* 0x0000000000007948 */ /* 0x000fea0003800000 */
[----:B------:R-:W-:Y:S01]  /*1fc0*/  BAR.SYNC.DEFER_BLOCKING 0x0 ;  /* 0x0000000000007b1d */ /* 0x000fe20000010000 */
[----:B------:R-:W-:Y:S01]  /*1fd0*/  UIADD3 UR4, UPT, UPT, UR6, 0x20, URZ ;  /* 0x0000002006047890 */ /* 0x000fe2000fffe0ff */
[C---:B---3--:R-:W-:Y:S02]  /*1fe0*/  IMAD.SHL.U32 R3, R18.reuse, 0x8, RZ ;  /* 0x0000000812037824 */ /* 0x048fe400078e00ff */
[----:B------:R-:W-:Y:S01]  /*1ff0*/  IMAD.SHL.U32 R0, R18, 0x2, RZ ;  /* 0x0000000212007824 */ /* 0x000fe200078e00ff */
[----:B------:R-:W-:-:S03]  /*2000*/  ULEA UR4, UR7, UR4, 0x18 ;  /* 0x0000000407047291 */ /* 0x000fc6000f8ec0ff */
[----:B------:R-:W3:Y:S01]  /*2010*/  LDC.64 R228, c[0x0][0x3f0] ;  /* 0x0000fc00ffe47b82 */ /* 0x000ee20000000a00 */
[----:B------:R-:W-:Y:S01]  /*2020*/  LOP3.LUT R3, R3, 0x8, RZ, 0xc0, !PT ;  /* 0x0000000803037812 */ /* 0x000fe200078ec0ff */
[----:B------:R-:W0:Y:S01]  /*2030*/  LDCU UR5, c[0x0][0x40c] ;  /* 0x00008180ff0577ac */ /* 0x000e220008000800 */
[----:B------:R-:W-:-:S03]  /*2040*/  LOP3.LUT R6, R0, 0x2, RZ, 0xc0, !PT ;  /* 0x0000000200067812 */ /* 0x000fc600078ec0ff */
[----:B------:R0:W1:Y:S02]  /*2050*/  LDS.64 R158, [R3+UR4] ;  /* 0x00000004039e7984 */ /* 0x0000640008000a00 */
[----:B0-----:R-:W-:Y:S02]  /*2060*/  UISETP.NE.AND UP0, UPT, UR5, URZ, UPT ;  /* 0x000000ff0500728c */ /* 0x001fe4000bf05270 */
        /* <DEDUP_REMOVED lines=31> */
[----:B-1-3--:R-:W-:Y:S05]  /*2260*/  BRA.U UP0, `(.L_x_1222) ;  /* 0x00000001008c7547 */ /* 0x00afea000b800000 */
[----:B------:R-:W-:-:S04]  /*2270*/  UIADD3 UR6, UPT, UPT, UR6, 0x220, URZ ;  /* 0x0000022006067890 */ /* 0x000fc8000fffe0ff */
[----:B------:R-:W-:-:S06]  /*2280*/  ULEA UR6, UR7, UR6, 0x18 ;  /* 0x0000000607067291 */ /* 0x000fcc000f8ec0ff */
[----:B------:R-:W-:-:S05]  /*2290*/  LEA R0, R6, UR6, 0x2 ;  /* 0x0000000606007c11 */ /* 0x000fca000f8e10ff */
[----:B------:R1:W3:Y:S04]  /*22a0*/  LDS.64 R94, [R0] ;  /* 0x00000000005e7984 */ /* 0x0002e80000000a00 */
        /* <DEDUP_REMOVED lines=27> */
[----:B--2---:R1:W2:Y:S04]  /*2460*/  LDS.64 R38, [R0+0x1c0] ;  /* 0x0001c00000267984 */ /* 0x0042a80000000a00 */
[----:B------:R1:W0:Y:S04]  /*2470*/  LDS.64 R36, [R0+0x1d0] ;  /* 0x0001d00000247984 */ /* 0x0002280000000a00 */
[----:B------:R1:W0:Y:S04]  /*2480*/  LDS.64 R34, [R0+0x1e0] ;  /* 0x0001e00000227984 */ /* 0x0002280000000a00 */
[----:B---3--:R1:W0:Y:S02]  /*2490*/  LDS.64 R32, [R0+0x1f0] ;  /* 0x0001f00000207984 */ /* 0x0082240000000a00 */
.L_x_1222:
[----:B-1----:R-:W-:Y:S01]  /*24a0*/  IADD3 R0, PT, PT, R23, 0xf, -R29 ;  /* 0x0000000f17007810 */ /* 0x002fe20007ffe81d */
[----:B------:R-:W1:Y:S01]  /*24b0*/  LDCU UR14, c[0x0][0x40c] ;  /* 0x00008180ff0e77ac */ /* 0x000e620008000800 */
[----:B------:R-:W-:Y:S01]  /*24c0*/  SHF.R.U32.HI R10, RZ, 0x1, R18 ;  /* 0x00000001ff0a7819 */ /* 0x000fe20000011612 */
[----:B------:R-:W-:Y:S01]  /*24d0*/  BSSY B1, `(.L_x_1223) ;  /* 0x0000589000017945 */ /* 0x000fe20003800000 */
[----:B0-----:R-:W-:Y:S01]  /*24e0*/  SHF.R.S32.HI R3, RZ, 0x1f, R0 ;  /* 0x0000001fff037819 */ /* 0x001fe20000011400 */
[----:B------:R-:W0:Y:S03]  /*24f0*/  LDCU UR15, c[0x0][0x410] ;  /* 0x00008200ff0f77ac */ /* 0x000e260008000800 */
[----:B------:R-:W-:Y:S01]  /*2500*/  LEA.HI R3, R3, R0, RZ, 0x4 ;  /* 0x0000000003037211 */ /* 0x000fe200078f20ff */
[----:B------:R-:W-:Y:S01]  /*2510*/  IMAD R0, R31, R228, R17 ;  /* 0x000000e41f007224 */ /* 0x000fe200078e0211 */
[----:B------:R-:W3:Y:S02]  /*2520*/  LDCU.64 UR10, c[0x0][0x3c8] ;  /* 0x00007900ff0a77ac */ /* 0x000ee40008000a00 */
[----:B------:R-:W-:Y:S01]  /*2530*/  LOP3.LUT R8, R3, 0xfffffff0, RZ, 0xc0, !PT ;  /* 0xfffffff003087812 */ /* 0x000fe200078ec0ff */
[----:B------:R-:W-:Y:S01]  /*2540*/  IMAD R0, R0, 0x70, RZ ;  /* 0x0000007000007824 */ /* 0x000fe200078e02ff */
[----:B------:R-:W0:Y:S02]  /*2550*/  LDCU.64 UR16, c[0x0][0x3b8] ;  /* 0x00007700ff1077ac */ /* 0x000e240008000a00 */
[----:B------:R-:W-:Y:S01]  /*2560*/  ISETP.GE.AND P0, PT, R10, R8, PT ;  /* 0x000000080a00720c */ /* 0x000fe20003f06270 */
[----:B------:R-:W0:Y:S01]  /*2570*/  LDCU.64 UR18, c[0x0][0x438] ;  /* 0x00008700ff1277ac */ /* 0x000e220008000a00 */
[----:B------:R-:W0:Y:S11]  /*2580*/  LDCU.64 UR12, c[0x0][0x448] ;  /* 0x00008900ff0c77ac */ /* 0x000e360008000a00 */
[----:B-1-3--:R-:W-:Y:S05]  /*2590*/  @P0 BRA `(.L_x_1224) ;  /* 0x0000005400f00947 */ /* 0x00afea0003800000 */
[-C--:B------:R-:W-:Y:S01]  /*25a0*/  IABS R3, R229.reuse ;  /* 0x000000e500037213 */ /* 0x080fe20000000000 */
[----:B------:R-:W1:Y:S01]  /*25b0*/  LDCU UR5, c[0x0][0x3f8] ;  /* 0x00007f00ff0577ac */ /* 0x000e620008000800 */
[----:B------:R-:W3:Y:S01]  /*25c0*/  LDC.64 R234, c[0x0][0x450] ;  /* 0x00011400ffea7b82 */ /* 0x000ee20000000a00 */
[----:B------:R-:W-:Y:S01]  /*25d0*/  IMAD R230, R24, R229, R6 ;  /* 0x000000e518e67224 */ /* 0x000fe200078e0206 */
[----:B------:R-:W2:Y:S01]  /*25e0*/  I2F.RP R9, R3 ;  /* 0x0000000300097306 */ /* 0x000ea20000209400 */
[----:B------:R-:W4:Y:S01]  /*25f0*/  LDCU.64 UR6, c[0x0][0x420] ;  /* 0x00008400ff0677ac */ /* 0x000f220008000a00 */
[----:B------:R-:W-:Y:S02]  /*2600*/  IADD3 R8, PT, PT, R8, R29, RZ ;  /* 0x0000001d08087210 */ /* 0x000fe40007ffe0ff */
[----:B------:R-:W-:Y:S01]  /*2610*/  SHF.R.S32.HI R20, RZ, 0x1f, R230 ;  /* 0x0000001fff147819 */ /* 0x000fe200000114e6 */
[----:B------:R-:W0:Y:S01]  /*2620*/  LDCU UR9, c[0x0][0x440] ;  /* 0x00008800ff0977ac */ /* 0x000e220008000800 */
[----:B------:R-:W3:Y:S01]  /*2630*/  LDC R225, c[0x0][0x430] ;  /* 0x00010c00ffe17b82 */ /* 0x000ee20000000800 */
[----:B------:R-:W3:Y:S07]  /*2640*/  LDCU UR4, c[0x0][0x408] ;  /* 0x00008100ff0477ac */ /* 0x000eee0008000800 */
[----:B------:R-:W3:Y:S01]  /*2650*/  LDC.64 R236, c[0x0][0x448] ;  /* 0x00011200ffec7b82 */ /* 0x000ee20000000a00 */
[----:B--2---:R-:W2:Y:S01]  /*2660*/  MUFU.RCP R9, R9 ;  /* 0x0000000900097308 */ /* 0x004ea20000001000 */
[----:B-1----:R-:W-:Y:S01]  /*2670*/  IMAD R7, R2, UR5, R17 ;  /* 0x0000000502077c24 */ /* 0x002fe2000f8e0211 */
[----:B----4-:R-:W-:-:S03]  /*2680*/  ISETP.NE.U32.AND P0, PT, RZ, UR6, PT ;  /* 0x00000006ff007c0c */ /* 0x010fc6000bf05070 */
[----:B------:R-:W-:Y:S02]  /*2690*/  IMAD R7, R7, 0x70, R6 ;  /* 0x0000007007077824 */ /* 0x000fe400078e0206 */
[----:B0-----:R-:W-:Y:S01]  /*26a0*/  IMAD R11, R17, UR9, R23 ;  /* 0x00000009110b7c24 */ /* 0x001fe2000f8e0217 */
[----:B------:R-:W-:Y:S01]  /*26b0*/  ISETP.NE.AND.EX P0, PT, RZ, UR7, PT, P0 ;  /* 0x00000007ff007c0c */ /* 0x000fe2000bf05300 */
[----:B---3--:R-:W-:-:S04]  /*26c0*/  IMAD.WIDE R234, R7, 0x4, R234 ;  /* 0x0000000407ea7825 */ /* 0x008fc800078e02ea */
[----:B------:R-:W-:Y:S01]  /*26d0*/  VIADD R225, R225, UR4 ;  /* 0x00000004e1e17c36 */ /* 0x000fe20008000000 */
[----:B--2---:R-:W-:-:S04]  /*26e0*/  IADD3 R4, PT, PT, R9, 0xffffffe, RZ ;  /* 0x0ffffffe09047810 */ /* 0x004fc80007ffe0ff */
[----:B------:R0:W1:Y:S01]  /*26f0*/  F2I.FTZ.U32.TRUNC.NTZ R5, R4 ;  /* 0x0000000400057305 */ /* 0x000062000021f000 */
[----:B------:R-:W-:-:S04]  /*2700*/  IMAD.WIDE.U32 R236, R17, 0x4, R236 ;  /* 0x0000000411ec7825 */ /* 0x000fc800078e00ec */
[----:B0-----:R-:W-:Y:S02]  /*2710*/  IMAD.MOV.U32 R4, RZ, RZ, RZ ;  /* 0x000000ffff047224 */ /* 0x001fe400078e00ff */
[----:B-1----:R-:W-:-:S04]  /*2720*/  IMAD.MOV R12, RZ, RZ, -R5 ;  /* 0x000000ffff0c7224 */ /* 0x002fc800078e0a05 */
[----:B------:R-:W-:Y:S02]  /*2730*/  IMAD R9, R12, R3, RZ ;  /* 0x000000030c097224 */ /* 0x000fe400078e02ff */
[C---:B------:R-:W-:Y:S02]  /*2740*/  IMAD.IADD R12, R10.reuse, 0x1, R29 ;  /* 0x000000010a0c7824 */ /* 0x040fe400078e021d */
[----:B------:R-:W-:Y:S01]  /*2750*/  IMAD.HI.U32 R4, R5, R9, R4 ;  /* 0x0000000905047227 */ /* 0x000fe200078e0004 */
[----:B------:R-:W-:-:S03]  /*2760*/  LEA R9, R10, UR8, 0x2 ;  /* 0x000000080a097c11 */ /* 0x000fc6000f8e10ff */
[----:B------:R-:W-:Y:S01]  /*2770*/  IMAD R5, R0, R229, R6 ;  /* 0x000000e500057224 */ /* 0x000fe200078e0206 */
[--C-:B------:R-:W-:Y:S01]  /*2780*/  IADD3 R6, P1, P2, R25, UR6, R12.reuse ;  /* 0x0000000619067c10 */ /* 0x100fe2000fa3e00c */
[----:B------:R-:W-:Y:S02]  /*2790*/  IMAD R229, R229, 0x70, RZ ;  /* 0x00000070e5e57824 */ /* 0x000fe400078e02ff */
[----:B------:R-:W-:Y:S01]  /*27a0*/  IMAD R10, R11, UR9, R12 ;  /* 0x000000090b0a7c24 */ /* 0x000fe2000f8e020c */
[----:B------:R-:W-:Y:S01]  /*27b0*/  IADD3.X R7, PT, PT, R28, UR7, RZ, P1, P2 ;  /* 0x000000071c077c10 */ /* 0x000fe20008fe44ff */
[----:B------:R-:W-:Y:S01]  /*27c0*/  VIADD R21, R12, 0x1 ;  /* 0x000000010c157836 */ /* 0x000fe20000000000 */
[----:B------:R-:W-:Y:S01]  /*27d0*/  SHF.R.S32.HI R31, RZ, 0x1f, R5 ;  /* 0x0000001fff1f7819 */ /* 0x000fe20000011405 */
[----:B------:R-:W-:-:S07]  /*27e0*/  IMAD R228, R229, UR5, RZ ;  /* 0x00000005e5e47c24 */ /* 0x000fce000f8e02ff */
.L_x_1293:
[----:B--2---:R-:W2:Y:S01]  /*27f0*/  @P0 LDG.E.U8 R14, desc[UR36][R6.64] ;  /* 0x00000024060e0981 */ /* 0x004ea2000c1e1100 */
[----:B0-----:R-:W0:Y:S01]  /*2800*/  LDC R11, c[0x0][0x3f4] ;  /* 0x0000fd00ff0b7b82 */ /* 0x001e220000000800 */
[----:B------:R-:W-:Y:S01]  /*2810*/  VIADD R224, R21, 0xffffffff ;  /* 0xffffffff15e07836 */ /* 0x000fe20000000000 */
[----:B------:R-:W-:Y:S01]  /*2820*/  UISETP.NE.AND UP0, UPT, UR14, URZ, UPT ;  /* 0x000000ff0e00728c */ /* 0x000fe2000bf05270 */
[----:B------:R-:W-:Y:S03]  /*2830*/  BSSY.RECONVERGENT B0, `(.L_x_1225) ;  /* 0x00004ef000007945 */ /* 0x000fe60003800200 */
        /* <DEDUP_REMOVED lines=10> */
[----:B------:R-:W-:-:S04]  /*28e0*/  @!P1 IMAD.IADD R242, R242, 0x1, -R15 ;  /* 0x00000001f2f29824 */ /* 0x000fc800078e0a0f */
[----:B------:R-:W-:Y:S01]  /*28f0*/  @!P2 IMAD.MOV R242, RZ, RZ, -R242 ;  /* 0x000000fffff2a224 */ /* 0x000fe200078e0af2 */
[----:B------:R-:W-:-:S04]  /*2900*/  @!P3 LOP3.LUT R242, RZ, R11, RZ, 0x33, !PT ;  /* 0x0000000bfff2b212 */ /* 0x000fc800078e33ff */
[----:B------:R-:W-:-:S04]  /*2910*/  IADD3 R12, P1, PT, R25, R242, RZ ;  /* 0x000000f2190c7210 */ /* 0x000fc80007f3e0ff */
[----:B------:R-:W-:Y:S02]  /*2920*/  IADD3.X R13, PT, PT, RZ, R28, RZ, P1, !PT ;  /* 0x0000001cff0d7210 */ /* 0x000fe40000ffe4ff */
[----:B------:R-:W-:-:S04]  /*2930*/  LEA R238, P1, R12, UR10, 0x2 ;  /* 0x0000000a0cee7c11 */ /* 0x000fc8000f8210ff */
[----:B------:R-:W-:Y:S02]  /*2940*/  LEA.HI.X R239, R12, UR11, R13, 0x2, P1 ;  /* 0x0000000b0cef7c11 */ /* 0x000fe400088f140d */
[----:B--2---:R-:W-:Y:S01]  /*2950*/  ISETP.NE.AND P2, PT, R14, RZ, P0 ;  /* 0x000000ff0e00720c */ /* 0x004fe20000745270 */
[----:B-1--4-:R-:W-:-:S12]  /*2960*/  BRA.U UP0, `(.L_x_1226) ;  /* 0x0000003100ec7547 */ /* 0x012fd8000b800000 */
[----:B------:R-:W-:Y:S01]  /*2970*/  ISETP.GE.AND P1, PT, R224, R23, PT ;  /* 0x00000017e000720c */ /* 0x000fe20003f26270 */
[----:B------:R-:W-:Y:S01]  /*2980*/  BSSY.RECONVERGENT B2, `(.L_x_1227) ;  /* 0x000001a000027945 */ /* 0x000fe20003800200 */
[----:B------:R-:W-:Y:S01]  /*2990*/  ISETP.NE.AND P6, PT, R30, RZ, PT ;  /* 0x000000ff1e00720c */ /* 0x000fe20003fc5270 */
[C---:B------:R-:W-:Y:S02]  /*29a0*/  IMAD.IADD R240, R242.reuse, 0x1, R11 ;  /* 0x00000001f2f07824 */ /* 0x040fe400078e020b */
[----:B------:R-:W-:-:S08]  /*29b0*/  IMAD.SHL.U32 R12, R242, 0x4, RZ ;  /* 0x00000004f20c7824 */ /* 0x000fd000078e00ff */
[----:B------:R-:W-:Y:S05]  /*29c0*/  @P1 BRA `(.L_x_1228) ;  /* 0x0000000000541947 */ /* 0x000fea0003800000 */
[----:B------:R-:W-:-:S13]  /*29d0*/  ISETP.GE.AND P3, PT, R12, R229, PT ;  /* 0x000000e50c00720c */ /* 0x000fda0003f66270 */
[----:B------:R-:W2:Y:S01]  /*29e0*/  @!P3 LDG.E R13, desc[UR36][R238.64] ;  /* 0x00000024ee0db981 */ /* 0x000ea2000c1e1900 */
[----:B------:R-:W0:Y:S08]  /*29f0*/  @!P3 LDC.64 R14, c[0x0][0x3b8] ;  /* 0x0000ee00ff0ebb82 */ /* 0x000e300000000a00 */
[----:B------:R-:W1:Y:S01]  /*2a00*/  @!P3 LDC.64 R226, c[0x0][0x3b8] ;  /* 0x0000ee00ffe2bb82 */ /* 0x000e620000000a00 */
[----:B--2---:R-:W-:-:S05]  /*2a10*/  @!P3 IMAD R160, R228, R13, R12 ;  /* 0x0000000de4a0b224 */ /* 0x004fca00078e020c */
[----:B------:R-:W-:-:S04]  /*2a20*/  @!P3 IADD3 R13, P4, PT, R5, R160, RZ ;  /* 0x000000a0050db210 */ /* 0x000fc80007f9e0ff */
[----:B------:R-:W-:Y:S02]  /*2a30*/  @!P3 LEA.HI.X.SX32 R160, R160, R31, 0x1, P4 ;  /* 0x0000001fa0a0b211 */ /* 0x000fe400020f0eff */
[----:B0-----:R-:W-:-:S04]  /*2a40*/  @!P3 LEA R242, P4, R13, R14, 0x2 ;  /* 0x0000000e0df2b211 */ /* 0x001fc800078810ff */
[----:B------:R-:W-:Y:S02]  /*2a50*/  @!P3 LEA.HI.X R243, R13, R15, R160, 0x2, P4 ;  /* 0x0000000f0df3b211 */ /* 0x000fe400020f14a0 */
[----:B------:R-:W-:Y:S01]  /*2a60*/  CS2R R160, SRZ ;  /* 0x0000000000a07805 */ /* 0x000fe2000001ff00 */
[----:B------:R-:W2:Y:S05]  /*2a70*/  @P6 LDG.E.64 R14, desc[UR36][R234.64] ;  /* 0x00000024ea0e6981 */ /* 0x000eaa000c1e1b00 */
[----:B------:R-:W3:Y:S01]  /*2a80*/  @!P3 LDG.E.64 R160, desc[UR36][R242.64] ;  /* 0x00000024f2a0b981 */ /* 0x000ee2000c1e1b00 */
[----:B------:R-:W-:-:S04]  /*2a90*/  @!P3 IADD3 R13, P4, PT, R230, R12, RZ ;  /* 0x0000000ce60db210 */ /* 0x000fc80007f9e0ff */
[----:B-1----:R-:W-:Y:S01]  /*2aa0*/  @!P3 LEA R226, P5, R13, R226, 0x2 ;  /* 0x000000e20de2b211 */ /* 0x002fe200078a10ff */
[----:B------:R-:W-:-:S05]  /*2ab0*/  @!P3 IMAD.X R244, RZ, RZ, R20, P4 ;  /* 0x000000fffff4b224 */ /* 0x000fca00020e0614 */
[----:B------:R-:W-:Y:S01]  /*2ac0*/  @!P3 LEA.HI.X R227, R13, R227, R244, 0x2, P5 ;  /* 0x000000e30de3b211 */ /* 0x000fe200028f14f4 */
[----:B---3--:R-:W-:Y:S01]  /*2ad0*/  FADD.FTZ R160, R94, R160 ;  /* 0x000000a05ea07221 */ /* 0x008fe20000010000 */
[----:B------:R-:W-:-:S03]  /*2ae0*/  FADD.FTZ R161, R95, R161 ;  /* 0x000000a15fa17221 */ /* 0x000fc60000010000 */
[----:B--2---:R-:W-:Y:S01]  /*2af0*/  @P6 FMUL.FTZ R160, R160, R14 ;  /* 0x0000000ea0a06220 */ /* 0x004fe20000410000 */
[----:B------:R-:W-:-:S05]  /*2b00*/  @P6 FMUL.FTZ R161, R161, R15 ;  /* 0x0000000fa1a16220 */ /* 0x000fca0000410000 */
[----:B------:R0:W-:Y:S02]  /*2b10*/  @!P3 STG.E.64 desc[UR36][R226.64], R160 ;  /* 0x000000a0e200b986 */ /* 0x0001e4000c101b24 */
.L_x_1228:
[----:B------:R-:W-:Y:S05]  /*2b20*/  BSYNC.RECONVERGENT B2 ;  /* 0x0000000000027941 */ /* 0x000fea0003800200 */
.L_x_1227:
[----:B------:R-:W-:Y:S01]  /*2b30*/  BSSY.RECONVERGENT B2, `(.L_x_1229) ;  /* 0x0000018000027945 */ /* 0x000fe20003800200 */
[----:B------:R-:W-:-:S03]  /*2b40*/  SHF.L.U32 R13, R240, 0x2, RZ ;  /* 0x00000002f00d7819 */ /* 0x000fc600000006ff */
[----:B------:R-:W-:Y:S05]  /*2b50*/  @P1 BRA `(.L_x_1230) ;  /* 0x0000000000541947 */ /* 0x000fea0003800000 */
[----:B------:R-:W-:-:S13]  /*2b60*/  ISETP.GE.AND P3, PT, R13, R229, PT ;  /* 0x000000e50d00720c */ /* 0x000fda0003f66270 */
[----:B------:R-:W2:Y:S01]  /*2b70*/  @!P3 LDG.E R162, desc[UR36][R238.64] ;  /* 0x00000024eea2b981 */ /* 0x000ea2000c1e1900 */
[----:B------:R-:W1:Y:S08]  /*2b80*/  @!P3 LDC.64 R14, c[0x0][0x3b8] ;  /* 0x0000ee00ff0ebb82 */ /* 0x000e700000000a00 */
[----:B0-----:R-:W0:Y:S01]  /*2b90*/  @!P3 LDC.64 R226, c[0x0][0x3b8] ;  /* 0x0000ee00ffe2bb82 */ /* 0x001e220000000a00 */
[----:B--2---:R-:W-:-:S05]  /*2ba0*/  @!P3 IMAD R162, R228, R162, R13 ;  /* 0x000000a2e4a2b224 */ /* 0x004fca00078e020d */
[----:B------:R-:W-:-:S04]  /*2bb0*/  @!P3 IADD3 R163, P4, PT, R5, R162, RZ ;  /* 0x000000a205a3b210 */ /* 0x000fc80007f9e0ff */
[----:B------:R-:W-:Y:S02]  /*2bc0*/  @!P3 LEA.HI.X.SX32 R162, R162, R31, 0x1, P4 ;  /* 0x0000001fa2a2b211 */ /* 0x000fe400020f0eff */
[----:B-1----:R-:W-:-:S04]  /*2bd0*/  @!P3 LEA R242, P4, R163, R14, 0x2 ;  /* 0x0000000ea3f2b211 */ /* 0x002fc800078810ff */
[----:B------:R-:W-:Y:S02]  /*2be0*/  @!P3 LEA.HI.X R243, R163, R15, R162, 0x2, P4 ;  /* 0x0000000fa3f3b211 */ /* 0x000fe400020f14a2 */
[----:B------:R-:W-:Y:S01]  /*2bf0*/  CS2R R162, SRZ ;  /* 0x0000000000a27805 */ /* 0x000fe2000001ff00 */
[----:B------:R-:W2:Y:S05]  /*2c00*/  @P6 LDG.E.64 R14, desc[UR36][R234.64+0x10] ;  /* 0x00001024ea0e6981 */ /* 0x000eaa000c1e1b00 */
[----:B------:R-:W3:Y:S01]  /*2c10*/  @!P3 LDG.E.64 R162, desc[UR36][R242.64] ;  /* 0x00000024f2a2b981 */ /* 0x000ee2000c1e1b00 */
[----:B------:R-:W-:-:S04]  /*2c20*/  @!P3 IADD3 R233, P4, PT, R230, R13, RZ ;  /* 0x0000000de6e9b210 */ /* 0x000fc80007f9e0ff */
[----:B0-----:R-:W-:Y:S02]  /*2c30*/  @!P3 LEA R226, P5, R233, R226, 0x2 ;  /* 0x000000e2e9e2b211 */ /* 0x001fe400078a10ff */
[----:B------:R-:W-:-:S04]  /*2c40*/  @!P3 LEA.HI.X.SX32 R244, R13, R20, 0x1, P4 ;  /* 0x000000140df4b211 */ /* 0x000fc800020f0eff */
[----:B------:R-:W-:Y:S01]  /*2c50*/  @!P3 LEA.HI.X R227, R233, R227, R244, 0x2, P5 ;  /* 0x000000e3e9e3b211 */ /* 0x000fe200028f14f4 */
[----:B---3--:R-:W-:Y:S01]  /*2c60*/  FADD.FTZ R162, R92, R162 ;  /* 0x000000a25ca27221 */ /* 0x008fe20000010000 */
[----:B------:R-:W-:-:S03]  /*2c70*/  FADD.FTZ R163, R93, R163 ;  /* 0x000000a35da37221 */ /* 0x000fc60000010000 */
[----:B--2---:R-:W-:Y:S01]  /*2c80*/  @P6 FMUL.FTZ R162, R162, R14 ;  /* 0x0000000ea2a26220 */ /* 0x004fe20000410000 */
[----:B------:R-:W-:-:S05]  /*2c90*/  @P6 FMUL.FTZ R163, R163, R15 ;  /* 0x0000000fa3a36220 */ /* 0x000fca0000410000 */
[----:B------:R1:W-:Y:S02]  /*2ca0*/  @!P3 STG.E.64 desc[UR36][R226.64], R162 ;  /* 0x000000a2e200b986 */ /* 0x0003e4000c101b24 */
.L_x_1230:
[----:B------:R-:W-:Y:S05]  /*2cb0*/  BSYNC.RECONVERGENT B2 ;  /* 0x0000000000027941 */ /* 0x000fea0003800200 */
.L_x_1229:
[----:B------:R-:W-:Y:S01]  /*2cc0*/  BSSY.RECONVERGENT B2, `(.L_x_1231) ;  /* 0x0000019000027945 */ /* 0x000fe20003800200 */
[----:B------:R-:W-:-:S03]  /*2cd0*/  IMAD R13, R11, 0x8, R13 ;  /* 0x000000080b0d7824 */ /* 0x000fc600078e020d */
[----:B------:R-:W-:Y:S05]  /*2ce0*/  @P1 BRA `(.L_x_1232) ;  /* 0x0000000000581947 */ /* 0x000fea0003800000 */
[----:B------:R-:W-:-:S05]  /*2cf0*/  IMAD R241, R11, 0x8, R12 ;  /* 0x000000080bf17824 */ /* 0x000fca00078e020c */
[----:B------:R-:W-:-:S13]  /*2d00*/  ISETP.GE.AND P3, PT, R241, R229, PT ;  /* 0x000000e5f100720c */ /* 0x000fda0003f66270 */
[----:B------:R-:W2:Y:S01]  /*2d10*/  @!P3 LDG.E R165, desc[UR36][R238.64] ;  /* 0x00000024eea5b981 */ /* 0x000ea2000c1e1900 */
[----:B------:R-:W3:Y:S08]  /*2d20*/  @!P3 LDC.64 R14, c[0x0][0x3b8] ;  /* 0x0000ee00ff0ebb82 */ /* 0x000ef00000000a00 */
[----:B01----:R-:W0:Y:S01]  /*2d30*/  @!P3 LDC.64 R226, c[0x0][0x3b8] ;  /* 0x0000ee00ffe2bb82 */ /* 0x003e220000000a00 */
[----:B--2---:R-:W-:-:S05]  /*2d40*/  @!P3 IMAD R164, R228, R165, R241 ;  /* 0x000000a5e4a4b224 */ /* 0x004fca00078e02f1 */
[----:B------:R-:W-:-:S04]  /*2d50*/  @!P3 IADD3 R165, P4, PT, R5, R164, RZ ;  /* 0x000000a405a5b210 */ /* 0x000fc80007f9e0ff */
[----:B------:R-:W-:Y:S02]  /*2d60*/  @!P3 LEA.HI.X.SX32 R164, R164, R31, 0x1, P4 ;  /* 0x0000001fa4a4b211 */ /* 0x000fe400020f0eff */
[----:B---3--:R-:W-:-:S04]  /*2d70*/  @!P3 LEA R242, P4, R165, R14, 0x2 ;  /* 0x0000000ea5f2b211 */ /* 0x008fc800078810ff */
[----:B------:R-:W-:Y:S02]  /*2d80*/  @!P3 LEA.HI.X R243, R165, R15, R164, 0x2, P4 ;  /* 0x0000000fa5f3b211 */ /* 0x000fe400020f14a4 */
[----:B------:R-:W-:Y:S01]  /*2d90*/  CS2R R164, SRZ ;  /* 0x0000000000a47805 */ /* 0x000fe2000001ff00 */
[----:B------:R-:W2:Y:S05]  /*2da0*/  @P6 LDG.E.64 R14, desc[UR36][R234.64+0x20] ;  /* 0x00002024ea0e6981 */ /* 0x000eaa000c1e1b00 */
[----:B------:R-:W3:Y:S01]  /*2db0*/  @!P3 LDG.E.64 R164, desc[UR36][R242.64] ;  /* 0x00000024f2a4b981 */ /* 0x000ee2000c1e1b00 */
[----:B------:R-:W-:-:S04]  /*2dc0*/  @!P3 IADD3 R233, P4, PT, R230, R241, RZ ;  /* 0x000000f1e6e9b210 */ /* 0x000fc80007f9e0ff */
[----:B------:R-:W-:Y:S02]  /*2dd0*/  @!P3 LEA.HI.X.SX32 R244, R241, R20, 0x1, P4 ;  /* 0x00000014f1f4b211 */ /* 0x000fe400020f0eff */
[----:B0-----:R-:W-:-:S04]  /*2de0*/  @!P3 LEA R226, P4, R233, R226, 0x2 ;  /* 0x000000e2e9e2b211 */ /* 0x001fc800078810ff */
[----:B------:R-:W-:Y:S01]  /*2df0*/  @!P3 LEA.HI.X R227, R233, R227, R244, 0x2, P4 ;  /* 0x000000e3e9e3b211 */ /* 0x000fe200020f14f4 */
[----:B---3--:R-:W-:Y:S01]  /*2e00*/  FADD.FTZ R164, R90, R164 ;  /* 0x000000a45aa47221 */ /* 0x008fe20000010000 */
[----:B------:R-:W-:-:S03]  /*2e10*/  FADD.FTZ R165, R91, R165 ;  /* 0x000000a55ba57221 */ /* 0x000fc60000010000 */
[----:B--2---:R-:W-:Y:S01]  /*2e20*/  @P6 FMUL.FTZ R164, R164, R14 ;  /* 0x0000000ea4a46220 */ /* 0x004fe20000410000 */
[----:B------:R-:W-:-:S05]  /*2e30*/  @P6 FMUL.FTZ R165, R165, R15 ;  /* 0x0000000fa5a56220 */ /* 0x000fca0000410000 */
[----:B------:R2:W-:Y:S02]  /*2e40*/  @!P3 STG.E.64 desc[UR36][R226.64], R164 ;  /* 0x000000a4e200b986 */ /* 0x0005e4000c101b24 */
.L_x_1232:
[----:B------:R-:W-:Y:S05]  /*2e50*/  BSYNC.RECONVERGENT B2 ;  /* 0x0000000000027941 */ /* 0x000fea0003800200 */
.L_x_1231:
[----:B------:R-:W-:Y:S04]  /*2e60*/  BSSY.RECONVERGENT B2, `(.L_x_1233) ;  /* 0x0000017000027945 */ /* 0x000fe80003800200 */
[----:B------:R-:W-:Y:S05]  /*2e70*/  @P1 BRA `(.L_x_1234) ;  /* 0x0000000000541947 */ /* 0x000fea0003800000 */
[----:B------:R-:W-:-:S13]  /*2e80*/  ISETP.GE.AND P3, PT, R13, R229, PT ;  /* 0x000000e50d00720c */ /* 0x000fda0003f66270 */
[----:B------:R-:W3:Y:S01]  /*2e90*/  @!P3 LDG.E R166, desc[UR36][R238.64] ;  /* 0x00000024eea6b981 */ /* 0x000ee2000c1e1900 */
[----:B------:R-:W4:Y:S08]  /*2ea0*/  @!P3 LDC.64 R14, c[0x0][0x3b8] ;  /* 0x0000ee00ff0ebb82 */ /* 0x000f300000000a00 */
[----:B012---:R-:W0:Y:S01]  /*2eb0*/  @!P3 LDC.64 R226, c[0x0][0x3b8] ;  /* 0x0000ee00ffe2bb82 */ /* 0x007e220000000a00 */
[----:B---3--:R-:W-:-:S05]  /*2ec0*/  @!P3 IMAD R166, R228, R166, R13 ;  /* 0x000000a6e4a6b224 */ /* 0x008fca00078e020d */
[----:B------:R-:W-:-:S04]  /*2ed0*/  @!P3 IADD3 R167, P4, PT, R5, R166, RZ ;  /* 0x000000a605a7b210 */ /* 0x000fc80007f9e0ff */
[----:B------:R-:W-:Y:S02]  /*2ee0*/  @!P3 LEA.HI.X.SX32 R166, R166, R31, 0x1, P4 ;  /* 0x0000001fa6a6b211 */ /* 0x000fe400020f0eff */
[----:B----4-:R-:W-:-:S04]  /*2ef0*/  @!P3 LEA R242, P4, R167, R14, 0x2 ;  /* 0x0000000ea7f2b211 */ /* 0x010fc800078810ff */
        /* <DEDUP_REMOVED lines=13> */
.L_x_1234:
[----:B------:R-:W-:Y:S05]  /*2fd0*/  BSYNC.RECONVERGENT B2 ;  /* 0x0000000000027941 */ /* 0x000fea0003800200 */
.L_x_1233:
[----:B------:R-:W-:Y:S01]  /*2fe0*/  BSSY.RECONVERGENT B2, `(.L_x_1235) ;  /* 0x0000019000027945 */ /* 0x000fe20003800200 */
[----:B------:R-:W-:-:S03]  /*2ff0*/  IMAD R240, R11, 0x4, R240 ;  /* 0x000000040bf07824 */ /* 0x000fc600078e02f0 */
[----:B------:R-:W-:Y:S05]  /*3000*/  @P1 BRA `(.L_x_1236) ;  /* 0x0000000000581947 */ /* 0x000fea0003800000 */
[----:B------:R-:W-:-:S04]  /*3010*/  LEA R233, R11, R12, 0x4 ;  /* 0x0000000c0be97211 */ /* 0x000fc800078e20ff */
[----:B------:R-:W-:-:S13]  /*3020*/  ISETP.GE.AND P3, PT, R233, R229, PT ;  /* 0x000000e5e900720c */ /* 0x000fda0003f66270 */
[----:B------:R-:W4:Y:S01]  /*3030*/  @!P3 LDG.E R13, desc[UR36][R238.64] ;  /* 0x00000024ee0db981 */ /* 0x000f22000c1e1900 */
[----:B------:R-:W4:Y:S08]  /*3040*/  @!P3 LDC.64 R14, c[0x0][0x3b8] ;  /* 0x0000ee00ff0ebb82 */ /* 0x000f300000000a00 */
[----:B0123--:R-:W0:Y:S01]  /*3050*/  @!P3 LDC.64 R226, c[0x0][0x3b8] ;  /* 0x0000ee00ffe2bb82 */ /* 0x00fe220000000a00 */
[----:B----4-:R-:W-:-:S05]  /*3060*/  @!P3 IMAD R168, R228, R13, R233 ;  /* 0x0000000de4a8b224 */ /* 0x010fca00078e02e9 */
[----:B------:R-:W-:-:S04]  /*3070*/  @!P3 IADD3 R13, P4, PT, R5, R168, RZ ;  /* 0x000000a8050db210 */ /* 0x000fc80007f9e0ff */
[----:B------:R-:W-:Y:S02]  /*3080*/  @!P3 LEA.HI.X.SX32 R168, R168, R31, 0x1, P4 ;  /* 0x0000001fa8a8b211 */ /* 0x000fe400020f0eff */
[----:B------:R-:W-:-:S04]  /*3090*/  @!P3 LEA R242, P4, R13, R14, 0x2 ;  /* 0x0000000e0df2b211 */ /* 0x000fc800078810ff */
        /* <DEDUP_REMOVED lines=13> */
.L_x_1236:
[----:B------:R-:W-:Y:S05]  /*3170*/  BSYNC.RECONVERGENT B2 ;  /* 0x0000000000027941 */ /* 0x000fea0003800200 */
.L_x_1235:
[----:B------:R-:W-:Y:S04]  /*3180*/  BSSY.RECONVERGENT B2, `(.L_x_1237) ;  /* 0x0000018000027945 */ /* 0x000fe80003800200 */
[----:B------:R-:W-:Y:S05]  /*3190*/  @P1 BRA `(.L_x_1238) ;  /* 0x0000000000581947 */ /* 0x000fea0003800000 */
[----:B------:R-:W-:-:S05]  /*31a0*/  IMAD.SHL.U32 R233, R240, 0x4, RZ ;  /* 0x00000004f0e97824 */ /* 0x000fca00078e00ff */
[----:B------:R-:W-:-:S13]  /*31b0*/  ISETP.GE.AND P3, PT, R233, R229, PT ;  /* 0x000000e5e900720c */ /* 0x000fda0003f66270 */
[----:B------:R-:W2:Y:S01]  /*31c0*/  @!P3 LDG.E R13, desc[UR36][R238.64] ;  /* 0x00000024ee0db981 */ /* 0x000ea2000c1e1900 */
[----:B------:R-:W0:Y:S08]  /*31d0*/  @!P3 LDC.64 R14, c[0x0][0x3b8] ;  /* 0x0000ee00ff0ebb82 */ /* 0x000e300000000a00 */
[----:B01234-:R-:W0:Y:S01]  /*31e0*/  @!P3 LDC.64 R226, c[0x0][0x3b8] ;  /* 0x0000ee00ffe2bb82 */ /* 0x01fe220000000a00 */
[----:B------:R-:W-:-:S05]  /*31f0*/  @!P3 IMAD R170, R228, R13, R233 ;  /* 0x0000000de4aab224 */ /* 0x000fca00078e02e9 */
        /* <DEDUP_REMOVED lines=16> */
.L_x_1238:
[----:B------:R-:W-:Y:S05]  /*3300*/  BSYNC.RECONVERGENT B2 ;  /* 0x0000000000027941 */ /* 0x000fea0003800200 */
.L_x_1237:
[----:B------:R-:W-:Y:S01]  /*3310*/  BSSY.RECONVERGENT B2, `(.L_x_1239) ;  /* 0x0000019000027945 */ /* 0x000fe20003800200 */
[----:B------:R-:W-:-:S03]  /*3320*/  IMAD.IADD R242, R240, 0x1, R11 ;  /* 0x00000001f0f27824 */ /* 0x000fc600078e020b */
        /* <DEDUP_REMOVED lines=23> */
.L_x_1240:
[----:B------:R-:W-:Y:S05]  /*34a0*/  BSYNC.RECONVERGENT B2 ;  /* 0x0000000000027941 */ /* 0x000fea0003800200 */
.L_x_1239:
[----:B------:R-:W-:Y:S01]  /*34b0*/  BSSY.RECONVERGENT B2, `(.L_x_1241) ;  /* 0x0000019000027945 */ /* 0x000fe20003800200 */
[----:B------:R-:W-:-:S03]  /*34c0*/  IADD3 R242, PT, PT, R242, R11, RZ ;  /* 0x0000000bf2f27210 */ /* 0x000fc60007ffe0ff */
        /* <DEDUP_REMOVED lines=23> */
.L_x_1242:
[----:B------:R-:W-:Y:S05]  /*3640*/  BSYNC.RECONVERGENT B2 ;  /* 0x0000000000027941 */ /* 0x000fea0003800200 */
.L_x_1241:
[----:B------:R-:W-:Y:S01]  /*3650*/  BSSY.RECONVERGENT B2, `(.L_x_1243) ;  /* 0x0000019000027945 */ /* 0x000fe20003800200 */
[----:B------:R-:W-:-:S03]  /*3660*/  IMAD R240, R11, 0x2, R242 ;  /* 0x000000020bf07824 */ /* 0x000fc600078e02f2 */
[----:B------:R-:W-:Y:S05]  /*3670*/  @P1 BRA `(.L_x_1244) ;  /* 0x0000000000581947 */ /* 0x000fea0003800000 */
[----:B------:R-:W-:-:S05]  /*3680*/  IMAD R233, R11, 0x20, R12 ;  /* 0x000000200be97824 */ /* 0x000fca00078e020c */
        /* <DEDUP_REMOVED lines=21> */
.L_x_1244:
[----:B------:R-:W-:Y:S05]  /*37e0*/  BSYNC.RECONVERGENT B2 ;  /* 0x0000000000027941 */ /* 0x000fea0003800200 */
.L_x_1243:
[----:B------:R-:W-:Y:S04]  /*37f0*/  BSSY.RECONVERGENT B2, `(.L_x_1245) ;  /* 0x0000018000027945 */ /* 0x000fe80003800200 */
[----:B------:R-:W-:Y:S05]  /*3800*/  @P1 BRA `(.L_x_1246) ;  /* 0x0000000000581947 */ /* 0x000fea0003800000 */
[----:B------:R-:W-:-:S04]  /*3810*/  SHF.L.U32 R233, R240, 0x2, RZ ;  /* 0x00000002f0e97819 */ /* 0x000fc800000006ff */
        /* <DEDUP_REMOVED lines=21> */
.L_x_1246:
[----:B------:R-:W-:Y:S05]  /*3970*/  BSYNC.RECONVERGENT B2 ;  /* 0x0000000000027941 */ /* 0x000fea0003800200 */
.L_x_1245:
        /* <DEDUP_REMOVED lines=25> */
.L_x_1248:
[----:B------:R-:W-:Y:S05]  /*3b10*/  BSYNC.RECONVERGENT B2 ;  /* 0x0000000000027941 */ /* 0x000fea0003800200 */
.L_x_1247:
[----:B------:R-:W-:Y:S01]  /*3b20*/  BSSY.RECONVERGENT B2, `(.L_x_1249) ;  /* 0x0000019000027945 */ /* 0x000fe20003800200 */
[----:B------:R-:W-:-:S03]  /*3b30*/  IMAD.IADD R242, R242, 0x1, R11 ;  /* 0x00000001f2f27824 */ /* 0x000fc600078e020b */
        /* <DEDUP_REMOVED lines=23> */
.L_x_1250:
[----:B------:R-:W-:Y:S05]  /*3cb0*/  BSYNC.RECONVERGENT B2 ;  /* 0x0000000000027941 */ /* 0x000fea0003800200 */
.L_x_1249:
        /* <DEDUP_REMOVED lines=25> */
.L_x_1252:
[----:B------:R-:W-:Y:S05]  /*3e50*/  BSYNC.RECONVERGENT B2 ;  /* 0x0000000000027941 */ /* 0x000fea0003800200 */
.L_x_1251:
        /* <DEDUP_REMOVED lines=25> */
.L_x_1254:
[----:B------:R-:W-:Y:S05]  /*3ff0*/  BSYNC.RECONVERGENT B2 ;  /* 0x0000000000027941 */ /* 0x000fea0003800200 */
.L_x_1253:
        /* <DEDUP_REMOVED lines=25> */
.L_x_1256:
[----:B------:R-:W-:Y:S05]  /*4190*/  BSYNC.RECONVERGENT B2 ;  /* 0x0000000000027941 */ /* 0x000fea0003800200 */
.L_x_1255:
        /* <DEDUP_REMOVED lines=25> */
.L_x_1258:
[----:B------:R-:W-:Y:S05]  /*4330*/  BSYNC.RECONVERGENT B2 ;  /* 0x0000000000027941 */ /* 0x000fea0003800200 */
.L_x_1257:
[----:B------:R-:W-:Y:S01]  /*4340*/  BSSY.RECONVERGENT B2, `(.L_x_1259) ;  /* 0x0000019000027945 */ /* 0x000fe20003800200 */
[C---:B------:R-:W-:Y:S02]  /*4350*/  IMAD R240, R11.reuse, 0x2, R242 ;  /* 0x000000020bf07824 */ /* 0x040fe400078e02f2 */
[----:B------:R-:W-:Y:S01]  /*4360*/  IMAD R241, R11, 0x40, R12 ;  /* 0x000000400bf17824 */ /* 0x000fe200078e020c */
[----:B------:R-:W-:Y:S06]  /*4370*/  @P1 BRA `(.L_x_1260) ;  /* 0x0000000000541947 */ /* 0x000fec0003800000 */
        /* <DEDUP_REMOVED lines=21> */
.L_x_1260:
[----:B------:R-:W-:Y:S05]  /*44d0*/  BSYNC.RECONVERGENT B2 ;  /* 0x0000000000027941 */ /* 0x000fea0003800200 */
.L_x_1259:
        /* <DEDUP_REMOVED lines=25> */
.L_x_1262:
[----:B------:R-:W-:Y:S05]  /*4670*/  BSYNC.RECONVERGENT B2 ;  /* 0x0000000000027941 */ /* 0x000fea0003800200 */
.L_x_1261:
        /* <DEDUP_REMOVED lines=25> */
.L_x_1264:
[----:B------:R-:W-:Y:S05]  /*4810*/  BSYNC.RECONVERGENT B2 ;  /* 0x0000000000027941 */ /* 0x000fea0003800200 */
.L_x_1263:
        /* <DEDUP_REMOVED lines=25> */
.L_x_1266:
[----:B------:R-:W-:Y:S05]  /*49b0*/  BSYNC.RECONVERGENT B2 ;  /* 0x0000000000027941 */ /* 0x000fea0003800200 */
.L_x_1265:
        /* <DEDUP_REMOVED lines=25> */
.L_x_1268:
[----:B------:R-:W-:Y:S05]  /*4b50*/  BSYNC.RECONVERGENT B2 ;  /* 0x0000000000027941 */ /* 0x000fea0003800200 */
.L_x_1267:
        /* <DEDUP_REMOVED lines=25> */
.L_x_1270:
[----:B------:R-:W-:Y:S05]  /*4cf0*/  BSYNC.RECONVERGENT B2 ;  /* 0x0000000000027941 */ /* 0x000fea0003800200 */
.L_x_1269:
        /* <DEDUP_REMOVED lines=25> */
.L_x_1272:
[----:B------:R-:W-:Y:S05]  /*4e90*/  BSYNC.RECONVERGENT B2 ;  /* 0x0000000000027941 */ /* 0x000fea0003800200 */
.L_x_1271:
        /* <DEDUP_REMOVED lines=25> */
.L_x_1274:
[----:B------:R-:W-:Y:S05]  /*5030*/  BSYNC.RECONVERGENT B2 ;  /* 0x0000000000027941 */ /* 0x000fea0003800200 */
.L_x_1273:
        /* <DEDUP_REMOVED lines=25> */
.L_x_1276:
[----:B------:R-:W-:Y:S05]  /*51d0*/  BSYNC.RECONVERGENT B2 ;  /* 0x0000000000027941 */ /* 0x000fea0003800200 */
.L_x_1275:
        /* <DEDUP_REMOVED lines=25> */
.L_x_1278:
[----:B------:R-:W-:Y:S05]  /*5370*/  BSYNC.RECONVERGENT B2 ;  /* 0x0000000000027941 */ /* 0x000fea0003800200 */
.L_x_1277:
        /* <DEDUP_REMOVED lines=25> */
.L_x_1280:
[----:B------:R-:W-:Y:S05]  /*5510*/  BSYNC.RECONVERGENT B2 ;  /* 0x0000000000027941 */ /* 0x000fea0003800200 */
.L_x_1279:
        /* <DEDUP_REMOVED lines=25> */
.L_x_1282:
[----:B------:R-:W-:Y:S05]  /*56b0*/  BSYNC.RECONVERGENT B2 ;  /* 0x0000000000027941 */ /* 0x000fea0003800200 */
.L_x_1281:
        /* <DEDUP_REMOVED lines=25> */
.L_x_1284:
[----:B------:R-:W-:Y:S05]  /*5850*/  BSYNC.RECONVERGENT B2 ;  /* 0x0000000000027941 */ /* 0x000fea0003800200 */
.L_x_1283:
        /* <DEDUP_REMOVED lines=25> */
.L_x_1286:
[----:B------:R-:W-:Y:S05]  /*59f0*/  BSYNC.RECONVERGENT B2 ;  /* 0x0000000000027941 */ /* 0x000fea0003800200 */
.L_x_1285:
        /* <DEDUP_REMOVED lines=24> */
.L_x_1288:
[----:B------:R-:W-:Y:S05]  /*5b80*/  BSYNC.RECONVERGENT B2 ;  /* 0x0000000000027941 */ /* 0x000fea0003800200 */
.L_x_1287:
[----:B------:R-:W-:Y:S01]  /*5b90*/  IMAD.IADD R11, R12, 0x1, R11 ;  /* 0x000000010c0b7824 */ /* 0x000fe200078e020b */
[----:B------:R-:W-:Y:S06]  /*5ba0*/  @P1 BRA `(.L_x_1289) ;  /* 0x0000001800dc1947 */ /* 0x000fec0003800000 */
[----:B01234-:R-:W-:-:S05]  /*5bb0*/  IMAD.SHL.U32 R227, R11, 0x4, RZ ;  /* 0x000000040be37824 */ /* 0x01ffca00078e00ff */
        /* <DEDUP_REMOVED lines=8> */
[----:B------:R-:W-:Y:S01]  /*5c40*/  CS2R R222, SRZ ;  /* 0x0000000000de7805 */ /* 0x000fe2000001ff00 */
[----:B------:R-:W2:Y:S05]  /*5c50*/  @P6 LDG.E.64 R14, desc[UR36][R234.64+0x1f0] ;  /* 0x0001f024ea0e6981 */ /* 0x000eaa000c1e1b00 */
[----:B------:R-:W3:Y:S02]  /*5c60*/  @!P3 LDG.E.64 R222, desc[UR36][R12.64] ;  /* 0x000000240cdeb981 */ /* 0x000ee4000c1e1b00 */
[----:B---3--:R-:W-:Y:S01]  /*5c70*/  FADD.FTZ R222, R32, R222 ;  /* 0x000000de20de7221 */ /* 0x008fe20000010000 */
[----:B------:R-:W-:-:S03]  /*5c80*/  FADD.FTZ R223, R33, R223 ;  /* 0x000000df21df7221 */ /* 0x000fc60000010000 */
[----:B--2---:R-:W-:Y:S01]  /*5c90*/  @P6 FMUL.FTZ R222, R222, R14 ;  /* 0x0000000edede6220 */ /* 0x004fe20000410000 */
[----:B------:R-:W-:Y:S01]  /*5ca0*/  @P6 FMUL.FTZ R223, R223, R15 ;  /* 0x0000000fdfdf6220 */ /* 0x000fe20000410000 */
[----:B------:R-:W-:Y:S06]  /*5cb0*/  @P3 BRA `(.L_x_1289) ;  /* 0x0000001800983947 */ /* 0x000fec0003800000 */
[----:B------:R-:W-:-:S04]  /*5cc0*/  IADD3 R11, P1, PT, R230, R227, RZ ;  /* 0x000000e3e60b7210 */ /* 0x000fc80007f3e0ff */
[----:B------:R-:W-:Y:S02]  /*5cd0*/  LEA.HI.X.SX32 R14, R227, R20, 0x1, P1 ;  /* 0x00000014e30e7211 */ /* 0x000fe400008f0eff */
[----:B------:R-:W-:-:S04]  /*5ce0*/  LEA R12, P1, R11, UR16, 0x2 ;  /* 0x000000100b0c7c11 */ /* 0x000fc8000f8210ff */
[----:B------:R-:W-:-:S05]  /*5cf0*/  LEA.HI.X R13, R11, UR17, R14, 0x2, P1 ;  /* 0x000000110b0d7c11 */ /* 0x000fca00088f140e */
[----:B------:R0:W-:Y:S01]  /*5d00*/  STG.E.64 desc[UR36][R12.64], R222 ;  /* 0x000000de0c007986 */ /* 0x0001e2000c101b24 */
[----:B------:R-:W-:Y:S05]  /*5d10*/  BRA `(.L_x_1289) ;  /* 0x0000001800807947 */ /* 0x000fea0003800000 */
.L_x_1226:
[----:B------:R-:W-:Y:S02]  /*5d20*/  SHF.L.U32 R240, R242, 0x2, RZ ;  /* 0x00000002f2f07819 */ /* 0x000fe400000006ff */
[----:B------:R-:W-:-:S03]  /*5d30*/  ISETP.GE.AND P3, PT, R224, R23, PT ;  /* 0x00000017e000720c */ /* 0x000fc60003f66270 */
[----:B------:R-:W-:-:S05]  /*5d40*/  IMAD R12, R11, 0x8, R240 ;  /* 0x000000080b0c7824 */ /* 0x000fca00078e02f0 */
[----:B------:R-:W-:Y:S01]  /*5d50*/  ISETP.GE.OR P4, PT, R12, R229, P3 ;  /* 0x000000e50c00720c */ /* 0x000fe20001f86670 */
[----:B------:R-:W-:-:S12]  /*5d60*/  IMAD R227, R11, 0x10, R240 ;  /* 0x000000100be37824 */ /* 0x000fd800078e02f0 */
[----:B------:R-:W2:Y:S01]  /*5d70*/  @!P4 LDG.E R13, desc[UR36][R238.64] ;  /* 0x00000024ee0dc981 */ /* 0x000ea2000c1e1900 */
[----:B------:R-:W-:Y:S01]  /*5d80*/  ISETP.GE.OR P1, PT, R227, R229, P3 ;  /* 0x000000e5e300720c */ /* 0x000fe20001f26670 */
[----:B------:R-:W0:-:S12]  /*5d90*/  @!P4 LDC.64 R14, c[0x0][0x3b8] ;  /* 0x0000ee00ff0ecb82 */ /* 0x000e180000000a00 */
[----:B------:R-:W3:Y:S01]  /*5da0*/  @!P1 LDG.E R233, desc[UR36][R238.64] ;  /* 0x00000024eee99981 */ /* 0x000ee2000c1e1900 */
[----:B--2---:R-:W-:-:S05]  /*5db0*/  @!P4 IMAD R12, R228, R13, R12 ;  /* 0x0000000de40cc224 */ /* 0x004fca00078e020c */
[----:B------:R-:W-:-:S04]  /*5dc0*/  @!P4 IADD3 R13, P5, PT, R5, R12, RZ ;  /* 0x0000000c050dc210 */ /* 0x000fc80007fbe0ff */
[----:B------:R-:W-:Y:S02]  /*5dd0*/  @!P4 LEA.HI.X.SX32 R226, R12, R31, 0x1, P5 ;  /* 0x0000001f0ce2c211 */ /* 0x000fe400028f0eff */
[----:B0-----:R-:W-:-:S04]  /*5de0*/  @!P4 LEA R12, P5, R13, R14, 0x2 ;  /* 0x0000000e0d0cc211 */ /* 0x001fc800078a10ff */
[----:B------:R-:W-:Y:S01]  /*5df0*/  @!P4 LEA.HI.X R13, R13, R15, R226, 0x2, P5 ;  /* 0x0000000f0d0dc211 */ /* 0x000fe200028f14e2 */
[----:B---3--:R-:W-:Y:S01]  /*5e00*/  @!P1 IMAD R226, R228, R233, R227 ;  /* 0x000000e9e4e29224 */ /* 0x008fe200078e02e3 */
[----:B------:R-:W0:Y:S01]  /*5e10*/  @!P1 LDC.64 R14, c[0x0][0x3b8] ;  /* 0x0000ee00ff0e9b82 */ /* 0x000e220000000a00 */
[----:B------:R-:W-:-:S04]  /*5e20*/  ISETP.GE.AND P5, PT, R224, R23, PT ;  /* 0x00000017e000720c */ /* 0x000fc80003fa6270 */
[----:B------:R-:W-:Y:S02]  /*5e30*/  FSEL R165, R165, RZ, P5 ;  /* 0x000000ffa5a57208 */ /* 0x000fe40002800000 */
[----:B------:R-:W-:-:S06]  /*5e40*/  FSEL R164, R164, RZ, P5 ;  /* 0x000000ffa4a47208 */ /* 0x000fcc0002800000 */
[----:B------:R1:W5:Y:S01]  /*5e50*/  @!P4 LDG.E.64 R164, desc[UR36][R12.64] ;  /* 0x000000240ca4c981 */ /* 0x000362000c1e1b00 */
[----:B------:R-:W-:-:S04]  /*5e60*/  @!P1 IADD3 R227, P4, PT, R5, R226, RZ ;  /* 0x000000e205e39210 */ /* 0x000fc80007f9e0ff */
[----:B------:R-:W-:Y:S02]  /*5e70*/  @!P1 LEA.HI.X.SX32 R244, R226, R31, 0x1, P4 ;  /* 0x0000001fe2f49211 */ /* 0x000fe400020f0eff */
[----:B0-----:R-:W-:-:S04]  /*5e80*/  @!P1 LEA R226, P4, R227, R14, 0x2 ;  /* 0x0000000ee3e29211 */ /* 0x001fc800078810ff */
[----:B------:R-:W-:Y:S01]  /*5e90*/  @!P1 LEA.HI.X R227, R227, R15, R244, 0x2, P4 ;  /* 0x0000000fe3e39211 */ /* 0x000fe200020f14f4 */
[----:B------:R-:W-:-:S05]  /*5ea0*/  IMAD R244, R11, 0x20, R240 ;  /* 0x000000200bf47824 */ /* 0x000fca00078e02f0 */
[----:B------:R-:W-:-:S13]  /*5eb0*/  ISETP.GE.OR P4, PT, R244, R229, P3 ;  /* 0x000000e5f400720c */ /* 0x000fda0001f86670 */
[----:B------:R-:W2:Y:S01]  /*5ec0*/  @!P4 LDG.E R233, desc[UR36][R238.64] ;  /* 0x00000024eee9c981 */ /* 0x000ea2000c1e1900 */
[----:B------:R-:W0:Y:S01]  /*5ed0*/  @!P4 LDC.64 R14, c[0x0][0x3b8] ;  /* 0x0000ee00ff0ecb82 */ /* 0x000e220000000a00 */
[----:B------:R-:W-:Y:S02]  /*5ee0*/  FSEL R169, R169, RZ, P5 ;  /* 0x000000ffa9a97208 */ /* 0x000fe40002800000 */
[----:B------:R-:W-:-:S06]  /*5ef0*/  FSEL R168, R168, RZ, P5 ;  /* 0x000000ffa8a87208 */ /* 0x000fcc0002800000 */
[----:B------:R3:W5:Y:S01]  /*5f00*/  @!P1 LDG.E.64 R168, desc[UR36][R226.64] ;  /* 0x00000024e2a89981 */ /* 0x000762000c1e1b00 */
[----:B--2---:R-:W-:-:S05]  /*5f10*/  @!P4 IMAD R244, R228, R233, R244 ;  /* 0x000000e9e4f4c224 */ /* 0x004fca00078e02f4 */
[----:B-1----:R-:W-:-:S04]  /*5f20*/  @!P4 IADD3 R13, P1, PT, R5, R244, RZ ;  /* 0x000000f4050dc210 */ /* 0x002fc80007f3e0ff */
[----:B------:R-:W-:Y:S02]  /*5f30*/  @!P4 LEA.HI.X.SX32 R244, R244, R31, 0x1, P1 ;  /* 0x0000001ff4f4c211 */ /* 0x000fe400008f0eff */
[----:B0-----:R-:W-:-:S04]  /*5f40*/  @!P4 LEA R12, P1, R13, R14, 0x2 ;  /* 0x0000000e0d0cc211 */ /* 0x001fc800078210ff */
[----:B------:R-:W-:Y:S02]  /*5f50*/  @!P4 LEA.HI.X R13, R13, R15, R244, 0x2, P1 ;  /* 0x0000000f0d0dc211 */ /* 0x000fe400008f14f4 */
[----:B------:R-:W-:-:S13]  /*5f60*/  ISETP.GE.OR P1, PT, R240, R229, P3 ;  /* 0x000000e5f000720c */ /* 0x000fda0001f26670 */
[----:B------:R-:W3:Y:S01]  /*5f70*/  @!P1 LDG.E R233, desc[UR36][R238.64] ;  /* 0x00000024eee99981 */ /* 0x000ee2000c1e1900 */
[----:B------:R-:W0:Y:S01]  /*5f80*/  @!P1 LDC.64 R14, c[0x0][0x3b8] ;  /* 0x0000ee00ff0e9b82 */ /* 0x000e220000000a00 */
[----:B------:R-:W-:Y:S02]  /*5f90*/  FSEL R177, R177, RZ, P5 ;  /* 0x000000ffb1b17208 */ /* 0x000fe40002800000 */
[----:B------:R-:W-:-:S06]  /*5fa0*/  FSEL R176, R176, RZ, P5 ;  /* 0x000000ffb0b07208 */ /* 0x000fcc0002800000 */
[----:B------:R1:W5:Y:S01]  /*5fb0*/  @!P4 LDG.E.64 R176, desc[UR36][R12.64] ;  /* 0x000000240cb0c981 */ /* 0x000362000c1e1b00 */
[----:B---3--:R-:W-:-:S05]  /*5fc0*/  @!P1 IMAD R226, R228, R233, R240 ;  /* 0x000000e9e4e29224 */ /* 0x008fca00078e02f0 */
[----:B------:R-:W-:Y:S02]  /*5fd0*/  @!P1 IADD3 R227, P4, PT, R5, R226, RZ ;  /* 0x000000e205e39210 */ /* 0x000fe40007f9e0ff */
[----:B------:R-:W-:Y:S02]  /*5fe0*/  LEA R240, R11, R240, 0x6 ;  /* 0x000000f00bf07211 */ /* 0x000fe400078e30ff */
[----:B------:R-:W-:Y:S02]  /*5ff0*/  @!P1 LEA.HI.X.SX32 R244, R226, R31, 0x1, P4 ;  /* 0x0000001fe2f49211 */ /* 0x000fe400020f0eff */
[----:B0-----:R-:W-:-:S04]  /*6000*/  @!P1 LEA R226, P4, R227, R14, 0x2 ;  /* 0x0000000ee3e29211 */ /* 0x001fc800078810ff */
[----:B------:R-:W-:Y:S02]  /*6010*/  @!P1 LEA.HI.X R227, R227, R15, R244, 0x2, P4 ;  /* 0x0000000fe3e39211 */ /* 0x000fe400020f14f4 */
[----:B------:R-:W-:-:S13]  /*6020*/  ISETP.GE.OR P4, PT, R240, R229, P3 ;  /* 0x000000e5f000720c */ /* 0x000fda0001f86670 */
[----:B------:R-:W2:Y:S01]  /*6030*/  @!P4 LDG.E R233, desc[UR36][R238.64] ;  /* 0x00000024eee9c981 */ /* 0x000ea2000c1e1900 */
[----:B------:R-:W0:Y:S01]  /*6040*/  @!P4 LDC.64 R14, c[0x0][0x3b8] ;  /* 0x0000ee00ff0ecb82 */ /* 0x000e220000000a00 */
[----:B------:R-:W-:Y:S02]  /*6050*/  FSEL R161, R161, RZ, P5 ;  /* 0x000000ffa1a17208 */ /* 0x000fe40002800000 */
[----:B------:R-:W-:Y:S01]  /*6060*/  FSEL R160, R160, RZ, P5 ;  /* 0x000000ffa0a07208 */ /* 0x000fe20002800000 */
[----:B------:R-:W-:-:S05]  /*6070*/  IMAD.IADD R242, R242, 0x1, R11 ;  /* 0x00000001f2f27824 */ /* 0x000fca00078e020b */
[----:B------:R3:W5:Y:S01]  /*6080*/  @!P1 LDG.E.64 R160, desc[UR36][R226.64] ;  /* 0x00000024e2a09981 */ /* 0x000762000c1e1b00 */
[----:B------:R-:W-:Y:S02]  /*6090*/  IMAD.SHL.U32 R244, R242, 0x4, RZ ;  /* 0x00000004f2f47824 */ /* 0x000fe400078e00ff */
        /* <DEDUP_REMOVED lines=23> */
[----:B------:R-:W-:Y:S01]  /*6210*/  LEA R242, R11, R242, 0x2 ;  /* 0x000000f20bf27211 */ /* 0x000fe200078e10ff */
[----:B--2---:R-:W-:-:S05]  /*6220*/  @!P4 IMAD R226, R228, R227, R226 ;  /* 0x000000e3e4e2c224 */ /* 0x004fca00078e02e2 */
[----:B-1----:R-:W-:-:S04]  /*6230*/  @!P4 IADD3 R12, P1, PT, R5, R226, RZ ;  /* 0x000000e2050cc210 */ /* 0x002fc80007f3e0ff */
[----:B------:R-:W-:Y:S02]  /*6240*/  @!P4 LEA.HI.X.SX32 R13, R226, R31, 0x1, P1 ;  /* 0x0000001fe20dc211 */ /* 0x000fe400008f0eff */
[----:B0-----:R-:W-:-:S04]  /*6250*/  @!P4 LEA R226, P1, R12, R14, 0x2 ;  /* 0x0000000e0ce2c211 */ /* 0x001fc800078210ff */
[----:B------:R-:W-:Y:S01]  /*6260*/  @!P4 LEA.HI.X R227, R12, R15, R13, 0x2, P1 ;  /* 0x0000000f0ce3c211 */ /* 0x000fe200008f140d */
[----:B------:R-:W-:-:S05]  /*6270*/  IMAD.SHL.U32 R12, R242, 0x4, RZ ;  /* 0x00000004f20c7824 */ /* 0x000fca00078e00ff */
[----:B------:R-:W-:-:S13]  /*6280*/  ISETP.GE.OR P1, PT, R12, R229, P3 ;  /* 0x000000e50c00720c */ /* 0x000fda0001f26670 */
[----:B------:R-:W2:Y:S01]  /*6290*/  @!P1 LDG.E R13, desc[UR36][R238.64] ;  /* 0x00000024ee0d9981 */ /* 0x000ea2000c1e1900 */
[----:B------:R-:W0:Y:S01]  /*62a0*/  @!P1 LDC.64 R14, c[0x0][0x3b8] ;  /* 0x0000ee00ff0e9b82 */ /* 0x000e220000000a00 */
[----:B------:R-:W-:Y:S02]  /*62b0*/  FSEL R167, R167, RZ, P5 ;  /* 0x000000ffa7a77208 */ /* 0x000fe40002800000 */
[----:B------:R-:W-:-:S06]  /*62c0*/  FSEL R166, R166, RZ, P5 ;  /* 0x000000ffa6a67208 */ /* 0x000fcc0002800000 */
[----:B------:R1:W5:Y:S01]  /*62d0*/  @!P4 LDG.E.64 R166, desc[UR36][R226.64] ;  /* 0x00000024e2a6c981 */ /* 0x000362000c1e1b00 */
[----:B------:R-:W-:Y:S02]  /*62e0*/  IMAD.IADD R242, R242, 0x1, R11 ;  /* 0x00000001f2f27824 */ /* 0x000fe400078e020b */
[----:B--2---:R-:W-:-:S05]  /*62f0*/  @!P1 IMAD R12, R228, R13, R12 ;  /* 0x0000000de40c9224 */ /* 0x004fca00078e020c */
[----:B------:R-:W-:-:S04]  /*6300*/  @!P1 IADD3 R13, P4, PT, R5, R12, RZ ;  /* 0x0000000c050d9210 */ /* 0x000fc80007f9e0ff */
[----:B---3--:R-:W-:Y:S02]  /*6310*/  @!P1 LEA.HI.X.SX32 R240, R12, R31, 0x1, P4 ;  /* 0x0000001f0cf09211 */ /* 0x008fe400020f0eff */
        /* <DEDUP_REMOVED lines=9> */
[----:B------:R-:W-:Y:S01]  /*63b0*/  IADD3 R242, PT, PT, R242, R11, RZ ;  /* 0x0000000bf2f27210 */ /* 0x000fe20007ffe0ff */
        /* <DEDUP_REMOVED lines=12> */
[----:B------:R-:W-:Y:S02]  /*6480*/  IMAD R242, R11, 0x2, R242 ;  /* 0x000000020bf27824 */ /* 0x000fe400078e02f2 */
[----:B--2---:R-:W-:-:S05]  /*6490*/  @!P1 IMAD R240, R228, R233, R240 ;  /* 0x000000e9e4f09224 */ /* 0x004fca00078e02f0 */
[----:B---3--:R-:W-:-:S04]  /*64a0*/  @!P1 IADD3 R13, P4, PT, R5, R240, RZ ;  /* 0x000000f0050d9210 */ /* 0x008fc80007f9e0ff */
[----:B------:R-:W-:Y:S02]  /*64b0*/  @!P1 LEA.HI.X.SX32 R240, R240, R31, 0x1, P4 ;  /* 0x0000001ff0f09211 */ /* 0x000fe400020f0eff */
[----:B0-----:R-:W-:-:S04]  /*64c0*/  @!P1 LEA R12, P4, R13, R14, 0x2 ;  /* 0x0000000e0d0c9211 */ /* 0x001fc800078810ff */
[----:B------:R-:W-:Y:S02]  /*64d0*/  @!P1 LEA.HI.X R13, R13, R15, R240, 0x2, P4 ;  /* 0x0000000f0d0d9211 */ /* 0x000fe400020f14f0 */
[----:B------:R-:W-:-:S04]  /*64e0*/  SHF.L.U32 R240, R242, 0x2, RZ ;  /* 0x00000002f2f07819 */ /* 0x000fc800000006ff */
        /* <DEDUP_REMOVED lines=21> */
[----:B---3--:R-:W-:-:S04]  /*6640*/  @!P1 IADD3 R13, P4, PT, R5, R240, RZ ;  /* 0x000000f0050d9210 */ /* 0x008fc80007f9e0ff */
        /* <DEDUP_REMOVED lines=224> */
[----:B------:R-:W-:-:S05]  /*7450*/  IMAD.IADD R240, R244, 0x1, R11 ;  /* 0x00000001f4f07824 */ /* 0x000fca00078e020b */
[----:B------:R-:W-:-:S04]  /*7460*/  SHF.L.U32 R233, R240, 0x2, RZ ;  /* 0x00000002f0e97819 */ /* 0x000fc800000006ff */
[----:B------:R-:W-:-:S04]  /*7470*/  ISETP.GE.AND P1, PT, R233, R229, PT ;  /* 0x000000e5e900720c */ /* 0x000fc80003f26270 */
        /* <DEDUP_REMOVED lines=18> */
[----:B------:R-:W-:Y:S02]  /*75a0*/  FSEL R219, R219, RZ, P5 ;  /* 0x000000ffdbdb7208 */ /* 0x000fe40002800000 */
[----:B------:R-:W-:Y:S01]  /*75b0*/  FSEL R218, R218, RZ, P5 ;  /* 0x000000ffdada7208 */ /* 0x000fe20002800000 */
[----:B--2---:R-:W-:-:S05]  /*75c0*/  @!P4 IMAD R242, R228, R233, R242 ;  /* 0x000000e9e4f2c224 */ /* 0x004fca00078e02f2 */
[----:B-1----:R-:W-:-:S04]  /*75d0*/  @!P4 IADD3 R226, P1, PT, R5, R242, RZ ;  /* 0x000000f205e2c210 */ /* 0x002fc80007f3e0ff */
[----:B------:R-:W-:Y:S02]  /*75e0*/  @!P4 LEA.HI.X.SX32 R242, R242, R31, 0x1, P1 ;  /* 0x0000001ff2f2c211 */ /* 0x000fe400008f0eff */
[----:B0-----:R-:W-:-:S04]  /*75f0*/  @!P4 LEA R14, P1, R226, R14, 0x2 ;  /* 0x0000000ee20ec211 */ /* 0x001fc800078210ff */
[----:B------:R-:W-:-:S05]  /*7600*/  @!P4 LEA.HI.X R15, R226, R15, R242, 0x2, P1 ;  /* 0x0000000fe20fc211 */ /* 0x000fca00008f14f2 */
[----:B------:R3:W5:Y:S01]  /*7610*/  @!P4 LDG.E.64 R218, desc[UR36][R14.64] ;  /* 0x000000240edac981 */ /* 0x000762000c1e1b00 */
[----:B------:R-:W-:Y:S01]  /*7620*/  IMAD.IADD R11, R240, 0x1, R11 ;  /* 0x00000001f00b7824 */ /* 0x000fe200078e020b */
[----:B------:R-:W-:Y:S06]  /*7630*/  @P3 BRA `(.L_x_1289) ;  /* 0x0000000000383947 */ /* 0x000fec0003800000 */
[----:B------:R-:W-:Y:S01]  /*7640*/  SHF.L.U32 R11, R11, 0x2, RZ ;  /* 0x000000020b0b7819 */ /* 0x000fe200000006ff */
[----:B------:R-:W-:Y:S01]  /*7650*/  UMOV UR4, URZ ;  /* 0x000000ff00047c82 */ /* 0x000fe20008000000 */
[----:B------:R-:W-:Y:S01]  /*7660*/  UMOV UR5, URZ ;  /* 0x000000ff00057c82 */ /* 0x000fe20008000000 */
[----:B------:R-:W-:Y:S01]  /*7670*/  IMAD.U32 R223, RZ, RZ, UR4 ;  /* 0x00000004ffdf7e24 */ /* 0x000fe2000f8e00ff */
[----:B------:R-:W-:Y:S01]  /*7680*/  ISETP.GE.AND P1, PT, R11, R229, PT ;  /* 0x000000e50b00720c */ /* 0x000fe20003f26270 */
[----:B------:R-:W-:-:S12]  /*7690*/  IMAD.U32 R222, RZ, RZ, UR5 ;  /* 0x00000005ffde7e24 */ /* 0x000fd8000f8e00ff */
[----:B------:R-:W-:Y:S05]  /*76a0*/  @P1 BRA `(.L_x_1289) ;  /* 0x00000000001c1947 */ /* 0x000fea0003800000 */
[----:B---3--:R-:W2:Y:S02]  /*76b0*/  LDG.E R12, desc[UR36][R238.64] ;  /* 0x00000024ee0c7981 */ /* 0x008ea4000c1e1900 */
[----:B--2---:R-:W-:-:S05]  /*76c0*/  IMAD R12, R228, R12, R11 ;  /* 0x0000000ce40c7224 */ /* 0x004fca00078e020b */
[----:B------:R-:W-:-:S04]  /*76d0*/  IADD3 R11, P1, PT, R5, R12, RZ ;  /* 0x0000000c050b7210 */ /* 0x000fc80007f3e0ff */
[----:B------:R-:W-:Y:S02]  /*76e0*/  LEA.HI.X.SX32 R12, R12, R31, 0x1, P1 ;  /* 0x0000001f0c0c7211 */ /* 0x000fe400008f0eff */
[----:B------:R-:W-:-:S04]  /*76f0*/  LEA R222, P1, R11, UR16, 0x2 ;  /* 0x000000100bde7c11 */ /* 0x000fc8000f8210ff */
[----:B------:R-:W-:-:S06]  /*7700*/  LEA.HI.X R223, R11, UR17, R12, 0x2, P1 ;  /* 0x000000110bdf7c11 */ /* 0x000fcc00088f140c */
[----:B------:R-:W5:Y:S03]  /*7710*/  LDG.E.64 R222, desc[UR36][R222.64] ;  /* 0x00000024dede7981 */ /* 0x000f66000c1e1b00 */
.L_x_1289:
[----:B------:R-:W-:Y:S05]  /*7720*/  BSYNC.RECONVERGENT B0 ;  /* 0x0000000000007941 */ /* 0x000fea0003800200 */
.L_x_1225:
[----:B-----5:R-:W-:Y:S01]  /*7730*/  FMUL.FTZ R11, R156, R162 ;  /* 0x000000a29c0b7220 */ /* 0x020fe20000410000 */
[----:B0--3--:R-:W-:Y:S01]  /*7740*/  FMUL.FTZ R12, R157, R163 ;  /* 0x000000a39d0c7220 */ /* 0x009fe20000410000 */
[----:B------:R-:W-:Y:S01]  /*7750*/  UMOV UR4, 0xffffffff ;  /* 0xffffffff00047882 */ /* 0x000fe20000000000 */
[----:B------:R-:W-:Y:S01]  /*7760*/  LOP3.LUT P1, RZ, R18, 0x1, RZ, 0xc0, !PT ;  /* 0x0000000112ff7812 */ /* 0x000fe2000782c0ff */
[----:B------:R-:W-:Y:S01]  /*7770*/  FFMA.FTZ R11, R158, R160, R11 ;  /* 0x000000a09e0b7223 */ /* 0x000fe2000001000b */
[----:B------:R-:W-:-:S03]  /*7780*/  FFMA.FTZ R12, R159, R161, R12 ;  /* 0x000000a19f0c7223 */ /* 0x000fc6000001000c */
        /* <DEDUP_REMOVED lines=59> */
[----:B------:R-:W-:-:S04]  /*7b40*/  FFMA.FTZ R12, R97, R223, R12 ;  /* 0x000000df610c7223 */ /* 0x000fc8000001000c */
[----:B------:R-:W-:Y:S01]  /*7b50*/  FADD.FTZ R13, R11, R12 ;  /* 0x0000000c0b0d7221 */ /* 0x000fe20000010000 */
[----:B------:R-:W-:Y:S06]  /*7b60*/  BRA.DIV UR4, `(.L_x_1290) ;  /* 0x0000005204147947 */ /* 0x000fec000b800000 */
[----:B------:R0:W3:Y:S02]  /*7b70*/  SHFL.BFLY PT, R14, R13, 0x1, 0x1f ;  /* 0x0c201f000d0e7f89 */ /* 0x0000e400000e0000 */
.L_x_1367:
[----:B------:R-:W-:Y:S01]  /*7b80*/  ISETP.GE.OR P1, PT, R224, R23, P1 ;  /* 0x00000017e000720c */ /* 0x000fe20000f26670 */
[----:B---3--:R-:W-:Y:S01]  /*7b90*/  FADD.FTZ R14, R13, R14 ;  /* 0x0000000e0d0e7221 */ /* 0x008fe20000010000 */
[----:B------:R-:W-:Y:S03]  /*7ba0*/  BSSY.RECONVERGENT B0, `(.L_x_1291) ;  /* 0x0000013000007945 */ /* 0x000fe60003800200 */
[----:B------:R-:W-:-:S08]  /*7bb0*/  FMUL.FTZ R14, R14, UR15 ;  /* 0x0000000f0e0e7c20 */ /* 0x000fd00008410000 */
[----:B------:R-:W-:Y:S05]  /*7bc0*/  @P1 BRA `(.L_x_1292) ;  /* 0x0000000000401947 */ /* 0x000fea0003800000 */
[----:B------:R-:W-:-:S04]  /*7bd0*/  ISETP.NE.U32.AND P1, PT, RZ, UR18, PT ;  /* 0x00000012ff007c0c */ /* 0x000fc8000bf25070 */
[----:B------:R-:W-:Y:S02]  /*7be0*/  ISETP.NE.AND.EX P3, PT, RZ, UR19, PT, P1 ;  /* 0x00000013ff007c0c */ /* 0x000fe4000bf65310 */
[----:B------:R-:W-:-:S04]  /*7bf0*/  ISETP.NE.U32.AND P1, PT, RZ, UR12, PT ;  /* 0x0000000cff007c0c */ /* 0x000fc8000bf25070 */
[----:B------:R-:W-:-:S07]  /*7c00*/  ISETP.NE.AND.EX P1, PT, RZ, UR13, PT, P1 ;  /* 0x0000000dff007c0c */ /* 0x000fce000bf25310 */
[----:B0-----:R-:W0:Y:S06]  /*7c10*/  @P3 LDC.64 R12, c[0x0][0x438] ;  /* 0x00010e00ff0c3b82 */ /* 0x001e2c0000000a00 */
[----:B------:R-:W3:Y:S01]  /*7c20*/  @P1 LDG.E R15, desc[UR36][R236.64] ;  /* 0x00000024ec0f1981 */ /* 0x000ee2000c1e1900 */
[----:B0-----:R-:W-:-:S06]  /*7c30*/  @P3 IMAD.WIDE R12, R10, 0x4, R12 ;  /* 0x000000040a0c3825 */ /* 0x001fcc00078e020c */
[----:B------:R-:W5:Y:S01]  /*7c40*/  @P3 LDG.E R13, desc[UR36][R12.64] ;  /* 0x000000240c0d3981 */ /* 0x000f62000c1e1900 */
[----:B------:R-:W-:-:S04]  /*7c50*/  @P1 ISETP.GE.AND P4, PT, R224, R225, PT ;  /* 0x000000e1e000120c */ /* 0x000fc80003f86270 */
[----:B------:R-:W-:-:S04]  /*7c60*/  @P1 SEL R11, R26, RZ, !P4 ;  /* 0x000000ff1a0b1207 */ /* 0x000fc80006000000 */
[----:B------:R-:W-:-:S04]  /*7c70*/  @P1 IADD3 R11, PT, PT, R21, R11, -R16 ;  /* 0x0000000b150b1210 */ /* 0x000fc80007ffe810 */
[----:B------:R-:W-:Y:S01]  /*7c80*/  @P1 I2FP.F32.S32 R11, R11 ;  /* 0x0000000b000b1245 */ /* 0x000fe20000201400 */
[----:B-----5:R-:W-:-:S04]  /*7c90*/  @P3 FADD.FTZ R14, R14, R13 ;  /* 0x0000000d0e0e3221 */ /* 0x020fc80000010000 */
[----:B---3--:R-:W-:-:S05]  /*7ca0*/  @P1 FFMA.FTZ R14, R11, R15, R14 ;  /* 0x0000000f0b0e1223 */ /* 0x008fca000001000e */
[----:B------:R3:W-:Y:S01]  /*7cb0*/  STS [R9], R14 ;  /* 0x0000000e09007388 */ /* 0x0007e20000000800 */
[----:B------:R-:W-:-:S07]  /*7cc0*/  @!P2 FMNMX.FTZ R231, R231, R14, !PT ;  /* 0x0000000ee7e7a209 */ /* 0x000fce0007810000 */
.L_x_1292:
[----:B------:R-:W-:Y:S05]  /*7cd0*/  BSYNC.RECONVERGENT B0 ;  /* 0x0000000000007941 */ /* 0x000fea0003800200 */
.L_x_1291:
[C---:B------:R-:W-:Y:S01]  /*7ce0*/  IADD3 R11, PT, PT, R21.reuse, 0x3f, RZ ;  /* 0x0000003f150b7810 */ /* 0x040fe20007ffe0ff */
[----:B------:R-:W-:Y:S01]  /*7cf0*/  VIADD R21, R21, 0x40 ;  /* 0x0000004015157836 */ /* 0x000fe20000000000 */
[----:B------:R-:W-:Y:S01]  /*7d00*/  IADD3 R6, P2, PT, R6, 0x40, RZ ;  /* 0x0000004006067810 */ /* 0x000fe20007f5e0ff */
[----:B---3--:R-:W-:Y:S01]  /*7d10*/  VIADD R9, R9, 0x100 ;  /* 0x0000010009097836 */ /* 0x008fe20000000000 */
[----:B------:R-:W-:Y:S02]  /*7d20*/  ISETP.GE.AND P1, PT, R11, R8, PT ;  /* 0x000000080b00720c */ /* 0x000fe40003f26270 */
[----:B------:R-:W-:Y:S01]  /*7d30*/  IADD3 R10, PT, PT, R10, 0x40, RZ ;  /* 0x000000400a0a7810 */ /* 0x000fe20007ffe0ff */
[----:B------:R-:W-:-:S10]  /*7d40*/  IMAD.X R7, RZ, RZ, R7, P2 ;  /* 0x000000ffff077224 */ /* 0x000fd400010e0607 */
[----:B------:R-:W-:Y:S05]  /*7d50*/  @!P1 BRA `(.L_x_1293) ;  /* 0xffffffa800a49947 */ /* 0x000fea000383ffff */
.L_x_1224:
[----:B0-----:R-:W-:Y:S05]  /*7d60*/  BSYNC B1 ;  /* 0x0000000000017941 */ /* 0x001fea0003800000 */
.L_x_1223:
[----:B------:R-:W-:-:S03]  /*7d70*/  UMOV UR4, 0xffffffff ;  /* 0xffffffff00047882 */ /* 0x000fc60000000000 */
[----:B------:R-:W-:Y:S05]  /*7d80*/  BRA.DIV UR4, `(.L_x_1294) ;  /* 0x0000004e04b07947 */ /* 0x000fea000b800000 */
[----:B------:R-:W0:Y:S02]  /*7d90*/  SHFL.BFLY PT, R14, R231, 0x10, 0x1f ;  /* 0x0e001f00e70e7f89 */ /* 0x000e2400000e0000 */
[----:B0-----:R-:W-:-:S05]  /*7da0*/  FMNMX.FTZ R13, R14, R231, !PT ;  /* 0x000000e70e0d7209 */ /* 0x001fca0007810000 */
[----:B------:R-:W0:Y:S02]  /*7db0*/  SHFL.BFLY PT, R14, R13, 0x8, 0x1f ;  /* 0x0d001f000d0e7f89 */ /* 0x000e2400000e0000 */
[----:B0-----:R-:W-:-:S05]  /*7dc0*/  FMNMX.FTZ R3, R13, R14, !PT ;  /* 0x0000000e0d037209 */ /* 0x001fca0007810000 */
[----:B------:R-:W0:Y:S02]  /*7dd0*/  SHFL.BFLY PT, R14, R3, 0x4, 0x1f ;  /* 0x0c801f00030e7f89 */ /* 0x000e2400000e0000 */
[----:B0-----:R-:W-:-:S05]  /*7de0*/  FMNMX.FTZ R4, R3, R14, !PT ;  /* 0x0000000e03047209 */ /* 0x001fca0007810000 */
[----:B------:R0:W3:Y:S02]  /*7df0*/  SHFL.BFLY PT, R14, R4, 0x2, 0x1f ;  /* 0x0c401f00040e7f89 */ /* 0x0000e400000e0000 */
.L_x_1373:
[----:B------:R-:W1:Y:S01]  /*7e00*/  S2R R13, SR_CgaCtaId ;  /* 0x00000000000d7919 */ /* 0x000e620000008800 */
[----:B------:R-:W-:Y:S01]  /*7e10*/  LOP3.LUT P0, R6, R18, 0x1f, RZ, 0xc0, !PT ;  /* 0x0000001f12067812 */ /* 0x000fe2000780c0ff */
[----:B------:R-:W-:Y:S05]  /*7e20*/  WARPSYNC.ALL ;  /* 0x0000000000007948 */ /* 0x000fea0003800000 */
[----:B------:R-:W-:Y:S02]  /*7e30*/  MOV R12, 0x400 ;  /* 0x00000400000c7802 */ /* 0x000fe40000000f00 */
[----:B---3--:R-:W-:Y:S02]  /*7e40*/  FMNMX.FTZ R14, R4, R14, !PT ;  /* 0x0000000e040e7209 */ /* 0x008fe40007810000 */
[----:B-1----:R-:W-:-:S04]  /*7e50*/  LEA R5, R13, R12, 0x18 ;  /* 0x0000000c0d057211 */ /* 0x002fc800078ec0ff */
[----:B------:R-:W-:-:S05]  /*7e60*/  @!P0 LEA.HI R3, R18, R5, RZ, 0x1d ;  /* 0x0000000512038211 */ /* 0x000fca00078fe8ff */
[----:B------:R-:W-:Y:S01]  /*7e70*/  @!P0 STS [R3], R14 ;  /* 0x0000000e03008388 */ /* 0x000fe20000000800 */
[----:B------:R-:W-:Y:S01]  /*7e80*/  BAR.SYNC.DEFER_BLOCKING 0x0 ;  /* 0x0000000000007b1d */ /* 0x000fe20000010000 */
[C---:B------:R-:W-:Y:S01]  /*7e90*/  ISETP.GT.U32.AND P0, PT, R6.reuse, 0x3, PT ;  /* 0x000000030600780c */ /* 0x040fe20003f04070 */
[----:B0-----:R-:W-:Y:S01]  /*7ea0*/  IMAD R4, R6, 0x4, R5 ;  /* 0x0000000406047824 */ /* 0x001fe200078e0205 */
[----:B------:R-:W-:Y:S01]  /*7eb0*/  MOV R7, 0xff7fffff ;  /* 0xff7fffff00077802 */ /* 0x000fe20000000f00 */
[----:B------:R-:W-:Y:S02]  /*7ec0*/  IMAD.MOV.U32 R10, RZ, RZ, RZ ;  /* 0x000000ffff0a7224 */ /* 0x000fe400078e00ff */
[----:B------:R-:W-:Y:S08]  /*7ed0*/  BSSY.RECONVERGENT B0, `(.L_x_1295) ;  /* 0x000014f000007945 */ /* 0x000ff00003800200 */
[----:B------:R-:W0:Y:S04]  /*7ee0*/  @!P0 LDS R7, [R4] ;  /* 0x0000000004078984 */ /* 0x000e280000000800 */
[----:B0-----:R-:W0:Y:S02]  /*7ef0*/  SHFL.BFLY PT, R8, R7, 0x2, 0x1f ;  /* 0x0c401f0007087f89 */ /* 0x001e2400000e0000 */
[----:B0-----:R-:W-:-:S05]  /*7f00*/  FMNMX.FTZ R8, R8, R7, !PT ;  /* 0x0000000708087209 */ /* 0x001fca0007810000 */
[----:B------:R-:W0:Y:S02]  /*7f10*/  SHFL.BFLY PT, R3, R8, 0x1, 0x1f ;  /* 0x0c201f0008037f89 */ /* 0x000e2400000e0000 */
[----:B0-----:R-:W-:Y:S01]  /*7f20*/  FMNMX.FTZ R9, R8, R3, !PT ;  /* 0x0000000308097209 */ /* 0x001fe20007810000 */
[----:B------:R-:W-:-:S04]  /*7f30*/  IMAD.IADD R3, R18, 0x1, R29 ;  /* 0x0000000112037824 */ /* 0x000fc800078e021d */
        /* <DEDUP_REMOVED lines=15> */
[----:B------:R-:W-:-:S12]  /*8030*/  IMAD.MOV.U32 R7, RZ, RZ, R3 ;  /* 0x000000ffff077224 */ /* 0x000fd800078e0003 */
[----:B------:R-:W-:Y:S05]  /*8040*/  @!P0 BRA `(.L_x_1299) ;  /* 0x00000000004c8947 */ /* 0x000fea0003800000 */
[----:B------:R-:W-:Y:S01]  /*8050*/  VIADD R10, R12, 0x420 ;  /* 0x000004200c0a7836 */ /* 0x000fe20000000000 */
[----:B------:R-:W-:-:S04]  /*8060*/  LEA.HI R7, R8, 0x1, RZ, 0x19 ;  /* 0x0000000108077811 */ /* 0x000fc800078fc8ff */
[----:B------:R-:W-:Y:S02]  /*8070*/  LEA R9, R13, R10, 0x18 ;  /* 0x0000000a0d097211 */ /* 0x000fe400078ec0ff */
[----:B------:R-:W-:Y:S01]  /*8080*/  LOP3.LUT R8, R7, 0x3, RZ, 0xc0, !PT ;  /* 0x0000000307087812 */ /* 0x000fe200078ec0ff */
[----:B------:R-:W-:Y:S01]  /*8090*/  IMAD.MOV.U32 R7, RZ, RZ, R3 ;  /* 0x000000ffff077224 */ /* 0x000fe200078e0003 */
[----:B------:R-:W-:Y:S01]  /*80a0*/  MOV R10, RZ ;  /* 0x000000ff000a7202 */ /* 0x000fe20000000f00 */
[----:B------:R-:W-:Y:S01]  /*80b0*/  IMAD.IADD R9, R22, 0x1, R9 ;  /* 0x0000000116097824 */ /* 0x000fe200078e0209 */
[----:B------:R-:W-:-:S07]  /*80c0*/  IADD3 R8, PT, PT, -R8, RZ, RZ ;  /* 0x000000ff08087210 */ /* 0x000fce0007ffe1ff */
.L_x_1300:
        /* <DEDUP_REMOVED lines=11> */
.L_x_1299:
[----:B------:R-:W-:Y:S05]  /*8180*/  BSYNC.RECONVERGENT B1 ;  /* 0x0000000000017941 */ /* 0x000fea0003800200 */
.L_x_1298:
[----:B------:R-:W-:Y:S05]  /*8190*/  @!P1 BRA `(.L_x_1296) ;  /* 0x0000001000889947 */ /* 0x000fea0003800000 */
[----:B------:R-:W-:Y:S01]  /*81a0*/  IMAD.IADD R9, R16, 0x1, -R7 ;  /* 0x0000000110097824 */ /* 0x000fe200078e0a07 */
[----:B------:R-:W-:Y:S01]  /*81b0*/  SHF.L.U32 R8, R29, 0x2, RZ ;  /* 0x000000021d087819 */ /* 0x000fe200000006ff */
[----:B------:R-:W-:Y:S01]  /*81c0*/  VIADD R12, R12, 0x420 ;  /* 0x000004200c0c7836 */ /* 0x000fe20000000000 */
[----:B------:R-:W-:Y:S01]  /*81d0*/  BSSY.RECONVERGENT B1, `(.L_x_1301) ;  /* 0x000006d000017945 */ /* 0x000fe20003800200 */
[----:B------:R-:W-:Y:S02]  /*81e0*/  PLOP3.LUT P0, PT, PT, PT, PT, 0x80, 0x8 ;  /* 0x000000000008781c */ /* 0x000fe40003f0f070 */
[----:B------:R-:W-:Y:S01]  /*81f0*/  ISETP.GT.AND P1, PT, R9, 0x600, PT ;  /* 0x000006000900780c */ /* 0x000fe20003f24270 */
[----:B------:R-:W-:Y:S01]  /*8200*/  IMAD R8, R7, 0x4, -R8 ;  /* 0x0000000407087824 */ /* 0x000fe200078e0a08 */
[----:B------:R-:W-:-:S04]  /*8210*/  LEA R13, R13, R12, 0x18 ;  /* 0x0000000c0d0d7211 */ /* 0x000fc800078ec0ff */
[----:B------:R-:W-:-:S07]  /*8220*/  IADD3 R8, PT, PT, R8, 0x400, R13 ;  /* 0x0000040008087810 */ /* 0x000fce0007ffe00d */
[----:B------:R-:W-:Y:S05]  /*8230*/  @!P1 BRA `(.L_x_1302) ;  /* 0x0000000400989947 */ /* 0x000fea0003800000 */
[----:B------:R-:W-:Y:S01]  /*8240*/  PLOP3.LUT P0, PT, PT, PT, PT, 0x8, 0x80 ;  /* 0x000000000080781c */ /* 0x000fe20003f0e170 */
[----:B------:R-:W-:-:S12]  /*8250*/  VIADD R44, R16, 0xfffffa00 ;  /* 0xfffffa00102c7836 */ /* 0x000fd80000000000 */
.L_x_1303:
[----:B------:R-:W1:Y:S01]  /*8260*/  LDS R9, [R8+-0x400] ;  /* 0xfffc000008097984 */ /* 0x000e620000000800 */
[----:B------:R-:W-:-:S03]  /*8270*/  IADD3 R7, PT, PT, R7, 0x800, RZ ;  /* 0x0000080007077810 */ /* 0x000fc60007ffe0ff */
[----:B------:R-:W0:Y:S01]  /*8280*/  LDS R11, [R8+-0x200] ;  /* 0xfffe0000080b7984 */ /* 0x000e220000000800 */
[----:B------:R-:W-:-:S03]  /*8290*/  ISETP.GE.AND P1, PT, R7, R44, PT ;  /* 0x0000002c0700720c */ /* 0x000fc60003f26270 */
[----:B------:R-:W3:Y:S04]  /*82a0*/  LDS R12, [R8] ;  /* 0x00000000080c7984 */ /* 0x000ee80000000800 */
[----:B------:R-:W4:Y:S04]  /*82b0*/  LDS R13, [R8+0x200] ;  /* 0x00020000080d7984 */ /* 0x000f280000000800 */
[----:B------:R-:W4:Y:S04]  /*82c0*/  LDS R14, [R8+0x400] ;  /* 0x00040000080e7984 */ /* 0x000f280000000800 */
[----:B------:R-:W4:Y:S04]  /*82d0*/  LDS R20, [R8+0x600] ;  /* 0x0006000008147984 */ /* 0x000f280000000800 */
[----:B-----5:R-:W4:Y:S04]  /*82e0*/  LDS R26, [R8+0x800] ;  /* 0x00080000081a7984 */ /* 0x020f280000000800 */
[----:B------:R-:W4:Y:S04]  /*82f0*/  LDS R32, [R8+0xa00] ;  /* 0x000a000008207984 */ /* 0x000f280000000800 */
[----:B------:R-:W4:Y:S04]  /*8300*/  LDS R34, [R8+0xc00] ;  /* 0x000c000008227984 */ /* 0x000f280000000800 */
[----:B------:R-:W4:Y:S01]  /*8310*/  LDS R35, [R8+0xe00] ;  /* 0x000e000008237984 */ /* 0x000f220000000800 */
[----:B-1----:R-:W-:-:S03]  /*8320*/  FADD.FTZ R9, -R49, R9 ;  /* 0x0000000931097221 */ /* 0x002fc60000010100 */
[----:B--2---:R-:W1:Y:S01]  /*8330*/  LDS R37, [R8+0x1000] ;  /* 0x0010000008257984 */ /* 0x004e620000000800 */
[----:B0-----:R-:W-:Y:S01]  /*8340*/  FADD.FTZ R11, -R49, R11 ;  /* 0x0000000b310b7221 */ /* 0x001fe20000010100 */
[----:B------:R-:W-:Y:S02]  /*8350*/  FMUL.FTZ R9, R9, 1.4426950216293334961 ;  /* 0x3fb8aa3b09097820 */ /* 0x000fe40000410000 */
[----:B------:R-:W0:Y:S01]  /*8360*/  LDS R38, [R8+0x1200] ;  /* 0x0012000008267984 */ /* 0x000e220000000800 */
[----:B------:R-:W-:Y:S01]  /*8370*/  FMUL.FTZ R11, R11, 1.4426950216293334961 ;  /* 0x3fb8aa3b0b0b7820 */ /* 0x000fe20000410000 */
[C---:B---3--:R-:W-:Y:S02]  /*8380*/  FADD.FTZ R12, -R49.reuse, R12 ;  /* 0x0000000c310c7221 */ /* 0x048fe40000010100 */
[----:B----4-:R-:W2:Y:S01]  /*8390*/  LDS R40, [R8+0x1400] ;  /* 0x0014000008287984 */ /* 0x010ea20000000800 */
[----:B------:R-:W3:Y:S01]  /*83a0*/  MUFU.EX2 R9, R9 ;  /* 0x0000000900097308 */ /* 0x000ee20000000800 */
[C---:B------:R-:W-:Y:S01]  /*83b0*/  FADD.FTZ R13, -R49.reuse, R13 ;  /* 0x0000000d310d7221 */ /* 0x040fe20000010100 */
[----:B------:R-:W-:Y:S01]  /*83c0*/  FMUL.FTZ R12, R12, 1.4426950216293334961 ;  /* 0x3fb8aa3b0c0c7820 */ /* 0x000fe20000410000 */
[----:B------:R-:W4:Y:S01]  /*83d0*/  LDS R41, [R8+0x1600] ;  /* 0x0016000008297984 */ /* 0x000f220000000800 */
[----:B------:R-:W3:Y:S01]  /*83e0*/  MUFU.EX2 R11, R11 ;  /* 0x0000000b000b7308 */ /* 0x000ee20000000800 */
[----:B------:R-:W-:Y:S01]  /*83f0*/  FADD.FTZ R15, -R49, R14 ;  /* 0x0000000e310f7221 */ /* 0x000fe20000010100 */
[----:B------:R-:W-:Y:S01]  /*8400*/  FMUL.FTZ R14, R13, 1.4426950216293334961 ;  /* 0x3fb8aa3b0d0e7820 */ /* 0x000fe20000410000 */
[----:B------:R-:W4:Y:S01]  /*8410*/  LDS R42, [R8+0x1800] ;  /* 0x00180000082a7984 */ /* 0x000f220000000800 */
[----:B------:R-:W1:Y:S01]  /*8420*/  MUFU.EX2 R13, R12 ;  /* 0x0000000c000d7308 */ /* 0x000e620000000800 */
[----:B------:R-:W-:Y:S01]  /*8430*/  FADD.FTZ R21, -R49, R20 ;  /* 0x0000001431157221 */ /* 0x000fe20000010100 */
[----:B------:R-:W-:Y:S01]  /*8440*/  FMUL.FTZ R20, R15, 1.4426950216293334961 ;  /* 0x3fb8aa3b0f147820 */ /* 0x000fe20000410000 */
[----:B------:R-:W4:Y:S01]  /*8450*/  LDS R43, [R8+0x1a00] ;  /* 0x001a0000082b7984 */ /* 0x000f220000000800 */
[----:B------:R-:W1:Y:S01]  /*8460*/  MUFU.EX2 R15, R14 ;  /* 0x0000000e000f7308 */ /* 0x000e620000000800 */
[----:B------:R-:W-:Y:S01]  /*8470*/  FADD.FTZ R31, -R49, R26 ;  /* 0x0000001a311f7221 */ /* 0x000fe20000010100 */
[----:B---3--:R-:W-:Y:S01]  /*8480*/  FADD.FTZ R10, R9, R10 ;  /* 0x0000000a090a7221 */ /* 0x008fe20000010000 */
[----:B------:R-:W-:Y:S01]  /*8490*/  FMUL.FTZ R26, R21, 1.4426950216293334961 ;  /* 0x3fb8aa3b151a7820 */ /* 0x000fe20000410000 */
[----:B------:R3:W-:Y:S01]  /*84a0*/  STS [R8+-0x400], R9 ;  /* 0xfffc000908007388 */ /* 0x0007e20000000800 */
[----:B------:R-:W3:Y:S01]  /*84b0*/  MUFU.EX2 R21, R20 ;  /* 0x0000001400157308 */ /* 0x000ee20000000800 */
[----:B------:R-:W-:Y:S01]  /*84c0*/  FADD.FTZ R33, -R49, R32 ;  /* 0x0000002031217221 */ /* 0x000fe20000010100 */
[----:B------:R-:W-:Y:S01]  /*84d0*/  FADD.FTZ R10, R10, R11 ;  /* 0x0000000b0a0a7221 */ /* 0x000fe20000010000 */
[----:B------:R-:W-:Y:S01]  /*84e0*/  FMUL.FTZ R32, R31, 1.4426950216293334961 ;  /* 0x3fb8aa3b1f207820 */ /* 0x000fe20000410000 */
[----:B------:R-:W-:Y:S01]  /*84f0*/  FADD.FTZ R34, -R49, R34 ;  /* 0x0000002231227221 */ /* 0x000fe20000010100 */
        /* <DEDUP_REMOVED lines=8> */
[----:B------:R-:W4:Y:S01]  /*8580*/  MUFU.EX2 R35, R12 ;  /* 0x0000000c00237308 */ /* 0x000f220000000800 */
[----:B---3--:R-:W-:Y:S01]  /*8590*/  FADD.FTZ R10, R10, R21 ;  /* 0x000000150a0a7221 */ /* 0x008fe20000010000 */
[C---:B------:R-:W-:Y:S01]  /*85a0*/  FADD.FTZ R14, -R49.reuse, R37 ;  /* 0x00000025310e7221 */ /* 0x040fe20000010100 */
[----:B------:R3:W-:Y:S01]  /*85b0*/  STS [R8+-0x200], R11 ;  /* 0xfffe000b08007388 */ /* 0x0007e20000000800 */
[----:B------:R-:W3:Y:S01]  /*85c0*/  MUFU.EX2 R37, R34 ;  /* 0x0000002200257308 */ /* 0x000ee20000000800 */
[C---:B0-----:R-:W-:Y:S01]  /*85d0*/  FADD.FTZ R38, -R49.reuse, R38 ;  /* 0x0000002631267221 */ /* 0x041fe20000010100 */
[----:B------:R-:W-:Y:S01]  /*85e0*/  FADD.FTZ R10, R10, R31 ;  /* 0x0000001f0a0a7221 */ /* 0x000fe20000010000 */
[----:B------:R-:W-:Y:S01]  /*85f0*/  FMUL.FTZ R14, R14, 1.4426950216293334961 ;  /* 0x3fb8aa3b0e0e7820 */ /* 0x000fe20000410000 */
[----:B------:R-:W0:Y:S01]  /*8600*/  MUFU.EX2 R39, R36 ;  /* 0x0000002400277308 */ /* 0x000e220000000800 */
[C---:B--2---:R-:W-:Y:S01]  /*8610*/  FADD.FTZ R40, -R49.reuse, R40 ;  /* 0x0000002831287221 */ /* 0x044fe20000010100 */
[----:B-1----:R-:W-:Y:S01]  /*8620*/  FADD.FTZ R10, R10, R33 ;  /* 0x000000210a0a7221 */ /* 0x002fe20000010000 */
[----:B------:R-:W-:Y:S01]  /*8630*/  FMUL.FTZ R38, R38, 1.4426950216293334961 ;  /* 0x3fb8aa3b26267820 */ /* 0x000fe20000410000 */
[----:B------:R-:W1:Y:S01]  /*8640*/  MUFU.EX2 R9, R14 ;  /* 0x0000000e00097308 */ /* 0x000e620000000800 */
[----:B----4-:R-:W-:Y:S01]  /*8650*/  FADD.FTZ R41, -R49, R41 ;  /* 0x0000002931297221 */ /* 0x010fe20000010100 */
[----:B------:R-:W-:Y:S01]  /*8660*/  FADD.FTZ R10, R10, R35 ;  /* 0x000000230a0a7221 */ /* 0x000fe20000010000 */
[----:B------:R-:W-:Y:S01]  /*8670*/  FMUL.FTZ R40, R40, 1.4426950216293334961 ;  /* 0x3fb8aa3b28287820 */ /* 0x000fe20000410000 */
[----:B---3--:R-:W2:Y:S01]  /*8680*/  MUFU.EX2 R11, R38 ;  /* 0x00000026000b7308 */ /* 0x008ea20000000800 */
[----:B------:R-:W-:Y:S01]  /*8690*/  FMUL.FTZ R12, R41, 1.4426950216293334961 ;  /* 0x3fb8aa3b290c7820 */ /* 0x000fe20000410000 */
[----:B------:R-:W-:Y:S01]  /*86a0*/  FADD.FTZ R10, R10, R37 ;  /* 0x000000250a0a7221 */ /* 0x000fe20000010000 */
[C---:B------:R-:W-:Y:S01]  /*86b0*/  FADD.FTZ R42, -R49.reuse, R42 ;  /* 0x0000002a312a7221 */ /* 0x040fe20000010100 */
[----:B------:R-:W3:Y:S01]  /*86c0*/  MUFU.EX2 R41, R40 ;  /* 0x0000002800297308 */ /* 0x000ee20000000800 */
[----:B------:R-:W-:Y:S01]  /*86d0*/  FADD.FTZ R20, -R49, R43 ;  /* 0x0000002b31147221 */ /* 0x000fe20000010100 */
[----:B0-----:R-:W-:Y:S01]  /*86e0*/  FADD.FTZ R10, R10, R39 ;  /* 0x000000270a0a7221 */ /* 0x001fe20000010000 */
[----:B------:R-:W-:Y:S01]  /*86f0*/  FMUL.FTZ R42, R42, 1.4426950216293334961 ;  /* 0x3fb8aa3b2a2a7820 */ /* 0x000fe20000410000 */
[----:B------:R-:W0:Y:S01]  /*8700*/  MUFU.EX2 R43, R12 ;  /* 0x0000000c002b7308 */ /* 0x000e220000000800 */
[----:B------:R-:W-:Y:S01]  /*8710*/  FMUL.FTZ R20, R20, 1.4426950216293334961 ;  /* 0x3fb8aa3b14147820 */ /* 0x000fe20000410000 */
[----:B-1----:R-:W-:Y:S01]  /*8720*/  FADD.FTZ R10, R10, R9 ;  /* 0x000000090a0a7221 */ /* 0x002fe20000010000 */
[----:B------:R-:W-:Y:S01]  /*8730*/  STS [R8], R13 ;  /* 0x0000000d08007388 */ /* 0x000fe20000000800 */
[----:B------:R-:W1:Y:S02]  /*8740*/  MUFU.EX2 R45, R42 ;  /* 0x0000002a002d7308 */ /* 0x000e640000000800 */
[----:B--2---:R-:W-:Y:S01]  /*8750*/  FADD.FTZ R10, R10, R11 ;  /* 0x0000000b0a0a7221 */ /* 0x004fe20000010000 */
[----:B------:R-:W-:Y:S01]  /*8760*/  STS [R8+0x200], R15 ;  /* 0x0002000f08007388 */ /* 0x000fe20000000800 */
[----:B------:R-:W2:Y:S02]  /*8770*/  MUFU.EX2 R47, R20 ;  /* 0x00000014002f7308 */ /* 0x000ea40000000800 */
[----:B---3--:R-:W-:Y:S01]  /*8780*/  FADD.FTZ R10, R10, R41 ;  /* 0x000000290a0a7221 */ /* 0x008fe20000010000 */
[----:B------:R-:W-:Y:S03]  /*8790*/  STS [R8+0x400], R21 ;  /* 0x0004001508007388 */ /* 0x000fe60000000800 */
[----:B0-----:R-:W-:Y:S01]  /*87a0*/  FADD.FTZ R10, R10, R43 ;  /* 0x0000002b0a0a7221 */ /* 0x001fe20000010000 */
[----:B------:R-:W-:Y:S03]  /*87b0*/  STS [R8+0x600], R31 ;  /* 0x0006001f08007388 */ /* 0x000fe60000000800 */
[----:B-1----:R-:W-:Y:S01]  /*87c0*/  FADD.FTZ R10, R10, R45 ;  /* 0x0000002d0a0a7221 */ /* 0x002fe20000010000 */
[----:B------:R-:W-:Y:S03]  /*87d0*/  STS [R8+0x800], R33 ;  /* 0x0008002108007388 */ /* 0x000fe60000000800 */
[----:B--2---:R-:W-:Y:S01]  /*87e0*/  FADD.FTZ R10, R10, R47 ;  /* 0x0000002f0a0a7221 */ /* 0x004fe20000010000 */
        /* <DEDUP_REMOVED lines=11> */
.L_x_1302:
[----:B------:R-:W-:Y:S05]  /*88a0*/  BSYNC.RECONVERGENT B1 ;  /* 0x0000000000017941 */ /* 0x000fea0003800200 */
.L_x_1301:
[----:B------:R-:W-:Y:S01]  /*88b0*/  IMAD.IADD R9, R16, 0x1, -R7 ;  /* 0x0000000110097824 */ /* 0x000fe200078e0a07 */
[----:B------:R-:W-:Y:S04]  /*88c0*/  BSSY.RECONVERGENT B1, `(.L_x_1304) ;  /* 0x0000036000017945 */ /* 0x000fe80003800200 */
[----:B------:R-:W-:-:S13]  /*88d0*/  ISETP.GT.AND P1, PT, R9, 0x200, PT ;  /* 0x000002000900780c */ /* 0x000fda0003f24270 */
[----:B------:R-:W-:Y:S05]  /*88e0*/  @!P1 BRA `(.L_x_1305) ;  /* 0x0000000000cc9947 */ /* 0x000fea0003800000 */
[----:B------:R-:W1:Y:S01]  /*88f0*/  LDS R9, [R8+-0x400] ;  /* 0xfffc000008097984 */ /* 0x000e620000000800 */
[----:B------:R-:W-:Y:S02]  /*8900*/  PLOP3.LUT P0, PT, PT, PT, PT, 0x8, 0x80 ;  /* 0x000000000080781c */ /* 0x000fe40003f0e170 */
[----:B------:R-:W-:Y:S01]  /*8910*/  IADD3 R7, PT, PT, R7, 0x400, RZ ;  /* 0x0000040007077810 */ /* 0x000fe20007ffe0ff */
[----:B------:R-:W0:Y:S04]  /*8920*/  LDS R11, [R8+-0x200] ;  /* 0xfffe0000080b7984 */ /* 0x000e280000000800 */
[----:B------:R-:W3:Y:S04]  /*8930*/  LDS R12, [R8] ;  /* 0x00000000080c7984 */ /* 0x000ee80000000800 */
[----:B------:R-:W2:Y:S04]  /*8940*/  LDS R13, [R8+0x200] ;  /* 0x00020000080d7984 */ /* 0x000ea80000000800 */
[----:B------:R-:W4:Y:S04]  /*8950*/  LDS R14, [R8+0x400] ;  /* 0x00040000080e7984 */ /* 0x000f280000000800 */
[----:B------:R-:W4:Y:S04]  /*8960*/  LDS R20, [R8+0x600] ;  /* 0x0006000008147984 */ /* 0x000f280000000800 */
[----:B-----5:R-:W4:Y:S04]  /*8970*/  LDS R26, [R8+0x800] ;  /* 0x00080000081a7984 */ /* 0x020f280000000800 */
[----:B------:R-:W4:Y:S01]  /*8980*/  LDS R32, [R8+0xa00] ;  /* 0x000a000008207984 */ /* 0x000f220000000800 */
[C---:B-1----:R-:W-:Y:S01]  /*8990*/  FADD.FTZ R9, -R49.reuse, R9 ;  /* 0x0000000931097221 */ /* 0x042fe20000010100 */
[----:B0-----:R-:W-:-:S03]  /*89a0*/  FADD.FTZ R11, -R49, R11 ;  /* 0x0000000b310b7221 */ /* 0x001fc60000010100 */
[----:B------:R-:W-:Y:S01]  /*89b0*/  FMUL.FTZ R9, R9, 1.4426950216293334961 ;  /* 0x3fb8aa3b09097820 */ /* 0x000fe20000410000 */
[----:B------:R-:W-:Y:S01]  /*89c0*/  FMUL.FTZ R11, R11, 1.4426950216293334961 ;  /* 0x3fb8aa3b0b0b7820 */ /* 0x000fe20000410000 */
[----:B---3--:R-:W-:-:S04]  /*89d0*/  FADD.FTZ R12, -R49, R12 ;  /* 0x0000000c310c7221 */ /* 0x008fc80000010100 */
[----:B------:R-:W0:Y:S01]  /*89e0*/  MUFU.EX2 R9, R9 ;  /* 0x0000000900097308 */ /* 0x000e220000000800 */
[C---:B--2---:R-:W-:Y:S01]  /*89f0*/  FADD.FTZ R13, -R49.reuse, R13 ;  /* 0x0000000d310d7221 */ /* 0x044fe20000010100 */
        /* <DEDUP_REMOVED lines=8> */
[----:B------:R-:W-:Y:S01]  /*8a80*/  FADD.FTZ R31, -R49, R26 ;  /* 0x0000001a311f7221 */ /* 0x000fe20000010100 */
[----:B0-----:R-:W-:Y:S01]  /*8a90*/  FADD.FTZ R10, R10, R9 ;  /* 0x000000090a0a7221 */ /* 0x001fe20000010000 */
[----:B------:R-:W-:Y:S01]  /*8aa0*/  FMUL.FTZ R26, R21, 1.4426950216293334961 ;  /* 0x3fb8aa3b151a7820 */ /* 0x000fe20000410000 */
[----:B------:R-:W-:Y:S01]  /*8ab0*/  STS [R8+-0x400], R9 ;  /* 0xfffc000908007388 */ /* 0x000fe20000000800 */
[----:B------:R-:W0:Y:S01]  /*8ac0*/  MUFU.EX2 R21, R20 ;  /* 0x0000001400157308 */ /* 0x000e220000000800 */
[----:B------:R-:W-:Y:S01]  /*8ad0*/  FADD.FTZ R33, -R49, R32 ;  /* 0x0000002031217221 */ /* 0x000fe20000010100 */
[----:B-1----:R-:W-:Y:S01]  /*8ae0*/  FADD.FTZ R10, R10, R11 ;  /* 0x0000000b0a0a7221 */ /* 0x002fe20000010000 */
        /* <DEDUP_REMOVED lines=19> */
.L_x_1305:
[----:B------:R-:W-:Y:S05]  /*8c20*/  BSYNC.RECONVERGENT B1 ;  /* 0x0000000000017941 */ /* 0x000fea0003800200 */
.L_x_1304:
[----:B------:R-:W-:-:S13]  /*8c30*/  ISETP.LT.OR P0, PT, R7, R16, P0 ;  /* 0x000000100700720c */ /* 0x000fda0000701670 */
[----:B------:R-:W-:Y:S05]  /*8c40*/  @!P0 BRA `(.L_x_1296) ;  /* 0x0000000400dc8947 */ /* 0x000fea0003800000 */
[----:B------:R-:W1:Y:S04]  /*8c50*/  LDS R7, [R8+-0x400] ;  /* 0xfffc000008077984 */ /* 0x000e680000000800 */
[----:B------:R-:W0:Y:S04]  /*8c60*/  LDS R9, [R8+-0x200] ;  /* 0xfffe000008097984 */ /* 0x000e280000000800 */
[----:B------:R-:W3:Y:S04]  /*8c70*/  LDS R11, [R8] ;  /* 0x00000000080b7984 */ /* 0x000ee80000000800 */
[----:B------:R-:W2:Y:S01]  /*8c80*/  LDS R12, [R8+0x200] ;  /* 0x00020000080c7984 */ /* 0x000ea20000000800 */
[C---:B-1----:R-:W-:Y:S01]  /*8c90*/  FADD.FTZ R7, -R49.reuse, R7 ;  /* 0x0000000731077221 */ /* 0x042fe20000010100 */
[----:B0-----:R-:W-:-:S03]  /*8ca0*/  FADD.FTZ R9, -R49, R9 ;  /* 0x0000000931097221 */ /* 0x001fc60000010100 */
[----:B------:R-:W-:Y:S01]  /*8cb0*/  FMUL.FTZ R7, R7, 1.4426950216293334961 ;  /* 0x3fb8aa3b07077820 */ /* 0x000fe20000410000 */
[----:B---3--:R-:W-:Y:S01]  /*8cc0*/  FADD.FTZ R11, -R49, R11 ;  /* 0x0000000b310b7221 */ /* 0x008fe20000010100 */
[----:B------:R-:W-:-:S04]  /*8cd0*/  FMUL.FTZ R9, R9, 1.4426950216293334961 ;  /* 0x3fb8aa3b09097820 */ /* 0x000fc80000410000 */
[----:B------:R-:W0:Y:S01]  /*8ce0*/  MUFU.EX2 R7, R7 ;  /* 0x0000000700077308 */ /* 0x000e220000000800 */
[----:B--2---:R-:W-:Y:S01]  /*8cf0*/  FADD.FTZ R12, -R49, R12 ;  /* 0x0000000c310c7221 */ /* 0x004fe20000010100 */
        /* <DEDUP_REMOVED lines=14> */
.L_x_1297:
[----:B------:R-:W-:Y:S01]  /*8de0*/  VIADDMNMX R10, R3, 0x80, R16, !PT ;  /* 0x00000080030a7846 */ /* 0x000fe20007800110 */
[----:B------:R-:W-:Y:S01]  /*8df0*/  BSSY.RECONVERGENT B1, `(.L_x_1306) ;  /* 0x0000024000017945 */ /* 0x000fe20003800200 */
[----:B------:R-:W-:-:S04]  /*8e00*/  LOP3.LUT R7, RZ, R18, RZ, 0x33, !PT ;  /* 0x00000012ff077212 */ /* 0x000fc800078e33ff */
[----:B------:R-:W-:Y:S01]  /*8e10*/  IADD3 R11, PT, PT, -R29, R10, R7 ;  /* 0x0000000a1d0b7210 */ /* 0x000fe20007ffe107 */
[----:B------:R-:W-:-:S03]  /*8e20*/  IMAD.MOV.U32 R10, RZ, RZ, RZ ;  /* 0x000000ffff0a7224 */ /* 0x000fc600078e00ff */
[C---:B------:R-:W-:Y:S02]  /*8e30*/  LOP3.LUT R7, R11.reuse, 0x180, RZ, 0xc0, !PT ;  /* 0x000001800b077812 */ /* 0x040fe400078ec0ff */
[----:B------:R-:W-:Y:S02]  /*8e40*/  ISETP.GE.U32.AND P0, PT, R11, 0x180, PT ;  /* 0x000001800b00780c */ /* 0x000fe40003f06070 */
[----:B------:R-:W-:Y:S02]  /*8e50*/  ISETP.NE.AND P1, PT, R7, 0x180, PT ;  /* 0x000001800700780c */ /* 0x000fe40003f25270 */
[----:B------:R-:W-:-:S11]  /*8e60*/  MOV R7, R3 ;  /* 0x0000000300077202 */ /* 0x000fd60000000f00 */
[----:B------:R-:W-:Y:S05]  /*8e70*/  @!P1 BRA `(.L_x_1307) ;  /* 0x00000000006c9947 */ /* 0x000fea0003800000 */
[----:B------:R-:W-:Y:S01]  /*8e80*/  VIADD R12, R12, 0x420 ;  /* 0x000004200c0c7836 */ /* 0x000fe20000000000 */
[----:B------:R-:W-:Y:S01]  /*8e90*/  LEA.HI R7, R11, 0x1, RZ, 0x19 ;  /* 0x000000010b077811 */ /* 0x000fe200078fc8ff */
[----:B------:R-:W-:Y:S01]  /*8ea0*/  IMAD.MOV.U32 R10, RZ, RZ, RZ ;  /* 0x000000ffff0a7224 */ /* 0x000fe200078e00ff */
[----:B------:R-:W-:Y:S02]  /*8eb0*/  IADD3 R15, P1, P2, R25, R8, R3 ;  /* 0x00000008190f7210 */ /* 0x000fe40007a3e003 */
[----:B------:R-:W-:Y:S02]  /*8ec0*/  LEA R11, R13, R12, 0x18 ;  /* 0x0000000c0d0b7211 */ /* 0x000fe400078ec0ff */
[----:B------:R-:W-:Y:S02]  /*8ed0*/  LOP3.LUT R8, R7, 0x3, RZ, 0xc0, !PT ;  /* 0x0000000307087812 */ /* 0x000fe400078ec0ff */
[----:B------:R-:W-:Y:S01]  /*8ee0*/  IADD3.X R9, PT, PT, R28, R9, RZ, P1, P2 ;  /* 0x000000091c097210 */ /* 0x000fe20000fe44ff */
[----:B------:R-:W-:Y:S01]  /*8ef0*/  IMAD.IADD R11, R22, 0x1, R11 ;  /* 0x00000001160b7824 */ /* 0x000fe200078e020b */
[----:B------:R-:W-:Y:S01]  /*8f00*/  MOV R7, R3 ;  /* 0x0000000300077202 */ /* 0x000fe20000000f00 */
[----:B------:R-:W-:-:S07]  /*8f10*/  IMAD.MOV R12, RZ, RZ, -R8 ;  /* 0x000000ffff0c7224 */ /* 0x000fce00078e0a08 */
.L_x_1308:
[----:B------:R-:W-:-:S06]  /*8f20*/  MOV R8, R15 ;  /* 0x0000000f00087202 */ /* 0x000fcc0000000f00 */
[----:B------:R0:W3:Y:S01]  /*8f30*/  LDG.E.U8 R8, desc[UR36][R8.64] ;  /* 0x0000002408087981 */ /* 0x0000e2000c1e1100 */
[----:B------:R-:W-:Y:S01]  /*8f40*/  VIADD R12, R12, 0x1 ;  /* 0x000000010c0c7836 */ /* 0x000fe20000000000 */
[----:B------:R-:W-:Y:S02]  /*8f50*/  IADD3 R15, P2, PT, R15, 0x80, RZ ;  /* 0x000000800f0f7810 */ /* 0x000fe40007f5e0ff */
[----:B------:R-:W-:-:S03]  /*8f60*/  IADD3 R7, PT, PT, R7, 0x80, RZ ;  /* 0x0000008007077810 */ /* 0x000fc60007ffe0ff */
[----:B0-----:R-:W-:Y:S01]  /*8f70*/  IMAD.X R9, RZ, RZ, R9, P2 ;  /* 0x000000ffff097224 */ /* 0x001fe200010e0609 */
[----:B---3--:R-:W-:-:S13]  /*8f80*/  ISETP.NE.AND P1, PT, R8, RZ, PT ;  /* 0x000000ff0800720c */ /* 0x008fda0003f25270 */
[----:B------:R-:W1:Y:S02]  /*8f90*/  @!P1 LDS R13, [R11] ;  /* 0x000000000b0d9984 */ /* 0x000e640000000800 */
[----:B-1----:R-:W-:Y:S01]  /*8fa0*/  @!P1 FADD.FTZ R14, -R49, R13 ;  /* 0x0000000d310e9221 */ /* 0x002fe20000010100 */
[----:B------:R-:W-:-:S03]  /*8fb0*/  IMAD.MOV.U32 R13, RZ, RZ, RZ ;  /* 0x000000ffff0d7224 */ /* 0x000fc600078e00ff */
[----:B------:R-:W-:-:S04]  /*8fc0*/  @!P1 FMUL.FTZ R14, R14, 1.4426950216293334961 ;  /* 0x3fb8aa3b0e0e9820 */ /* 0x000fc80000410000 */
[----:B------:R-:W0:Y:S01]  /*8fd0*/  @!P1 MUFU.EX2 R13, R14 ;  /* 0x0000000e000d9308 */ /* 0x000e220000000800 */
[----:B------:R-:W-:Y:S01]  /*8fe0*/  ISETP.NE.AND P1, PT, R12, RZ, PT ;  /* 0x000000ff0c00720c */ /* 0x000fe20003f25270 */
[----:B0-----:R0:W-:Y:S01]  /*8ff0*/  STS [R11], R13 ;  /* 0x0000000d0b007388 */ /* 0x0011e20000000800 */
[----:B------:R-:W-:Y:S01]  /*9000*/  FADD.FTZ R10, R13, R10 ;  /* 0x0000000a0d0a7221 */ /* 0x000fe20000010000 */
[----:B0-----:R-:W-:-:S10]  /*9010*/  VIADD R11, R11, 0x200 ;  /* 0x000002000b0b7836 */ /* 0x001fd40000000000 */
[----:B------:R-:W-:Y:S05]  /*9020*/  @P1 BRA `(.L_x_1308) ;  /* 0xfffffffc00bc1947 */ /* 0x000fea000383ffff */
.L_x_1307:
[----:B------:R-:W-:Y:S05]  /*9030*/  BSYNC.RECONVERGENT B1 ;  /* 0x0000000000017941 */ /* 0x000fea0003800200 */
.L_x_1306:
[----:B------:R-:W-:Y:S05]  /*9040*/  @!P0 BRA `(.L_x_1296) ;  /* 0x0000000000dc8947 */ /* 0x000fea0003800000 */
[----:B------:R-:W0:Y:S01]  /*9050*/  S2R R12, SR_CgaCtaId ;  /* 0x00000000000c7919 */ /* 0x000e220000008800 */
[----:B------:R-:W3:Y:S01]  /*9060*/  LDCU.64 UR4, c[0x0][0x420] ;  /* 0x00008400ff0477ac */ /* 0x000ee20008000a00 */
[----:B------:R-:W-:Y:S02]  /*9070*/  MOV R9, 0x400 ;  /* 0x0000040000097802 */ /* 0x000fe40000000f00 */
[----:B------:R-:W-:-:S03]  /*9080*/  SHF.L.U32 R8, R29, 0x2, RZ ;  /* 0x000000021d087819 */ /* 0x000fc600000006ff */
[----:B------:R-:W-:Y:S02]  /*9090*/  VIADD R9, R9, 0x420 ;  /* 0x0000042009097836 */ /* 0x000fe40000000000 */
[----:B------:R-:W-:Y:S01]  /*90a0*/  IMAD R8, R7, 0x4, -R8 ;  /* 0x0000000407087824 */ /* 0x000fe200078e0a08 */
[----:B---3--:R-:W-:-:S04]  /*90b0*/  IADD3 R13, P0, P1, R25, UR4, R7 ;  /* 0x00000004190d7c10 */ /* 0x008fc8000f91e007 */
[----:B------:R-:W-:Y:S02]  /*90c0*/  IADD3 R13, P2, PT, R13, 0x100, RZ ;  /* 0x000001000d0d7810 */ /* 0x000fe40007f5e0ff */
[----:B0-----:R-:W-:Y:S02]  /*90d0*/  LEA R11, R12, R9, 0x18 ;  /* 0x000000090c0b7211 */ /* 0x001fe400078ec0ff */
[----:B------:R-:W-:Y:S02]  /*90e0*/  IADD3.X R9, PT, PT, R28, UR5, RZ, P0, P1 ;  /* 0x000000051c097c10 */ /* 0x000fe400087e24ff */
[----:B------:R-:W-:Y:S02]  /*90f0*/  IADD3 R11, PT, PT, R8, 0x400, R11 ;  /* 0x00000400080b7810 */ /* 0x000fe40007ffe00b */
[----:B------:R-:W-:-:S07]  /*9100*/  IADD3.X R9, PT, PT, RZ, R9, RZ, P2, !PT ;  /* 0x00000009ff097210 */ /* 0x000fce00017fe4ff */
.L_x_1309:
[----:B------:R-:W-:-:S05]  /*9110*/  IMAD.MOV.U32 R8, RZ, RZ, R13 ;  /* 0x000000ffff087224 */ /* 0x000fca00078e000d */
[----:B------:R-:W3:Y:S04]  /*9120*/  LDG.E.U8 R15, desc[UR36][R8.64+-0x100] ;  /* 0xffff0024080f7981 */ /* 0x000ee8000c1e1100 */
[----:B------:R-:W2:Y:S04]  /*9130*/  LDG.E.U8 R12, desc[UR36][R8.64+-0x80] ;  /* 0xffff8024080c7981 */ /* 0x000ea8000c1e1100 */
[----:B------:R-:W4:Y:S04]  /*9140*/  LDG.E.U8 R13, desc[UR36][R8.64] ;  /* 0x00000024080d7981 */ /* 0x000f28000c1e1100 */
[----:B------:R-:W4:Y:S01]  /*9150*/  LDG.E.U8 R14, desc[UR36][R8.64+0x80] ;  /* 0x00008024080e7981 */ /* 0x000f22000c1e1100 */
[----:B------:R-:W-:-:S02]  /*9160*/  IADD3 R7, PT, PT, R7, 0x200, RZ ;  /* 0x0000020007077810 */ /* 0x000fc40007ffe0ff */
[----:B---3--:R-:W-:Y:S02]  /*9170*/  ISETP.NE.AND P0, PT, R15, RZ, PT ;  /* 0x000000ff0f00720c */ /* 0x008fe40003f05270 */
[----:B--2---:R-:W-:Y:S02]  /*9180*/  ISETP.NE.AND P1, PT, R12, RZ, PT ;  /* 0x000000ff0c00720c */ /* 0x004fe40003f25270 */
[----:B----4-:R-:W-:Y:S02]  /*9190*/  ISETP.NE.AND P2, PT, R13, RZ, PT ;  /* 0x000000ff0d00720c */ /* 0x010fe40003f45270 */
[----:B------:R-:W-:-:S07]  /*91a0*/  ISETP.NE.AND P3, PT, R14, RZ, PT ;  /* 0x000000ff0e00720c */ /* 0x000fce0003f65270 */
[----:B------:R-:W1:Y:S04]  /*91b0*/  @!P0 LDS R12, [R11+-0x400] ;  /* 0xfffc00000b0c8984 */ /* 0x000e680000000800 */
[----:B------:R-:W0:Y:S04]  /*91c0*/  @!P1 LDS R14, [R11+-0x200] ;  /* 0xfffe00000b0e9984 */ /* 0x000e280000000800 */
[----:B------:R-:W2:Y:S04]  /*91d0*/  @!P2 LDS R20, [R11] ;  /* 0x000000000b14a984 */ /* 0x000ea80000000800 */
[----:B-----5:R-:W3:Y:S01]  /*91e0*/  @!P3 LDS R26, [R11+0x200] ;  /* 0x000200000b1ab984 */ /* 0x020ee20000000800 */
[----:B-1----:R-:W-:Y:S01]  /*91f0*/  @!P0 FADD.FTZ R13, -R49, R12 ;  /* 0x0000000c310d8221 */ /* 0x002fe20000010100 */
[----:B------:R-:W-:-:S03]  /*9200*/  IMAD.MOV.U32 R12, RZ, RZ, RZ ;  /* 0x000000ffff0c7224 */ /* 0x000fc600078e00ff */
[----:B------:R-:W-:Y:S01]  /*9210*/  @!P0 FMUL.FTZ R13, R13, 1.4426950216293334961 ;  /* 0x3fb8aa3b0d0d8820 */ /* 0x000fe20000410000 */
[----:B0-----:R-:W-:Y:S01]  /*9220*/  @!P1 FADD.FTZ R15, -R49, R14 ;  /* 0x0000000e310f9221 */ /* 0x001fe20000010100 */
[----:B------:R-:W-:Y:S02]  /*9230*/  HFMA2 R14, -RZ, RZ, 0, 0 ;  /* 0x00000000ff0e7431 */ /* 0x000fe400000001ff */
[----:B------:R-:W0:Y:S01]  /*9240*/  @!P0 MUFU.EX2 R12, R13 ;  /* 0x0000000d000c8308 */ /* 0x000e220000000800 */
[----:B------:R-:W-:Y:S01]  /*9250*/  @!P1 FMUL.FTZ R15, R15, 1.4426950216293334961 ;  /* 0x3fb8aa3b0f0f9820 */ /* 0x000fe20000410000 */
[C---:B--2---:R-:W-:Y:S01]  /*9260*/  @!P2 FADD.FTZ R21, -R49.reuse, R20 ;  /* 0x000000143115a221 */ /* 0x044fe20000010100 */
[----:B------:R-:W-:Y:S02]  /*9270*/  IMAD.MOV.U32 R20, RZ, RZ, RZ ;  /* 0x000000ffff147224 */ /* 0x000fe400078e00ff */
[----:B---3--:R-:W-:Y:S01]  /*9280*/  @!P3 FADD.FTZ R31, -R49, R26 ;  /* 0x0000001a311fb221 */ /* 0x008fe20000010100 */
[----:B------:R-:W1:Y:S01]  /*9290*/  @!P1 MUFU.EX2 R14, R15 ;  /* 0x0000000f000e9308 */ /* 0x000e620000000800 */
[----:B------:R-:W-:Y:S01]  /*92a0*/  @!P2 FMUL.FTZ R21, R21, 1.4426950216293334961 ;  /* 0x3fb8aa3b1515a820 */ /* 0x000fe20000410000 */
[----:B------:R-:W-:-:S02]  /*92b0*/  IMAD.MOV.U32 R26, RZ, RZ, RZ ;  /* 0x000000ffff1a7224 */ /* 0x000fc400078e00ff */
[----:B------:R-:W-:Y:S01]  /*92c0*/  @!P3 FMUL.FTZ R31, R31, 1.4426950216293334961 ;  /* 0x3fb8aa3b1f1fb820 */ /* 0x000fe20000410000 */
[----:B------:R-:W-:Y:S01]  /*92d0*/  ISETP.GE.AND P0, PT, R7, R16, PT ;  /* 0x000000100700720c */ /* 0x000fe20003f06270 */
[----:B------:R-:W2:Y:S04]  /*92e0*/  @!P2 MUFU.EX2 R20, R21 ;  /* 0x000000150014a308 */ /* 0x000ea80000000800 */
[----:B------:R-:W3:Y:S01]  /*92f0*/  @!P3 MUFU.EX2 R26, R31 ;  /* 0x0000001f001ab308 */ /* 0x000ee20000000800 */
[----:B0-----:R-:W-:Y:S01]  /*9300*/  FADD.FTZ R13, R12, R10 ;  /* 0x0000000a0c0d7221 */ /* 0x001fe20000010000 */
[----:B------:R-:W-:Y:S03]  /*9310*/  STS [R11+-0x400], R12 ;  /* 0xfffc000c0b007388 */ /* 0x000fe60000000800 */
[----:B-1----:R-:W-:Y:S01]  /*9320*/  FADD.FTZ R15, R13, R14 ;  /* 0x0000000e0d0f7221 */ /* 0x002fe20000010000 */
[----:B------:R-:W-:Y:S01]  /*9330*/  IADD3 R13, P1, PT, R8, 0x200, RZ ;  /* 0x00000200080d7810 */ /* 0x000fe20007f3e0ff */
[----:B------:R-:W-:Y:S02]  /*9340*/  STS [R11+-0x200], R14 ;  /* 0xfffe000e0b007388 */ /* 0x000fe40000000800 */
[----:B--2---:R-:W-:-:S02]  /*9350*/  FADD.FTZ R15, R15, R20 ;  /* 0x000000140f0f7221 */ /* 0x004fc40000010000 */
[----:B------:R-:W-:Y:S01]  /*9360*/  STS [R11], R20 ;  /* 0x000000140b007388 */ /* 0x000fe20000000800 */
[----:B------:R-:W-:Y:S02]  /*9370*/  IMAD.X R9, RZ, RZ, R9, P1 ;  /* 0x000000ffff097224 */ /* 0x000fe400008e0609 */
[----:B---3--:R-:W-:Y:S01]  /*9380*/  FADD.FTZ R10, R15, R26 ;  /* 0x0000001a0f0a7221 */ /* 0x008fe20000010000 */
[----:B------:R0:W-:Y:S02]  /*9390*/  STS [R11+0x200], R26 ;  /* 0x0002001a0b007388 */ /* 0x0001e40000000800 */
[----:B0-----:R-:W-:Y:S01]  /*93a0*/  VIADD R11, R11, 0x800 ;  /* 0x000008000b0b7836 */ /* 0x001fe20000000000 */
[----:B------:R-:W-:Y:S06]  /*93b0*/  @!P0 BRA `(.L_x_1309) ;  /* 0xfffffffc00548947 */ /* 0x000fec000383ffff */
.L_x_1296:
[----:B------:R-:W-:Y:S05]  /*93c0*/  BSYNC.RECONVERGENT B0 ;  /* 0x0000000000007941 */ /* 0x000fea0003800200 */
.L_x_1295:
[----:B0-----:R-:W0:Y:S01]  /*93d0*/  SHFL.BFLY PT, R7, R10, 0x10, 0x1f ;  /* 0x0e001f000a077f89 */ /* 0x001e2200000e0000 */
[C---:B------:R-:W-:Y:S01]  /*93e0*/  ISETP.NE.AND P0, PT, R6.reuse, RZ, PT ;  /* 0x000000ff0600720c */ /* 0x040fe20003f05270 */
[----:B------:R-:W3:Y:S01]  /*93f0*/  LDCU.U8 UR6, c[0x0][0x48c] ;  /* 0x00009180ff0677ac */ /* 0x000ee20008000000 */
[----:B------:R-:W-:Y:S01]  /*9400*/  ISETP.GT.U32.AND P1, PT, R6, 0x3, PT ;  /* 0x000000030600780c */ /* 0x000fe20003f24070 */
[----:B---3--:R-:W-:Y:S01]  /*9410*/  UISETP.NE.AND UP0, UPT, UR6, URZ, UPT ;  /* 0x000000ff0600728c */ /* 0x008fe2000bf05270 */
[----:B0-----:R-:W-:-:S05]  /*9420*/  FADD.FTZ R7, R7, R10 ;  /* 0x0000000a07077221 */ /* 0x001fca0000010000 */
[----:B------:R-:W0:Y:S02]  /*9430*/  SHFL.BFLY PT, R8, R7, 0x8, 0x1f ;  /* 0x0d001f0007087f89 */ /* 0x000e2400000e0000 */
[----:B0-----:R-:W-:-:S05]  /*9440*/  FADD.FTZ R8, R7, R8 ;  /* 0x0000000807087221 */ /* 0x001fca0000010000 */
[----:B------:R-:W0:Y:S02]  /*9450*/  SHFL.BFLY PT, R9, R8, 0x4, 0x1f ;  /* 0x0c801f0008097f89 */ /* 0x000e2400000e0000 */
[----:B0-----:R-:W-:-:S05]  /*9460*/  FADD.FTZ R9, R8, R9 ;  /* 0x0000000908097221 */ /* 0x001fca0000010000 */
[----:B------:R-:W0:Y:S02]  /*9470*/  SHFL.BFLY PT, R12, R9, 0x2, 0x1f ;  /* 0x0c401f00090c7f89 */ /* 0x000e2400000e0000 */
[----:B0-----:R-:W-:Y:S01]  /*9480*/  FADD.FTZ R11, R9, R12 ;  /* 0x0000000c090b7221 */ /* 0x001fe20000010000 */
[----:B------:R-:W-:-:S04]  /*9490*/  SHF.R.U32.HI R12, RZ, 0x5, R18 ;  /* 0x00000005ff0c7819 */ /* 0x000fc80000011612 */
[----:B------:R-:W0:Y:S01]  /*94a0*/  SHFL.BFLY PT, R14, R11, 0x1, 0x1f ;  /* 0x0c201f000b0e7f89 */ /* 0x000e2200000e0000 */
[----:B------:R-:W-:Y:S01]  /*94b0*/  @!P0 LEA R5, R12, R5, 0x2 ;  /* 0x000000050c058211 */ /* 0x000fe200078e10ff */
[----:B0-----:R-:W-:-:S05]  /*94c0*/  FADD.FTZ R14, R11, R14 ;  /* 0x0000000e0b0e7221 */ /* 0x001fca0000010000 */
[----:B------:R-:W-:Y:S01]  /*94d0*/  @!P0 STS [R5+0x10], R14 ;  /* 0x0000100e05008388 */ /* 0x000fe20000000800 */
[----:B------:R-:W-:Y:S01]  /*94e0*/  BAR.SYNC.DEFER_BLOCKING 0x0 ;  /* 0x0000000000007b1d */ /* 0x000fe20000010000 */
[----:B------:R-:W-:-:S05]  /*94f0*/  ISETP.GE.AND P0, PT, R3, R16, PT ;  /* 0x000000100300720c */ /* 0x000fca0003f06270 */
[----:B------:R0:W3:Y:S02]  /*9500*/  @!P1 LDS R14, [R4+0x10] ;  /* 0x00001000040e9984 */ /* 0x0000e40000000800 */
[----:B0-----:R-:W-:Y:S02]  /*9510*/  CS2R R4, SRZ ;  /* 0x0000000000047805 */ /* 0x001fe4000001ff00 */
[----:B---3--:R-:W0:Y:S02]  /*9520*/  SHFL.BFLY PT, R7, R14, 0x2, 0x1f ;  /* 0x0c401f000e077f89 */ /* 0x008e2400000e0000 */
[----:B0-----:R-:W-:-:S05]  /*9530*/  FADD.FTZ R7, R7, R14 ;  /* 0x0000000e07077221 */ /* 0x001fca0000010000 */
[----:B------:R-:W0:Y:S02]  /*9540*/  SHFL.BFLY PT, R6, R7, 0x1, 0x1f ;  /* 0x0c201f0007067f89 */ /* 0x000e2400000e0000 */
[----:B0-----:R-:W-:-:S06]  /*9550*/  FADD.FTZ R6, R7, R6 ;  /* 0x0000000607067221 */ /* 0x001fcc0000010000 */
[----:B------:R-:W0:Y:S02]  /*9560*/  SHFL.IDX PT, R6, R6, RZ, 0x1f ;  /* 0x00001fff06067589 */ /* 0x000e2400000e0000 */
[----:B0-----:R-:W-:-:S04]  /*9570*/  FADD.FTZ R8, R6, 9.9999999747524270788e-07 ;  /* 0x358637bd06087421 */ /* 0x001fc80000010000 */
[----:B--2---:R0:W2:Y:S01]  /*9580*/  MUFU.RCP R39, R8 ;  /* 0x0000000800277308 */ /* 0x0040a20000001000 */
[----:B------:R-:W-:Y:S05]  /*9590*/  BRA.U !UP0, `(.L_x_1310) ;  /* 0x0000000108187547 */ /* 0x000fea000b800000 */
[----:B------:R-:W3:Y:S08]  /*95a0*/  LDC R4, c[0x0][0x488] ;  /* 0x00012200ff047b82 */ /* 0x000ef00000000800 */
[----:B------:R-:W3:Y:S08]  /*95b0*/  LDC R5, c[0x0][0x40c] ;  /* 0x00010300ff057b82 */ /* 0x000ef00000000800 */
[----:B------:R-:W1:Y:S01]  /*95c0*/  LDC R6, c[0x0][0x3f4] ;  /* 0x0000fd00ff067b82 */ /* 0x000e620000000800 */
[----:B---3--:R-:W-:-:S04]  /*95d0*/  IMAD R19, R19, R4, R5 ;  /* 0x0000000413137224 */ /* 0x008fc800078e0205 */
[----:B-1----:R-:W-:-:S05]  /*95e0*/  IMAD R4, R19, R6, RZ ;  /* 0x0000000613047224 */ /* 0x002fca00078e02ff */
[----:B------:R-:W-:-:S07]  /*95f0*/  SHF.R.S32.HI R5, RZ, 0x1f, R4 ;  /* 0x0000001fff057819 */ /* 0x000fce0000011404 */
.L_x_1310:
[----:B------:R-:W-:Y:S04]  /*9600*/  BSSY.RECONVERGENT B0, `(.L_x_1311) ;  /* 0x0000154000007945 */ /* 0x000fe80003800200 */
[----:B------:R-:W-:Y:S05]  /*9610*/  @P0 BRA `(.L_x_1312) ;  /* 0x0000001400480947 */ /* 0x000fea0003800000 */
[----:B------:R-:W-:-:S09]  /*9620*/  UISETP.NE.AND UP0, UPT, UR6, URZ, UPT ;  /* 0x000000ff0600728c */ /* 0x000fd2000bf05270 */
[----:B------:R-:W-:Y:S05]  /*9630*/  BRA.U UP0, `(.L_x_1313) ;  /* 0x0000000900387547 */ /* 0x000fea000b800000 */
[----:B------:R-:W-:Y:S01]  /*9640*/  VIADDMNMX R4, R3, 0x80, R16, !PT ;  /* 0x0000008003047846 */ /* 0x000fe20007800110 */
[----:B------:R-:W-:Y:S01]  /*9650*/  BSSY.RECONVERGENT B1, `(.L_x_1314) ;  /* 0x0000019000017945 */ /* 0x000fe20003800200 */
[----:B------:R-:W-:-:S04]  /*9660*/  LOP3.LUT R5, RZ, R18, RZ, 0x33, !PT ;  /* 0x00000012ff057212 */ /* 0x000fc800078e33ff */
[----:B------:R-:W-:-:S04]  /*9670*/  IADD3 R4, PT, PT, -R29, R4, R5 ;  /* 0x000000041d047210 */ /* 0x000fc80007ffe105 */
[C---:B------:R-:W-:Y:S02]  /*9680*/  LOP3.LUT R5, R4.reuse, 0x180, RZ, 0xc0, !PT ;  /* 0x0000018004057812 */ /* 0x040fe400078ec0ff */
[----:B------:R-:W-:Y:S02]  /*9690*/  ISETP.GE.U32.AND P1, PT, R4, 0x180, PT ;  /* 0x000001800400780c */ /* 0x000fe40003f26070 */
[----:B------:R-:W-:-:S13]  /*96a0*/  ISETP.NE.AND P0, PT, R5, 0x180, PT ;  /* 0x000001800500780c */ /* 0x000fda0003f05270 */
[----:B------:R-:W-:Y:S05]  /*96b0*/  @!P0 BRA `(.L_x_1315) ;  /* 0x0000000000488947 */ /* 0x000fea0003800000 */
[----:B------:R-:W3:Y:S01]  /*96c0*/  S2UR UR5, SR_CgaCtaId ;  /* 0x00000000000579c3 */ /* 0x000ee20000008800 */
[----:B------:R-:W-:Y:S01]  /*96d0*/  LEA.HI R4, R4, 0x1, RZ, 0x19 ;  /* 0x0000000104047811 */ /* 0x000fe200078fc8ff */
[----:B------:R-:W-:Y:S02]  /*96e0*/  UMOV UR4, 0x400 ;  /* 0x0000040000047882 */ /* 0x000fe40000000000 */
[----:B------:R-:W-:Y:S02]  /*96f0*/  UIADD3 UR4, UPT, UPT, UR4, 0x420, URZ ;  /* 0x0000042004047890 */ /* 0x000fe4000fffe0ff */
[C---:B------:R-:W-:Y:S01]  /*9700*/  IMAD.SHL.U32 R5, R4.reuse, 0x80, RZ ;  /* 0x0000008004057824 */ /* 0x040fe200078e00ff */
[----:B------:R-:W-:-:S04]  /*9710*/  LOP3.LUT R4, R4, 0x3, RZ, 0xc0, !PT ;  /* 0x0000000304047812 */ /* 0x000fc800078ec0ff */
[----:B------:R-:W-:Y:S01]  /*9720*/  LOP3.LUT R6, R5, 0x180, RZ, 0xc0, !PT ;  /* 0x0000018005067812 */ /* 0x000fe200078ec0ff */
[----:B------:R-:W-:-:S03]  /*9730*/  IMAD.MOV R5, RZ, RZ, -R4 ;  /* 0x000000ffff057224 */ /* 0x000fc600078e0a04 */
[----:B------:R-:W-:Y:S01]  /*9740*/  IADD3 R3, PT, PT, R3, R6, RZ ;  /* 0x0000000603037210 */ /* 0x000fe20007ffe0ff */
[----:B---3--:R-:W-:-:S06]  /*9750*/  ULEA UR4, UR5, UR4, 0x18 ;  /* 0x0000000405047291 */ /* 0x008fcc000f8ec0ff */
[----:B------:R-:W-:-:S07]  /*9760*/  VIADD R4, R22, UR4 ;  /* 0x0000000416047c36 */ /* 0x000fce0008000000 */
.L_x_1316:
[----:B------:R-:W2:Y:S01]  /*9770*/  LDS R6, [R4] ;  /* 0x0000000004067984 */ /* 0x000ea20000000800 */
[----:B------:R-:W-:-:S05]  /*9780*/  VIADD R5, R5, 0x1 ;  /* 0x0000000105057836 */ /* 0x000fca0000000000 */
[----:B------:R-:W-:Y:S01]  /*9790*/  ISETP.NE.AND P0, PT, R5, RZ, PT ;  /* 0x000000ff0500720c */ /* 0x000fe20003f05270 */
[----:B--2---:R-:W-:-:S05]  /*97a0*/  FMUL.FTZ R7, R6, R39 ;  /* 0x0000002706077220 */ /* 0x004fca0000410000 */
[----:B------:R2:W-:Y:S02]  /*97b0*/  STS [R4], R7 ;  /* 0x0000000704007388 */ /* 0x0005e40000000800 */
[----:B--2---:R-:W-:-:S05]  /*97c0*/  IADD3 R4, PT, PT, R4, 0x200, RZ ;  /* 0x0000020004047810 */ /* 0x004fca0007ffe0ff */
[----:B------:R-:W-:Y:S05]  /*97d0*/  @P0 BRA `(.L_x_1316) ;  /* 0xfffffffc00e40947 */ /* 0x000fea000383ffff */
.L_x_1315:
[----:B------:R-:W-:Y:S05]  /*97e0*/  BSYNC.RECONVERGENT B1 ;  /* 0x0000000000017941 */ /* 0x000fea0003800200 */
.L_x_1314:
[----:B------:R-:W-:Y:S05]  /*97f0*/  @!P1 BRA `(.L_x_1312) ;  /* 0x0000001000d09947 */ /* 0x000fea0003800000 */
[----:B------:R-:W3:Y:S01]  /*9800*/  S2R R6, SR_CgaCtaId ;  /* 0x0000000000067919 */ /* 0x000ee20000008800 */
[----:B------:R-:W-:Y:S01]  /*9810*/  IMAD.IADD R4, R16, 0x1, -R3 ;  /* 0x0000000110047824 */ /* 0x000fe200078e0a03 */
[----:B------:R-:W-:Y:S01]  /*9820*/  MOV R5, 0x400 ;  /* 0x0000040000057802 */ /* 0x000fe20000000f00 */
[----:B------:R-:W-:Y:S01]  /*9830*/  BSSY.RECONVERGENT B1, `(.L_x_1317) ;  /* 0x000003f000017945 */ /* 0x000fe20003800200 */
[----:B------:R-:W-:Y:S02]  /*9840*/  PLOP3.LUT P0, PT, PT, PT, PT, 0x80, 0x8 ;  /* 0x000000000008781c */ /* 0x000fe40003f0f070 */
[----:B------:R-:W-:Y:S01]  /*9850*/  ISETP.GT.AND P1, PT, R4, 0x600, PT ;  /* 0x000006000400780c */ /* 0x000fe20003f24270 */
[----:B------:R-:W-:Y:S01]  /*9860*/  IMAD.SHL.U32 R4, R29, 0x4, RZ ;  /* 0x000000041d047824 */ /* 0x000fe200078e00ff */
[----:B------:R-:W-:-:S03]  /*9870*/  IADD3 R5, PT, PT, R5, 0x420, RZ ;  /* 0x0000042005057810 */ /* 0x000fc60007ffe0ff */
[----:B------:R-:W-:Y:S01]  /*9880*/  IMAD R4, R3, 0x4, -R4 ;  /* 0x0000000403047824 */ /* 0x000fe200078e0a04 */
[----:B---3--:R-:W-:-:S04]  /*9890*/  LEA R5, R6, R5, 0x18 ;  /* 0x0000000506057211 */ /* 0x008fc800078ec0ff */
[----:B------:R-:W-:-:S03]  /*98a0*/  IADD3 R4, PT, PT, R4, 0x400, R5 ;  /* 0x0000040004047810 */ /* 0x000fc60007ffe005 */
[----:B------:R-:W-:Y:S05]  /*98b0*/  @!P1 BRA `(.L_x_1318) ;  /* 0x0000000000d89947 */ /* 0x000fea0003800000 */
[----:B------:R-:W-:Y:S01]  /*98c0*/  PLOP3.LUT P0, PT, PT, PT, PT, 0x8, 0x80 ;  /* 0x000000000080781c */ /* 0x000fe20003f0e170 */
[----:B----4-:R-:W-:-:S12]  /*98d0*/  VIADD R40, R16, 0xfffffa00 ;  /* 0xfffffa0010287836 */ /* 0x010fd80000000000 */
.L_x_1319:
[----:B------:R-:W2:Y:S01]  /*98e0*/  LDS R5, [R4+-0x400] ;  /* 0xfffc000004057984 */ /* 0x000ea20000000800 */
[----:B------:R-:W-:-:S03]  /*98f0*/  IADD3 R3, PT, PT, R3, 0x800, RZ ;  /* 0x0000080003037810 */ /* 0x000fc60007ffe0ff */
[----:B------:R-:W3:Y:S01]  /*9900*/  LDS R6, [R4+-0x200] ;  /* 0xfffe000004067984 */ /* 0x000ee20000000800 */
[----:B------:R-:W-:-:S03]  /*9910*/  ISETP.GE.AND P1, PT, R3, R40, PT ;  /* 0x000000280300720c */ /* 0x000fc60003f26270 */
[----:B0-----:R-:W0:Y:S04]  /*9920*/  LDS R8, [R4] ;  /* 0x0000000004087984 */ /* 0x001e280000000800 */
[----:B------:R-:W4:Y:S04]  /*9930*/  LDS R10, [R4+0x200] ;  /* 0x00020000040a7984 */ /* 0x000f280000000800 */
[----:B------:R-:W1:Y:S04]  /*9940*/  LDS R13, [R4+0x400] ;  /* 0x00040000040d7984 */ /* 0x000e680000000800 */
[----:B------:R-:W1:Y:S04]  /*9950*/  LDS R14, [R4+0x600] ;  /* 0x00060000040e7984 */ /* 0x000e680000000800 */
[----:B------:R-:W1:Y:S04]  /*9960*/  LDS R19, [R4+0x800] ;  /* 0x0008000004137984 */ /* 0x000e680000000800 */
[----:B------:R-:W-:Y:S04]  /*9970*/  LDS R20, [R4+0xa00] ;  /* 0x000a000004147984 */ /* 0x000fe80000000800 */
[----:B------:R-:W1:Y:S04]  /*9980*/  LDS R21, [R4+0xc00] ;  /* 0x000c000004157984 */ /* 0x000e680000000800 */
[----:B-----5:R-:W1:Y:S04]  /*9990*/  LDS R26, [R4+0xe00] ;  /* 0x000e0000041a7984 */ /* 0x020e680000000800 */
[----:B------:R-:W1:Y:S01]  /*99a0*/  LDS R32, [R4+0x1000] ;  /* 0x0010000004207984 */ /* 0x000e620000000800 */
[----:B--2---:R-:W-:-:S03]  /*99b0*/  FMUL.FTZ R5, R39, R5 ;  /* 0x0000000527057220 */ /* 0x004fc60000410000 */
[----:B------:R-:W2:Y:S01]  /*99c0*/  LDS R34, [R4+0x1200] ;  /* 0x0012000004227984 */ /* 0x000ea20000000800 */
[----:B---3--:R-:W-:-:S03]  /*99d0*/  FMUL.FTZ R7, R39, R6 ;  /* 0x0000000627077220 */ /* 0x008fc60000410000 */
[----:B------:R-:W3:Y:S01]  /*99e0*/  LDS R35, [R4+0x1400] ;  /* 0x0014000004237984 */ /* 0x000ee20000000800 */
[----:B0-----:R-:W-:-:S03]  /*99f0*/  FMUL.FTZ R9, R39, R8 ;  /* 0x0000000827097220 */ /* 0x001fc60000410000 */
[----:B------:R-:W0:Y:S01]  /*9a00*/  LDS R36, [R4+0x1600] ;  /* 0x0016000004247984 */ /* 0x000e220000000800 */
[----:B----4-:R-:W-:-:S03]  /*9a10*/  FMUL.FTZ R11, R39, R10 ;  /* 0x0000000a270b7220 */ /* 0x010fc60000410000 */
[----:B------:R-:W4:Y:S01]  /*9a20*/  LDS R37, [R4+0x1800] ;  /* 0x0018000004257984 */ /* 0x000f220000000800 */
[----:B-1----:R-:W-:-:S03]  /*9a30*/  FMUL.FTZ R13, R39, R13 ;  /* 0x0000000d270d7220 */ /* 0x002fc60000410000 */
[----:B------:R-:W1:Y:S01]  /*9a40*/  LDS R38, [R4+0x1a00] ;  /* 0x001a000004267984 */ /* 0x000e620000000800 */
[----:B------:R-:W-:-:S03]  /*9a50*/  FMUL.FTZ R15, R39, R14 ;  /* 0x0000000e270f7220 */ /* 0x000fc60000410000 */
[----:B------:R2:W-:Y:S01]  /*9a60*/  STS [R4+-0x400], R5 ;  /* 0xfffc000504007388 */ /* 0x0005e20000000800 */
[----:B------:R-:W-:-:S03]  /*9a70*/  FMUL.FTZ R19, R39, R19 ;  /* 0x0000001327137220 */ /* 0x000fc60000410000 */
[----:B------:R2:W-:Y:S04]  /*9a80*/  STS [R4+-0x200], R7 ;  /* 0xfffe000704007388 */ /* 0x0005e80000000800 */
[----:B------:R0:W-:Y:S01]  /*9a90*/  STS [R4], R9 ;  /* 0x0000000904007388 */ /* 0x0001e20000000800 */
[C---:B------:R-:W-:Y:S01]  /*9aa0*/  FMUL.FTZ R21, R39.reuse, R21 ;  /* 0x0000001527157220 */ /* 0x040fe20000410000 */
[C---:B--2---:R-:W-:Y:S02]  /*9ab0*/  FMUL.FTZ R5, R39.reuse, R20 ;  /* 0x0000001427057220 */ /* 0x044fe40000410000 */
[----:B------:R1:W-:Y:S01]  /*9ac0*/  STS [R4+0x200], R11 ;  /* 0x0002000b04007388 */ /* 0x0003e20000000800 */
[C---:B------:R-:W-:Y:S01]  /*9ad0*/  FMUL.FTZ R31, R39.reuse, R26 ;  /* 0x0000001a271f7220 */ /* 0x040fe20000410000 */
[----:B------:R-:W-:-:S02]  /*9ae0*/  FMUL.FTZ R33, R39, R32 ;  /* 0x0000002027217220 */ /* 0x000fc40000410000 */
[----:B------:R-:W-:Y:S01]  /*9af0*/  STS [R4+0x400], R13 ;  /* 0x0004000d04007388 */ /* 0x000fe20000000800 */
[----:B------:R-:W-:-:S03]  /*9b00*/  FMUL.FTZ R7, R39, R34 ;  /* 0x0000002227077220 */ /* 0x000fc60000410000 */
[----:B------:R-:W-:Y:S01]  /*9b10*/  STS [R4+0x600], R15 ;  /* 0x0006000f04007388 */ /* 0x000fe20000000800 */
[----:B---3--:R-:W-:-:S03]  /*9b20*/  FMUL.FTZ R35, R39, R35 ;  /* 0x0000002327237220 */ /* 0x008fc60000410000 */
[----:B------:R-:W-:Y:S01]  /*9b30*/  STS [R4+0x800], R19 ;  /* 0x0008001304007388 */ /* 0x000fe20000000800 */
[----:B0-----:R-:W-:-:S03]  /*9b40*/  FMUL.FTZ R9, R39, R36 ;  /* 0x0000002427097220 */ /* 0x001fc60000410000 */
[----:B------:R-:W-:Y:S01]  /*9b50*/  STS [R4+0xa00], R5 ;  /* 0x000a000504007388 */ /* 0x000fe20000000800 */
[----:B----4-:R-:W-:-:S03]  /*9b60*/  FMUL.FTZ R37, R39, R37 ;  /* 0x0000002527257220 */ /* 0x010fc60000410000 */
[----:B------:R-:W-:Y:S01]  /*9b70*/  STS [R4+0xc00], R21 ;  /* 0x000c001504007388 */ /* 0x000fe20000000800 */
[----:B-1----:R-:W-:-:S03]  /*9b80*/  FMUL.FTZ R11, R39, R38 ;  /* 0x00000026270b7220 */ /* 0x002fc60000410000 */
        /* <DEDUP_REMOVED lines=9> */
.L_x_1318:
[----:B------:R-:W-:Y:S05]  /*9c20*/  BSYNC.RECONVERGENT B1 ;  /* 0x0000000000017941 */ /* 0x000fea0003800200 */
.L_x_1317:
[----:B------:R-:W-:Y:S01]  /*9c30*/  IMAD.IADD R5, R16, 0x1, -R3 ;  /* 0x0000000110057824 */ /* 0x000fe200078e0a03 */
[----:B------:R-:W-:Y:S04]  /*9c40*/  BSSY.RECONVERGENT B1, `(.L_x_1320) ;  /* 0x000001e000017945 */ /* 0x000fe80003800200 */
[----:B------:R-:W-:-:S13]  /*9c50*/  ISETP.GT.AND P1, PT, R5, 0x200, PT ;  /* 0x000002000500780c */ /* 0x000fda0003f24270 */
[----:B------:R-:W-:Y:S05]  /*9c60*/  @!P1 BRA `(.L_x_1321) ;  /* 0x00000000006c9947 */ /* 0x000fea0003800000 */
[----:B------:R-:W2:Y:S01]  /*9c70*/  LDS R5, [R4+-0x400] ;  /* 0xfffc000004057984 */ /* 0x000ea20000000800 */
[----:B------:R-:W-:Y:S02]  /*9c80*/  PLOP3.LUT P0, PT, PT, PT, PT, 0x8, 0x80 ;  /* 0x000000000080781c */ /* 0x000fe40003f0e170 */
[----:B------:R-:W-:Y:S01]  /*9c90*/  IADD3 R3, PT, PT, R3, 0x400, RZ ;  /* 0x0000040003037810 */ /* 0x000fe20007ffe0ff */
[----:B------:R-:W3:Y:S04]  /*9ca0*/  LDS R6, [R4+-0x200] ;  /* 0xfffe000004067984 */ /* 0x000ee80000000800 */
[----:B0-----:R-:W0:Y:S04]  /*9cb0*/  LDS R8, [R4] ;  /* 0x0000000004087984 */ /* 0x001e280000000800 */
[----:B------:R-:W1:Y:S04]  /*9cc0*/  LDS R10, [R4+0x200] ;  /* 0x00020000040a7984 */ /* 0x000e680000000800 */
[----:B------:R-:W4:Y:S04]  /*9cd0*/  LDS R13, [R4+0x400] ;  /* 0x00040000040d7984 */ /* 0x000f280000000800 */
[----:B------:R-:W4:Y:S04]  /*9ce0*/  LDS R14, [R4+0x600] ;  /* 0x00060000040e7984 */ /* 0x000f280000000800 */
[----:B------:R-:W4:Y:S04]  /*9cf0*/  LDS R19, [R4+0x800] ;  /* 0x0008000004137984 */ /* 0x000f280000000800 */
[----:B------:R-:W4:Y:S01]  /*9d00*/  LDS R20, [R4+0xa00] ;  /* 0x000a000004147984 */ /* 0x000f220000000800 */
[C---:B--2---:R-:W-:Y:S01]  /*9d10*/  FMUL.FTZ R5, R39.reuse, R5 ;  /* 0x0000000527057220 */ /* 0x044fe20000410000 */
[----:B---3--:R-:W-:-:S04]  /*9d20*/  FMUL.FTZ R7, R39, R6 ;  /* 0x0000000627077220 */ /* 0x008fc80000410000 */
[----:B------:R-:W-:Y:S01]  /*9d30*/  STS [R4+-0x400], R5 ;  /* 0xfffc000504007388 */ /* 0x000fe20000000800 */
[----:B0-----:R-:W-:-:S03]  /*9d40*/  FMUL.FTZ R9, R39, R8 ;  /* 0x0000000827097220 */ /* 0x001fc60000410000 */
[----:B------:R-:W-:Y:S01]  /*9d50*/  STS [R4+-0x200], R7 ;  /* 0xfffe000704007388 */ /* 0x000fe20000000800 */
[----:B-1----:R-:W-:-:S03]  /*9d60*/  FMUL.FTZ R11, R39, R10 ;  /* 0x0000000a270b7220 */ /* 0x002fc60000410000 */
[----:B------:R-:W-:Y:S01]  /*9d70*/  STS [R4], R9 ;  /* 0x0000000904007388 */ /* 0x000fe20000000800 */
[----:B----4-:R-:W-:-:S03]  /*9d80*/  FMUL.FTZ R13, R39, R13 ;  /* 0x0000000d270d7220 */ /* 0x010fc60000410000 */
[----:B------:R-:W-:Y:S01]  /*9d90*/  STS [R4+0x200], R11 ;  /* 0x0002000b04007388 */ /* 0x000fe20000000800 */
[----:B------:R-:W-:-:S03]  /*9da0*/  FMUL.FTZ R15, R39, R14 ;  /* 0x0000000e270f7220 */ /* 0x000fc60000410000 */
[----:B------:R-:W-:Y:S01]  /*9db0*/  STS [R4+0x400], R13 ;  /* 0x0004000d04007388 */ /* 0x000fe20000000800 */
[----:B------:R-:W-:-:S03]  /*9dc0*/  FMUL.FTZ R19, R39, R19 ;  /* 0x0000001327137220 */ /* 0x000fc60000410000 */
[----:B------:R-:W-:Y:S01]  /*9dd0*/  STS [R4+0x600], R15 ;  /* 0x0006000f04007388 */ /* 0x000fe20000000800 */
[----:B------:R-:W-:-:S03]  /*9de0*/  FMUL.FTZ R21, R39, R20 ;  /* 0x0000001427157220 */ /* 0x000fc60000410000 */
[----:B------:R-:W-:Y:S04]  /*9df0*/  STS [R4+0x800], R19 ;  /* 0x0008001304007388 */ /* 0x000fe80000000800 */
[----:B------:R0:W-:Y:S02]  /*9e00*/  STS [R4+0xa00], R21 ;  /* 0x000a001504007388 */ /* 0x0001e40000000800 */
[----:B0-----:R-:W-:-:S07]  /*9e10*/  VIADD R4, R4, 0x1000 ;  /* 0x0000100004047836 */ /* 0x001fce0000000000 */
.L_x_1321:
[----:B------:R-:W-:Y:S05]  /*9e20*/  BSYNC.RECONVERGENT B1 ;  /* 0x0000000000017941 */ /* 0x000fea0003800200 */
.L_x_1320:
[----:B------:R-:W-:-:S13]  /*9e30*/  ISETP.LT.OR P0, PT, R3, R16, P0 ;  /* 0x000000100300720c */ /* 0x000fda0000701670 */
[----:B------:R-:W-:Y:S05]  /*9e40*/  @!P0 BRA `(.L_x_1312) ;  /* 0x0000000c003c8947 */ /* 0x000fea0003800000 */
[----:B------:R-:W2:Y:S04]  /*9e50*/  LDS R3, [R4+-0x400] ;  /* 0xfffc000004037984 */ /* 0x000ea80000000800 */
[----:B------:R-:W3:Y:S04]  /*9e60*/  LDS R5, [R4+-0x200] ;  /* 0xfffe000004057984 */ /* 0x000ee80000000800 */
[----:B------:R-:W1:Y:S04]  /*9e70*/  LDS R6, [R4] ;  /* 0x0000000004067984 */ /* 0x000e680000000800 */
[----:B0-----:R-:W0:Y:S01]  /*9e80*/  LDS R8, [R4+0x200] ;  /* 0x0002000004087984 */ /* 0x001e220000000800 */
[-C--:B--2---:R-:W-:Y:S01]  /*9e90*/  FMUL.FTZ R3, R3, R39.reuse ;  /* 0x0000002703037220 */ /* 0x084fe20000410000 */
[----:B---3--:R-:W-:-:S04]  /*9ea0*/  FMUL.FTZ R5, R5, R39 ;  /* 0x0000002705057220 */ /* 0x008fc80000410000 */
[----:B------:R3:W-:Y:S01]  /*9eb0*/  STS [R4+-0x400], R3 ;  /* 0xfffc000304007388 */ /* 0x0007e20000000800 */
[----:B-1----:R-:W-:-:S03]  /*9ec0*/  FMUL.FTZ R7, R6, R39 ;  /* 0x0000002706077220 */ /* 0x002fc60000410000 */
[----:B------:R3:W-:Y:S01]  /*9ed0*/  STS [R4+-0x200], R5 ;  /* 0xfffe000504007388 */ /* 0x0007e20000000800 */
[----:B0-----:R-:W-:-:S03]  /*9ee0*/  FMUL.FTZ R9, R8, R39 ;  /* 0x0000002708097220 */ /* 0x001fc60000410000 */
[----:B------:R3:W-:Y:S04]  /*9ef0*/  STS [R4], R7 ;  /* 0x0000000704007388 */ /* 0x0007e80000000800 */
[----:B------:R3:W-:Y:S01]  /*9f00*/  STS [R4+0x200], R9 ;  /* 0x0002000904007388 */ /* 0x0007e20000000800 */
[----:B------:R-:W-:Y:S05]  /*9f10*/  BRA `(.L_x_1312) ;  /* 0x0000000c00087947 */ /* 0x000fea0003800000 */
.L_x_1313:
        /* <DEDUP_REMOVED lines=9> */
[----:B------:R-:W1:Y:S01]  /*9fb0*/  LDCU.64 UR8, c[0x0][0x480] ;  /* 0x00009000ff0877ac */ /* 0x000e620008000a00 */
[----:B------:R-:W-:Y:S02]  /*9fc0*/  LEA.HI R6, R6, 0x1, RZ, 0x19 ;  /* 0x0000000106067811 */ /* 0x000fe400078fc8ff */
[----:B------:R-:W-:Y:S01]  /*9fd0*/  IADD3 R13, P0, PT, R3, R4, RZ ;  /* 0x00000004030d7210 */ /* 0x000fe20007f1e0ff */
[----:B------:R-:W-:Y:S02]  /*9fe0*/  UMOV UR4, 0x400 ;  /* 0x0000040000047882 */ /* 0x000fe40000000000 */
[C---:B------:R-:W-:Y:S01]  /*9ff0*/  IMAD.SHL.U32 R7, R6.reuse, 0x80, RZ ;  /* 0x0000008006077824 */ /* 0x040fe200078e00ff */
[----:B------:R-:W-:Y:S01]  /*a000*/  UIADD3 UR4, UPT, UPT, UR4, 0x420, URZ ;  /* 0x0000042004047890 */ /* 0x000fe2000fffe0ff */
[----:B------:R-:W-:Y:S02]  /*a010*/  IADD3.X R14, PT, PT, RZ, R5, RZ, P0, !PT ;  /* 0x00000005ff0e7210 */ /* 0x000fe400007fe4ff */
[----:B------:R-:W-:-:S02]  /*a020*/  LOP3.LUT R6, R6, 0x3, RZ, 0xc0, !PT ;  /* 0x0000000306067812 */ /* 0x000fc400078ec0ff */
[----:B0-----:R-:W-:-:S03]  /*a030*/  LOP3.LUT R8, R7, 0x180, RZ, 0xc0, !PT ;  /* 0x0000018007087812 */ /* 0x001fc600078ec0ff */
[----:B------:R-:W-:Y:S02]  /*a040*/  IMAD.MOV R9, RZ, RZ, -R6 ;  /* 0x000000ffff097224 */ /* 0x000fe400078e0a06 */
[----:B------:R-:W-:Y:S01]  /*a050*/  IMAD.IADD R3, R3, 0x1, R8 ;  /* 0x0000000103037824 */ /* 0x000fe200078e0208 */
[----:B-1----:R-:W-:-:S04]  /*a060*/  LEA R10, P0, R13, UR8, 0x2 ;  /* 0x000000080d0a7c11 */ /* 0x002fc8000f8010ff */
[----:B------:R-:W-:Y:S01]  /*a070*/  LEA.HI.X R13, R13, UR9, R14, 0x2, P0 ;  /* 0x000000090d0d7c11 */ /* 0x000fe200080f140e */
[----:B---3--:R-:W-:-:S06]  /*a080*/  ULEA UR4, UR5, UR4, 0x18 ;  /* 0x0000000405047291 */ /* 0x008fcc000f8ec0ff */
[----:B------:R-:W-:-:S07]  /*a090*/  IADD3 R8, PT, PT, R22, UR4, RZ ;  /* 0x0000000416087c10 */ /* 0x000fce000fffe0ff */
.L_x_1324:
        /* <DEDUP_REMOVED lines=12> */
.L_x_1323:
[----:B------:R-:W-:Y:S05]  /*a160*/  BSYNC.RECONVERGENT B1 ;  /* 0x0000000000017941 */ /* 0x000fea0003800200 */
.L_x_1322:
[----:B------:R-:W-:Y:S05]  /*a170*/  @!P1 BRA `(.L_x_1312) ;  /* 0x0000000800709947 */ /* 0x000fea0003800000 */
[----:B0-----:R-:W0:Y:S01]  /*a180*/  S2R R8, SR_CgaCtaId ;  /* 0x0000000000087919 */ /* 0x001e220000008800 */
[----:B------:R-:W1:Y:S01]  /*a190*/  LDCU.64 UR4, c[0x0][0x480] ;  /* 0x00009000ff0477ac */ /* 0x000e620008000a00 */
[----:B---3--:R-:W-:Y:S01]  /*a1a0*/  IADD3 R6, P0, PT, R3, R4, RZ ;  /* 0x0000000403067210 */ /* 0x008fe20007f1e0ff */
[----:B------:R-:W-:Y:S01]  /*a1b0*/  IMAD.IADD R10, R16, 0x1, -R3 ;  /* 0x00000001100a7824 */ /* 0x000fe200078e0a03 */
[----:B------:R-:W-:Y:S01]  /*a1c0*/  MOV R4, 0x400 ;  /* 0x0000040000047802 */ /* 0x000fe20000000f00 */
[----:B------:R-:W-:Y:S01]  /*a1d0*/  BSSY.RECONVERGENT B1, `(.L_x_1325) ;  /* 0x0000058000017945 */ /* 0x000fe20003800200 */
[----:B------:R-:W-:Y:S02]  /*a1e0*/  IADD3.X R5, PT, PT, RZ, R5, RZ, P0, !PT ;  /* 0x00000005ff057210 */ /* 0x000fe400007fe4ff */
[----:B------:R-:W-:Y:S02]  /*a1f0*/  ISETP.GT.AND P1, PT, R10, 0x600, PT ;  /* 0x000006000a00780c */ /* 0x000fe40003f24270 */
[----:B-1----:R-:W-:-:S04]  /*a200*/  LEA R7, P0, R6, UR4, 0x2 ;  /* 0x0000000406077c11 */ /* 0x002fc8000f8010ff */
[----:B------:R-:W-:Y:S01]  /*a210*/  LEA.HI.X R9, R6, UR5, R5, 0x2, P0 ;  /* 0x0000000506097c11 */ /* 0x000fe200080f1405 */
[----:B------:R-:W-:Y:S01]  /*a220*/  VIADD R5, R4, 0x420 ;  /* 0x0000042004057836 */ /* 0x000fe20000000000 */
[----:B------:R-:W-:Y:S02]  /*a230*/  SHF.L.U32 R6, R29, 0x2, RZ ;  /* 0x000000021d067819 */ /* 0x000fe400000006ff */
[----:B------:R-:W-:-:S03]  /*a240*/  IADD3 R4, P0, PT, R7, 0x400, RZ ;  /* 0x0000040007047810 */ /* 0x000fc60007f1e0ff */
[----:B------:R-:W-:Y:S01]  /*a250*/  IMAD R6, R3, 0x4, -R6 ;  /* 0x0000000403067824 */ /* 0x000fe200078e0a06 */
[----:B0-----:R-:W-:Y:S01]  /*a260*/  LEA R7, R8, R5, 0x18 ;  /* 0x0000000508077211 */ /* 0x001fe200078ec0ff */
[----:B------:R-:W-:Y:S01]  /*a270*/  IMAD.X R5, RZ, RZ, R9, P0 ;  /* 0x000000ffff057224 */ /* 0x000fe200000e0609 */
[----:B------:R-:W-:Y:S02]  /*a280*/  PLOP3.LUT P0, PT, PT, PT, PT, 0x80, 0x8 ;  /* 0x000000000008781c */ /* 0x000fe40003f0f070 */
[----:B------:R-:W-:Y:S01]  /*a290*/  IADD3 R6, PT, PT, R6, 0x400, R7 ;  /* 0x0000040006067810 */ /* 0x000fe20007ffe007 */
[----:B------:R-:W-:Y:S10]  /*a2a0*/  @!P1 BRA `(.L_x_1326) ;  /* 0x0000000400289947 */ /* 0x000ff40003800000 */
[----:B------:R-:W-:Y:S02]  /*a2b0*/  PLOP3.LUT P0, PT, PT, PT, PT, 0x8, 0x80 ;  /* 0x000000000080781c */ /* 0x000fe40003f0e170 */
[----:B----4-:R-:W-:-:S11]  /*a2c0*/  IADD3 R40, PT, PT, R16, -0x600, RZ ;  /* 0xfffffa0010287810 */ /* 0x010fd60007ffe0ff */
.L_x_1327:
[----:B------:R-:W2:Y:S01]  /*a2d0*/  LDS R7, [R6+-0x400] ;  /* 0xfffc000006077984 */ /* 0x000ea20000000800 */
[----:B------:R-:W-:-:S03]  /*a2e0*/  VIADD R3, R3, 0x800 ;  /* 0x0000080003037836 */ /* 0x000fc60000000000 */
[----:B------:R-:W0:Y:S02]  /*a2f0*/  LDS R8, [R6+-0x200] ;  /* 0xfffe000006087984 */ /* 0x000e240000000800 */
[----:B------:R-:W-:Y:S02]  /*a300*/  ISETP.GE.AND P2, PT, R3, R40, PT ;  /* 0x000000280300720c */ /* 0x000fe40003f46270 */
[----:B------:R-:W1:Y:S04]  /*a310*/  LDS R10, [R6] ;  /* 0x00000000060a7984 */ /* 0x000e680000000800 */
[----:B------:R-:W3:Y:S04]  /*a320*/  LDS R13, [R6+0x200] ;  /* 0x00020000060d7984 */ /* 0x000ee80000000800 */
[----:B-----5:R-:W-:Y:S04]  /*a330*/  LDS R26, [R6+0xa00] ;  /* 0x000a0000061a7984 */ /* 0x020fe80000000800 */
[----:B------:R-:W-:Y:S04]  /*a340*/  LDS R32, [R6+0xe00] ;  /* 0x000e000006207984 */ /* 0x000fe80000000800 */
[----:B------:R-:W4:Y:S04]  /*a350*/  LDS R14, [R6+0x400] ;  /* 0x00040000060e7984 */ /* 0x000f280000000800 */
[----:B------:R-:W4:Y:S04]  /*a360*/  LDS R19, [R6+0x600] ;  /* 0x0006000006137984 */ /* 0x000f280000000800 */
[----:B------:R-:W4:Y:S04]  /*a370*/  LDS R20, [R6+0x800] ;  /* 0x0008000006147984 */ /* 0x000f280000000800 */
[----:B------:R-:W4:Y:S04]  /*a380*/  LDS R31, [R6+0xc00] ;  /* 0x000c0000061f7984 */ /* 0x000f280000000800 */
[----:B------:R-:W4:Y:S01]  /*a390*/  LDS R33, [R6+0x1000] ;  /* 0x0010000006217984 */ /* 0x000f220000000800 */
[----:B--2---:R-:W-:-:S03]  /*a3a0*/  FMUL.FTZ R7, R39, R7 ;  /* 0x0000000727077220 */ /* 0x004fc60000410000 */
[----:B------:R-:W-:Y:S01]  /*a3b0*/  LDS R34, [R6+0x1200] ;  /* 0x0012000006227984 */ /* 0x000fe20000000800 */
[C---:B0-----:R-:W-:Y:S01]  /*a3c0*/  FMUL.FTZ R9, R39.reuse, R8 ;  /* 0x0000000827097220 */ /* 0x041fe20000410000 */
[----:B------:R-:W-:Y:S02]  /*a3d0*/  IADD3 R8, P1, PT, R4, 0x2000, RZ ;  /* 0x0000200004087810 */ /* 0x000fe40007f3e0ff */
[----:B------:R-:W0:Y:S01]  /*a3e0*/  LDS R35, [R6+0x1400] ;  /* 0x0014000006237984 */ /* 0x000e220000000800 */
[----:B-1----:R-:W-:-:S03]  /*a3f0*/  FMUL.FTZ R11, R39, R10 ;  /* 0x0000000a270b7220 */ /* 0x002fc60000410000 */
[----:B------:R-:W-:Y:S01]  /*a400*/  LDS R36, [R6+0x1600] ;  /* 0x0016000006247984 */ /* 0x000fe20000000800 */
[----:B---3--:R-:W-:-:S03]  /*a410*/  FMUL.FTZ R13, R39, R13 ;  /* 0x0000000d270d7220 */ /* 0x008fc60000410000 */
[----:B------:R-:W1:Y:S04]  /*a420*/  LDS R37, [R6+0x1800] ;  /* 0x0018000006257984 */ /* 0x000e680000000800 */
[----:B------:R-:W2:Y:S04]  /*a430*/  LDS R38, [R6+0x1a00] ;  /* 0x001a000006267984 */ /* 0x000ea80000000800 */
[----:B------:R-:W-:Y:S01]  /*a440*/  STG.E desc[UR36][R4.64+-0x400], R7 ;  /* 0xfffc000704007986 */ /* 0x000fe2000c101924 */
[----:B----4-:R-:W-:-:S03]  /*a450*/  FMUL.FTZ R15, R39, R14 ;  /* 0x0000000e270f7220 */ /* 0x010fc60000410000 */
[----:B------:R3:W-:Y:S01]  /*a460*/  STS [R6+-0x400], R7 ;  /* 0xfffc000706007388 */ /* 0x0007e20000000800 */
[----:B------:R-:W-:-:S03]  /*a470*/  FMUL.FTZ R19, R39, R19 ;  /* 0x0000001327137220 */ /* 0x000fc60000410000 */
[----:B------:R-:W-:Y:S01]  /*a480*/  STG.E desc[UR36][R4.64+-0x200], R9 ;  /* 0xfffe000904007986 */ /* 0x000fe2000c101924 */
[----:B------:R-:W-:-:S03]  /*a490*/  FMUL.FTZ R21, R39, R20 ;  /* 0x0000001427157220 */ /* 0x000fc60000410000 */
[----:B------:R4:W-:Y:S01]  /*a4a0*/  STS [R6+-0x200], R9 ;  /* 0xfffe000906007388 */ /* 0x0009e20000000800 */
[C---:B------:R-:W-:Y:S01]  /*a4b0*/  FMUL.FTZ R31, R39.reuse, R31 ;  /* 0x0000001f271f7220 */ /* 0x040fe20000410000 */
[C---:B---3--:R-:W-:Y:S02]  /*a4c0*/  FMUL.FTZ R7, R39.reuse, R26 ;  /* 0x0000001a27077220 */ /* 0x048fe40000410000 */
[----:B------:R-:W-:Y:S01]  /*a4d0*/  STG.E desc[UR36][R4.64], R11 ;  /* 0x0000000b04007986 */ /* 0x000fe2000c101924 */
[----:B------:R-:W-:-:S03]  /*a4e0*/  FMUL.FTZ R33, R39, R33 ;  /* 0x0000002127217220 */ /* 0x000fc60000410000 */
[----:B------:R3:W-:Y:S01]  /*a4f0*/  STS [R6], R11 ;  /* 0x0000000b06007388 */ /* 0x0007e20000000800 */
[----:B----4-:R-:W-:-:S03]  /*a500*/  FMUL.FTZ R9, R39, R32 ;  /* 0x0000002027097220 */ /* 0x010fc60000410000 */
[----:B------:R-:W-:Y:S01]  /*a510*/  STG.E desc[UR36][R4.64+0x200], R13 ;  /* 0x0002000d04007986 */ /* 0x000fe2000c101924 */
[----:B0-----:R-:W-:-:S03]  /*a520*/  FMUL.FTZ R35, R39, R35 ;  /* 0x0000002327237220 */ /* 0x001fc60000410000 */
[----:B------:R2:W-:Y:S01]  /*a530*/  STS [R6+0x200], R13 ;  /* 0x0002000d06007388 */ /* 0x0005e20000000800 */
[----:B---3--:R-:W-:-:S03]  /*a540*/  FMUL.FTZ R11, R39, R34 ;  /* 0x00000022270b7220 */ /* 0x008fc60000410000 */
[----:B------:R-:W-:Y:S01]  /*a550*/  STG.E desc[UR36][R4.64+0xa00], R7 ;  /* 0x000a000704007986 */ /* 0x000fe2000c101924 */
[----:B-1----:R-:W-:-:S03]  /*a560*/  FMUL.FTZ R37, R39, R37 ;  /* 0x0000002527257220 */ /* 0x002fc60000410000 */
[----:B------:R0:W-:Y:S01]  /*a570*/  STS [R6+0xa00], R7 ;  /* 0x000a000706007388 */ /* 0x0001e20000000800 */
[----:B--2---:R-:W-:-:S03]  /*a580*/  FMUL.FTZ R13, R39, R38 ;  /* 0x00000026270d7220 */ /* 0x004fc60000410000 */
        /* <DEDUP_REMOVED lines=28> */
.L_x_1326:
[----:B------:R-:W-:Y:S05]  /*a750*/  BSYNC.RECONVERGENT B1 ;  /* 0x0000000000017941 */ /* 0x000fea0003800200 */
.L_x_1325:
[----:B------:R-:W-:Y:S01]  /*a760*/  IADD3 R7, PT, PT, R16, -R3, RZ ;  /* 0x8000000310077210 */ /* 0x000fe20007ffe0ff */
[----:B------:R-:W-:Y:S03]  /*a770*/  BSSY.RECONVERGENT B1, `(.L_x_1328) ;  /* 0x000002a000017945 */ /* 0x000fe60003800200 */
[----:B------:R-:W-:-:S13]  /*a780*/  ISETP.GT.AND P1, PT, R7, 0x200, PT ;  /* 0x000002000700780c */ /* 0x000fda0003f24270 */
[----:B------:R-:W-:Y:S05]  /*a790*/  @!P1 BRA `(.L_x_1329) ;  /* 0x00000000009c9947 */ /* 0x000fea0003800000 */
[----:B------:R-:W2:Y:S01]  /*a7a0*/  LDS R7, [R6+-0x400] ;  /* 0xfffc000006077984 */ /* 0x000ea20000000800 */
[----:B------:R-:W-:Y:S01]  /*a7b0*/  PLOP3.LUT P0, PT, PT, PT, PT, 0x8, 0x80 ;  /* 0x000000000080781c */ /* 0x000fe20003f0e170 */
[----:B------:R-:W-:Y:S02]  /*a7c0*/  VIADD R3, R3, 0x400 ;  /* 0x0000040003037836 */ /* 0x000fe40000000000 */
[----:B------:R-:W0:Y:S04]  /*a7d0*/  LDS R8, [R6+-0x200] ;  /* 0xfffe000006087984 */ /* 0x000e280000000800 */
[----:B------:R-:W1:Y:S04]  /*a7e0*/  LDS R10, [R6] ;  /* 0x00000000060a7984 */ /* 0x000e680000000800 */
[----:B------:R-:W3:Y:S04]  /*a7f0*/  LDS R13, [R6+0x200] ;  /* 0x00020000060d7984 */ /* 0x000ee80000000800 */
[----:B------:R-:W4:Y:S04]  /*a800*/  LDS R14, [R6+0x400] ;  /* 0x00040000060e7984 */ /* 0x000f280000000800 */
[----:B------:R-:W4:Y:S04]  /*a810*/  LDS R19, [R6+0x600] ;  /* 0x0006000006137984 */ /* 0x000f280000000800 */
[----:B------:R-:W4:Y:S04]  /*a820*/  LDS R20, [R6+0x800] ;  /* 0x0008000006147984 */ /* 0x000f280000000800 */
[----:B-----5:R-:W4:Y:S01]  /*a830*/  LDS R26, [R6+0xa00] ;  /* 0x000a0000061a7984 */ /* 0x020f220000000800 */
[C---:B--2---:R-:W-:Y:S01]  /*a840*/  FMUL.FTZ R7, R39.reuse, R7 ;  /* 0x0000000727077220 */ /* 0x044fe20000410000 */
[----:B0-----:R-:W-:Y:S01]  /*a850*/  FMUL.FTZ R9, R39, R8 ;  /* 0x0000000827097220 */ /* 0x001fe20000410000 */
[----:B------:R-:W-:-:S03]  /*a860*/  IADD3 R8, P1, PT, R4, 0x1000, RZ ;  /* 0x0000100004087810 */ /* 0x000fc60007f3e0ff */
[----:B------:R-:W-:Y:S01]  /*a870*/  STG.E desc[UR36][R4.64+-0x400], R7 ;  /* 0xfffc000704007986 */ /* 0x000fe2000c101924 */
[----:B-1----:R-:W-:-:S03]  /*a880*/  FMUL.FTZ R11, R39, R10 ;  /* 0x0000000a270b7220 */ /* 0x002fc60000410000 */
[----:B------:R0:W-:Y:S01]  /*a890*/  STS [R6+-0x400], R7 ;  /* 0xfffc000706007388 */ /* 0x0001e20000000800 */
[----:B---3--:R-:W-:-:S03]  /*a8a0*/  FMUL.FTZ R13, R39, R13 ;  /* 0x0000000d270d7220 */ /* 0x008fc60000410000 */
[----:B------:R-:W-:Y:S01]  /*a8b0*/  STG.E desc[UR36][R4.64+-0x200], R9 ;  /* 0xfffe000904007986 */ /* 0x000fe2000c101924 */
[----:B----4-:R-:W-:-:S03]  /*a8c0*/  FMUL.FTZ R15, R39, R14 ;  /* 0x0000000e270f7220 */ /* 0x010fc60000410000 */
[----:B------:R1:W-:Y:S01]  /*a8d0*/  STS [R6+-0x200], R9 ;  /* 0xfffe000906007388 */ /* 0x0003e20000000800 */
[----:B------:R-:W-:-:S03]  /*a8e0*/  FMUL.FTZ R19, R39, R19 ;  /* 0x0000001327137220 */ /* 0x000fc60000410000 */
[----:B------:R-:W-:Y:S01]  /*a8f0*/  STG.E desc[UR36][R4.64], R11 ;  /* 0x0000000b04007986 */ /* 0x000fe2000c101924 */
[----:B------:R-:W-:-:S03]  /*a900*/  FMUL.FTZ R21, R39, R20 ;  /* 0x0000001427157220 */ /* 0x000fc60000410000 */
[----:B------:R-:W-:Y:S01]  /*a910*/  STS [R6], R11 ;  /* 0x0000000b06007388 */ /* 0x000fe20000000800 */
[----:B0-----:R-:W-:Y:S01]  /*a920*/  FMUL.FTZ R7, R39, R26 ;  /* 0x0000001a27077220 */ /* 0x001fe20000410000 */
[----:B-1----:R-:W-:Y:S02]  /*a930*/  IMAD.X R9, RZ, RZ, R5, P1 ;  /* 0x000000ffff097224 */ /* 0x002fe400008e0605 */
        /* <DEDUP_REMOVED lines=12> */
[----:B------:R-:W-:-:S07]  /*aa00*/  IMAD.MOV.U32 R5, RZ, RZ, R9 ;  /* 0x000000ffff057224 */ /* 0x000fce00078e0009 */
.L_x_1329:
[----:B------:R-:W-:Y:S05]  /*aa10*/  BSYNC.RECONVERGENT B1 ;  /* 0x0000000000017941 */ /* 0x000fea0003800200 */
.L_x_1328:
[----:B------:R-:W-:-:S13]  /*aa20*/  ISETP.LT.OR P0, PT, R3, R16, P0 ;  /* 0x000000100300720c */ /* 0x000fda0000701670 */
[----:B------:R-:W-:Y:S05]  /*aa30*/  @!P0 BRA `(.L_x_1312) ;  /* 0x0000000000408947 */ /* 0x000fea0003800000 */
[----:B------:R-:W2:Y:S04]  /*aa40*/  LDS R3, [R6+-0x400] ;  /* 0xfffc000006037984 */ /* 0x000ea80000000800 */
[----:B------:R-:W0:Y:S04]  /*aa50*/  LDS R7, [R6+-0x200] ;  /* 0xfffe000006077984 */ /* 0x000e280000000800 */
[----:B------:R-:W1:Y:S04]  /*aa60*/  LDS R8, [R6] ;  /* 0x0000000006087984 */ /* 0x000e680000000800 */
[----:B------:R-:W3:Y:S01]  /*aa70*/  LDS R10, [R6+0x200] ;  /* 0x00020000060a7984 */ /* 0x000ee20000000800 */
[-C--:B--2---:R-:W-:Y:S01]  /*aa80*/  FMUL.FTZ R3, R3, R39.reuse ;  /* 0x0000002703037220 */ /* 0x084fe20000410000 */
[----:B0-----:R-:W-:-:S04]  /*aa90*/  FMUL.FTZ R7, R7, R39 ;  /* 0x0000002707077220 */ /* 0x001fc80000410000 */
[----:B------:R0:W-:Y:S01]  /*aaa0*/  STG.E desc[UR36][R4.64+-0x400], R3 ;  /* 0xfffc000304007986 */ /* 0x0001e2000c101924 */
[----:B-1----:R-:W-:-:S03]  /*aab0*/  FMUL.FTZ R9, R8, R39 ;  /* 0x0000002708097220 */ /* 0x002fc60000410000 */
[----:B------:R0:W-:Y:S01]  /*aac0*/  STS [R6+-0x400], R3 ;  /* 0xfffc000306007388 */ /* 0x0001e20000000800 */
[----:B---3--:R-:W-:-:S03]  /*aad0*/  FMUL.FTZ R11, R10, R39 ;  /* 0x000000270a0b7220 */ /* 0x008fc60000410000 */
[----:B------:R0:W-:Y:S04]  /*aae0*/  STG.E desc[UR36][R4.64+-0x200], R7 ;  /* 0xfffe000704007986 */ /* 0x0001e8000c101924 */
[----:B------:R0:W-:Y:S04]  /*aaf0*/  STS [R6+-0x200], R7 ;  /* 0xfffe000706007388 */ /* 0x0001e80000000800 */
[----:B------:R0:W-:Y:S04]  /*ab00*/  STG.E desc[UR36][R4.64], R9 ;  /* 0x0000000904007986 */ /* 0x0001e8000c101924 */
[----:B------:R0:W-:Y:S04]  /*ab10*/  STS [R6], R9 ;  /* 0x0000000906007388 */ /* 0x0001e80000000800 */
[----:B------:R0:W-:Y:S04]  /*ab20*/  STG.E desc[UR36][R4.64+0x200], R11 ;  /* 0x0002000b04007986 */ /* 0x0001e8000c101924 */
[----:B------:R0:W-:Y:S02]  /*ab30*/  STS [R6+0x200], R11 ;  /* 0x0002000b06007388 */ /* 0x0001e40000000800 */
.L_x_1312:
[----:B------:R-:W-:Y:S05]  /*ab40*/  BSYNC.RECONVERGENT B0 ;  /* 0x0000000000007941 */ /* 0x000fea0003800200 */
.L_x_1311:
[----:B------:R-:W1:Y:S01]  /*ab50*/  LDCU UR4, c[0x0][0x40c] ;  /* 0x00008180ff0477ac */ /* 0x000e620008000800 */
[----:B0--3--:R-:W-:Y:S01]  /*ab60*/  SHF.R.S32.HI R4, RZ, 0x1f, R23 ;  /* 0x0000001fff047819 */ /* 0x009fe20000011417 */
[----:B------:R-:W0:Y:S01]  /*ab70*/  S2R R32, SR_CgaCtaId ;  /* 0x0000000000207919 */ /* 0x000e220000008800 */
[----:B------:R-:W-:Y:S01]  /*ab80*/  LOP3.LUT R3, R22, 0x7c, RZ, 0xc0, !PT ;  /* 0x0000007c16037812 */ /* 0x000fe200078ec0ff */
[----:B------:R-:W-:Y:S01]  /*ab90*/  BSSY.RECONVERGENT B0, `(.L_x_1330) ;  /* 0x000001b000007945 */ /* 0x000fe20003800200 */
[----:B------:R-:W-:Y:S02]  /*aba0*/  LEA.HI R4, R4, R23, RZ, 0x2 ;  /* 0x0000001704047211 */ /* 0x000fe400078f10ff */
[----:B------:R-:W-:Y:S02]  /*abb0*/  CS2R R6, SRZ ;  /* 0x0000000000067805 */ /* 0x000fe4000001ff00 */
[----:B------:R-:W-:Y:S02]  /*abc0*/  MOV R14, 0x400 ;  /* 0x00000400000e7802 */ /* 0x000fe40000000f00 */
[----:B------:R-:W-:-:S02]  /*abd0*/  LOP3.LUT R4, R4, 0xfffffffc, RZ, 0xc0, !PT ;  /* 0xfffffffc04047812 */ /* 0x000fc400078ec0ff */
[----:B------:R-:W-:Y:S02]  /*abe0*/  IADD3 R5, PT, PT, R14, 0x220, RZ ;  /* 0x000002200e057810 */ /* 0x000fe40007ffe0ff */
[----:B------:R-:W-:Y:S01]  /*abf0*/  IADD3 R13, PT, PT, R23, -R4, RZ ;  /* 0x80000004170d7210 */ /* 0x000fe20007ffe0ff */
[----:B------:R-:W-:-:S03]  /*ac00*/  IMAD.SHL.U32 R4, R18, 0x10, RZ ;  /* 0x0000001012047824 */ /* 0x000fc600078e00ff */
[----:B------:R-:W-:Y:S01]  /*ac10*/  ISETP.NE.AND P0, PT, R12, R13, PT ;  /* 0x0000000d0c00720c */ /* 0x000fe20003f05270 */
[----:B-1----:R-:W-:Y:S01]  /*ac20*/  IMAD.U32 R52, RZ, RZ, UR4 ;  /* 0x00000004ff347e24 */ /* 0x002fe2000f8e00ff */
[----:B------:R-:W-:-:S04]  /*ac30*/  LOP3.LUT R4, R4, 0x1f0, RZ, 0xc0, !PT ;  /* 0x000001f004047812 */ /* 0x000fc800078ec0ff */
[----:B------:R-:W-:-:S04]  /*ac40*/  ISETP.NE.OR P0, PT, R52, RZ, P0 ;  /* 0x000000ff3400720c */ /* 0x000fc80000705670 */
[----:B------:R-:W-:Y:S02]  /*ac50*/  ISETP.GT.U32.OR P0, PT, R3, 0x6f, P0 ;  /* 0x0000006f0300780c */ /* 0x000fe40000704470 */
[----:B0-----:R-:W-:-:S05]  /*ac60*/  LEA R5, R32, R5, 0x18 ;  /* 0x0000000520057211 */ /* 0x001fca00078ec0ff */
[----:B------:R-:W-:Y:S01]  /*ac70*/  IMAD.IADD R19, R5, 0x1, R4 ;  /* 0x0000000105137824 */ /* 0x000fe200078e0204 */
[----:B------:R-:W-:-:S05]  /*ac80*/  CS2R R4, SRZ ;  /* 0x0000000000047805 */ /* 0x000fca000001ff00 */
        /* <DEDUP_REMOVED lines=10> */
.L_x_1332:
[----:B-----5:R0:W-:Y:S02]  /*ad30*/  STS.128 [R19], R4 ;  /* 0x0000000413007388 */ /* 0x0201e40000000c00 */
.L_x_1331:
[----:B------:R-:W-:Y:S05]  /*ad40*/  BSYNC.RECONVERGENT B0 ;  /* 0x0000000000007941 */ /* 0x000fea0003800200 */
.L_x_1330:
[----:B------:R-:W-:Y:S01]  /*ad50*/  BAR.SYNC.DEFER_BLOCKING 0x0 ;  /* 0x0000000000007b1d */ /* 0x000fe20000010000 */
[----:B------:R-:W-:Y:S02]  /*ad60*/  ISETP.GT.U32.AND P0, PT, R3, 0x6f, PT ;  /* 0x0000006f0300780c */ /* 0x000fe40003f04070 */
[----:B------:R-:W-:Y:S02]  /*ad70*/  CS2R R10, SRZ ;  /* 0x00000000000a7805 */ /* 0x000fe4000001ff00 */
[----:B------:R-:W-:Y:S01]  /*ad80*/  CS2R R8, SRZ ;  /* 0x0000000000087805 */ /* 0x000fe2000001ff00 */
[----:B------:R-:W1:Y:S01]  /*ad90*/  LDCU UR8, c[0x0][0x40c] ;  /* 0x00008180ff0877ac */ /* 0x000e620008000800 */
[----:B------:R-:W-:Y:S01]  /*ada0*/  BSSY.RECONVERGENT B0, `(.L_x_1333) ;  /* 0x000017b000007945 */ /* 0x000fe20003800200 */
[----:B------:R-:W3:Y:S06]  /*adb0*/  LDCU.64 UR6, c[0x0][0x3c8] ;  /* 0x00007900ff0677ac */ /* 0x000eec0008000a00 */
[----:B------:R-:W-:Y:S05]  /*adc0*/  @P0 BRA `(.L_x_1334) ;  /* 0x0000001400e00947 */ /* 0x000fea0003800000 */
[----:B------:R-:W0:Y:S01]  /*add0*/  LDC R36, c[0x0][0x3f4] ;  /* 0x0000fd00ff247b82 */ /* 0x000e220000000800 */
[----:B-----5:R-:W-:Y:S01]  /*ade0*/  IADD3 R26, PT, PT, R12, R29, RZ ;  /* 0x0000001d0c1a7210 */ /* 0x020fe20007ffe0ff */
[----:B------:R-:W-:Y:S01]  /*adf0*/  VIADD R31, R14, 0x420 ;  /* 0x000004200e1f7836 */ /* 0x000fe20000000000 */
[----:B------:R-:W-:Y:S04]  /*ae00*/  BSSY.RECONVERGENT B1, `(.L_x_1335) ;  /* 0x0000081000017945 */ /* 0x000fe80003800200 */
[----:B------:R-:W-:Y:S01]  /*ae10*/  LEA R57, R32, R31, 0x18 ;  /* 0x0000001f20397211 */ /* 0x000fe200078ec0ff */
[----:B------:R-:W2:Y:S03]  /*ae20*/  LDC.64 R20, c[0x0][0x3c0] ;  /* 0x0000f000ff147b82 */ /* 0x000ea60000000a00 */
[----:B------:R-:W-:-:S02]  /*ae30*/  LEA R31, R12, R57, 0x2 ;  /* 0x000000390c1f7211 */ /* 0x000fc400078e10ff */
[-C--:B0-----:R-:W-:Y:S01]  /*ae40*/  VIMNMX R22, PT, PT, R23, R36.reuse, PT ;  /* 0x0000002417167248 */ /* 0x081fe20003fe0100 */
[-CC-:B------:R-:W-:Y:S02]  /*ae50*/  IMAD R15, R24, R36.reuse, R3.reuse ;  /* 0x00000024180f7224 */ /* 0x180fe400078e0203 */
[----:B------:R-:W-:Y:S01]  /*ae60*/  IMAD R11, R0, R36, R3 ;  /* 0x00000024000b7224 */ /* 0x000fe200078e0203 */
[----:B------:R-:W-:Y:S01]  /*ae70*/  ISETP.GE.AND P0, PT, R26, R22, PT ;  /* 0x000000161a00720c */ /* 0x000fe20003f06270 */
[----:B--2---:R-:W-:-:S04]  /*ae80*/  IMAD.WIDE R14, R15, 0x4, R20 ;  /* 0x000000040f0e7825 */ /* 0x004fc800078e0214 */
[----:B------:R-:W-:-:S04]  /*ae90*/  IMAD.WIDE R20, R11, 0x4, R20 ;  /* 0x000000040b147825 */ /* 0x000fc800078e0214 */
[----:B------:R-:W-:-:S04]  /*aea0*/  IMAD.MOV.U32 R11, RZ, RZ, RZ ;  /* 0x000000ffff0b7224 */ /* 0x000fc800078e00ff */
[----:B------:R-:W-:Y:S05]  /*aeb0*/  @P0 BRA `(.L_x_1336) ;  /* 0x0000000400d40947 */ /* 0x000fea0003800000 */
[----:B------:R-:W-:Y:S01]  /*aec0*/  VIADD R37, R26, 0x4 ;  /* 0x000000041a257836 */ /* 0x000fe20000000000 */
[----:B------:R-:W0:Y:S01]  /*aed0*/  LDCU UR4, c[0x0][0x3f8] ;  /* 0x00007f00ff0477ac */ /* 0x000e220008000800 */
[----:B------:R-:W2:Y:S01]  /*aee0*/  LDC.64 R8, c[0x0][0x458] ;  /* 0x00011600ff087b82 */ /* 0x000ea20000000a00 */
[----:B------:R-:W-:Y:S01]  /*aef0*/  LOP3.LUT R0, RZ, R29, RZ, 0x33, !PT ;  /* 0x0000001dff007212 */ /* 0x000fe200078e33ff */
[----:B------:R-:W-:Y:S01]  /*af00*/  BSSY.RECONVERGENT B2, `(.L_x_1337) ;  /* 0x000002d000027945 */ /* 0x000fe20003800200 */
[----:B------:R-:W-:-:S04]  /*af10*/  VIMNMX R11, PT, PT, R22, R37, !PT ;  /* 0x00000025160b7248 */ /* 0x000fc80007fe0100 */
[----:B------:R-:W-:Y:S01]  /*af20*/  IADD3 R32, PT, PT, -R12, R11, R0 ;  /* 0x0000000b0c207210 */ /* 0x000fe20007ffe100 */
[----:B------:R-:W-:-:S03]  /*af30*/  IMAD.MOV.U32 R0, RZ, RZ, R26 ;  /* 0x000000ffff007224 */ /* 0x000fc600078e001a */
[----:B------:R-:W-:Y:S01]  /*af40*/  LOP3.LUT P0, RZ, R32, 0x4, RZ, 0xc0, !PT ;  /* 0x0000000420ff7812 */ /* 0x000fe2000780c0ff */
[----:B0-----:R-:W-:Y:S02]  /*af50*/  IMAD R10, R2, UR4, R17 ;  /* 0x00000004020a7c24 */ /* 0x001fe4000f8e0211 */
[----:B------:R-:W-:Y:S02]  /*af60*/  IMAD R33, R36, UR4, RZ ;  /* 0x0000000424217c24 */ /* 0x000fe4000f8e02ff */
[----:B------:R-:W-:Y:S01]  /*af70*/  IMAD R35, R10, 0x70, R3 ;  /* 0x000000700a237824 */ /* 0x000fe200078e0203 */
[----:B------:R-:W-:Y:S01]  /*af80*/  CS2R R10, SRZ ;  /* 0x00000000000a7805 */ /* 0x000fe2000001ff00 */
[----:B------:R-:W-:Y:S02]  /*af90*/  IMAD R38, R33, 0x70, RZ ;  /* 0x0000007021267824 */ /* 0x000fe400078e02ff */
[----:B--2---:R-:W-:Y:S01]  /*afa0*/  IMAD.WIDE R34, R35, 0x4, R8 ;  /* 0x0000000423227825 */ /* 0x004fe200078e0208 */
[----:B------:R-:W-:-:S03]  /*afb0*/  CS2R R8, SRZ ;  /* 0x0000000000087805 */ /* 0x000fc6000001ff00 */
[----:B------:R-:W-:Y:S05]  /*afc0*/  @P0 BRA `(.L_x_1338) ;  /* 0x0000000000800947 */ /* 0x000fea0003800000 */
[----:B------:R-:W0:Y:S01]  /*afd0*/  LDCU.64 UR4, c[0x0][0x3c8] ;  /* 0x00007900ff0477ac */ /* 0x000e220008000a00 */
[----:B------:R-:W-:-:S04]  /*afe0*/  IADD3 R0, P0, PT, R25, R26, RZ ;  /* 0x0000001a19007210 */ /* 0x000fc80007f1e0ff */
[----:B------:R-:W-:Y:S02]  /*aff0*/  IADD3.X R9, PT, PT, RZ, R28, RZ, P0, !PT ;  /* 0x0000001cff097210 */ /* 0x000fe400007fe4ff */
[----:B0-----:R-:W-:-:S04]  /*b000*/  LEA R10, P0, R0, UR4, 0x2 ;  /* 0x00000004000a7c11 */ /* 0x001fc8000f8010ff */
[----:B------:R-:W-:Y:S02]  /*b010*/  LEA.HI.X R11, R0, UR5, R9, 0x2, P0 ;  /* 0x00000005000b7c11 */ /* 0x000fe400080f1409 */
[----:B------:R0:W2:Y:S04]  /*b020*/  LDS R0, [R31] ;  /* 0x000000001f007984 */ /* 0x0000a80000000800 */
[----:B------:R-:W3:Y:S01]  /*b030*/  LDG.E R10, desc[UR36][R10.64] ;  /* 0x000000240a0a7981 */ /* 0x000ee2000c1e1900 */
[----:B------:R-:W-:Y:S01]  /*b040*/  ISETP.NE.AND P0, PT, R52, RZ, PT ;  /* 0x000000ff3400720c */ /* 0x000fe20003f05270 */
[----:B---3--:R-:W-:-:S04]  /*b050*/  IMAD R9, R33, R10, R26 ;  /* 0x0000000a21097224 */ /* 0x008fc800078e021a */
[----:B------:R-:W-:-:S04]  /*b060*/  IMAD R9, R9, 0x70, RZ ;  /* 0x0000007009097824 */ /* 0x000fc800078e02ff */
[----:B------:R-:W-:-:S05]  /*b070*/  IMAD.WIDE R8, R9, 0x4, R20 ;  /* 0x0000000409087825 */ /* 0x000fca00078e0214 */
[----:B----4-:R0:W5:Y:S01]  /*b080*/  LDG.E.128 R40, desc[UR36][R8.64] ;  /* 0x0000002408287981 */ /* 0x010162000c1e1d00 */
[----:B--2---:R-:W-:Y:S05]  /*b090*/  @P0 BRA `(.L_x_1339) ;  /* 0x0000000000380947 */ /* 0x004fea0003800000 */
[----:B------:R-:W-:Y:S01]  /*b0a0*/  ISETP.NE.AND P1, PT, R30, RZ, PT ;  /* 0x000000ff1e00720c */ /* 0x000fe20003f25270 */
[----:B0-----:R-:W0:-:S12]  /*b0b0*/  LDS.128 R8, [R19] ;  /* 0x0000000013087984 */ /* 0x001e180000000c00 */
[----:B------:R-:W2:Y:S01]  /*b0c0*/  @P1 LDG.E.128 R44, desc[UR36][R34.64] ;  /* 0x00000024222c1981 */ /* 0x000ea2000c1e1d00 */
        /* <DEDUP_REMOVED lines=11> */
.L_x_1339:
[C---:B0-2--5:R-:W-:Y:S01]  /*b180*/  FFMA.FTZ R8, R0.reuse, R40, RZ ;  /* 0x0000002800087223 */ /* 0x065fe200000100ff */
[C---:B------:R-:W-:Y:S01]  /*b190*/  FFMA.FTZ R9, R0.reuse, R41, RZ ;  /* 0x0000002900097223 */ /* 0x040fe200000100ff */
[C---:B------:R-:W-:Y:S01]  /*b1a0*/  FFMA.FTZ R10, R0.reuse, R42, RZ ;  /* 0x0000002a000a7223 */ /* 0x040fe200000100ff */
[----:B------:R-:W-:Y:S01]  /*b1b0*/  FFMA.FTZ R11, R0, R43, RZ ;  /* 0x0000002b000b7223 */ /* 0x000fe200000100ff */
[----:B------:R-:W-:-:S07]  /*b1c0*/  IMAD.MOV.U32 R0, RZ, RZ, R37 ;  /* 0x000000ffff007224 */ /* 0x000fce00078e0025 */
.L_x_1338:
[----:B-1-3--:R-:W-:Y:S05]  /*b1d0*/  BSYNC.RECONVERGENT B2 ;  /* 0x0000000000027941 */ /* 0x00afea0003800200 */
.L_x_1337:
[----:B------:R-:W-:-:S13]  /*b1e0*/  ISETP.GE.U32.AND P0, PT, R32, 0x4, PT ;  /* 0x000000042000780c */ /* 0x000fda0003f06070 */
[----:B------:R-:W-:Y:S05]  /*b1f0*/  @!P0 BRA `(.L_x_1336) ;  /* 0x0000000400048947 */ /* 0x000fea0003800000 */
[----:B------:R-:W-:Y:S01]  /*b200*/  IMAD.SHL.U32 R33, R29, 0x4, RZ ;  /* 0x000000041d217824 */ /* 0x000fe200078e00ff */
[----:B------:R-:W-:Y:S01]  /*b210*/  ISETP.NE.AND P1, PT, R52, RZ, PT ;  /* 0x000000ff3400720c */ /* 0x000fe20003f25270 */
[----:B----4-:R-:W-:-:S03]  /*b220*/  IMAD R41, R0, 0x70, RZ ;  /* 0x0000007000297824 */ /* 0x010fc600078e02ff */
[----:B------:R-:W-:-:S04]  /*b230*/  LEA R32, R0, -R33, 0x2 ;  /* 0x8000002100207211 */ /* 0x000fc800078e10ff */
[----:B------:R-:W-:-:S07]  /*b240*/  IADD3 R39, PT, PT, R32, 0x10, R57 ;  /* 0x0000001020277810 */ /* 0x000fce0007ffe039 */
.L_x_1343:
[----:B------:R-:W-:Y:S02]  /*b250*/  IADD3 R32, P0, PT, R25, R0, RZ ;  /* 0x0000000019207210 */ /* 0x000fe40007f1e0ff */
[----:B------:R-:W-:-:S03]  /*b260*/  ISETP.NE.AND P2, PT, R30, RZ, PT ;  /* 0x000000ff1e00720c */ /* 0x000fc60003f45270 */
[----:B------:R-:W-:Y:S01]  /*b270*/  IMAD.X R33, RZ, RZ, R28, P0 ;  /* 0x000000ffff217224 */ /* 0x000fe200000e061c */
        /* <DEDUP_REMOVED lines=8> */
[----:B------:R-:W2:Y:S01]  /*b300*/  @P2 LDG.E.128 R52, desc[UR36][R34.64] ;  /* 0x0000002422342981 */ /* 0x000ea2000c1e1d00 */
[----:B0-----:R-:W-:-:S03]  /*b310*/  IMAD.WIDE.U32 R32, R41, 0x4, R14 ;  /* 0x0000000429207825 */ /* 0x001fc600078e000e */
[----:B------:R-:W0:Y:S02]  /*b320*/  LDS.128 R48, [R19] ;  /* 0x0000000013307984 */ /* 0x000e240000000c00 */
[----:B0----5:R-:W-:Y:S01]  /*b330*/  FADD.FTZ R44, R44, R48 ;  /* 0x000000302c2c7221 */ /* 0x021fe20000010000 */
[----:B------:R-:W-:Y:S01]  /*b340*/  FADD.FTZ R45, R45, R49 ;  /* 0x000000312d2d7221 */ /* 0x000fe20000010000 */
[----:B------:R-:W-:Y:S01]  /*b350*/  FADD.FTZ R46, R46, R50 ;  /* 0x000000322e2e7221 */ /* 0x000fe20000010000 */
[----:B------:R-:W-:Y:S01]  /*b360*/  FADD.FTZ R47, R47, R51 ;  /* 0x000000332f2f7221 */ /* 0x000fe20000010000 */
[----:B--2---:R-:W-:Y:S01]  /*b370*/  @P2 FMUL.FTZ R44, R44, R52 ;  /* 0x000000342c2c2220 */ /* 0x004fe20000410000 */
[----:B------:R-:W-:Y:S01]  /*b380*/  @P2 FMUL.FTZ R45, R45, R53 ;  /* 0x000000352d2d2220 */ /* 0x000fe20000410000 */
[----:B------:R-:W-:Y:S01]  /*b390*/  @P2 FMUL.FTZ R46, R46, R54 ;  /* 0x000000362e2e2220 */ /* 0x000fe20000410000 */
[----:B------:R-:W-:-:S05]  /*b3a0*/  @P2 FMUL.FTZ R47, R47, R55 ;  /* 0x000000372f2f2220 */ /* 0x000fca0000410000 */
[----:B------:R1:W-:Y:S02]  /*b3b0*/  STG.E.128 desc[UR36][R32.64], R44 ;  /* 0x0000002c20007986 */ /* 0x0003e4000c101d24 */
.L_x_1341:
[----:B------:R-:W-:Y:S05]  /*b3c0*/  BSYNC.RECONVERGENT B2 ;  /* 0x0000000000027941 */ /* 0x000fea0003800200 */
.L_x_1340:
[----:B------:R-:W0:Y:S04]  /*b3d0*/  LDG.E R36, desc[UR36][R36.64+0x10] ;  /* 0x0000102424247981 */ /* 0x000e28000c1e1900 */
[----:B------:R-:W2:Y:S01]  /*b3e0*/  LDS R43, [R39+-0x10] ;  /* 0xfffff000272b7984 */ /* 0x000ea20000000800 */
[----:B------:R-:W-:Y:S01]  /*b3f0*/  MOV R52, UR8 ;  /* 0x0000000800347c02 */ /* 0x000fe20008000f00 */
[----:B01----:R-:W-:-:S04]  /*b400*/  IMAD R32, R38, R36, R41 ;  /* 0x0000002426207224 */ /* 0x003fc800078e0229 */
[----:B------:R-:W-:-:S04]  /*b410*/  VIADD R33, R32, 0x1c0 ;  /* 0x000001c020217836 */ /* 0x000fc80000000000 */
[----:B------:R-:W-:-:S05]  /*b420*/  IMAD.WIDE R32, R33, 0x4, R20 ;  /* 0x0000000421207825 */ /* 0x000fca00078e0214 */
[----:B------:R0:W5:Y:S01]  /*b430*/  LDG.E.128 R48, desc[UR36][R32.64] ;  /* 0x0000002420307981 */ /* 0x000162000c1e1d00 */
[----:B------:R-:W-:Y:S01]  /*b440*/  ISETP.NE.AND P1, PT, R52, RZ, PT ;  /* 0x000000ff3400720c */ /* 0x000fe20003f25270 */
[C---:B--2--5:R-:W-:Y:S01]  /*b450*/  FFMA.FTZ R40, R43.reuse, R45, R9 ;  /* 0x0000002d2b287223 */ /* 0x064fe20000010009 */
[C---:B------:R-:W-:Y:S01]  /*b460*/  FFMA.FTZ R44, R43.reuse, R44, R8 ;  /* 0x0000002c2b2c7223 */ /* 0x040fe20000010008 */
[C---:B------:R-:W-:Y:S01]  /*b470*/  FFMA.FTZ R45, R43.reuse, R46, R10 ;  /* 0x0000002e2b2d7223 */ /* 0x040fe2000001000a */
[----:B------:R-:W-:-:S09]  /*b480*/  FFMA.FTZ R36, R43, R47, R11 ;  /* 0x0000002f2b247223 */ /* 0x000fd2000001000b */
[----:B0-----:R-:W-:Y:S05]  /*b490*/  @P1 BRA `(.L_x_1342) ;  /* 0x0000000000341947 */ /* 0x001fea0003800000 */
[----:B------:R-:W2:Y:S01]  /*b4a0*/  @P2 LDG.E.128 R8, desc[UR36][R34.64] ;  /* 0x0000002422082981 */ /* 0x000ea2000c1e1d00 */
[----:B------:R-:W-:-:S03]  /*b4b0*/  VIADD R33, R41, 0x1c0 ;  /* 0x000001c029217836 */ /* 0x000fc60000000000 */
[----:B------:R-:W0:Y:S02]  /*b4c0*/  LDS.128 R60, [R19] ;  /* 0x00000000133c7984 */ /* 0x000e240000000c00 */
[----:B0-----:R-:W-:Y:S01]  /*b4d0*/  FADD.FTZ R48, R60, R48 ;  /* 0x000000303c307221 */ /* 0x001fe20000010000 */
[----:B------:R-:W-:Y:S01]  /*b4e0*/  FADD.FTZ R49, R61, R49 ;  /* 0x000000313d317221 */ /* 0x000fe20000010000 */
[----:B------:R-:W-:Y:S01]  /*b4f0*/  FADD.FTZ R50, R62, R50 ;  /* 0x000000323e327221 */ /* 0x000fe20000010000 */
[----:B------:R-:W-:Y:S01]  /*b500*/  FADD.FTZ R51, R63, R51 ;  /* 0x000000333f337221 */ /* 0x000fe20000010000 */
[----:B--2---:R-:W-:Y:S01]  /*b510*/  @P2 FMUL.FTZ R48, R48, R8 ;  /* 0x0000000830302220 */ /* 0x004fe20000410000 */
[----:B------:R-:W-:Y:S01]  /*b520*/  @P2 FMUL.FTZ R49, R49, R9 ;  /* 0x0000000931312220 */ /* 0x000fe20000410000 */
[----:B------:R-:W-:Y:S01]  /*b530*/  @P2 FMUL.FTZ R50, R50, R10 ;  /* 0x0000000a32322220 */ /* 0x000fe20000410000 */
[----:B------:R-:W-:Y:S01]  /*b540*/  @P2 FMUL.FTZ R51, R51, R11 ;  /* 0x0000000b33332220 */ /* 0x000fe20000410000 */
[----:B------:R-:W-:-:S05]  /*b550*/  IMAD.WIDE.U32 R8, R33, 0x4, R14 ;  /* 0x0000000421087825 */ /* 0x000fca00078e000e */
[----:B------:R0:W-:Y:S02]  /*b560*/  STG.E.128 desc[UR36][R8.64], R48 ;  /* 0x0000003008007986 */ /* 0x0001e4000c101d24 */
.L_x_1342:
[----:B------:R1:W0:Y:S01]  /*b570*/  LDS R11, [R39] ;  /* 0x00000000270b7984 */ /* 0x0002220000000800 */
[----:B------:R-:W-:Y:S01]  /*b580*/  VIADD R0, R0, 0x8 ;  /* 0x0000000800007836 */ /* 0x000fe20000000000 */
[----:B------:R-:W-:-:S04]  /*b590*/  IADD3 R41, PT, PT, R41, 0x380, RZ ;  /* 0x0000038029297810 */ /* 0x000fc80007ffe0ff */
[----:B------:R-:W-:Y:S01]  /*b5a0*/  ISETP.GE.AND P0, PT, R0, R22, PT ;  /* 0x000000160000720c */ /* 0x000fe20003f06270 */
[----:B-1----:R-:W-:Y:S02]  /*b5b0*/  VIADD R39, R39, 0x20 ;  /* 0x0000002027277836 */ /* 0x002fe40000000000 */
[C---:B0-----:R-:W-:Y:S01]  /*b5c0*/  FFMA.FTZ R8, R11.reuse, R48, R44 ;  /* 0x000000300b087223 */ /* 0x041fe2000001002c */
[C---:B------:R-:W-:Y:S01]  /*b5d0*/  FFMA.FTZ R9, R11.reuse, R49, R40 ;  /* 0x000000310b097223 */ /* 0x040fe20000010028 */
[C---:B------:R-:W-:Y:S01]  /*b5e0*/  FFMA.FTZ R10, R11.reuse, R50, R45 ;  /* 0x000000320b0a7223 */ /* 0x040fe2000001002d */
[----:B------:R-:W-:-:S07]  /*b5f0*/  FFMA.FTZ R11, R11, R51, R36 ;  /* 0x000000330b0b7223 */ /* 0x000fce0000010024 */
[----:B------:R-:W-:Y:S05]  /*b600*/  @!P0 BRA `(.L_x_1343) ;  /* 0xfffffffc00108947 */ /* 0x000fea000383ffff */
.L_x_1336:
[----:B-1-3--:R-:W-:Y:S05]  /*b610*/  BSYNC.RECONVERGENT B1 ;  /* 0x0000000000017941 */ /* 0x00afea0003800200 */
.L_x_1335:
[----:B------:R-:W-:Y:S01]  /*b620*/  ISETP.GE.AND P0, PT, R26, R23, PT ;  /* 0x000000171a00720c */ /* 0x000fe20003f06270 */
[----:B------:R-:W-:-:S12]  /*b630*/  BSSY.RECONVERGENT B1, `(.L_x_1344) ;  /* 0x00000cf000017945 */ /* 0x000fd80003800200 */
[----:B------:R-:W-:Y:S05]  /*b640*/  @P0 BRA `(.L_x_1345) ;  /* 0x0000000c00340947 */ /* 0x000fea0003800000 */
[----:B------:R-:W-:Y:S01]  /*b650*/  VIADD R44, R26, 0x4 ;  /* 0x000000041a2c7836 */ /* 0x000fe20000000000 */
[----:B------:R-:W0:Y:S01]  /*b660*/  LDC R37, c[0x0][0x3f4] ;  /* 0x0000fd00ff257b82 */ /* 0x000e220000000800 */
[----:B------:R-:W1:Y:S01]  /*b670*/  LDCU UR4, c[0x0][0x3f8] ;  /* 0x00007f00ff0477ac */ /* 0x000e620008000800 */
[----:B------:R-:W-:Y:S01]  /*b680*/  LOP3.LUT R0, RZ, R29, RZ, 0x33, !PT ;  /* 0x0000001dff007212 */ /* 0x000fe200078e33ff */
[----:B------:R-:W-:Y:S01]  /*b690*/  BSSY.RECONVERGENT B2, `(.L_x_1346) ;  /* 0x0000046000027945 */ /* 0x000fe20003800200 */
[----:B------:R-:W-:-:S04]  /*b6a0*/  VIMNMX R35, PT, PT, R23, R44, !PT ;  /* 0x0000002c17237248 */ /* 0x000fc80007fe0100 */
[----:B------:R-:W2:Y:S01]  /*b6b0*/  LDC.64 R32, c[0x0][0x458] ;  /* 0x00011600ff207b82 */ /* 0x000ea20000000a00 */
[----:B------:R-:W-:-:S04]  /*b6c0*/  IADD3 R0, PT, PT, -R12, R35, R0 ;  /* 0x000000230c007210 */ /* 0x000fc80007ffe100 */
[----:B------:R-:W-:Y:S01]  /*b6d0*/  LOP3.LUT P0, RZ, R0, 0x4, RZ, 0xc0, !PT ;  /* 0x0000000400ff7812 */ /* 0x000fe2000780c0ff */
[----:B-1----:R-:W-:-:S04]  /*b6e0*/  IMAD R22, R2, UR4, R17 ;  /* 0x0000000402167c24 */ /* 0x002fc8000f8e0211 */
[----:B------:R-:W-:Y:S01]  /*b6f0*/  IMAD R35, R22, 0x70, R3 ;  /* 0x0000007016237824 */ /* 0x000fe200078e0203 */
[----:B------:R-:W-:Y:S01]  /*b700*/  MOV R22, R26 ;  /* 0x0000001a00167202 */ /* 0x000fe20000000f00 */
[----:B0-----:R-:W-:Y:S02]  /*b710*/  IMAD R48, R37, UR4, RZ ;  /* 0x0000000425307c24 */ /* 0x001fe4000f8e02ff */
[----:B--2---:R-:W-:-:S04]  /*b720*/  IMAD.WIDE R32, R35, 0x4, R32 ;  /* 0x0000000423207825 */ /* 0x004fc800078e0220 */
[----:B------:R-:W-:Y:S05]  /*b730*/  @P0 BRA `(.L_x_1347) ;  /* 0x0000000000ec0947 */ /* 0x000fea0003800000 */
[----:B------:R-:W-:Y:S01]  /*b740*/  ISETP.GE.AND P0, PT, R26, R37, PT ;  /* 0x000000251a00720c */ /* 0x000fe20003f06270 */
[----:B------:R-:W-:-:S12]  /*b750*/  IMAD.MOV.U32 R22, RZ, RZ, R44 ;  /* 0x000000ffff167224 */ /* 0x000fd800078e002c */
[----:B------:R-:W-:Y:S05]  /*b760*/  @!P0 BRA `(.L_x_1347) ;  /* 0x0000000000e08947 */ /* 0x000fea0003800000 */
[----:B------:R-:W-:Y:S01]  /*b770*/  IABS R39, R37 ;  /* 0x0000002500277213 */ /* 0x000fe20000000000 */
[----:B------:R-:W-:Y:S01]  /*b780*/  IMAD.MOV.U32 R34, RZ, RZ, RZ ;  /* 0x000000ffff227224 */ /* 0x000fe200078e00ff */
[----:B------:R-:W-:Y:S01]  /*b790*/  ISETP.GE.AND P1, PT, R26, RZ, PT ;  /* 0x000000ff1a00720c */ /* 0x000fe20003f26270 */
[----:B------:R-:W0:Y:S01]  /*b7a0*/  LDCU.64 UR4, c[0x0][0x3c8] ;  /* 0x00007900ff0477ac */ /* 0x000e220008000a00 */
[----:B------:R-:W1:Y:S01]  /*b7b0*/  I2F.RP R36, R39 ;  /* 0x0000002700247306 */ /* 0x000e620000209400 */
[----:B------:R-:W-:Y:S01]  /*b7c0*/  ISETP.NE.AND P2, PT, R37, RZ, PT ;  /* 0x000000ff2500720c */ /* 0x000fe20003f45270 */
[----:B------:R-:W2:Y:S06]  /*b7d0*/  LDS R31, [R31] ;  /* 0x000000001f1f7984 */ /* 0x000eac0000000800 */
[----:B-1----:R-:W1:Y:S02]  /*b7e0*/  MUFU.RCP R36, R36 ;  /* 0x0000002400247308 */ /* 0x002e640000001000 */
[----:B-1----:R-:W-:-:S06]  /*b7f0*/  VIADD R38, R36, 0xffffffe ;  /* 0x0ffffffe24267836 */ /* 0x002fcc0000000000 */
[----:B------:R-:W1:Y:S02]  /*b800*/  F2I.FTZ.U32.TRUNC.NTZ R35, R38 ;  /* 0x0000002600237305 */ /* 0x000e64000021f000 */
[----:B-1----:R-:W-:-:S05]  /*b810*/  IADD3 R22, PT, PT, RZ, -R35, RZ ;  /* 0x80000023ff167210 */ /* 0x002fca0007ffe0ff */
[----:B----4-:R-:W-:Y:S01]  /*b820*/  IMAD R41, R22, R39, RZ ;  /* 0x0000002716297224 */ /* 0x010fe200078e02ff */
[----:B------:R-:W-:-:S03]  /*b830*/  IABS R22, R26 ;  /* 0x0000001a00167213 */ /* 0x000fc60000000000 */
[----:B------:R-:W-:-:S04]  /*b840*/  IMAD.HI.U32 R41, R35, R41, R34 ;  /* 0x0000002923297227 */ /* 0x000fc800078e0022 */
[----:B------:R-:W-:-:S04]  /*b850*/  IMAD.MOV.U32 R34, RZ, RZ, R22 ;  /* 0x000000ffff227224 */ /* 0x000fc800078e0016 */
[----:B------:R-:W-:-:S05]  /*b860*/  IMAD.HI.U32 R22, R41, R34, RZ ;  /* 0x0000002229167227 */ /* 0x000fca00078e00ff */
[----:B------:R-:W-:-:S05]  /*b870*/  IADD3 R35, PT, PT, -R22, RZ, RZ ;  /* 0x000000ff16237210 */ /* 0x000fca0007ffe1ff */
[----:B------:R-:W-:-:S05]  /*b880*/  IMAD R22, R39, R35, R34 ;  /* 0x0000002327167224 */ /* 0x000fca00078e0222 */
[----:B------:R-:W-:-:S13]  /*b890*/  ISETP.GT.U32.AND P0, PT, R39, R22, PT ;  /* 0x000000162700720c */ /* 0x000fda0003f04070 */
[----:B------:R-:W-:-:S05]  /*b8a0*/  @!P0 IMAD.IADD R22, R22, 0x1, -R39 ;  /* 0x0000000116168824 */ /* 0x000fca00078e0a27 */
[----:B------:R-:W-:-:S13]  /*b8b0*/  ISETP.GT.U32.AND P0, PT, R39, R22, PT ;  /* 0x000000162700720c */ /* 0x000fda0003f04070 */
[----:B------:R-:W-:-:S05]  /*b8c0*/  @!P0 IMAD.IADD R22, R22, 0x1, -R39 ;  /* 0x0000000116168824 */ /* 0x000fca00078e0a27 */
[----:B------:R-:W-:Y:S02]  /*b8d0*/  @!P1 IADD3 R22, PT, PT, -R22, RZ, RZ ;  /* 0x000000ff16169210 */ /* 0x000fe40007ffe1ff */
[----:B------:R-:W-:-:S04]  /*b8e0*/  @!P2 LOP3.LUT R22, RZ, R37, RZ, 0x33, !PT ;  /* 0x00000025ff16a212 */ /* 0x000fc800078e33ff */
[----:B------:R-:W-:-:S05]  /*b8f0*/  IADD3 R34, P0, PT, R25, R22, RZ ;  /* 0x0000001619227210 */ /* 0x000fca0007f1e0ff */
[----:B------:R-:W-:Y:S01]  /*b900*/  IMAD.X R35, RZ, RZ, R28, P0 ;  /* 0x000000ffff237224 */ /* 0x000fe200000e061c */
[----:B0-----:R-:W-:-:S04]  /*b910*/  LEA R36, P0, R34, UR4, 0x2 ;  /* 0x0000000422247c11 */ /* 0x001fc8000f8010ff */
[----:B------:R-:W-:-:S06]  /*b920*/  LEA.HI.X R37, R34, UR5, R35, 0x2, P0 ;  /* 0x0000000522257c11 */ /* 0x000fcc00080f1423 */
[----:B------:R-:W3:Y:S01]  /*b930*/  LDG.E R37, desc[UR36][R36.64] ;  /* 0x0000002424257981 */ /* 0x000ee2000c1e1900 */
[----:B------:R-:W-:Y:S01]  /*b940*/  ISETP.NE.AND P0, PT, R52, RZ, PT ;  /* 0x000000ff3400720c */ /* 0x000fe20003f05270 */
[----:B---3--:R-:W-:-:S04]  /*b950*/  IMAD R22, R48, R37, R22 ;  /* 0x0000002530167224 */ /* 0x008fc800078e0216 */
[----:B------:R-:W-:-:S04]  /*b960*/  IMAD R35, R22, 0x70, RZ ;  /* 0x0000007016237824 */ /* 0x000fc800078e02ff */
[----:B------:R-:W-:-:S05]  /*b970*/  IMAD.WIDE R34, R35, 0x4, R20 ;  /* 0x0000000423227825 */ /* 0x000fca00078e0214 */
[----:B------:R0:W5:Y:S01]  /*b980*/  LDG.E.128 R40, desc[UR36][R34.64] ;  /* 0x0000002422287981 */ /* 0x000162000c1e1d00 */
[----:B------:R-:W-:Y:S04]  /*b990*/  BSSY.RECONVERGENT B3, `(.L_x_1348) ;  /* 0x0000010000037945 */ /* 0x000fe80003800200 */
[----:B--2---:R-:W-:Y:S05]  /*b9a0*/  @P0 BRA `(.L_x_1349) ;  /* 0x0000000000380947 */ /* 0x004fea0003800000 */
[----:B------:R-:W-:Y:S01]  /*b9b0*/  ISETP.NE.AND P3, PT, R30, RZ, PT ;  /* 0x000000ff1e00720c */ /* 0x000fe20003f65270 */
[----:B------:R-:W1:-:S12]  /*b9c0*/  LDS.128 R52, [R19] ;  /* 0x0000000013347984 */ /* 0x000e580000000c00 */
[----:B------:R-:W2:Y:S01]  /*b9d0*/  @P3 LDG.E.128 R36, desc[UR36][R32.64] ;  /* 0x0000002420243981 */ /* 0x000ea2000c1e1d00 */
[----:B0-----:R-:W-:-:S04]  /*b9e0*/  IMAD R35, R26, 0x70, RZ ;  /* 0x000000701a237824 */ /* 0x001fc800078e02ff */
[----:B------:R-:W-:-:S04]  /*b9f0*/  IMAD.WIDE.U32 R34, R35, 0x4, R14 ;  /* 0x0000000423227825 */ /* 0x000fc800078e000e */
[----:B-1---5:R-:W-:Y:S01]  /*ba00*/  FADD.FTZ R40, R52, R40 ;  /* 0x0000002834287221 */ /* 0x022fe20000010000 */
        /* <DEDUP_REMOVED lines=8> */
.L_x_1349:
[----:B------:R-:W-:Y:S05]  /*ba90*/  BSYNC.RECONVERGENT B3 ;  /* 0x0000000000037941 */ /* 0x000fea0003800200 */
.L_x_1348:
[C---:B-----5:R-:W-:Y:S01]  /*baa0*/  FFMA.FTZ R8, R31.reuse, R40, R8 ;  /* 0x000000281f087223 */ /* 0x060fe20000010008 */
[C---:B------:R-:W-:Y:S01]  /*bab0*/  FFMA.FTZ R9, R31.reuse, R41, R9 ;  /* 0x000000291f097223 */ /* 0x040fe20000010009 */
[C---:B------:R-:W-:Y:S01]  /*bac0*/  FFMA.FTZ R10, R31.reuse, R42, R10 ;  /* 0x0000002a1f0a7223 */ /* 0x040fe2000001000a */
[----:B------:R-:W-:Y:S01]  /*bad0*/  FFMA.FTZ R11, R31, R43, R11 ;  /* 0x0000002b1f0b7223 */ /* 0x000fe2000001000b */
[----:B------:R-:W-:-:S07]  /*bae0*/  IMAD.MOV.U32 R22, RZ, RZ, R44 ;  /* 0x000000ffff167224 */ /* 0x000fce00078e002c */
.L_x_1347:
[----:B------:R-:W-:Y:S05]  /*baf0*/  BSYNC.RECONVERGENT B2 ;  /* 0x0000000000027941 */ /* 0x000fea0003800200 */
.L_x_1346:
[----:B------:R-:W-:-:S13]  /*bb00*/  ISETP.GE.U32.AND P0, PT, R0, 0x4, PT ;  /* 0x000000040000780c */ /* 0x000fda0003f06070 */
[----:B------:R-:W-:Y:S05]  /*bb10*/  @!P0 BRA `(.L_x_1345) ;  /* 0x0000000800008947 */ /* 0x000fea0003800000 */
[----:B------:R-:W-:Y:S01]  /*bb20*/  SHF.L.U32 R29, R29, 0x2, RZ ;  /* 0x000000021d1d7819 */ /* 0x000fe200000006ff */
[----:B------:R-:W-:-:S04]  /*bb30*/  VIADD R26, R22, 0x4 ;  /* 0x00000004161a7836 */ /* 0x000fc80000000000 */
[C---:B------:R-:W-:Y:S02]  /*bb40*/  IMAD R0, R22.reuse, 0x4, -R29 ;  /* 0x0000000416007824 */ /* 0x040fe400078e0a1d */
[----:B------:R-:W-:-:S03]  /*bb50*/  IMAD R29, R22, 0x70, RZ ;  /* 0x00000070161d7824 */ /* 0x000fc600078e02ff */
[----:B------:R-:W-:-:S07]  /*bb60*/  IADD3 R0, PT, PT, R0, 0x10, R57 ;  /* 0x0000001000007810 */ /* 0x000fce0007ffe039 */
.L_x_1356:
[----:B------:R-:W2:Y:S01]  /*bb70*/  LDC R49, c[0x0][0x3f4] ;  /* 0x0000fd00ff317b82 */ /* 0x000ea20000000800 */
[----:B------:R-:W-:Y:S01]  /*bb80*/  IADD3 R36, PT, PT, R26, -0x4, RZ ;  /* 0xfffffffc1a247810 */ /* 0x000fe20007ffe0ff */
[----:B------:R-:W-:Y:S03]  /*bb90*/  BSSY.RECONVERGENT B2, `(.L_x_1350) ;  /* 0x0000038000027945 */ /* 0x000fe60003800200 */
[----:B--2---:R-:W-:-:S13]  /*bba0*/  ISETP.GE.AND P0, PT, R36, R49, PT ;  /* 0x000000312400720c */ /* 0x004fda0003f06270 */
[----:B0-----:R-:W-:Y:S05]  /*bbb0*/  @!P0 BRA `(.L_x_1351) ;  /* 0x0000000000d48947 */ /* 0x001fea0003800000 */
[----:B------:R-:W-:Y:S01]  /*bbc0*/  IABS R37, R49 ;  /* 0x0000003100257213 */ /* 0x000fe20000000000 */
[----:B------:R-:W2:Y:S01]  /*bbd0*/  LDCU.64 UR4, c[0x0][0x3c8] ;  /* 0x00007900ff0477ac */ /* 0x000ea20008000a00 */
[----:B------:R-:W-:Y:S02]  /*bbe0*/  IABS R39, R36 ;  /* 0x0000002400277213 */ /* 0x000fe40000000000 */
[----:B------:R-:W3:Y:S01]  /*bbf0*/  I2F.RP R38, R37 ;  /* 0x0000002500267306 */ /* 0x000ee20000209400 */
[----:B------:R-:W-:Y:S02]  /*bc00*/  ISETP.GE.AND P1, PT, R36, RZ, PT ;  /* 0x000000ff2400720c */ /* 0x000fe40003f26270 */
[----:B------:R-:W-:-:S05]  /*bc10*/  ISETP.NE.AND P2, PT, R49, RZ, PT ;  /* 0x000000ff3100720c */ /* 0x000fca0003f45270 */
[----:B---3--:R-:W0:Y:S02]  /*bc20*/  MUFU.RCP R38, R38 ;  /* 0x0000002600267308 */ /* 0x008e240000001000 */
[----:B01----:R-:W-:-:S06]  /*bc30*/  VIADD R34, R38, 0xffffffe ;  /* 0x0ffffffe26227836 */ /* 0x003fcc0000000000 */
[----:B------:R0:W1:Y:S02]  /*bc40*/  F2I.FTZ.U32.TRUNC.NTZ R35, R34 ;  /* 0x0000002200237305 */ /* 0x000064000021f000 */
[----:B0-----:R-:W-:Y:S02]  /*bc50*/  HFMA2 R34, -RZ, RZ, 0, 0 ;  /* 0x00000000ff227431 */ /* 0x001fe400000001ff */
[----:B-1----:R-:W-:-:S04]  /*bc60*/  IMAD.MOV R22, RZ, RZ, -R35 ;  /* 0x000000ffff167224 */ /* 0x002fc800078e0a23 */
[----:B------:R-:W-:-:S04]  /*bc70*/  IMAD R31, R22, R37, RZ ;  /* 0x00000025161f7224 */ /* 0x000fc800078e02ff */
        /* <DEDUP_REMOVED lines=11> */
[----:B------:R-:W-:-:S04]  /*bd30*/  IADD3 R31, P0, PT, R25, R22, RZ ;  /* 0x00000016191f7210 */ /* 0x000fc80007f1e0ff */
[----:B------:R-:W-:Y:S02]  /*bd40*/  IADD3.X R34, PT, PT, RZ, R28, RZ, P0, !PT ;  /* 0x0000001cff227210 */ /* 0x000fe400007fe4ff */
[C---:B--2---:R-:W-:Y:S01]  /*bd50*/  LEA R36, P0, R31.reuse, UR4, 0x2 ;  /* 0x000000041f247c11 */ /* 0x044fe2000f8010ff */
[----:B------:R-:W0:Y:S03]  /*bd60*/  LDCU UR4, c[0x0][0x40c] ;  /* 0x00008180ff0477ac */ /* 0x000e260008000800 */
[----:B------:R-:W-:Y:S02]  /*bd70*/  LEA.HI.X R37, R31, UR5, R34, 0x2, P0 ;  /* 0x000000051f257c11 */ /* 0x000fe400080f1422 */
[----:B------:R1:W2:Y:S04]  /*bd80*/  LDS R31, [R0+-0x10] ;  /* 0xfffff000001f7984 */ /* 0x0002a80000000800 */
[----:B------:R-:W3:Y:S02]  /*bd90*/  LDG.E R37, desc[UR36][R36.64] ;  /* 0x0000002424257981 */ /* 0x000ee4000c1e1900 */
[----:B---3--:R-:W-:-:S04]  /*bda0*/  IMAD R22, R48, R37, R22 ;  /* 0x0000002530167224 */ /* 0x008fc800078e0216 */
[----:B------:R-:W-:-:S04]  /*bdb0*/  IMAD R35, R22, 0x70, RZ ;  /* 0x0000007016237824 */ /* 0x000fc800078e02ff */
[----:B------:R-:W-:-:S05]  /*bdc0*/  IMAD.WIDE R34, R35, 0x4, R20 ;  /* 0x0000000423227825 */ /* 0x000fca00078e0214 */
[----:B----4-:R1:W5:Y:S01]  /*bdd0*/  LDG.E.128 R40, desc[UR36][R34.64] ;  /* 0x0000002422287981 */ /* 0x010362000c1e1d00 */
[----:B0-----:R-:W-:-:S09]  /*bde0*/  UISETP.NE.AND UP0, UPT, UR4, URZ, UPT ;  /* 0x000000ff0400728c */ /* 0x001fd2000bf05270 */
[----:B-12---:R-:W-:Y:S05]  /*bdf0*/  BRA.U UP0, `(.L_x_1352) ;  /* 0x0000000100347547 */ /* 0x006fea000b800000 */
[----:B------:R-:W-:Y:S01]  /*be00*/  ISETP.NE.AND P3, PT, R30, RZ, PT ;  /* 0x000000ff1e00720c */ /* 0x000fe20003f65270 */
[----:B------:R-:W0:-:S12]  /*be10*/  LDS.128 R36, [R19] ;  /* 0x0000000013247984 */ /* 0x000e180000000c00 */
[----:B------:R-:W2:Y:S01]  /*be20*/  @P3 LDG.E.128 R44, desc[UR36][R32.64] ;  /* 0x00000024202c3981 */ /* 0x000ea2000c1e1d00 */
[----:B------:R-:W-:-:S04]  /*be30*/  IMAD.WIDE.U32 R34, R29, 0x4, R14 ;  /* 0x000000041d227825 */ /* 0x000fc800078e000e */
        /* <DEDUP_REMOVED lines=9> */
.L_x_1352:
[C---:B-----5:R-:W-:Y:S01]  /*bed0*/  FFMA.FTZ R8, R31.reuse, R40, R8 ;  /* 0x000000281f087223 */ /* 0x060fe20000010008 */
[C---:B------:R-:W-:Y:S01]  /*bee0*/  FFMA.FTZ R9, R31.reuse, R41, R9 ;  /* 0x000000291f097223 */ /* 0x040fe20000010009 */
[C---:B------:R-:W-:Y:S01]  /*bef0*/  FFMA.FTZ R10, R31.reuse, R42, R10 ;  /* 0x0000002a1f0a7223 */ /* 0x040fe2000001000a */
[----:B------:R-:W-:-:S07]  /*bf00*/  FFMA.FTZ R11, R31, R43, R11 ;  /* 0x0000002b1f0b7223 */ /* 0x000fce000001000b */
.L_x_1351:
[----:B------:R-:W-:Y:S05]  /*bf10*/  BSYNC.RECONVERGENT B2 ;  /* 0x0000000000027941 */ /* 0x000fea0003800200 */
.L_x_1350:
[----:B------:R-:W-:Y:S01]  /*bf20*/  ISETP.GE.AND P0, PT, R26, R49, PT ;  /* 0x000000311a00720c */ /* 0x000fe20003f06270 */
[----:B------:R-:W-:-:S12]  /*bf30*/  BSSY.RECONVERGENT B2, `(.L_x_1353) ;  /* 0x0000038000027945 */ /* 0x000fd80003800200 */
[----:B------:R-:W-:Y:S05]  /*bf40*/  @!P0 BRA `(.L_x_1354) ;  /* 0x0000000000d88947 */ /* 0x000fea0003800000 */
        /* <DEDUP_REMOVED lines=9> */
[----:B0-----:R-:W-:Y:S01]  /*bfe0*/  MOV R34, RZ ;  /* 0x000000ff00227202 */ /* 0x001fe20000000f00 */
        /* <DEDUP_REMOVED lines=18> */
[----:B------:R1:W2:Y:S04]  /*c110*/  LDS R31, [R0] ;  /* 0x00000000001f7984 */ /* 0x0002a80000000800 */
        /* <DEDUP_REMOVED lines=10> */
[----:B------:R-:W-:-:S04]  /*c1c0*/  VIADD R35, R29, 0x1c0 ;  /* 0x000001c01d237836 */ /* 0x000fc80000000000 */
        /* <DEDUP_REMOVED lines=10> */
.L_x_1355:
[C---:B-----5:R-:W-:Y:S01]  /*c270*/  FFMA.FTZ R8, R31.reuse, R40, R8 ;  /* 0x000000281f087223 */ /* 0x060fe20000010008 */
[C---:B------:R-:W-:Y:S01]  /*c280*/  FFMA.FTZ R9, R31.reuse, R41, R9 ;  /* 0x000000291f097223 */ /* 0x040fe20000010009 */
[C---:B------:R-:W-:Y:S01]  /*c290*/  FFMA.FTZ R10, R31.reuse, R42, R10 ;  /* 0x0000002a1f0a7223 */ /* 0x040fe2000001000a */
[----:B------:R-:W-:-:S07]  /*c2a0*/  FFMA.FTZ R11, R31, R43, R11 ;  /* 0x0000002b1f0b7223 */ /* 0x000fce000001000b */
.L_x_1354:
[----:B------:R-:W-:Y:S05]  /*c2b0*/  BSYNC.RECONVERGENT B2 ;  /* 0x0000000000027941 */ /* 0x000fea0003800200 */
.L_x_1353:
[C---:B------:R-:W-:Y:S01]  /*c2c0*/  VIADD R22, R26.reuse, 0x4 ;  /* 0x000000041a167836 */ /* 0x040fe20000000000 */
[----:B------:R-:W-:Y:S01]  /*c2d0*/  IADD3 R26, PT, PT, R26, 0x8, RZ ;  /* 0x000000081a1a7810 */ /* 0x000fe20007ffe0ff */
[----:B------:R-:W-:Y:S02]  /*c2e0*/  VIADD R29, R29, 0x380 ;  /* 0x000003801d1d7836 */ /* 0x000fe40000000000 */
[----:B------:R-:W-:Y:S01]  /*c2f0*/  VIADD R0, R0, 0x20 ;  /* 0x0000002000007836 */ /* 0x000fe20000000000 */
[----:B------:R-:W-:-:S13]  /*c300*/  ISETP.GE.AND P0, PT, R22, R23, PT ;  /* 0x000000171600720c */ /* 0x000fda0003f06270 */
[----:B------:R-:W-:Y:S05]  /*c310*/  @!P0 BRA `(.L_x_1356) ;  /* 0xfffffff800148947 */ /* 0x000fea000383ffff */
.L_x_1345:
[----:B------:R-:W-:Y:S05]  /*c320*/  BSYNC.RECONVERGENT B1 ;  /* 0x0000000000017941 */ /* 0x000fea0003800200 */
.L_x_1344:
[----:B------:R-:W-:-:S13]  /*c330*/  ISETP.NE.AND P0, PT, R12, R13, PT ;  /* 0x0000000d0c00720c */ /* 0x000fda0003f05270 */
[----:B------:R-:W-:Y:S05]  /*c340*/  @P0 BRA `(.L_x_1334) ;  /* 0x0000000000800947 */ /* 0x000fea0003800000 */
[----:B------:R-:W-:Y:S01]  /*c350*/  HFMA2 R21, -RZ, RZ, 0, 6.67572021484375e-06 ;  /* 0x00000070ff157431 */ /* 0x000fe200000001ff */
[----:B------:R2:W3:Y:S01]  /*c360*/  LDS R13, [R232+-0x4] ;  /* 0xfffffc00e80d7984 */ /* 0x0004e20000000800 */
[----:B------:R-:W0:Y:S03]  /*c370*/  LDCU UR4, c[0x0][0x40c] ;  /* 0x00008180ff0477ac */ /* 0x000e260008000800 */
[----:B------:R-:W-:-:S04]  /*c380*/  IMAD R21, R16, R21, -0x70 ;  /* 0xffffff9010157424 */ /* 0x000fc800078e0215 */
[----:B------:R-:W-:-:S05]  /*c390*/  IMAD.WIDE R20, R21, 0x4, R14 ;  /* 0x0000000415147825 */ /* 0x000fca00078e020e */
[----:B------:R2:W5:Y:S01]  /*c3a0*/  LDG.E.128 R28, desc[UR36][R20.64] ;  /* 0x00000024141c7981 */ /* 0x000562000c1e1d00 */
[----:B0-----:R-:W-:-:S09]  /*c3b0*/  UISETP.NE.AND UP0, UPT, UR4, URZ, UPT ;  /* 0x000000ff0400728c */ /* 0x001fd2000bf05270 */
[----:B--2---:R-:W-:Y:S05]  /*c3c0*/  BRA.U UP0, `(.L_x_1357) ;  /* 0x0000000100507547 */ /* 0x004fea000b800000 */
        /* <DEDUP_REMOVED lines=9> */
[----:B-----5:R-:W-:Y:S01]  /*c460*/  FADD.FTZ R28, R28, R4 ;  /* 0x000000041c1c7221 */ /* 0x020fe20000010000 */
[----:B------:R-:W-:Y:S02]  /*c470*/  IMAD R27, R27, 0x70, RZ ;  /* 0x000000701b1b7824 */ /* 0x000fe400078e02ff */
[----:B------:R-:W-:Y:S01]  /*c480*/  FADD.FTZ R29, R29, R5 ;  /* 0x000000051d1d7221 */ /* 0x000fe20000010000 */
[----:B------:R-:W-:Y:S01]  /*c490*/  FADD.FTZ R30, R30, R6 ;  /* 0x000000061e1e7221 */ /* 0x000fe20000010000 */
[----:B------:R-:W-:Y:S01]  /*c4a0*/  FADD.FTZ R31, R31, R7 ;  /* 0x000000071f1f7221 */ /* 0x000fe20000010000 */
[----:B------:R-:W-:-:S04]  /*c4b0*/  IMAD.WIDE R14, R27, 0x4, R14 ;  /* 0x000000041b0e7825 */ /* 0x000fc800078e020e */
[----:B--2---:R-:W-:Y:S01]  /*c4c0*/  @P0 FMUL.FTZ R28, R28, R20 ;  /* 0x000000141c1c0220 */ /* 0x004fe20000410000 */
[----:B------:R-:W-:Y:S01]  /*c4d0*/  @P0 FMUL.FTZ R29, R29, R21 ;  /* 0x000000151d1d0220 */ /* 0x000fe20000410000 */
[----:B------:R-:W-:Y:S01]  /*c4e0*/  @P0 FMUL.FTZ R30, R30, R22 ;  /* 0x000000161e1e0220 */ /* 0x000fe20000410000 */
[----:B------:R-:W-:-:S05]  /*c4f0*/  @P0 FMUL.FTZ R31, R31, R23 ;  /* 0x000000171f1f0220 */ /* 0x000fca0000410000 */
[----:B------:R0:W-:Y:S02]  /*c500*/  STG.E.128 desc[UR36][R14.64], R28 ;  /* 0x0000001c0e007986 */ /* 0x0001e4000c101d24 */
.L_x_1357:
[C---:B---3-5:R-:W-:Y:S01]  /*c510*/  FFMA.FTZ R8, R13.reuse, R28, R8 ;  /* 0x0000001c0d087223 */ /* 0x068fe20000010008 */
[C---:B------:R-:W-:Y:S01]  /*c520*/  FFMA.FTZ R9, R13.reuse, R29, R9 ;  /* 0x0000001d0d097223 */ /* 0x040fe20000010009 */
[C---:B------:R-:W-:Y:S01]  /*c530*/  FFMA.FTZ R10, R13.reuse, R30, R10 ;  /* 0x0000001e0d0a7223 */ /* 0x040fe2000001000a */
[----:B------:R-:W-:-:S07]  /*c540*/  FFMA.FTZ R11, R13, R31, R11 ;  /* 0x0000001f0d0b7223 */ /* 0x000fce000001000b */
.L_x_1334:
[----:B-1-3--:R-:W-:Y:S05]  /*c550*/  BSYNC.RECONVERGENT B0 ;  /* 0x0000000000007941 */ /* 0x00afea0003800200 */
.L_x_1333:
[----:B------:R-:W-:Y:S01]  /*c560*/  BAR.SYNC.DEFER_BLOCKING 0x0 ;  /* 0x0000000000007b1d */ /* 0x000fe20000010000 */
[----:B------:R-:W-:-:S13]  /*c570*/  ISETP.GT.U32.AND P0, PT, R3, 0x6f, PT ;  /* 0x0000006f0300780c */ /* 0x000fda0003f04070 */
[----:B------:R-:W-:Y:S05]  /*c580*/  @P0 EXIT ;  /* 0x000000000000094d */ /* 0x000fea0003800000 */
[----:B------:R-:W1:Y:S01]  /*c590*/  S2UR UR5, SR_CgaCtaId ;  /* 0x00000000000579c3 */ /* 0x000e620000008800 */
[----:B------:R-:W-:Y:S01]  /*c5a0*/  UMOV UR4, 0x400 ;  /* 0x0000040000047882 */ /* 0x000fe20000000000 */
[----:B------:R-:W-:Y:S01]  /*c5b0*/  LOP3.LUT R0, R18, 0x3c0, RZ, 0xc0, !PT ;  /* 0x000003c012007812 */ /* 0x000fe200078ec0ff */
[----:B------:R-:W-:Y:S01]  /*c5c0*/  UIADD3 UR4, UPT, UPT, UR4, 0x420, URZ ;  /* 0x0000042004047890 */ /* 0x000fe2000fffe0ff */
[----:B------:R-:W-:Y:S01]  /*c5d0*/  IMAD R12, R12, 0x70, R3 ;  /* 0x000000700c0c7824 */ /* 0x000fe200078e0203 */
[----:B------:R-:W-:Y:S02]  /*c5e0*/  ISETP.GT.U32.AND P1, PT, R18, 0x3f, PT ;  /* 0x0000003f1200780c */ /* 0x000fe40003f24070 */
[----:B------:R-:W-:Y:S02]  /*c5f0*/  ISETP.NE.AND P0, PT, R0, 0x40, PT ;  /* 0x000000400000780c */ /* 0x000fe40003f05270 */
[C---:B------:R-:W-:Y:S02]  /*c600*/  LOP3.LUT R0, R18.reuse, 0x3e0, RZ, 0xc0, !PT ;  /* 0x000003e012007812 */ /* 0x040fe400078ec0ff */
[----:B------:R-:W-:Y:S01]  /*c610*/  ISETP.GT.U32.AND P2, PT, R18, 0x1f, PT ;  /* 0x0000001f1200780c */ /* 0x000fe20003f44070 */
[----:B-1----:R-:W-:-:S06]  /*c620*/  ULEA UR4, UR5, UR4, 0x18 ;  /* 0x0000000405047291 */ /* 0x002fcc000f8ec0ff */
[----:B------:R-:W-:-:S05]  /*c630*/  LEA R12, R12, UR4, 0x2 ;  /* 0x000000040c0c7c11 */ /* 0x000fca000f8e10ff */
[----:B------:R-:W-:Y:S01]  /*c640*/  @!P0 STS.128 [R12+-0x380], R8 ;  /* 0xfffc80080c008388 */ /* 0x000fe20000000c00 */
[----:B------:R-:W-:Y:S01]  /*c650*/  BAR.SYNC.DEFER_BLOCKING 0x0 ;  /* 0x0000000000007b1d */ /* 0x000fe20000010000 */
[----:B------:R-:W-:-:S05]  /*c660*/  ISETP.NE.AND P0, PT, R0, 0x20, PT ;  /* 0x000000200000780c */ /* 0x000fca0003f05270 */
[----:B0-----:R-:W0:Y:S02]  /*c670*/  @!P1 LDS.128 R4, [R12] ;  /* 0x000000000c049984 */ /* 0x001e240000000c00 */
[----:B0-----:R-:W-:Y:S01]  /*c680*/  @!P1 FADD.FTZ R8, R8, R4 ;  /* 0x0000000408089221 */ /* 0x001fe20000010000 */
[----:B------:R-:W-:Y:S01]  /*c690*/  @!P1 FADD.FTZ R9, R9, R5 ;  /* 0x0000000509099221 */ /* 0x000fe20000010000 */
[----:B------:R-:W-:Y:S01]  /*c6a0*/  @!P1 FADD.FTZ R10, R10, R6 ;  /* 0x000000060a0a9221 */ /* 0x000fe20000010000 */
[----:B------:R-:W-:Y:S01]  /*c6b0*/  @!P1 FADD.FTZ R11, R11, R7 ;  /* 0x000000070b0b9221 */ /* 0x000fe20000010000 */
[----:B------:R-:W-:Y:S06]  /*c6c0*/  BAR.SYNC.DEFER_BLOCKING 0x0 ;  /* 0x0000000000007b1d */ /* 0x000fec0000010000 */
[----:B------:R0:W-:Y:S02]  /*c6d0*/  @!P0 STS.128 [R12+-0x1c0], R8 ;  /* 0xfffe40080c008388 */ /* 0x0001e40000000c00 */
[----:B------:R-:W-:Y:S06]  /*c6e0*/  BAR.SYNC.DEFER_BLOCKING 0x0 ;  /* 0x0000000000007b1d */ /* 0x000fec0000010000 */
[----:B------:R0:W1:Y:S02]  /*c6f0*/  @!P2 LDS.128 R4, [R12] ;  /* 0x000000000c04a984 */ /* 0x0000640000000c00 */
[----:B------:R-:W-:Y:S06]  /*c700*/  BAR.SYNC.DEFER_BLOCKING 0x0 ;  /* 0x0000000000007b1d */ /* 0x000fec0000010000 */
[----:B------:R-:W-:Y:S05]  /*c710*/  @P2 EXIT ;  /* 0x000000000000294d */ /* 0x000fea0003800000 */
[----:B------:R-:W3:Y:S01]  /*c720*/  LDCU UR4, c[0x0][0x478] ;  /* 0x00008f00ff0477ac */ /* 0x000ee20008000800 */
[----:B01----:R-:W-:Y:S01]  /*c730*/  @!P2 FADD.FTZ R8, R8, R4 ;  /* 0x000000040808a221 */ /* 0x003fe20000010000 */
[----:B------:R-:W-:Y:S01]  /*c740*/  @!P2 FADD.FTZ R9, R9, R5 ;  /* 0x000000050909a221 */ /* 0x000fe20000010000 */
[----:B------:R-:W-:Y:S01]  /*c750*/  @!P2 FADD.FTZ R10, R10, R6 ;  /* 0x000000060a0aa221 */ /* 0x000fe20000010000 */
[----:B------:R-:W-:Y:S01]  /*c760*/  @!P2 FADD.FTZ R11, R11, R7 ;  /* 0x000000070b0ba221 */ /* 0x000fe20000010000 */
[----:B---3--:R-:W-:-:S09]  /*c770*/  UISETP.NE.AND UP0, UPT, UR4, 0x2, UPT ;  /* 0x000000020400788c */ /* 0x008fd2000bf05270 */
[----:B------:R-:W-:Y:S05]  /*c780*/  BRA.U UP0, `(.L_x_1358) ;  /* 0x00000001007c7547 */ /* 0x000fea000b800000 */
[----:B------:R-:W0:Y:S01]  /*c790*/  LDC.64 R4, c[0x0][0x470] ;  /* 0x00011c00ff047b82 */ /* 0x000e220000000a00 */
[----:B------:R-:W1:Y:S01]  /*c7a0*/  LDCU.64 UR4, c[0x0][0x380] ;  /* 0x00007000ff0477ac */ /* 0x000e620008000a00 */
[----:B0-----:R-:W3:Y:S01]  /*c7b0*/  LDG.E R4, desc[UR36][R4.64] ;  /* 0x0000002404047981 */ /* 0x001ee2000c1e1900 */
[----:B------:R-:W-:Y:S02]  /*c7c0*/  IMAD.IADD R3, R24, 0x1, R3 ;  /* 0x0000000118037824 */ /* 0x000fe400078e0203 */
[C---:B---3--:R-:W-:Y:S01]  /*c7d0*/  FMUL.FTZ R10, R4.reuse, R10 ;  /* 0x0000000a040a7220 */ /* 0x048fe20000410000 */
[C---:B------:R-:W-:Y:S01]  /*c7e0*/  FMUL.FTZ R11, R4.reuse, R11 ;  /* 0x0000000b040b7220 */ /* 0x040fe20000410000 */
[C---:B------:R-:W-:Y:S01]  /*c7f0*/  FMUL.FTZ R9, R4.reuse, R9 ;  /* 0x0000000904097220 */ /* 0x040fe20000410000 */
[----:B------:R-:W-:-:S03]  /*c800*/  FMUL.FTZ R8, R4, R8 ;  /* 0x0000000804087220 */ /* 0x000fc60000410000 */
[----:B------:R-:W0:Y:S08]  /*c810*/  F2I.S8.NTZ R10, R10 ;  /* 0x0000000a000a7305 */ /* 0x000e300000202100 */
[----:B------:R-:W3:Y:S01]  /*c820*/  F2I.S8.NTZ R11, R11 ;  /* 0x0000000b000b7305 */ /* 0x000ee20000202100 */
[----:B0-----:R-:W-:-:S07]  /*c830*/  PRMT R0, R10, 0x8880, RZ ;  /* 0x000088800a007816 */ /* 0x001fce00000000ff */
[----:B------:R-:W0:Y:S01]  /*c840*/  F2I.S8.NTZ R9, R9 ;  /* 0x0000000900097305 */ /* 0x000e220000202100 */
[----:B------:R-:W-:Y:S02]  /*c850*/  PRMT R0, R0, 0x7710, RZ ;  /* 0x0000771000007816 */ /* 0x000fe400000000ff */
[----:B---3--:R-:W-:-:S05]  /*c860*/  PRMT R4, R11, 0x8880, RZ ;  /* 0x000088800b047816 */ /* 0x008fca00000000ff */
[----:B------:R-:W3:Y:S01]  /*c870*/  F2I.S8.NTZ R8, R8 ;  /* 0x0000000800087305 */ /* 0x000ee20000202100 */
[----:B------:R-:W-:Y:S01]  /*c880*/  IMAD.U32 R2, R0, 0x10000, RZ ;  /* 0x0001000000027824 */ /* 0x000fe200078e00ff */
[----:B------:R-:W-:-:S04]  /*c890*/  PRMT R0, R4, 0x7710, RZ ;  /* 0x0000771004007816 */ /* 0x000fc800000000ff */
[----:B------:R-:W-:Y:S02]  /*c8a0*/  LOP3.LUT R5, R2, 0xff0000, RZ, 0xc0, !PT ;  /* 0x00ff000002057812 */ /* 0x000fe400078ec0ff */
[----:B0-----:R-:W-:Y:S02]  /*c8b0*/  PRMT R9, R9, 0x8880, RZ ;  /* 0x0000888009097816 */ /* 0x001fe400000000ff */
[----:B------:R-:W-:Y:S02]  /*c8c0*/  LEA R5, R0, R5, 0x18 ;  /* 0x0000000500057211 */ /* 0x000fe400078ec0ff */
[----:B------:R-:W-:Y:S02]  /*c8d0*/  PRMT R2, R9, 0x7710, RZ ;  /* 0x0000771009027816 */ /* 0x000fe400000000ff */
[----:B---3--:R-:W-:-:S04]  /*c8e0*/  PRMT R4, R8, 0x8880, RZ ;  /* 0x0000888008047816 */ /* 0x008fc800000000ff */
[----:B------:R-:W-:Y:S02]  /*c8f0*/  PRMT R0, R4, 0x7710, RZ ;  /* 0x0000771004007816 */ /* 0x000fe400000000ff */
[----:B------:R-:W-:Y:S02]  /*c900*/  LOP3.LUT R4, R2, 0xff, RZ, 0xc0, !PT ;  /* 0x000000ff02047812 */ /* 0x000fe400078ec0ff */
[----:B------:R-:W-:Y:S02]  /*c910*/  LOP3.LUT R7, R0, 0xff, RZ, 0xc0, !PT ;  /* 0x000000ff00077812 */ /* 0x000fe400078ec0ff */
[----:B-1----:R-:W-:Y:S01]  /*c920*/  IADD3 R2, P0, PT, R3, UR4, RZ ;  /* 0x0000000403027c10 */ /* 0x002fe2000ff1e0ff */
[----:B------:R-:W-:-:S03]  /*c930*/  IMAD R4, R4, 0x100, R5 ;  /* 0x0000010004047824 */ /* 0x000fc600078e0205 */
[----:B------:R-:W-:Y:S01]  /*c940*/  LEA.HI.X.SX32 R3, R3, UR5, 0x1, P0 ;  /* 0x0000000503037c11 */ /* 0x000fe200080f0eff */
[----:B------:R-:W-:-:S05]  /*c950*/  IMAD.IADD R7, R4, 0x1, R7 ;  /* 0x0000000104077824 */ /* 0x000fca00078e0207 */
[----:B------:R-:W-:Y:S01]  /*c960*/  STG.E desc[UR36][R2.64], R7 ;  /* 0x0000000702007986 */ /* 0x000fe2000c101924 */
[----:B------:R-:W-:Y:S05]  /*c970*/  EXIT ;  /* 0x000000000000794d */ /* 0x000fea0003800000 */
.L_x_1358:
[----:B------:R-:W0:Y:S01]  /*c980*/  LDC.64 R4, c[0x0][0x380] ;  /* 0x0000e000ff047b82 */ /* 0x000e220000000a00 */
[----:B------:R-:W-:-:S05]  /*c990*/  IADD3 R3, PT, PT, R24, R3, RZ ;  /* 0x0000000318037210 */ /* 0x000fca0007ffe0ff */
[----:B0-----:R-:W-:-:S05]  /*c9a0*/  IMAD.WIDE R2, R3, 0x4, R4 ;  /* 0x0000000403027825 */ /* 0x001fca00078e0204 */
[----:B------:R-:W-:Y:S01]  /*c9b0*/  STG.E.128 desc[UR36][R2.64], R8 ;  /* 0x0000000802007986 */ /* 0x000fe2000c101d24 */
[----:B------:R-:W-:Y:S05]  /*c9c0*/  EXIT ;  /* 0x000000000000794d */ /* 0x000fea0003800000 */
.L_x_1220:
[----:B------:R-:W-:Y:S01]  /*c9d0*/  IMAD.MOV.U32 R12, RZ, RZ, 0x10 ;  /* 0x00000010ff0c7424 */ /* 0x000fe200078e00ff */
[----:B------:R-:W-:Y:S01]  /*c9e0*/  MOV R15, 0xffffffff ;  /* 0xffffffff000f7802 */ /* 0x000fe20000000f00 */
[----:B------:R-:W-:-:S07]  /*c9f0*/  IMAD.MOV.U32 R11, RZ, RZ, 0x1f ;  /* 0x0000001fff0b7424 */ /* 0x000fce00078e00ff */
[----:B-1---5:R-:W-:Y:S05]  /*ca00*/  WARPSYNC.COLLECTIVE R15, `(.L_x_1359) ;  /* 0x000000000f087348 */ /* 0x022fea0003c00000 */
[----:B------:R0:W2:Y:S02]  /*ca10*/  SHFL.BFLY P6, R14, R13, R12, R11 ;  /* 0x0c00000c0d0e7389 */ /* 0x0000a400000c000b */
[----:B012--5:R-:W-:Y:S05]  /*ca20*/  ENDCOLLECTIVE ;  /* 0x000000000000791b */ /* 0x027fea0003800000 */
.L_x_1359:
[----:B------:R-:W-:Y:S02]  /*ca30*/  IMAD.MOV.U32 R12, RZ, RZ, 0x8 ;  /* 0x00000008ff0c7424 */ /* 0x000fe400078e00ff */
[----:B------:R-:W-:-:S04]  /*ca40*/  FADD.FTZ R0, R13, R14 ;  /* 0x0000000e0d007221 */ /* 0x000fc80000010000 */
[----:B------:R-:W-:-:S07]  /*ca50*/  IMAD.MOV.U32 R13, RZ, RZ, R0 ;  /* 0x000000ffff0d7224 */ /* 0x000fce00078e0000 */
[----:B------:R-:W-:Y:S05]  /*ca60*/  WARPSYNC.COLLECTIVE R15, `(.L_x_1360) ;  /* 0x000000000f087348 */ /* 0x000fea0003c00000 */
[----:B------:R0:W1:Y:S02]  /*ca70*/  SHFL.BFLY P6, R14, R13, R12, R11 ;  /* 0x0c00000c0d0e7389 */ /* 0x00006400000c000b */
[----:B01----:R-:W-:Y:S05]  /*ca80*/  ENDCOLLECTIVE ;  /* 0x000000000000791b */ /* 0x003fea0003800000 */
.L_x_1360:
[----:B------:R-:W-:Y:S02]  /*ca90*/  IMAD.MOV.U32 R12, RZ, RZ, 0x4 ;  /* 0x00000004ff0c7424 */ /* 0x000fe400078e00ff */
[----:B------:R-:W-:-:S05]  /*caa0*/  FADD.FTZ R3, R0, R14 ;  /* 0x0000000e00037221 */ /* 0x000fca0000010000 */
[----:B------:R-:W-:-:S07]  /*cab0*/  MOV R13, R3 ;  /* 0x00000003000d7202 */ /* 0x000fce0000000f00 */
[----:B------:R-:W-:Y:S05]  /*cac0*/  WARPSYNC.COLLECTIVE R15, `(.L_x_1361) ;  /* 0x000000000f087348 */ /* 0x000fea0003c00000 */
[----:B------:R0:W1:Y:S02]  /*cad0*/  SHFL.BFLY P6, R14, R13, R12, R11 ;  /* 0x0c00000c0d0e7389 */ /* 0x00006400000c000b */
[----:B01----:R-:W-:Y:S05]  /*cae0*/  ENDCOLLECTIVE ;  /* 0x000000000000791b */ /* 0x003fea0003800000 */
.L_x_1361:
[----:B------:R-:W-:Y:S02]  /*caf0*/  HFMA2 R12, -RZ, RZ, 0, 1.1920928955078125e-07 ;  /* 0x00000002ff0c7431 */ /* 0x000fe400000001ff */
[----:B------:R-:W-:-:S04]  /*cb00*/  FADD.FTZ R4, R3, R14 ;  /* 0x0000000e03047221 */ /* 0x000fc80000010000 */
[----:B------:R-:W-:-:S07]  /*cb10*/  IMAD.MOV.U32 R13, RZ, RZ, R4 ;  /* 0x000000ffff0d7224 */ /* 0x000fce00078e0004 */
[----:B------:R-:W-:Y:S05]  /*cb20*/  WARPSYNC.COLLECTIVE R15, `(.L_x_1362) ;  /* 0x000000000f087348 */ /* 0x000fea0003c00000 */
[----:B------:R0:W1:Y:S02]  /*cb30*/  SHFL.BFLY P6, R14, R13, R12, R11 ;  /* 0x0c00000c0d0e7389 */ /* 0x00006400000c000b */
[----:B01----:R-:W-:Y:S05]  /*cb40*/  ENDCOLLECTIVE ;  /* 0x000000000000791b */ /* 0x003fea0003800000 */
.L_x_1362:
[----:B------:R-:W-:Y:S02]  /*cb50*/  IMAD.MOV.U32 R12, RZ, RZ, 0x1 ;  /* 0x00000001ff0c7424 */ /* 0x000fe400078e00ff */
[----:B------:R-:W-:-:S04]  /*cb60*/  FADD.FTZ R5, R4, R14 ;  /* 0x0000000e04057221 */ /* 0x000fc80000010000 */
[----:B------:R-:W-:-:S07]  /*cb70*/  IMAD.MOV.U32 R13, RZ, RZ, R5 ;  /* 0x000000ffff0d7224 */ /* 0x000fce00078e0005 */
[----:B------:R-:W-:Y:S05]  /*cb80*/  WARPSYNC.COLLECTIVE R15, `(.L_x_1363) ;  /* 0x000000000f087348 */ /* 0x000fea0003c00000 */
[----:B------:R0:W1:Y:S02]  /*cb90*/  SHFL.BFLY P6, R14, R13, R12, R11 ;  /* 0x0c00000c0d0e7389 */ /* 0x00006400000c000b */
[----:B01----:R-:W-:Y:S05]  /*cba0*/  ENDCOLLECTIVE ;  /* 0x000000000000791b */ /* 0x003fea0003800000 */
.L_x_1363:
[----:B------:R-:W-:Y:S05]  /*cbb0*/  BRA `(.L_x_1364) ;  /* 0xffffff5000b47947 */ /* 0x000fea000383ffff */
.L_x_1290:
[----:B------:R-:W-:Y:S01]  /*cbc0*/  BSSY B0, `(.L_x_1365) ;  /* 0x0000007000007945 */ /* 0x000fe20003800000 */
[----:B------:R-:W-:Y:S01]  /*cbd0*/  MOV R12, 0x1 ;  /* 0x00000001000c7802 */ /* 0x000fe20000000f00 */
[----:B------:R-:W-:Y:S02]  /*cbe0*/  IMAD.MOV.U32 R11, RZ, RZ, 0x1f ;  /* 0x0000001fff0b7424 */ /* 0x000fe400078e00ff */
[----:B------:R-:W-:-:S07]  /*cbf0*/  IMAD.MOV.U32 R15, RZ, RZ, -0x1 ;  /* 0xffffffffff0f7424 */ /* 0x000fce00078e00ff */
[----:B-12-4-:R-:W-:Y:S05]  /*cc00*/  WARPSYNC.COLLECTIVE R15, `(.L_x_1366) ;  /* 0x000000000f087348 */ /* 0x016fea0003c00000 */
[----:B------:R0:W3:Y:S02]  /*cc10*/  SHFL.BFLY P6, R14, R13, R12, R11 ;  /* 0x0c00000c0d0e7389 */ /* 0x0000e400000c000b */
[----:B01234-:R-:W-:Y:S05]  /*cc20*/  ENDCOLLECTIVE ;  /* 0x000000000000791b */ /* 0x01ffea0003800000 */
.L_x_1366:
[----:B------:R-:W-:Y:S05]  /*cc30*/  BSYNC B0 ;  /* 0x0000000000007941 */ /* 0x000fea0003800000 */
.L_x_1365:
[----:B------:R-:W-:Y:S05]  /*cc40*/  BRA `(.L_x_1367) ;  /* 0xffffffac00cc7947 */ /* 0x000fea000383ffff */
.L_x_1294:
[----:B------:R-:W-:Y:S01]  /*cc50*/  BSSY B0, `(.L_x_1368) ;  /* 0x0000008000007945 */ /* 0x000fe20003800000 */
[----:B------:R-:W-:Y:S01]  /*cc60*/  MOV R13, R231 ;  /* 0x000000e7000d7202 */ /* 0x000fe20000000f00 */
[----:B------:R-:W-:Y:S01]  /*cc70*/  IMAD.MOV.U32 R12, RZ, RZ, 0x10 ;  /* 0x00000010ff0c7424 */ /* 0x000fe200078e00ff */
[----:B------:R-:W-:Y:S01]  /*cc80*/  MOV R15, 0xffffffff ;  /* 0xffffffff000f7802 */ /* 0x000fe20000000f00 */
[----:B------:R-:W-:-:S07]  /*cc90*/  IMAD.MOV.U32 R11, RZ, RZ, 0x1f ;  /* 0x0000001fff0b7424 */ /* 0x000fce00078e00ff */
[----:B-12-45:R-:W-:Y:S05]  /*cca0*/  WARPSYNC.COLLECTIVE R15, `(.L_x_1369) ;  /* 0x000000000f087348 */ /* 0x036fea0003c00000 */
[----:B------:R0:W3:Y:S02]  /*ccb0*/  SHFL.BFLY P6, R14, R13, R12, R11 ;  /* 0x0c00000c0d0e7389 */ /* 0x0000e400000c000b */
[----:B012345:R-:W-:Y:S05]  /*ccc0*/  ENDCOLLECTIVE ;  /* 0x000000000000791b */ /* 0x03ffea0003800000 */
.L_x_1369:
[----:B------:R-:W-:Y:S05]  /*ccd0*/  BSYNC B0 ;  /* 0x0000000000007941 */ /* 0x000fea0003800000 */
.L_x_1368:
[----:B------:R-:W-:Y:S01]  /*cce0*/  FMNMX.FTZ R13, R14, R231, !PT ;  /* 0x000000e70e0d7209 */ /* 0x000fe20007810000 */
[----:B------:R-:W-:Y:S01]  /*ccf0*/  IMAD.MOV.U32 R12, RZ, RZ, 0x8 ;  /* 0x00000008ff0c7424 */ /* 0x000fe200078e00ff */
[----:B------:R-:W-:Y:S01]  /*cd00*/  MOV R15, 0xffffffff ;  /* 0xffffffff000f7802 */ /* 0x000fe20000000f00 */
[----:B------:R-:W-:-:S07]  /*cd10*/  IMAD.MOV.U32 R11, RZ, RZ, 0x1f ;  /* 0x0000001fff0b7424 */ /* 0x000fce00078e00ff */
[----:B------:R-:W-:Y:S05]  /*cd20*/  WARPSYNC.COLLECTIVE R15, `(.L_x_1370) ;  /* 0x000000000f087348 */ /* 0x000fea0003c00000 */
[----:B------:R0:W1:Y:S02]  /*cd30*/  SHFL.BFLY P6, R14, R13, R12, R11 ;  /* 0x0c00000c0d0e7389 */ /* 0x00006400000c000b */
[----:B01----:R-:W-:Y:S05]  /*cd40*/  ENDCOLLECTIVE ;  /* 0x000000000000791b */ /* 0x003fea0003800000 */
.L_x_1370:
[----:B------:R-:W-:Y:S01]  /*cd50*/  IMAD.MOV.U32 R12, RZ, RZ, 0x4 ;  /* 0x00000004ff0c7424 */ /* 0x000fe200078e00ff */
[----:B------:R-:W-:-:S05]  /*cd60*/  FMNMX.FTZ R3, R13, R14, !PT ;  /* 0x0000000e0d037209 */ /* 0x000fca0007810000 */
[----:B------:R-:W-:-:S07]  /*cd70*/  IMAD.MOV.U32 R13, RZ, RZ, R3 ;  /* 0x000000ffff0d7224 */ /* 0x000fce00078e0003 */
[----:B------:R-:W-:Y:S05]  /*cd80*/  WARPSYNC.COLLECTIVE R15, `(.L_x_1371) ;  /* 0x000000000f087348 */ /* 0x000fea0003c00000 */
[----:B------:R0:W1:Y:S02]  /*cd90*/  SHFL.BFLY P6, R14, R13, R12, R11 ;  /* 0x0c00000c0d0e7389 */ /* 0x00006400000c000b */
[----:B01----:R-:W-:Y:S05]  /*cda0*/  ENDCOLLECTIVE ;  /* 0x000000000000791b */ /* 0x003fea0003800000 */
.L_x_1371:
[----:B------:R-:W-:Y:S01]  /*cdb0*/  IMAD.MOV.U32 R12, RZ, RZ, 0x2 ;  /* 0x00000002ff0c7424 */ /* 0x000fe200078e00ff */
[----:B------:R-:W-:-:S04]  /*cdc0*/  FMNMX.FTZ R4, R3, R14, !PT ;  /* 0x0000000e03047209 */ /* 0x000fc80007810000 */
[----:B------:R-:W-:-:S07]  /*cdd0*/  MOV R13, R4 ;  /* 0x00000004000d7202 */ /* 0x000fce0000000f00 */
[----:B------:R-:W-:Y:S05]  /*cde0*/  WARPSYNC.COLLECTIVE R15, `(.L_x_1372) ;  /* 0x000000000f087348 */ /* 0x000fea0003c00000 */
[----:B------:R0:W1:Y:S02]  /*cdf0*/  SHFL.BFLY P6, R14, R13, R12, R11 ;  /* 0x0c00000c0d0e7389 */ /* 0x00006400000c000b */
[----:B01----:R-:W-:Y:S05]  /*ce00*/  ENDCOLLECTIVE ;  /* 0x000000000000791b */ /* 0x003fea0003800000 */
.L_x_1372:
[----:B------:R-:W-:Y:S05]  /*ce10*/  BRA `(.L_x_1373) ;  /* 0xffffffac00f87947 */ /* 0x000fea000383ffff */
.L_x_1374:
        /* <DEDUP_REMOVED lines=14> */
.L_x_4060:


//--------------------- .text._ZN4mmha33masked_multihead_attention_kernelIfLi112ELi128ELi4ELi32ELi64ELb1ELb1EEEv26Multihead_attention_paramsIT_XT5_EE --------------------------
	.section	.text._ZN4mmha33masked_multihead_attention_kernelIfLi112ELi128ELi4ELi32ELi64ELb1ELb1EEEv26Multihead_attention_paramsIT_XT5_EE,"ax",@progbits
	.align	128
        .global         _ZN4mmha33masked_multihead_attention_kernelIfLi112ELi128ELi4ELi32ELi64ELb1ELb1EEEv26Multihead_attention_paramsIT_XT5_EE
        .type           _ZN4mmha33masked_multihead_attention_kernelIfLi112ELi128ELi4ELi32ELi64ELb1ELb1EEEv26Multihead_attention_paramsIT_XT5_EE,@function
        .size           _ZN4mmha33masked_multihead_attention_kernelIfLi112ELi128ELi4ELi32ELi64ELb1ELb1EEEv26Multihead_attention_paramsIT_XT5_EE,(.L_x_4061 - _ZN4mmha33masked_multihead_attention_kernelIfLi112ELi128ELi4ELi32ELi64ELb1ELb1EEEv26Multihead_attention_paramsIT_XT5_EE)
        .other          _ZN4mmha33masked_multihead_attention_kernelIfLi112ELi128ELi4ELi32ELi64ELb1ELb1EEEv26Multihead_attention_paramsIT_XT5_EE,@"STO_CUDA_ENTRY STV_DEFAULT"
_ZN4mmha33masked_multihead_attention_kernelIfLi112ELi128ELi4ELi32ELi64ELb1ELb1EEEv26Multihead_attention_paramsIT_XT5_EE:
.text._ZN4mmha33masked_multihead_attention_kernelIfLi112ELi128ELi4ELi32ELi64ELb1ELb1EEEv26Multihead_attention_paramsIT_XT5_EE:
[----:B------:R-:W0:Y:S01]  /*0000*/  LDC R1, c[0x0][0x37c] ;  /* 0x0000df00ff017b82 */ /* 0x000e220000000800 */
[----:B------:R-:W1:Y:S07]  /*0010*/  LDCU.64 UR4, c[0x0][0x490] ;  /* 0x00009200ff0477ac */ /* 0x000e6e0008000a00 */
[----:B------:R-:W2:Y:S01]  /*0020*/  S2UR UR8, SR_CTAID.Y ;  /* 0x00000000000879c3 */ /* 0x000ea20000002600 */
[----:B------:R-:W3:Y:S01]  /*0030*/  LDCU.64 UR36, c[0x0][0x358] ;  /* 0x00006b00ff2477ac */ /* 0x000ee20008000a00 */
[----:B-1----:R-:W-:-:S04]  /*0040*/  UISETP.NE.U32.AND UP0, UPT, UR4, URZ, UPT ;  /* 0x000000ff0400728c */ /* 0x002fc8000bf05070 */
[----:B------:R-:W-:-:S09]  /*0050*/  UISETP.NE.AND.EX UP0, UPT, UR5, URZ, UPT, UP0 ;  /* 0x000000ff0500728c */ /* 0x000fd2000bf05300 */
[----:B--23--:R-:W-:Y:S05]  /*0060*/  BRA.U !UP0, `(.L_x_1375) ;  /* 0x0000000108187547 */ /* 0x00cfea000b800000 */
[----:B------:R-:W-:-:S05]  /*0070*/  IMAD.U32 R2, RZ, RZ, UR4 ;  /* 0x00000004ff027e24 */ /* 0x000fca000f8e00ff */
[----:B------:R-:W-:-:S05]  /*0080*/  IADD3 R2, P0, PT, R2, UR8, RZ ;  /* 0x0000000802027c10 */ /* 0x000fca000ff1e0ff */
[----:B------:R-:W-:-:S05]  /*0090*/  IMAD.X R3, RZ, RZ, UR5, P0 ;  /* 0x00000005ff037e24 */ /* 0x000fca00080e06ff */
[----:B------:R-:W2:Y:S02]  /*00a0*/  LDG.E.U8 R2, desc[UR36][R2.64] ;  /* 0x0000002402027981 */ /* 0x000ea4000c1e1100 */
[----:B--2---:R-:W-:-:S13]  /*00b0*/  ISETP.NE.AND P0, PT, R2, 0x1, PT ;  /* 0x000000010200780c */ /* 0x004fda0003f05270 */
[----:B------:R-:W-:Y:S05]  /*00c0*/  @!P0 EXIT ;  /* 0x000000000000894d */ /* 0x000fea0003800000 */
.L_x_1375:
[----:B------:R-:W1:Y:S01]  /*00d0*/  S2R R23, SR_CTAID.Y ;  /* 0x0000000000177919 */ /* 0x000e620000002600 */
[----:B------:R-:W1:Y:S01]  /*00e0*/  LDC.64 R2, c[0x0][0x498] ;  /* 0x00012600ff027b82 */ /* 0x000e620000000a00 */
[----:B------:R-:W2:Y:S01]  /*00f0*/  LDCU UR7, c[0x0][0x3f0] ;  /* 0x00007e00ff0777ac */ /* 0x000ea20008000800 */
[----:B------:R-:W3:Y:S01]  /*0100*/  S2R R6, SR_CTAID.Y ;  /* 0x0000000000067919 */ /* 0x000ee20000002600 */
[----:B------:R-:W4:Y:S01]  /*0110*/  LDCU UR10, c[0x0][0x3f4] ;  /* 0x00007e80ff0a77ac */ /* 0x000f220008000800 */
[----:B------:R-:W0:Y:S04]  /*0120*/  S2R R52, SR_TID.X ;  /* 0x0000000000347919 */ /* 0x000e280000002100 */
[----:B------:R-:W0:Y:S01]  /*0130*/  S2UR UR44, SR_CTAID.X ;  /* 0x00000000002c79c3 */ /* 0x000e220000002500 */
[----:B------:R-:W0:Y:S07]  /*0140*/  LDCU UR9, c[0x0][0x3f8] ;  /* 0x00007f00ff0977ac */ /* 0x000e2e0008000800 */
[----:B------:R-:W0:Y:S01]  /*0150*/  LDC.64 R20, c[0x0][0x418] ;  /* 0x00010600ff147b82 */ /* 0x000e220000000a00 */
[----:B--2---:R-:W-:-:S05]  /*0160*/  IMAD.U32 R0, RZ, RZ, UR7 ;  /* 0x00000007ff007e24 */ /* 0x004fca000f8e00ff */
[----:B------:R-:W-:-:S04]  /*0170*/  IABS R7, R0 ;  /* 0x0000000000077213 */ /* 0x000fc80000000000 */
[----:B------:R-:W2:Y:S01]  /*0180*/  I2F.RP R0, R7 ;  /* 0x0000000700007306 */ /* 0x000ea20000209400 */
[----:B-1----:R-:W-:-:S05]  /*0190*/  IMAD.WIDE.U32 R2, R23, 0x4, R2 ;  /* 0x0000000417027825 */ /* 0x002fca00078e0002 */
[----:B------:R1:W4:Y:S02]  /*01a0*/  LDG.E R10, desc[UR36][R2.64] ;  /* 0x00000024020a7981 */ /* 0x000324000c1e1900 */
[----:B--2---:R-:W2:Y:S02]  /*01b0*/  MUFU.RCP R0, R0 ;  /* 0x0000000000007308 */ /* 0x004ea40000001000 */
[----:B--2---:R-:W-:-:S06]  /*01c0*/  VIADD R4, R0, 0xffffffe ;  /* 0x0ffffffe00047836 */ /* 0x004fcc0000000000 */
[----:B------:R2:W1:Y:S01]  /*01d0*/  F2I.FTZ.U32.TRUNC.NTZ R5, R4 ;  /* 0x0000000400057305 */ /* 0x000462000021f000 */
[----:B---3--:R-:W-:Y:S01]  /*01e0*/  IABS R0, R6 ;  /* 0x0000000600007213 */ /* 0x008fe20000000000 */
[----:B--2---:R-:W-:Y:S02]  /*01f0*/  IMAD.MOV.U32 R4, RZ, RZ, RZ ;  /* 0x000000ffff047224 */ /* 0x004fe400078e00ff */
[----:B-1----:R-:W-:-:S04]  /*0200*/  IMAD.MOV R8, RZ, RZ, -R5 ;  /* 0x000000ffff087224 */ /* 0x002fc800078e0a05 */
[----:B------:R-:W-:-:S04]  /*0210*/  IMAD R9, R8, R7, RZ ;  /* 0x0000000708097224 */ /* 0x000fc800078e02ff */
[----:B------:R-:W-:Y:S02]  /*0220*/  IMAD.HI.U32 R5, R5, R9, R4 ;  /* 0x0000000905057227 */ /* 0x000fe400078e0004 */
[----:B------:R-:W1:Y:S04]  /*0230*/  LDC.64 R8, c[0x0][0x460] ;  /* 0x00011800ff087b82 */ /* 0x000e680000000a00 */
[----:B------:R-:W-:-:S05]  /*0240*/  IMAD.HI.U32 R5, R5, R0, RZ ;  /* 0x0000000005057227 */ /* 0x000fca00078e00ff */
[----:B------:R-:W-:-:S13]  /*0250*/  R2UR UR6, R5 ;  /* 0x00000000050672ca */ /* 0x000fda00000e0000 */
[----:B------:R-:W-:-:S04]  /*0260*/  IMAD R4, RZ, RZ, -UR6 ;  /* 0x80000006ff047e24 */ /* 0x000fc8000f8e02ff */
[C---:B------:R-:W-:Y:S02]  /*0270*/  IMAD R2, R7.reuse, R4, R0 ;  /* 0x0000000407027224 */ /* 0x040fe400078e0200 */
[----:B------:R-:W-:Y:S01]  /*0280*/  IMAD.U32 R3, RZ, RZ, UR6 ;  /* 0x00000006ff037e24 */ /* 0x000fe2000f8e00ff */
[----:B------:R-:W2:Y:S02]  /*0290*/  LDC R0, c[0x0][0x40c] ;  /* 0x00010300ff007b82 */ /* 0x000ea40000000800 */
[----:B------:R-:W-:-:S13]  /*02a0*/  ISETP.GT.U32.AND P0, PT, R7, R2, PT ;  /* 0x000000020700720c */ /* 0x000fda0003f04070 */
[----:B------:R-:W-:Y:S02]  /*02b0*/  @!P0 VIADD R3, R3, 0x1 ;  /* 0x0000000103038836 */ /* 0x000fe40000000000 */
[----:B------:R-:W-:-:S03]  /*02c0*/  @!P0 IMAD.IADD R2, R2, 0x1, -R7 ;  /* 0x0000000102028824 */ /* 0x000fc600078e0a07 */
[----:B------:R-:W-:Y:S02]  /*02d0*/  @!P0 R2UR UR6, R3 ;  /* 0x00000000030682ca */ /* 0x000fe400000e0000 */
[----:B------:R-:W-:Y:S01]  /*02e0*/  ISETP.GE.U32.AND P1, PT, R2, R7, PT ;  /* 0x000000070200720c */ /* 0x000fe20003f26070 */
[----:B----4-:R-:W-:Y:S01]  /*02f0*/  IMAD.U32 R37, RZ, RZ, UR10 ;  /* 0x0000000aff257e24 */ /* 0x010fe2000f8e00ff */
[----:B-1----:R-:W-:-:S09]  /*0300*/  ISETP.NE.U32.AND P0, PT, R8, RZ, PT ;  /* 0x000000ff0800720c */ /* 0x002fd20003f05070 */
[----:B------:R-:W-:Y:S01]  /*0310*/  IMAD.U32 R3, RZ, RZ, UR6 ;  /* 0x00000006ff037e24 */ /* 0x000fe2000f8e00ff */
[----:B------:R-:W-:-:S03]  /*0320*/  IABS R8, R37 ;  /* 0x0000002500087213 */ /* 0x000fc60000000000 */
[----:B------:R-:W-:Y:S01]  /*0330*/  @P1 VIADD R3, R3, 0x1 ;  /* 0x0000000103031836 */ /* 0x000fe20000000000 */
[----:B------:R-:W-:-:S04]  /*0340*/  ISETP.NE.AND.EX P0, PT, R9, RZ, PT, P0 ;  /* 0x000000ff0900720c */ /* 0x000fc80003f05300 */
[----:B------:R-:W-:Y:S02]  /*0350*/  @P1 R2UR UR6, R3 ;  /* 0x00000000030612ca */ /* 0x000fe400000e0000 */
[----:B------:R-:W1:Y:S01]  /*0360*/  I2F.RP R3, R8 ;  /* 0x0000000800037306 */ /* 0x000e620000209400 */
[----:B--2---:R-:W-:Y:S01]  /*0370*/  ISETP.EQ.AND P4, PT, R0, RZ, P0 ;  /* 0x000000ff0000720c */ /* 0x004fe20000782270 */
[----:B------:R-:W-:-:S05]  /*0380*/  IMAD.U32 R2, RZ, RZ, UR7 ;  /* 0x00000007ff027e24 */ /* 0x000fca000f8e00ff */
[----:B------:R-:W-:-:S04]  /*0390*/  LOP3.LUT R2, R2, UR8, RZ, 0x3c, !PT ;  /* 0x0000000802027c12 */ /* 0x000fc8000f8e3cff */
[----:B------:R-:W-:Y:S01]  /*03a0*/  ISETP.GE.AND P0, PT, R2, RZ, PT ;  /* 0x000000ff0200720c */ /* 0x000fe20003f06270 */
[----:B-1----:R-:W1:Y:S02]  /*03b0*/  MUFU.RCP R3, R3 ;  /* 0x0000000300037308 */ /* 0x002e640000001000 */
[----:B------:R-:W-:Y:S01]  /*03c0*/  VOTEU.ANY UP2, P4 ;  /* 0x0000000000ff7886 */ /* 0x000fe20002040100 */
[----:B------:R-:W-:-:S04]  /*03d0*/  UISETP.NE.AND UP0, UPT, UR7, URZ, UPT ;  /* 0x000000ff0700728c */ /* 0x000fc8000bf05270 */
[----:B------:R-:W2:Y:S05]  /*03e0*/  @UP2 LDCU.64 UR4, c[0x0][0x460] ;  /* 0x00008c00ff0427ac */ /* 0x000eaa0008000a00 */
[----:B------:R-:W-:Y:S01]  /*03f0*/  VOTEU.ANY UP1, P0 ;  /* 0x0000000000ff7886 */ /* 0x000fe20000020100 */
[----:B------:R-:W-:-:S04]  /*0400*/  PLOP3.LUT P0, PT, PT, PT, UP2, 0x80, 0x8 ;  /* 0x000000000008781c */ /* 0x000fc80003f0f028 */
[----:B------:R-:W-:Y:S01]  /*0410*/  @!UP1 UIADD3 UR6, UPT, UPT, -UR6, URZ, URZ ;  /* 0x000000ff06069290 */ /* 0x000fe2000fffe1ff */
[----:B-1----:R-:W-:Y:S01]  /*0420*/  VIADD R6, R3, 0xffffffe ;  /* 0x0ffffffe03067836 */ /* 0x002fe20000000000 */
[----:B------:R-:W-:-:S03]  /*0430*/  @!UP0 ULOP3.LUT UR6, URZ, UR7, URZ, 0x33, !UPT ;  /* 0x00000007ff068292 */ /* 0x000fc6000f8e33ff */
[----:B------:R1:W3:Y:S01]  /*0440*/  F2I.FTZ.U32.TRUNC.NTZ R7, R6 ;  /* 0x0000000600077305 */ /* 0x0002e2000021f000 */
[----:B--2---:R-:W-:Y:S01]  /*0450*/  @UP2 UIMAD.WIDE UR4, UR6, 0x4, UR4 ;  /* 0x00000004060428a5 */ /* 0x004fe2000f8e0204 */
[----:B------:R-:W-:-:S05]  /*0460*/  IMAD.MOV.U32 R2, RZ, RZ, RZ ;  /* 0x000000ffff027224 */ /* 0x000fca00078e00ff */
[----:B------:R-:W-:Y:S02]  /*0470*/  IMAD.U32 R4, RZ, RZ, UR4 ;  /* 0x00000004ff047e24 */ /* 0x000fe4000f8e00ff */
[----:B------:R-:W-:Y:S02]  /*0480*/  IMAD.U32 R5, RZ, RZ, UR5 ;  /* 0x00000005ff057e24 */ /* 0x000fe4000f8e00ff */
[----:B-1----:R-:W-:Y:S01]  /*0490*/  IMAD.MOV.U32 R6, RZ, RZ, RZ ;  /* 0x000000ffff067224 */ /* 0x002fe200078e00ff */
[----:B------:R-:W1:Y:S02]  /*04a0*/  LDCU UR4, c[0x0][0x3e8] ;  /* 0x00007d00ff0477ac */ /* 0x000e640008000800 */
[----:B------:R3:W5:Y:S02]  /*04b0*/  @P0 LDG.E R2, desc[UR36][R4.64] ;  /* 0x0000002404020981 */ /* 0x000764000c1e1900 */
[----:B---3--:R-:W-:-:S04]  /*04c0*/  IMAD.MOV R5, RZ, RZ, -R7 ;  /* 0x000000ffff057224 */ /* 0x008fc800078e0a07 */
[----:B------:R-:W-:-:S04]  /*04d0*/  IMAD R5, R5, R8, RZ ;  /* 0x0000000805057224 */ /* 0x000fc800078e02ff */
[----:B------:R-:W-:Y:S01]  /*04e0*/  IMAD.HI.U32 R7, R7, R5, R6 ;  /* 0x0000000507077227 */ /* 0x000fe200078e0006 */
[----:B-1----:R-:W-:Y:S01]  /*04f0*/  UISETP.NE.AND UP1, UPT, UR4, URZ, UPT ;  /* 0x000000ff0400728c */ /* 0x002fe2000bf25270 */
[----:B0-----:R-:W-:Y:S01]  /*0500*/  ISETP.GT.U32.AND P3, PT, R52, 0x1b, PT ;  /* 0x0000001b3400780c */ /* 0x001fe20003f64070 */
[----:B------:R-:W-:Y:S01]  /*0510*/  UP2UR UR41, UPR, URZ, 0x4 ;  /* 0x00000004ff297883 */ /* 0x000fe20008000000 */
[----:B------:R-:W-:-:S13]  /*0520*/  R2UR UR42, R10 ;  /* 0x000000000a2a72ca */ /* 0x000fda00000e0000 */
[----:B------:R-:W-:-:S06]  /*0530*/  UIADD3 UR43, UPT, UPT, UR42, -0x1, URZ ;  /* 0xffffffff2a2b7890 */ /* 0x000fcc000fffe0ff */
[----:B------:R-:W-:-:S05]  /*0540*/  IABS R3, UR43 ;  /* 0x0000002b00037c13 */ /* 0x000fca0008000000 */
        /* <DEDUP_REMOVED lines=8> */
[----:B------:R-:W-:Y:S02]  /*05d0*/  UISETP.GE.AND UP2, UPT, UR43, URZ, UPT ;  /* 0x000000ff2b00728c */ /* 0x000fe4000bf46270 */
[----:B------:R-:W-:-:S10]  /*05e0*/  UISETP.NE.AND UP0, UPT, UR10, URZ, UPT ;  /* 0x000000ff0a00728c */ /* 0x000fd4000bf05270 */
[----:B------:R-:W-:-:S04]  /*05f0*/  @!P0 IADD3 R8, PT, PT, -R8, UR39, RZ ;  /* 0x0000002708088c10 */ /* 0x000fc8000fffe1ff */
[----:B------:R-:W-:Y:S01]  /*0600*/  @!P0 R2UR UR39, R8 ;  /* 0x00000000082782ca */ /* 0x000fe200000e0000 */
[----:B------:R-:W-:Y:S02]  /*0610*/  UIMAD UR5, UR8, UR9, UR44 ;  /* 0x00000009080572a4 */ /* 0x000fe4000f8e022c */
[----:B------:R-:W-:Y:S01]  /*0620*/  @UP1 UIMAD UR4, UR8, UR4, URZ ;  /* 0x00000004080412a4 */ /* 0x000fe2000f8e02ff */
[----:B------:R-:W-:Y:S01]  /*0630*/  BSSY.RECONVERGENT B0, `(.L_x_1376) ;  /* 0x0000022000007945 */ /* 0x000fe20003800200 */
[----:B------:R-:W-:Y:S02]  /*0640*/  @!UP1 UIMAD UR7, UR5, 0x70, URZ ;  /* 0x00000070050798a4 */ /* 0x000fe4000f8e02ff */
[----:B------:R-:W-:Y:S02]  /*0650*/  @UP1 UIMAD UR7, UR44, 0x70, UR4 ;  /* 0x000000702c0718a4 */ /* 0x000fe4000f8e0204 */
[----:B------:R-:W-:-:S04]  /*0660*/  UIMAD UR40, UR6, UR9, URZ ;  /* 0x00000009062872a4 */ /* 0x000fc8000f8e02ff */
[----:B------:R-:W-:Y:S02]  /*0670*/  @!UP2 UIADD3 UR39, UPT, UPT, -UR39, URZ, URZ ;  /* 0x000000ff2727a290 */ /* 0x000fe4000fffe1ff */
[----:B------:R-:W-:Y:S01]  /*0680*/  @!UP0 ULOP3.LUT UR39, URZ, UR10, URZ, 0x33, !UPT ;  /* 0x0000000aff278292 */ /* 0x000fe2000f8e33ff */
[----:B------:R-:W-:Y:S01]  /*0690*/  P2R R16, PR, RZ, 0x10 ;  /* 0x00000010ff107803 */ /* 0x000fe20000000000 */
[----:B------:R-:W-:Y:S02]  /*06a0*/  IMAD.MOV.U32 R7, RZ, RZ, RZ ;  /* 0x000000ffff077224 */ /* 0x000fe400078e00ff */
[----:B------:R-:W-:Y:S02]  /*06b0*/  IMAD.MOV.U32 R6, RZ, RZ, RZ ;  /* 0x000000ffff067224 */ /* 0x000fe400078e00ff */
[----:B------:R-:W-:Y:S02]  /*06c0*/  IMAD.MOV.U32 R5, RZ, RZ, RZ ;  /* 0x000000ffff057224 */ /* 0x000fe400078e00ff */
[----:B------:R-:W-:-:S02]  /*06d0*/  IMAD.MOV.U32 R4, RZ, RZ, RZ ;  /* 0x000000ffff047224 */ /* 0x000fc400078e00ff */
[----:B------:R-:W-:Y:S02]  /*06e0*/  IMAD.SHL.U32 R17, R52, 0x4, RZ ;  /* 0x0000000434117824 */ /* 0x000fe400078e00ff */
[----:B------:R-:W-:Y:S01]  /*06f0*/  IMAD R56, R37, UR8, RZ ;  /* 0x0000000825387c24 */ /* 0x000fe2000f8e02ff */
        /* <DEDUP_REMOVED lines=12> */
[----:B----4-:R-:W3:Y:S08]  /*07c0*/  @!P0 I2F.S8 R7, R12.B2 ;  /* 0x2000000c00078306 */ /* 0x010ef00000001400 */
[----:B------:R-:W0:Y:S08]  /*07d0*/  @!P0 I2F.S8 R3, R12 ;  /* 0x0000000c00038306 */ /* 0x000e300000001400 */
[----:B------:R-:W1:Y:S08]  /*07e0*/  @!P0 I2F.S8 R5, R12.B1 ;  /* 0x1000000c00058306 */ /* 0x000e700000001400 */
[----:B------:R-:W2:Y:S01]  /*07f0*/  @!P0 I2F.S8 R15, R12.B3 ;  /* 0x3000000c000f8306 */ /* 0x000ea20000001400 */
[C---:B---3--:R-:W-:Y:S01]  /*0800*/  @!P0 FMUL.FTZ R6, R8.reuse, R7 ;  /* 0x0000000708068220 */ /* 0x048fe20000410000 */
[C---:B0-----:R-:W-:Y:S01]  /*0810*/  @!P0 FMUL.FTZ R4, R8.reuse, R3 ;  /* 0x0000000308048220 */ /* 0x041fe20000410000 */
[C---:B-1----:R-:W-:Y:S01]  /*0820*/  @!P0 FMUL.FTZ R5, R8.reuse, R5 ;  /* 0x0000000508058220 */ /* 0x042fe20000410000 */
[----:B--2---:R-:W-:-:S06]  /*0830*/  @!P0 FMUL.FTZ R7, R8, R15 ;  /* 0x0000000f08078220 */ /* 0x004fcc0000410000 */
[----:B------:R0:W5:Y:S02]  /*0840*/  @P0 LDG.E.128 R4, desc[UR36][R10.64] ;  /* 0x000000240a040981 */ /* 0x000164000c1e1d00 */
.L_x_1377:
[----:B------:R-:W-:Y:S05]  /*0850*/  BSYNC.RECONVERGENT B0 ;  /* 0x0000000000007941 */ /* 0x000fea0003800200 */
.L_x_1376:
[----:B------:R-:W1:Y:S01]  /*0860*/  LDCU.64 UR12, c[0x0][0x3a0] ;  /* 0x00007400ff0c77ac */ /* 0x000e620008000a00 */
[----:B------:R-:W-:Y:S01]  /*0870*/  ISETP.NE.U32.AND P0, PT, R20, RZ, PT ;  /* 0x000000ff1400720c */ /* 0x000fe20003f05070 */
[----:B------:R-:W2:Y:S01]  /*0880*/  S2R R22, SR_CTAID.X ;  /* 0x0000000000167919 */ /* 0x000ea20000002500 */
[----:B------:R-:W3:Y:S01]  /*0890*/  @!P3 LDC.64 R8, c[0x0][0x3b8] ;  /* 0x0000ee00ff08bb82 */ /* 0x000ee20000000a00 */
[----:B------:R-:W4:Y:S01]  /*08a0*/  LDCU.64 UR6, c[0x0][0x390] ;  /* 0x00007200ff0677ac */ /* 0x000f220008000a00 */
[----:B------:R-:W-:Y:S01]  /*08b0*/  ISETP.NE.AND.EX P0, PT, R21, RZ, PT, P0 ;  /* 0x000000ff1500720c */ /* 0x000fe20003f05300 */
[----:B------:R-:W-:Y:S01]  /*08c0*/  @!P3 IMAD R3, R52, R37, UR43 ;  /* 0x0000002b3403be24 */ /* 0x000fe2000f8e0225 */
[----:B------:R-:W-:Y:S01]  /*08d0*/  VOTEU.ANY UP0, P4 ;  /* 0x0000000000ff7886 */ /* 0x000fe20002000100 */
[----:B------:R-:W-:Y:S01]  /*08e0*/  IMAD.U32 R55, RZ, RZ, UR5 ;  /* 0x00000005ff377e24 */ /* 0x000fe2000f8e00ff */
[----:B------:R-:W-:Y:S01]  /*08f0*/  CS2R R26, SRZ ;  /* 0x00000000001a7805 */ /* 0x000fe2000001ff00 */
[----:B------:R-:W-:Y:S01]  /*0900*/  @!P3 IMAD.SHL.U32 R20, R3, 0x4, RZ ;  /* 0x000000040314b824 */ /* 0x000fe200078e00ff */
[----:B------:R-:W-:Y:S01]  /*0910*/  CS2R R24, SRZ ;  /* 0x0000000000187805 */ /* 0x000fe2000001ff00 */
[----:B------:R-:W-:Y:S01]  /*0920*/  IMAD R55, R55, 0x70, RZ ;  /* 0x0000007037377824 */ /* 0x000fe200078e02ff */
[----:B------:R-:W-:-:S02]  /*0930*/  CS2R R30, SRZ ;  /* 0x00000000001e7805 */ /* 0x000fc4000001ff00 */
[----:B------:R-:W-:Y:S02]  /*0940*/  CS2R R28, SRZ ;  /* 0x00000000001c7805 */ /* 0x000fe4000001ff00 */
[----:B------:R-:W-:Y:S01]  /*0950*/  CS2R R34, SRZ ;  /* 0x0000000000227805 */ /* 0x000fe2000001ff00 */
[----:B------:R-:W-:Y:S01]  /*0960*/  @!P3 IMAD R21, R55, UR10, R20 ;  /* 0x0000000a3715bc24 */ /* 0x000fe2000f8e0214 */
[----:B-1----:R-:W-:Y:S01]  /*0970*/  ISETP.NE.U32.AND P2, PT, RZ, UR12, PT ;  /* 0x0000000cff007c0c */ /* 0x002fe2000bf45070 */
[----:B------:R-:W1:Y:S01]  /*0980*/  @P0 LDC.64 R18, c[0x0][0x418] ;  /* 0x00010600ff120b82 */ /* 0x000e620000000a00 */
[----:B------:R-:W-:Y:S01]  /*0990*/  CS2R R32, SRZ ;  /* 0x0000000000207805 */ /* 0x000fe2000001ff00 */
[----:B------:R-:W0:Y:S01]  /*09a0*/  LDCU.U8 UR4, c[0x0][0x404] ;  /* 0x00008080ff0477ac */ /* 0x000e220008000000 */
[----:B------:R-:W-:Y:S02]  /*09b0*/  ISETP.NE.AND.EX P2, PT, RZ, UR13, PT, P2 ;  /* 0x0000000dff007c0c */ /* 0x000fe4000bf45320 */
[----:B----4-:R-:W-:-:S02]  /*09c0*/  ISETP.NE.U32.AND P1, PT, RZ, UR6, PT ;  /* 0x00000006ff007c0c */ /* 0x010fc4000bf25070 */
[----:B------:R-:W-:Y:S01]  /*09d0*/  ISETP.GT.U32.OR P2, PT, R52, 0x1b, !P2 ;  /* 0x0000001b3400780c */ /* 0x000fe20005744470 */
[----:B---3--:R-:W-:Y:S01]  /*09e0*/  @!P3 IMAD.WIDE R8, R21, 0x4, R8 ;  /* 0x000000041508b825 */ /* 0x008fe200078e0208 */
[----:B------:R-:W-:Y:S02]  /*09f0*/  ISETP.NE.AND.EX P1, PT, RZ, UR7, PT, P1 ;  /* 0x00000007ff007c0c */ /* 0x000fe4000bf25310 */
[----:B------:R-:W-:Y:S02]  /*0a00*/  ISETP.NE.OR P4, PT, R0, RZ, P2 ;  /* 0x000000ff0000720c */ /* 0x000fe40001785670 */
[----:B------:R-:W-:Y:S01]  /*0a10*/  PLOP3.LUT P2, PT, PT, PT, UP0, 0x40, 0x4 ;  /* 0x000000000004781c */ /* 0x000fe20003f4e808 */
[----:B------:R-:W3:Y:S01]  /*0a20*/  @!P3 LDG.E.128 R24, desc[UR36][R8.64] ;  /* 0x000000240818b981 */ /* 0x000ee2000c1e1d00 */
[----:B------:R-:W-:Y:S01]  /*0a30*/  ISETP.GT.U32.OR P1, PT, R52, 0x1b, !P1 ;  /* 0x0000001b3400780c */ /* 0x000fe20004f24470 */
[----:B--2---:R-:W-:Y:S01]  /*0a40*/  IMAD R3, R22, 0x70, R17 ;  /* 0x0000007016037824 */ /* 0x004fe200078e0211 */
[----:B------:R-:W-:-:S07]  /*0a50*/  ISETP.GT.U32.OR P2, PT, R52, 0x1f, P2 ;  /* 0x0000001f3400780c */ /* 0x000fce0001744470 */
[----:B------:R-:W2:Y:S01]  /*0a60*/  @!P4 LDC.64 R12, c[0x0][0x3a0] ;  /* 0x0000e800ff0ccb82 */ /* 0x000ea20000000a00 */
[----:B-1----:R-:W-:-:S05]  /*0a70*/  @P0 IMAD.WIDE.U32 R18, R23, 0x4, R18 ;  /* 0x0000000417120825 */ /* 0x002fca00078e0012 */
[----:B-----5:R-:W-:Y:S01]  /*0a80*/  @!P2 IMAD R20, R2, UR9, RZ ;  /* 0x000000090214ac24 */ /* 0x020fe2000f8e02ff */
[----:B------:R-:W4:Y:S01]  /*0a90*/  @P0 LDG.E R18, desc[UR36][R18.64] ;  /* 0x0000002412120981 */ /* 0x000f22000c1e1900 */
[----:B0-----:R-:W0:Y:S02]  /*0aa0*/  @!P1 LDC.64 R10, c[0x0][0x390] ;  /* 0x0000e400ff0a9b82 */ /* 0x001e240000000a00 */
[----:B------:R-:W-:-:S06]  /*0ab0*/  @!P2 IMAD R21, R20, 0x70, R3 ;  /* 0x000000701415a824 */ /* 0x000fcc00078e0203 */
[----:B------:R-:W1:Y:S01]  /*0ac0*/  @!P2 LDC.64 R14, c[0x0][0x450] ;  /* 0x00011400ff0eab82 */ /* 0x000e620000000a00 */
[----:B--2---:R-:W-:-:S05]  /*0ad0*/  @!P4 IMAD.WIDE.U32 R12, R3, 0x4, R12 ;  /* 0x00000004030cc825 */ /* 0x004fca00078e000c */
[----:B------:R-:W3:Y:S01]  /*0ae0*/  @!P4 LDG.E.128 R28, desc[UR36][R12.64] ;  /* 0x000000240c1cc981 */ /* 0x000ee2000c1e1d00 */
[----:B0-----:R-:W-:-:S05]  /*0af0*/  @!P1 IMAD.WIDE.U32 R10, R3, 0x4, R10 ;  /* 0x00000004030a9825 */ /* 0x001fca00078e000a */
[----:B------:R0:W2:Y:S01]  /*0b00*/  @!P1 LDG.E.128 R32, desc[UR36][R10.64] ;  /* 0x000000240a209981 */ /* 0x0000a2000c1e1d00 */
[----:B-1----:R-:W-:-:S05]  /*0b10*/  @!P2 IMAD.WIDE R14, R21, 0x4, R14 ;  /* 0x00000004150ea825 */ /* 0x002fca00078e020e */
[----:B------:R-:W2:Y:S01]  /*0b20*/  @!P2 LDG.E.128 R20, desc[UR36][R14.64] ;  /* 0x000000240e14a981 */ /* 0x000ea2000c1e1d00 */
[----:B0-----:R-:W0:Y:S01]  /*0b30*/  LDC R10, c[0x0][0x400] ;  /* 0x00010000ff0a7b82 */ /* 0x001e220000000800 */
[----:B------:R-:W-:Y:S02]  /*0b40*/  ISETP.NE.AND P1, PT, RZ, UR4, PT ;  /* 0x00000004ff007c0c */ /* 0x000fe4000bf25270 */
[----:B------:R-:W-:Y:S01]  /*0b50*/  ISETP.NE.AND P3, PT, R0, RZ, PT ;  /* 0x000000ff0000720c */ /* 0x000fe20003f65270 */
[----:B------:R-:W-:Y:S01]  /*0b60*/  IMAD.MOV R3, RZ, RZ, -R37 ;  /* 0x000000ffff037224 */ /* 0x000fe200078e0a25 */
[----:B------:R-:W-:-:S04]  /*0b70*/  UMOV UR38, URZ ;  /* 0x000000ff00267c82 */ /* 0x000fc80008000000 */
[----:B------:R-:W-:Y:S01]  /*0b80*/  VIADDMNMX R3, R3, UR42, RZ, !PT ;  /* 0x0000002a03037c46 */ /* 0x000fe2000f8001ff */
[----:B------:R-:W-:Y:S01]  /*0b90*/  BSSY.RECONVERGENT B6, `(.L_x_1378) ;  /* 0x0000121000067945 */ /* 0x000fe20003800200 */
[----:B0-----:R-:W-:Y:S02]  /*0ba0*/  ISETP.LT.OR P1, PT, R10, 0x1, P1 ;  /* 0x000000010a00780c */ /* 0x001fe40000f21670 */
[----:B------:R-:W-:Y:S02]  /*0bb0*/  R2UR UR45, R3 ;  /* 0x00000000032d72ca */ /* 0x000fe400000e0000 */
[----:B------:R-:W-:Y:S02]  /*0bc0*/  SHF.R.S32.HI R57, RZ, 0x1f, R56 ;  /* 0x0000001fff397819 */ /* 0x000fe40000011438 */
[----:B----4-:R-:W-:Y:S01]  /*0bd0*/  @P0 R2UR UR38, R18 ;  /* 0x00000000122602ca */ /* 0x010fe200000e0000 */
[----:B---3--:R-:W-:Y:S01]  /*0be0*/  @!P3 FADD.FTZ R24, R24, R28 ;  /* 0x0000001c1818b221 */ /* 0x008fe20000010000 */
[----:B------:R-:W-:Y:S01]  /*0bf0*/  @!P3 FADD.FTZ R25, R25, R29 ;  /* 0x0000001d1919b221 */ /* 0x000fe20000010000 */
[----:B------:R-:W-:Y:S01]  /*0c00*/  @!P3 FADD.FTZ R26, R26, R30 ;  /* 0x0000001e1a1ab221 */ /* 0x000fe20000010000 */
[----:B------:R-:W-:Y:S01]  /*0c10*/  @!P3 FADD.FTZ R27, R27, R31 ;  /* 0x0000001f1b1bb221 */ /* 0x000fe20000010000 */
[----:B--2---:R-:W-:Y:S01]  /*0c20*/  FADD.FTZ R32, R32, R4 ;  /* 0x0000000420207221 */ /* 0x004fe20000010000 */
[----:B------:R-:W-:Y:S01]  /*0c30*/  FADD.FTZ R33, R33, R5 ;  /* 0x0000000521217221 */ /* 0x000fe20000010000 */
[----:B------:R-:W-:Y:S01]  /*0c40*/  FADD.FTZ R34, R34, R6 ;  /* 0x0000000622227221 */ /* 0x000fe20000010000 */
[----:B------:R-:W-:Y:S01]  /*0c50*/  FADD.FTZ R35, R35, R7 ;  /* 0x0000000723237221 */ /* 0x000fe20000010000 */
[----:B------:R-:W-:Y:S01]  /*0c60*/  @!P2 FMUL.FTZ R24, R24, R20 ;  /* 0x000000141818a220 */ /* 0x000fe20000410000 */
[----:B------:R-:W-:Y:S01]  /*0c70*/  @!P2 FMUL.FTZ R25, R25, R21 ;  /* 0x000000151919a220 */ /* 0x000fe20000410000 */
[----:B------:R-:W-:Y:S01]  /*0c80*/  @!P2 FMUL.FTZ R26, R26, R22 ;  /* 0x000000161a1aa220 */ /* 0x000fe20000410000 */
[----:B------:R-:W-:Y:S01]  /*0c90*/  @!P2 FMUL.FTZ R27, R27, R23 ;  /* 0x000000171b1ba220 */ /* 0x000fe20000410000 */
[----:B------:R-:W-:Y:S06]  /*0ca0*/  @P1 BRA `(.L_x_1379) ;  /* 0x00000004002c1947 */ /* 0x000fec0003800000 */
[----:B------:R-:W-:Y:S05]  /*0cb0*/  @P3 BRA `(.L_x_1380) ;  /* 0x0000000000a83947 */ /* 0x000fea0003800000 */
[----:B------:R-:W-:-:S13]  /*0cc0*/  ISETP.GE.AND P0, PT, R17, R10, PT ;  /* 0x0000000a1100720c */ /* 0x000fda0003f06270 */
[----:B------:R-:W-:Y:S05]  /*0cd0*/  @P0 BRA `(.L_x_1381) ;  /* 0x0000001000300947 */ /* 0x000fea0003800000 */
[----:B------:R-:W-:Y:S01]  /*0ce0*/  I2FP.F32.U32 R4, R10 ;  /* 0x0000000a00047245 */ /* 0x000fe20000201000 */
[----:B------:R-:W-:Y:S02]  /*0cf0*/  VIADD R3, R17, 0x2 ;  /* 0x0000000211037836 */ /* 0x000fe40000000000 */
[----:B------:R-:W-:-:S03]  /*0d00*/  VIADD R0, R0, -UR38 ;  /* 0x8000002600007c36 */ /* 0x000fc60008000000 */
        /* <DEDUP_REMOVED lines=18> */
[-C--:B------:R-:W-:Y:S01]  /*0e30*/  FMUL.FTZ R9, R27, R6.reuse ;  /* 0x000000061b097220 */ /* 0x080fe20000410000 */
[-C--:B------:R-:W-:Y:S01]  /*0e40*/  FMUL.FTZ R10, R34, R6.reuse ;  /* 0x00000006220a7220 */ /* 0x080fe20000410000 */
[----:B------:R-:W-:-:S04]  /*0e50*/  FMUL.FTZ R12, R26, R6 ;  /* 0x000000061a0c7220 */ /* 0x000fc80000410000 */
[----:B------:R-:W0:Y:S01]  /*0e60*/  MUFU.COS R0, R11 ;  /* 0x0000000b00007308 */ /* 0x000e220000000000 */
[-C--:B-1----:R-:W-:Y:S01]  /*0e70*/  FMUL.FTZ R3, R33, R4.reuse ;  /* 0x0000000421037220 */ /* 0x082fe20000410000 */
[-C--:B------:R-:W-:Y:S01]  /*0e80*/  FMUL.FTZ R6, R32, R4.reuse ;  /* 0x0000000420067220 */ /* 0x080fe20000410000 */
[-C--:B--2---:R-:W-:Y:S01]  /*0e90*/  FFMA.FTZ R8, R34, R7.reuse, -R5 ;  /* 0x0000000722087223 */ /* 0x084fe20000010805 */
[-C--:B------:R-:W-:Y:S01]  /*0ea0*/  FMUL.FTZ R5, R25, R4.reuse ;  /* 0x0000000419057220 */ /* 0x080fe20000410000 */
[----:B------:R-:W-:Y:S01]  /*0eb0*/  FMUL.FTZ R4, R24, R4 ;  /* 0x0000000418047220 */ /* 0x000fe20000410000 */
[-C--:B------:R-:W-:Y:S01]  /*0ec0*/  FFMA.FTZ R26, R26, R7.reuse, -R9 ;  /* 0x000000071a1a7223 */ /* 0x080fe20000010809 */
[-C--:B------:R-:W-:Y:S01]  /*0ed0*/  FFMA.FTZ R35, R35, R7.reuse, R10 ;  /* 0x0000000723237223 */ /* 0x080fe2000001000a */
[----:B------:R-:W-:Y:S01]  /*0ee0*/  FFMA.FTZ R27, R27, R7, R12 ;  /* 0x000000071b1b7223 */ /* 0x000fe2000001000c */
[----:B------:R-:W-:Y:S02]  /*0ef0*/  IMAD.MOV.U32 R34, RZ, RZ, R8 ;  /* 0x000000ffff227224 */ /* 0x000fe400078e0008 */
[-C--:B0-----:R-:W-:Y:S01]  /*0f00*/  FFMA.FTZ R3, R32, R0.reuse, -R3 ;  /* 0x0000000020037223 */ /* 0x081fe20000010803 */
[-C--:B------:R-:W-:Y:S01]  /*0f10*/  FFMA.FTZ R24, R24, R0.reuse, -R5 ;  /* 0x0000000018187223 */ /* 0x080fe20000010805 */
[-C--:B------:R-:W-:Y:S01]  /*0f20*/  FFMA.FTZ R33, R33, R0.reuse, R6 ;  /* 0x0000000021217223 */ /* 0x080fe20000010006 */
[----:B------:R-:W-:Y:S01]  /*0f30*/  FFMA.FTZ R25, R25, R0, R4 ;  /* 0x0000000019197223 */ /* 0x000fe20000010004 */
[----:B------:R-:W-:Y:S01]  /*0f40*/  IMAD.MOV.U32 R32, RZ, RZ, R3 ;  /* 0x000000ffff207224 */ /* 0x000fe200078e0003 */
[----:B------:R-:W-:Y:S06]  /*0f50*/  BRA `(.L_x_1381) ;  /* 0x0000000c00907947 */ /* 0x000fec0003800000 */
.L_x_1380:
        /* <DEDUP_REMOVED lines=11> */
[----:B------:R-:W-:Y:S02]  /*1010*/  FMUL.FTZ R3, R3, R10 ;  /* 0x0000000a03037220 */ /* 0x000fe40000410000 */
[----:B------:R-:W0:Y:S02]  /*1020*/  MUFU.EX2 R5, -R4 ;  /* 0x8000000400057308 */ /* 0x000e240000000800 */
[----:B------:R-:W-:-:S06]  /*1030*/  FMUL.FTZ R3, R3, 13.28771209716796875 ;  /* 0x41549a7803037820 */ /* 0x000fcc0000410000 */
        /* <DEDUP_REMOVED lines=18> */
.L_x_1379:
        /* <DEDUP_REMOVED lines=13> */
[----:B0-----:R-:W-:Y:S02]  /*1230*/  IMAD.MOV.U32 R4, RZ, RZ, RZ ;  /* 0x000000ffff047224 */ /* 0x001fe400078e00ff */
        /* <DEDUP_REMOVED lines=13> */
[----:B------:R-:W-:Y:S01]  /*1310*/  @P0 VIADD R19, R19, 0x1 ;  /* 0x0000000113130836 */ /* 0x000fe20000000000 */
[----:B------:R-:W-:-:S05]  /*1320*/  ISETP.GE.AND P0, PT, R17, R10, PT ;  /* 0x0000000a1100720c */ /* 0x000fca0003f06270 */
        /* <DEDUP_REMOVED lines=10> */
[----:B------:R-:W-:Y:S02]  /*13d0*/  IMAD.MOV.U32 R8, RZ, RZ, 0x53f ;  /* 0x0000053fff087424 */ /* 0x000fe400078e00ff */
[----:B------:R1:W2:Y:S01]  /*13e0*/  LDC.64 R14, c[0x4][R0] ;  /* 0x01000000000e7b82 */ /* 0x0002a20000000a00 */
[----:B------:R-:W3:Y:S01]  /*13f0*/  LDCU.64 UR6, c[0x4][0xd0] ;  /* 0x01001a00ff0677ac */ /* 0x000ee20008000a00 */
[----:B------:R-:W-:Y:S02]  /*1400*/  IMAD.MOV.U32 R12, RZ, RZ, 0x1 ;  /* 0x00000001ff0c7424 */ /* 0x000fe400078e00ff */
[----:B------:R-:W-:Y:S01]  /*1410*/  IMAD.MOV.U32 R13, RZ, RZ, RZ ;  /* 0x000000ffff0d7224 */ /* 0x000fe200078e00ff */
[----:B------:R-:W4:Y:S01]  /*1420*/  LDCU.64 UR8, c[0x4][0x80] ;  /* 0x01001000ff0877ac */ /* 0x000f220008000a00 */
[----:B0-----:R-:W-:-:S02]  /*1430*/  IMAD.U32 R4, RZ, RZ, UR4 ;  /* 0x00000004ff047e24 */ /* 0x001fc4000f8e00ff */
[----:B------:R-:W-:Y:S02]  /*1440*/  IMAD.U32 R5, RZ, RZ, UR5 ;  /* 0x00000005ff057e24 */ /* 0x000fe4000f8e00ff */
[----:B---3--:R-:W-:Y:S02]  /*1450*/  IMAD.U32 R6, RZ, RZ, UR6 ;  /* 0x00000006ff067e24 */ /* 0x008fe4000f8e00ff */
[----:B------:R-:W-:Y:S02]  /*1460*/  IMAD.U32 R7, RZ, RZ, UR7 ;  /* 0x00000007ff077e24 */ /* 0x000fe4000f8e00ff */
[----:B----4-:R-:W-:Y:S02]  /*1470*/  IMAD.U32 R10, RZ, RZ, UR8 ;  /* 0x00000008ff0a7e24 */ /* 0x010fe4000f8e00ff */
[----:B-1----:R-:W-:-:S07]  /*1480*/  IMAD.U32 R11, RZ, RZ, UR9 ;  /* 0x00000009ff0b7e24 */ /* 0x002fce000f8e00ff */
[----:B------:R-:W-:-:S07]  /*1490*/  LEPC R20, `(.L_x_1382) ;  /* 0x000000001014794e */ /* 0x000fce0000000000 */
[----:B--2---:R-:W-:Y:S05]  /*14a0*/  CALL.ABS.NOINC R14 ;  /* 0x000000000e007343 */ /* 0x004fea0003c00000 */
.L_x_1382:
        /* <DEDUP_REMOVED lines=15> */
.L_x_1383:
        /* <DEDUP_REMOVED lines=60> */
[----:B------:R-:W-:Y:S01]  /*1960*/  FFMA.FTZ R27, R27, R8, R14 ;  /* 0x000000081b1b7223 */ /* 0x000fe2000001000e */
[----:B------:R-:W-:Y:S02]  /*1970*/  IMAD.MOV.U32 R34, RZ, RZ, R10 ;  /* 0x000000ffff227224 */ /* 0x000fe400078e000a */
        /* <DEDUP_REMOVED lines=9> */
.L_x_1389:
[----:B------:R-:W-:Y:S05]  /*1a10*/  BSYNC.RECONVERGENT B2 ;  /* 0x0000000000027941 */ /* 0x000fea0003800200 */
.L_x_1388:
[----:B-1----:R0:W-:Y:S04]  /*1a20*/  STS [R23], R24 ;  /* 0x0000001817007388 */ /* 0x0021e80000000800 */
[----:B--2---:R0:W-:Y:S04]  /*1a30*/  STS [R23+0x4], R26 ;  /* 0x0000041a17007388 */ /* 0x0041e80000000800 */
[----:B---3--:R0:W-:Y:S04]  /*1a40*/  STS [R36], R25 ;  /* 0x0000001924007388 */ /* 0x0081e80000000800 */
[----:B----4-:R0:W-:Y:S01]  /*1a50*/  STS [R36+0x4], R27 ;  /* 0x0000041b24007388 */ /* 0x0101e20000000800 */
[----:B------:R-:W-:Y:S05]  /*1a60*/  BRA `(.L_x_1390) ;  /* 0x0000000000847947 */ /* 0x000fea0003800000 */
.L_x_1387:
        /* <DEDUP_REMOVED lines=33> */
.L_x_1390:
[----:B------:R-:W-:Y:S05]  /*1c80*/  BSYNC.RECONVERGENT B1 ;  /* 0x0000000000017941 */ /* 0x000fea0003800200 */
.L_x_1386:
[----:B------:R1:W-:Y:S04]  /*1c90*/  STS [R21], R32 ;  /* 0x0000002015007388 */ /* 0x0003e80000000800 */
[----:B------:R1:W-:Y:S04]  /*1ca0*/  STS [R21+0x4], R34 ;  /* 0x0000042215007388 */ /* 0x0003e80000000800 */
[----:B------:R1:W-:Y:S04]  /*1cb0*/  STS [R20], R33 ;  /* 0x0000002114007388 */ /* 0x0003e80000000800 */
[----:B------:R1:W-:Y:S02]  /*1cc0*/  STS [R20+0x4], R35 ;  /* 0x0000042314007388 */ /* 0x0003e40000000800 */
.L_x_1385:
[----:B------:R-:W-:Y:S05]  /*1cd0*/  BSYNC.RECONVERGENT B0 ;  /* 0x0000000000007941 */ /* 0x000fea0003800200 */
.L_x_1384:
        /* <DEDUP_REMOVED lines=10> */
.L_x_1392:
[----:B------:R-:W-:Y:S05]  /*1d80*/  BSYNC.RECONVERGENT B0 ;  /* 0x0000000000007941 */ /* 0x000fea0003800200 */
.L_x_1391:
[----:B------:R-:W-:Y:S06]  /*1d90*/  BAR.SYNC.DEFER_BLOCKING 0x0 ;  /* 0x0000000000007b1d */ /* 0x000fec0000010000 */
.L_x_1381:
[----:B------:R-:W-:Y:S05]  /*1da0*/  BSYNC.RECONVERGENT B6 ;  /* 0x0000000000067941 */ /* 0x000fea0003800200 */
.L_x_1378:
[----:B------:R-:W5:Y:S01]  /*1db0*/  S2UR UR10, SR_CgaCtaId ;  /* 0x00000000000a79c3 */ /* 0x000f620000008800 */
[----:B------:R-:W-:Y:S01]  /*1dc0*/  ISETP.GT.U32.AND P0, PT, R52, 0x1f, PT ;  /* 0x0000001f3400780c */ /* 0x000fe20003f04070 */
[----:B------:R-:W-:Y:S01]  /*1dd0*/  UMOV UR9, 0x400 ;  /* 0x0000040000097882 */ /* 0x000fe20000000000 */
[----:B------:R-:W-:Y:S01]  /*1de0*/  UIADD3 UR4, UPT, UPT, UR42, -UR45, URZ ;  /* 0x8000002d2a047290 */ /* 0x000fe2000fffe0ff */
[----:B------:R-:W-:Y:S01]  /*1df0*/  IMAD.MOV.U32 R87, RZ, RZ, -0x800001 ;  /* 0xff7fffffff577424 */ /* 0x000fe200078e00ff */
[----:B------:R-:W-:-:S04]  /*1e00*/  UIADD3 UR5, UPT, UPT, UR9, 0x410, URZ ;  /* 0x0000041009057890 */ /* 0x000fc8000fffe0ff */
[----:B-----5:R-:W-:-:S04]  /*1e10*/  ULEA UR5, UR10, UR5, 0x18 ;  /* 0x000000050a057291 */ /* 0x020fc8000f8ec0ff */
[----:B------:R-:W-:Y:S01]  /*1e20*/  ULEA UR4, UR4, UR5, 0x2 ;  /* 0x0000000504047291 */ /* 0x000fe2000f8e10ff */
[----:B------:R-:W-:Y:S11]  /*1e30*/  @P0 BRA `(.L_x_1393) ;  /* 0x0000000000d40947 */ /* 0x000ff60003800000 */
[----:B------:R-:W5:Y:S01]  /*1e40*/  LDCU UR6, c[0x0][0x40c] ;  /* 0x00008180ff0677ac */ /* 0x000f620008000800 */
[----:B--2-4-:R-:W-:Y:S01]  /*1e50*/  FMUL.FTZ R6, R32, R24 ;  /* 0x0000001820067220 */ /* 0x014fe20000410000 */
[----:B-----5:R-:W-:Y:S02]  /*1e60*/  UISETP.NE.AND UP0, UPT, UR6, URZ, UPT ;  /* 0x000000ff0600728c */ /* 0x020fe4000bf05270 */
[----:B------:R-:W-:-:S04]  /*1e70*/  UIADD3 UR6, UPT, UPT, UR9, 0x10, URZ ;  /* 0x0000001009067890 */ /* 0x000fc8000fffe0ff */
[----:B------:R-:W-:Y:S01]  /*1e80*/  PLOP3.LUT P1, PT, PT, PT, UP0, 0x80, 0x8 ;  /* 0x000000000008781c */ /* 0x000fe20003f2f008 */
[----:B------:R-:W-:-:S03]  /*1e90*/  ULEA UR6, UR10, UR6, 0x18 ;  /* 0x000000060a067291 */ /* 0x000fc6000f8ec0ff */
[----:B------:R-:W-:Y:S01]  /*1ea0*/  ISETP.GT.U32.OR P0, PT, R52, 0x1b, P1 ;  /* 0x0000001b3400780c */ /* 0x000fe20000f04470 */
[----:B------:R-:W-:-:S04]  /*1eb0*/  @!UP0 UIADD3 UR7, UPT, UPT, UR9, 0x210, URZ ;  /* 0x0000021009078890 */ /* 0x000fc8000fffe0ff */
[----:B------:R-:W-:-:S06]  /*1ec0*/  @!UP0 ULEA UR7, UR10, UR7, 0x18 ;  /* 0x000000070a078291 */ /* 0x000fcc000f8ec0ff */
[C---:B---3--:R-:W-:Y:S02]  /*1ed0*/  @!P1 LEA R3, R52.reuse, UR7, 0x4 ;  /* 0x0000000734039c11 */ /* 0x048fe4000f8e20ff */
[----:B------:R-:W2:Y:S08]  /*1ee0*/  @!P0 LDC R7, c[0x0][0x3f4] ;  /* 0x0000fd00ff078b82 */ /* 0x000eb00000000800 */
[----:B-1----:R-:W1:Y:S01]  /*1ef0*/  @!P0 LDC.64 R4, c[0x0][0x3b8] ;  /* 0x0000ee00ff048b82 */ /* 0x002e620000000a00 */
[----:B--2---:R-:W-:-:S04]  /*1f00*/  @!P0 IMAD R0, R52, R7, UR39 ;  /* 0x0000002734008e24 */ /* 0x004fc8000f8e0207 */
[----:B------:R-:W-:-:S04]  /*1f10*/  @!P0 IMAD.SHL.U32 R0, R0, 0x4, RZ ;  /* 0x0000000400008824 */ /* 0x000fc800078e00ff */
[----:B------:R-:W-:Y:S01]  /*1f20*/  @!P0 IMAD R7, R55, R7, R0 ;  /* 0x0000000737078224 */ /* 0x000fe200078e0200 */
[----:B------:R-:W-:Y:S01]  /*1f30*/  LEA R0, R52, UR6, 0x4 ;  /* 0x0000000634007c11 */ /* 0x000fe2000f8e20ff */
[----:B------:R-:W-:Y:S02]  /*1f40*/  UMOV UR6, 0xffffffff ;  /* 0xffffffff00067882 */ /* 0x000fe40000000000 */
        /* <DEDUP_REMOVED lines=17> */
.L_x_1779:
[----:B------:R-:W-:Y:S01]  /*2060*/  ISETP.NE.AND P0, PT, R52, RZ, PT ;  /* 0x000000ff3400720c */ /* 0x000fe20003f05270 */
[----:B--2---:R-:W-:-:S12]  /*2070*/  FADD.FTZ R14, R5, R14 ;  /* 0x0000000e050e7221 */ /* 0x004fd80000010000 */
[----:B------:R-:W-:Y:S05]  /*2080*/  @P0 BRA `(.L_x_1393) ;  /* 0x0000000000400947 */ /* 0x000fea0003800000 */
[----:B------:R-:W2:Y:S01]  /*2090*/  LDCU.64 UR12, c[0x0][0x438] ;  /* 0x00008700ff0c77ac */ /* 0x000ea20008000a00 */
[----:B------:R-:W3:Y:S01]  /*20a0*/  LDCU UR6, c[0x0][0x410] ;  /* 0x00008200ff0677ac */ /* 0x000ee20008000800 */
[----:B--2---:R-:W-:-:S04]  /*20b0*/  UISETP.NE.U32.AND UP0, UPT, UR12, URZ, UPT ;  /* 0x000000ff0c00728c */ /* 0x004fc8000bf05070 */
[----:B------:R-:W-:Y:S01]  /*20c0*/  UISETP.NE.AND.EX UP0, UPT, UR13, URZ, UPT, UP0 ;  /* 0x000000ff0d00728c */ /* 0x000fe2000bf05300 */
[----:B---3--:R-:W-:-:S08]  /*20d0*/  FMUL.FTZ R87, R14, UR6 ;  /* 0x000000060e577c20 */ /* 0x008fd00008410000 */
[----:B------:R-:W-:Y:S05]  /*20e0*/  BRA.U !UP0, `(.L_x_1395) ;  /* 0x0000000108247547 */ /* 0x000fea000b800000 */
[----:B------:R-:W2:Y:S01]  /*20f0*/  LDCU UR8, c[0x0][0x440] ;  /* 0x00008800ff0877ac */ /* 0x000ea20008000800 */
[----:B-1----:R-:W1:Y:S01]  /*2100*/  LDC.64 R4, c[0x0][0x438] ;  /* 0x00010e00ff047b82 */ /* 0x002e620000000a00 */
[----:B------:R-:W-:-:S04]  /*2110*/  UIADD3 UR6, UPT, UPT, UR43, -UR38, URZ ;  /* 0x800000262b067290 */ /* 0x000fc8000fffe0ff */
[----:B--2---:R-:W-:-:S04]  /*2120*/  UIMAD UR7, UR44, UR8, UR6 ;  /* 0x000000082c0772a4 */ /* 0x004fc8000f8e0206 */
[----:B------:R-:W-:-:S06]  /*2130*/  UIMAD UR7, UR7, UR8, UR6 ;  /* 0x00000008070772a4 */ /* 0x000fcc000f8e0206 */
[----:B------:R-:W-:-:S04]  /*2140*/  IMAD.U32 R3, RZ, RZ, UR7 ;  /* 0x00000007ff037e24 */ /* 0x000fc8000f8e00ff */
[----:B-1----:R-:W-:-:S06]  /*2150*/  IMAD.WIDE R4, R3, 0x4, R4 ;  /* 0x0000000403047825 */ /* 0x002fcc00078e0204 */
[----:B------:R-:W2:Y:S02]  /*2160*/  LDG.E R4, desc[UR36][R4.64] ;  /* 0x0000002404047981 */ /* 0x000ea4000c1e1900 */
[----:B--2---:R-:W-:-:S07]  /*2170*/  FADD.FTZ R87, R87, R4 ;  /* 0x0000000457577221 */ /* 0x004fce0000010000 */
.L_x_1395:
[----:B------:R2:W-:Y:S02]  /*2180*/  STS [UR4+-0x4], R87 ;  /* 0xfffffc57ff007988 */ /* 0x0005e40008000804 */
.L_x_1393:
[----:B------:R-:W-:Y:S05]  /*2190*/  WARPSYNC.ALL ;  /* 0x0000000000007948 */ /* 0x000fea0003800000 */
[----:B------:R-:W-:Y:S01]  /*21a0*/  BAR.SYNC.DEFER_BLOCKING 0x0 ;  /* 0x0000000000007b1d */ /* 0x000fe20000010000 */
[----:B------:R-:W-:Y:S01]  /*21b0*/  UIADD3 UR6, UPT, UPT, UR9, 0x10, URZ ;  /* 0x0000001009067890 */ /* 0x000fe2000fffe0ff */
[----:B------:R-:W-:Y:S02]  /*21c0*/  LOP3.LUT R12, R17, 0xc, RZ, 0xc0, !PT ;  /* 0x0000000c110c7812 */ /* 0x000fe400078ec0ff */
[----:B------:R-:W-:Y:S01]  /*21d0*/  LOP3.LUT R11, R52, 0x3, RZ, 0xc0, !PT ;  /* 0x00000003340b7812 */ /* 0x000fe200078ec0ff */
[----:B------:R-:W-:Y:S01]  /*21e0*/  ULEA UR6, UR10, UR6, 0x18 ;  /* 0x000000060a067291 */ /* 0x000fe2000f8ec0ff */
[----:B------:R-:W5:Y:S08]  /*21f0*/  LDCU UR7, c[0x0][0x40c] ;  /* 0x00008180ff0777ac */ /* 0x000f700008000800 */
[----:B------:R0:W0:Y:S01]  /*2200*/  LDS R86, [R12+UR6] ;  /* 0x000000060c567984 */ /* 0x0000220008000800 */
[----:B-----5:R-:W-:-:S03]  /*2210*/  UISETP.NE.AND UP0, UPT, UR7, URZ, UPT ;  /* 0x000000ff0700728c */ /* 0x020fc6000bf05270 */
        /* <DEDUP_REMOVED lines=21> */
[----:B-1----:R3:W1:Y:S04]  /*2370*/  LDS R4, [R12+UR6+0x160] ;  /* 0x000160060c047984 */ /* 0x0026680008000800 */
        /* <DEDUP_REMOVED lines=9> */
[----:B------:R-:W-:Y:S05]  /*2410*/  BRA.U UP0, `(.L_x_1396) ;  /* 0x00000001008c7547 */ /* 0x000fea000b800000 */
[----:B------:R-:W-:-:S04]  /*2420*/  UIADD3 UR9, UPT, UPT, UR9, 0x210, URZ ;  /* 0x0000021009097890 */ /* 0x000fc8000fffe0ff */
[----:B------:R-:W-:-:S06]  /*2430*/  ULEA UR9, UR10, UR9, 0x18 ;  /* 0x000000090a097291 */ /* 0x000fcc000f8ec0ff */
[----:B0--3--:R-:W-:-:S05]  /*2440*/  LEA R12, R11, UR9, 0x2 ;  /* 0x000000090b0c7c11 */ /* 0x009fca000f8e10ff */
[----:B------:R0:W3:Y:S04]  /*2450*/  LDS R20, [R12] ;  /* 0x000000000c147984 */ /* 0x0000e80000000800 */
[----:B------:R0:W0:Y:S04]  /*2460*/  LDS R21, [R12+0x10] ;  /* 0x000010000c157984 */ /* 0x0000280000000800 */
[----:B------:R0:W0:Y:S04]  /*2470*/  LDS R22, [R12+0x20] ;  /* 0x000020000c167984 */ /* 0x0000280000000800 */
[----:B------:R0:W0:Y:S04]  /*2480*/  LDS R23, [R12+0x30] ;  /* 0x000030000c177984 */ /* 0x0000280000000800 */
[----:B--2---:R2:W0:Y:S04]  /*2490*/  LDS R24, [R12+0x40] ;  /* 0x000040000c187984 */ /* 0x0044280000000800 */
[----:B------:R2:W0:Y:S04]  /*24a0*/  LDS R25, [R12+0x50] ;  /* 0x000050000c197984 */ /* 0x0004280000000800 */
[----:B------:R2:W0:Y:S04]  /*24b0*/  LDS R26, [R12+0x60] ;  /* 0x000060000c1a7984 */ /* 0x0004280000000800 */
[----:B------:R2:W0:Y:S04]  /*24c0*/  LDS R27, [R12+0x70] ;  /* 0x000070000c1b7984 */ /* 0x0004280000000800 */
[----:B------:R2:W0:Y:S04]  /*24d0*/  LDS R28, [R12+0x80] ;  /* 0x000080000c1c7984 */ /* 0x0004280000000800 */
[----:B------:R2:W0:Y:S04]  /*24e0*/  LDS R29, [R12+0x90] ;  /* 0x000090000c1d7984 */ /* 0x0004280000000800 */
[----:B------:R2:W0:Y:S04]  /*24f0*/  LDS R30, [R12+0xa0] ;  /* 0x0000a0000c1e7984 */ /* 0x0004280000000800 */
[----:B------:R2:W0:Y:S04]  /*2500*/  LDS R31, [R12+0xb0] ;  /* 0x0000b0000c1f7984 */ /* 0x0004280000000800 */
[----:B----4-:R2:W4:Y:S04]  /*2510*/  LDS R32, [R12+0xc0] ;  /* 0x0000c0000c207984 */ /* 0x0105280000000800 */
        /* <DEDUP_REMOVED lines=18> */
[----:B---34-:R2:W0:Y:S02]  /*2640*/  LDS R51, [R12+0x1f0] ;  /* 0x0001f0000c337984 */ /* 0x0184240000000800 */
.L_x_1396:
[----:B------:R-:W-:Y:S01]  /*2650*/  UIADD3 UR14, UPT, UPT, UR43, 0x7, -UR45 ;  /* 0x000000072b0e7890 */ /* 0x000fe2000fffe82d */
[----:B------:R-:W-:Y:S01]  /*2660*/  SHF.R.U32.HI R59, RZ, 0x2, R52 ;  /* 0x00000002ff3b7819 */ /* 0x000fe20000011634 */
[----:B------:R-:W5:Y:S01]  /*2670*/  LDCU.64 UR6, c[0x0][0x3f0] ;  /* 0x00007e00ff0677ac */ /* 0x000f620008000a00 */
[----:B------:R-:W-:Y:S03]  /*2680*/  BSSY B1, `(.L_x_1397) ;  /* 0x0000c63000017945 */ /* 0x000fe60003800000 */
[----:B0-23--:R-:W-:Y:S01]  /*2690*/  IMAD.U32 R12, RZ, RZ, UR14 ;  /* 0x0000000eff0c7e24 */ /* 0x00dfe2000f8e00ff */
[----:B------:R-:W0:Y:S04]  /*26a0*/  LDCU UR16, c[0x0][0x40c] ;  /* 0x00008180ff1077ac */ /* 0x000e280008000800 */
[----:B------:R-:W-:Y:S01]  /*26b0*/  SHF.R.S32.HI R12, RZ, 0x1f, R12 ;  /* 0x0000001fff0c7819 */ /* 0x000fe2000001140c */
[----:B------:R-:W2:Y:S03]  /*26c0*/  LDCU UR17, c[0x0][0x3f4] ;  /* 0x00007e80ff1177ac */ /* 0x000ea60008000800 */
[----:B------:R-:W-:Y:S01]  /*26d0*/  LEA.HI R12, R12, UR14, RZ, 0x3 ;  /* 0x0000000e0c0c7c11 */ /* 0x000fe2000f8f18ff */
[----:B------:R-:W3:Y:S03]  /*26e0*/  LDCU UR18, c[0x0][0x410] ;  /* 0x00008200ff1277ac */ /* 0x000ee60008000800 */
[----:B------:R-:W-:Y:S01]  /*26f0*/  LOP3.LUT R58, R12, 0xfffffff8, RZ, 0xc0, !PT ;  /* 0xfffffff80c3a7812 */ /* 0x000fe200078ec0ff */
[----:B-----5:R-:W-:Y:S01]  /*2700*/  UIMAD UR6, UR40, UR6, UR44 ;  /* 0x00000006280672a4 */ /* 0x020fe2000f8e022c */
[----:B------:R-:W-:Y:S01]  /*2710*/  IMAD.U32 R52, RZ, RZ, UR7 ;  /* 0x00000007ff347e24 */ /* 0x000fe2000f8e00ff */
[----:B------:R-:W0:Y:S01]  /*2720*/  LDCU.64 UR8, c[0x0][0x3c8] ;  /* 0x00007900ff0877ac */ /* 0x000e220008000a00 */
[----:B------:R-:W-:Y:S01]  /*2730*/  ISETP.GE.AND P0, PT, R59, R58, PT ;  /* 0x0000003a3b00720c */ /* 0x000fe20003f06270 */
[----:B------:R-:W0:Y:S01]  /*2740*/  LDCU.64 UR10, c[0x0][0x3b8] ;  /* 0x00007700ff0a77ac */ /* 0x000e220008000a00 */
[----:B------:R-:W0:Y:S01]  /*2750*/  LDCU.64 UR12, c[0x0][0x438] ;  /* 0x00008700ff0c77ac */ /* 0x000e220008000a00 */
[----:B------:R-:W0:Y:S01]  /*2760*/  LDCU.64 UR14, c[0x0][0x448] ;  /* 0x00008900ff0e77ac */ /* 0x000e220008000a00 */
[----:B------:R-:W-:-:S09]  /*2770*/  UIMAD UR6, UR6, 0x70, URZ ;  /* 0x00000070060678a4 */ /* 0x000fd2000f8e02ff */
[----:B--23--:R-:W-:Y:S05]  /*2780*/  @P0 BRA `(.L_x_1398) ;  /* 0x000000c400480947 */ /* 0x00cfea0003800000 */
[-C--:B------:R-:W-:Y:S01]  /*2790*/  IABS R53, R52.reuse ;  /* 0x0000003400357213 */ /* 0x080fe20000000000 */
[----:B------:R-:W2:Y:S01]  /*27a0*/  S2R R15, SR_CTAID.X ;  /* 0x00000000000f7919 */ /* 0x000ea20000002500 */
[----:B------:R-:W3:Y:S01]  /*27b0*/  LDCU UR19, c[0x0][0x3f8] ;  /* 0x00007f00ff1377ac */ /* 0x000ee20008000800 */
[----:B------:R-:W5:Y:S01]  /*27c0*/  LDC.64 R120, c[0x0][0x450] ;  /* 0x00011400ff787b82 */ /* 0x000f620000000a00 */
[----:B------:R-:W1:Y:S01]  /*27d0*/  I2F.RP R14, R53 ;  /* 0x00000035000e7306 */ /* 0x000e620000209400 */
[----:B------:R-:W-:Y:S01]  /*27e0*/  VIADD R61, R59, UR45 ;  /* 0x0000002d3b3d7c36 */ /* 0x000fe20008000000 */
[----:B------:R-:W4:Y:S01]  /*27f0*/  LDCU UR22, c[0x0][0x440] ;  /* 0x00008800ff1677ac */ /* 0x000f220008000800 */
[----:B------:R-:W-:Y:S01]  /*2800*/  IMAD R54, R55, R52, R11 ;  /* 0x0000003437367224 */ /* 0x000fe200078e020b */
[----:B------:R-:W-:Y:S01]  /*2810*/  LEA R59, R59, UR5, 0x2 ;  /* 0x000000053b3b7c11 */ /* 0x000fe2000f8e10ff */
[----:B------:R-:W-:Y:S01]  /*2820*/  VIADD R58, R58, UR45 ;  /* 0x0000002d3a3a7c36 */ /* 0x000fe20008000000 */
[----:B------:R-:W0:Y:S01]  /*2830*/  LDCU.64 UR20, c[0x0][0x420] ;  /* 0x00008400ff1477ac */ /* 0x000e220008000a00 */
[----:B------:R-:W5:Y:S01]  /*2840*/  LDC R63, c[0x0][0x430] ;  /* 0x00010c00ff3f7b82 */ /* 0x000f620000000800 */
[----:B------:R-:W-:Y:S01]  /*2850*/  SHF.R.S32.HI R62, RZ, 0x1f, R54 ;  /* 0x0000001fff3e7819 */ /* 0x000fe20000011436 */
[----:B------:R-:W5:Y:S01]  /*2860*/  LDCU UR7, c[0x0][0x408] ;  /* 0x00008100ff0777ac */ /* 0x000f620008000800 */
[----:B-1----:R-:W1:Y:S01]  /*2870*/  MUFU.RCP R14, R14 ;  /* 0x0000000e000e7308 */ /* 0x002e620000001000 */
[----:B---3--:R-:W-:-:S02]  /*2880*/  IMAD R64, R52, UR19, RZ ;  /* 0x0000001334407c24 */ /* 0x008fc4000f8e02ff */
[----:B----4-:R-:W-:Y:S02]  /*2890*/  IMAD.U32 R60, RZ, RZ, UR22 ;  /* 0x00000016ff3c7e24 */ /* 0x010fe4000f8e00ff */
[----:B------:R-:W-:Y:S01]  /*28a0*/  IMAD R64, R64, 0x70, RZ ;  /* 0x0000007040407824 */ /* 0x000fe200078e02ff */
[----:B0-----:R-:W-:Y:S02]  /*28b0*/  IADD3 R56, P1, P2, R56, UR20, R61 ;  /* 0x0000001438387c10 */ /* 0x001fe4000fa3e03d */
[----:B------:R-:W-:Y:S02]  /*28c0*/  ISETP.NE.U32.AND P0, PT, RZ, UR20, PT ;  /* 0x00000014ff007c0c */ /* 0x000fe4000bf05070 */
[----:B------:R-:W-:Y:S01]  /*28d0*/  IADD3.X R57, PT, PT, R57, UR21, RZ, P1, P2 ;  /* 0x0000001539397c10 */ /* 0x000fe20008fe44ff */
[----:B--2---:R-:W-:Y:S01]  /*28e0*/  IMAD R12, R2, UR19, R15 ;  /* 0x00000013020c7c24 */ /* 0x004fe2000f8e020f */
[----:B------:R-:W-:Y:S01]  /*28f0*/  ISETP.NE.AND.EX P0, PT, RZ, UR21, PT, P0 ;  /* 0x00000015ff007c0c */ /* 0x000fe2000bf05300 */
[----:B------:R-:W-:-:S02]  /*2900*/  IMAD R60, R15, R60, UR43 ;  /* 0x0000002b0f3c7e24 */ /* 0x000fc4000f8e023c */
[----:B-1----:R-:W-:Y:S02]  /*2910*/  VIADD R13, R14, 0xffffffe ;  /* 0x0ffffffe0e0d7836 */ /* 0x002fe40000000000 */
[----:B------:R-:W-:Y:S02]  /*2920*/  IMAD R11, R12, 0x70, R11 ;  /* 0x000000700c0b7824 */ /* 0x000fe400078e020b */
[----:B------:R-:W-:Y:S02]  /*2930*/  IMAD.MOV.U32 R12, RZ, RZ, RZ ;  /* 0x000000ffff0c7224 */ /* 0x000fe400078e00ff */
[----:B------:R-:W0:Y:S01]  /*2940*/  F2I.FTZ.U32.TRUNC.NTZ R13, R13 ;  /* 0x0000000d000d7305 */ /* 0x000e22000021f000 */
[----:B------:R-:W-:Y:S02]  /*2950*/  IMAD R60, R60, UR22, R61 ;  /* 0x000000163c3c7c24 */ /* 0x000fe4000f8e023d */
[----:B-----5:R-:W-:-:S04]  /*2960*/  IMAD.WIDE R120, R11, 0x4, R120 ;  /* 0x000000040b787825 */ /* 0x020fc800078e0278 */
[----:B------:R-:W-:Y:S02]  /*2970*/  VIADD R61, R61, 0x1 ;  /* 0x000000013d3d7836 */ /* 0x000fe40000000000 */
[----:B------:R-:W-:Y:S02]  /*2980*/  VIADD R63, R63, UR7 ;  /* 0x000000073f3f7c36 */ /* 0x000fe40008000000 */
[----:B0-----:R-:W-:-:S04]  /*2990*/  IMAD.MOV R14, RZ, RZ, -R13 ;  /* 0x000000ffff0e7224 */ /* 0x001fc800078e0a0d */
[----:B------:R-:W-:-:S04]  /*29a0*/  IMAD R55, R14, R53, RZ ;  /* 0x000000350e377224 */ /* 0x000fc800078e02ff */
[----:B------:R-:W-:-:S07]  /*29b0*/  IMAD.HI.U32 R55, R13, R55, R12 ;  /* 0x000000370d377227 */ /* 0x000fce00078e000c */
.L_x_1708:
[----:B0-----:R-:W2:Y:S01]  /*29c0*/  @P0 LDG.E.U8 R13, desc[UR36][R56.64] ;  /* 0x00000024380d0981 */ /* 0x001ea2000c1e1100 */
[----:B------:R-:W-:Y:S01]  /*29d0*/  VIADD R66, R61, 0xffffffff ;  /* 0xffffffff3d427836 */ /* 0x000fe20000000000 */
[----:B------:R-:W-:Y:S01]  /*29e0*/  UISETP.NE.AND UP0, UPT, UR16, URZ, UPT ;  /* 0x000000ff1000728c */ /* 0x000fe2000bf05270 */
[----:B------:R-:W-:Y:S01]  /*29f0*/  IMAD.U32 R52, RZ, RZ, UR17 ;  /* 0x00000011ff347e24 */ /* 0x000fe2000f8e00ff */
[----:B------:R-:W-:Y:S02]  /*2a00*/  BSSY.RECONVERGENT B0, `(.L_x_1399) ;  /* 0x0000be2000007945 */ /* 0x000fe40003800200 */
[----:B------:R-:W-:Y:S02]  /*2a10*/  IABS R12, R66 ;  /* 0x00000042000c7213 */ /* 0x000fe40000000000 */
[----:B------:R-:W-:Y:S02]  /*2a20*/  IABS R14, R52 ;  /* 0x00000034000e7213 */ /* 0x000fe40000000000 */
[----:B------:R-:W-:Y:S01]  /*2a30*/  ISETP.GE.AND P3, PT, R66, RZ, PT ;  /* 0x000000ff4200720c */ /* 0x000fe20003f66270 */
[----:B------:R-:W-:-:S04]  /*2a40*/  IMAD.HI.U32 R11, R55, R12, RZ ;  /* 0x0000000c370b7227 */ /* 0x000fc800078e00ff */
[----:B------:R-:W-:-:S04]  /*2a50*/  IMAD.MOV R11, RZ, RZ, -R11 ;  /* 0x000000ffff0b7224 */ /* 0x000fc800078e0a0b */
[----:B------:R-:W-:-:S05]  /*2a60*/  IMAD R11, R14, R11, R12 ;  /* 0x0000000b0e0b7224 */ /* 0x000fca00078e020c */
[----:B------:R-:W-:-:S13]  /*2a70*/  ISETP.GT.U32.AND P1, PT, R53, R11, PT ;  /* 0x0000000b3500720c */ /* 0x000fda0003f24070 */
[----:B------:R-:W-:-:S05]  /*2a80*/  @!P1 IMAD.IADD R11, R11, 0x1, -R14 ;  /* 0x000000010b0b9824 */ /* 0x000fca00078e0a0e */
[----:B------:R-:W-:-:S13]  /*2a90*/  ISETP.GT.U32.AND P1, PT, R53, R11, PT ;  /* 0x0000000b3500720c */ /* 0x000fda0003f24070 */
[----:B------:R-:W-:Y:S01]  /*2aa0*/  @!P1 IMAD.IADD R11, R11, 0x1, -R14 ;  /* 0x000000010b0b9824 */ /* 0x000fe200078e0a0e */
[----:B------:R-:W-:-:S03]  /*2ab0*/  ISETP.NE.AND P1, PT, R52, RZ, PT ;  /* 0x000000ff3400720c */ /* 0x000fc60003f25270 */
[----:B------:R-:W-:-:S10]  /*2ac0*/  @!P3 IMAD.MOV R11, RZ, RZ, -R11 ;  /* 0x000000ffff0bb224 */ /* 0x000fd400078e0a0b */
[----:B------:R-:W-:Y:S02]  /*2ad0*/  @!P1 LOP3.LUT R11, RZ, R52, RZ, 0x33, !PT ;  /* 0x00000034ff0b9212 */ /* 0x000fe400078e33ff */
[----:B--2---:R-:W-:Y:S01]  /*2ae0*/  ISETP.NE.AND P2, PT, R13, RZ, P0 ;  /* 0x000000ff0d00720c */ /* 0x004fe20000745270 */
[----:B------:R-:W-:-:S12]  /*2af0*/  BRA.U UP0, `(.L_x_1400) ;  /* 0x0000008900d47547 */ /* 0x000fd8000b800000 */
[----:B------:R-:W-:-:S13]  /*2b00*/  ISETP.NE.AND P4, PT, R16, RZ, PT ;  /* 0x000000ff1000720c */ /* 0x000fda0003f85270 */
[----:B------:R-:W-:Y:S02]  /*2b10*/  VOTEU.ANY UP0, P4 ;  /* 0x0000000000ff7886 */ /* 0x000fe40002000100 */
[----:B------:R-:W-:Y:S05]  /*2b20*/  BRA.U !UP0, `(.L_x_1401) ;  /* 0x0000004508e47547 */ /* 0x000fea000b800000 */
[----:B------:R-:W-:Y:S01]  /*2b30*/  ISETP.GE.AND P1, PT, R66, UR43, PT ;  /* 0x0000002b42007c0c */ /* 0x000fe2000bf26270 */
[----:B------:R-:W-:Y:S01]  /*2b40*/  BSSY.RECONVERGENT B2, `(.L_x_1402) ;  /* 0x0000023000027945 */ /* 0x000fe20003800200 */
[----:B------:R-:W-:Y:S02]  /*2b50*/  IMAD.SHL.U32 R13, R11, 0x4, RZ ;  /* 0x000000040b0d7824 */ /* 0x000fe400078e00ff */
[----:B------:R-:W-:-:S09]  /*2b60*/  IMAD R12, R52, 0x70, RZ ;  /* 0x00000070340c7824 */ /* 0x000fd200078e02ff */
[----:B------:R-:W-:Y:S05]  /*2b70*/  @P1 BRA `(.L_x_1403) ;  /* 0x00000000007c1947 */ /* 0x000fea0003800000 */
[----:B------:R-:W-:Y:S01]  /*2b80*/  ISETP.GE.AND P1, PT, R13, R12, PT ;  /* 0x0000000c0d00720c */ /* 0x000fe20003f26270 */
[----:B------:R-:W-:Y:S01]  /*2b90*/  BSSY.RECONVERGENT B3, `(.L_x_1404) ;  /* 0x0000014000037945 */ /* 0x000fe20003800200 */
[----:B------:R-:W-:-:S11]  /*2ba0*/  IMAD.MOV.U32 R119, RZ, RZ, RZ ;  /* 0x000000ffff777224 */ /* 0x000fd600078e00ff */
[----:B------:R-:W-:Y:S05]  /*2bb0*/  @P1 BRA `(.L_x_1405) ;  /* 0x0000000000441947 */ /* 0x000fea0003800000 */
[----:B------:R-:W0:Y:S02]  /*2bc0*/  S2UR UR7, SR_CTAID.Y ;  /* 0x00000000000779c3 */ /* 0x000e240000002600 */
[----:B0-----:R-:W-:-:S05]  /*2bd0*/  IMAD R122, R52, UR7, RZ ;  /* 0x00000007347a7c24 */ /* 0x001fca000f8e02ff */
[----:B------:R-:W-:-:S04]  /*2be0*/  IADD3 R14, P3, PT, R122, R11, RZ ;  /* 0x0000000b7a0e7210 */ /* 0x000fc80007f7e0ff */
[----:B------:R-:W-:Y:S02]  /*2bf0*/  LEA.HI.X.SX32 R15, R122, RZ, 0x1, P3 ;  /* 0x000000ff7a0f7211 */ /* 0x000fe400018f0eff */
[----:B------:R-:W-:-:S04]  /*2c00*/  LEA R122, P3, R14, UR8, 0x2 ;  /* 0x000000080e7a7c11 */ /* 0x000fc8000f8610ff */
[----:B------:R-:W-:-:S05]  /*2c10*/  LEA.HI.X R123, R14, UR9, R15, 0x2, P3 ;  /* 0x000000090e7b7c11 */ /* 0x000fca00098f140f */
[----:B------:R-:W2:Y:S01]  /*2c20*/  LDG.E R122, desc[UR36][R122.64] ;  /* 0x000000247a7a7981 */ /* 0x000ea2000c1e1900 */
[----:B------:R-:W0:Y:S02]  /*2c30*/  S2R R14, SR_TID.X ;  /* 0x00000000000e7919 */ /* 0x000e240000002100 */
[----:B0-----:R-:W-:-:S05]  /*2c40*/  LOP3.LUT R15, R14, 0x3, RZ, 0xc0, !PT ;  /* 0x000000030e0f7812 */ /* 0x001fca00078ec0ff */
        /* <DEDUP_REMOVED lines=8> */
.L_x_1405:
[----:B------:R-:W-:Y:S05]  /*2cd0*/  BSYNC.RECONVERGENT B3 ;  /* 0x0000000000037941 */ /* 0x000fea0003800200 */
.L_x_1404:
[----:B------:R-:W2:Y:S01]  /*2ce0*/  LDG.E R113, desc[UR36][R120.64] ;  /* 0x0000002478717981 */ /* 0x000ea2000c1e1900 */
[----:B0-----:R-:W0:Y:S01]  /*2cf0*/  @!P1 LDC.64 R14, c[0x0][0x3b8] ;  /* 0x0000ee00ff0e9b82 */ /* 0x001e220000000a00 */
[----:B------:R-:W-:-:S05]  /*2d00*/  @!P1 IADD3 R122, P3, PT, R54, R13, RZ ;  /* 0x0000000d367a9210 */ /* 0x000fca0007f7e0ff */
[----:B------:R-:W-:Y:S01]  /*2d10*/  @!P1 IMAD.X R123, RZ, RZ, R62, P3 ;  /* 0x000000ffff7b9224 */ /* 0x000fe200018e063e */
[----:B0-----:R-:W-:-:S04]  /*2d20*/  @!P1 LEA R14, P4, R122, R14, 0x2 ;  /* 0x0000000e7a0e9211 */ /* 0x001fc800078810ff */
[----:B------:R-:W-:Y:S01]  /*2d30*/  @!P1 LEA.HI.X R15, R122, R15, R123, 0x2, P4 ;  /* 0x0000000f7a0f9211 */ /* 0x000fe200020f147b */
[----:B-----5:R-:W-:-:S04]  /*2d40*/  FADD.FTZ R122, R20, R119 ;  /* 0x00000077147a7221 */ /* 0x020fc80000010000 */
[----:B--2---:R-:W-:-:S05]  /*2d50*/  FMUL.FTZ R113, R122, R113 ;  /* 0x000000717a717220 */ /* 0x004fca0000410000 */
[----:B------:R0:W-:Y:S02]  /*2d60*/  @!P1 STG.E desc[UR36][R14.64], R113 ;  /* 0x000000710e009986 */ /* 0x0001e4000c101924 */
.L_x_1403:
[----:B------:R-:W-:Y:S05]  /*2d70*/  BSYNC.RECONVERGENT B2 ;  /* 0x0000000000027941 */ /* 0x000fea0003800200 */
.L_x_1402:
[----:B------:R-:W-:Y:S01]  /*2d80*/  ISETP.GE.AND P1, PT, R66, UR43, PT ;  /* 0x0000002b42007c0c */ /* 0x000fe2000bf26270 */
[----:B------:R-:W-:Y:S01]  /*2d90*/  BSSY.RECONVERGENT B2, `(.L_x_1406) ;  /* 0x0000044000027945 */ /* 0x000fe20003800200 */
[----:B------:R-:W-:-:S11]  /*2da0*/  IMAD.IADD R119, R11, 0x1, R52 ;  /* 0x000000010b777824 */ /* 0x000fd600078e0234 */
[----:B------:R-:W-:Y:S05]  /*2db0*/  @P1 BRA `(.L_x_1407) ;  /* 0x0000000400041947 */ /* 0x000fea0003800000 */
[----:B------:R-:W-:Y:S01]  /*2dc0*/  IMAD.SHL.U32 R117, R119, 0x4, RZ ;  /* 0x0000000477757824 */ /* 0x000fe200078e00ff */
[----:B------:R-:W-:Y:S01]  /*2dd0*/  BSSY.RECONVERGENT B3, `(.L_x_1408) ;  /* 0x0000015000037945 */ /* 0x000fe20003800200 */
[----:B------:R-:W-:-:S03]  /*2de0*/  IMAD.MOV.U32 R122, RZ, RZ, RZ ;  /* 0x000000ffff7a7224 */ /* 0x000fc600078e00ff */
[----:B------:R-:W-:-:S13]  /*2df0*/  ISETP.GE.AND P3, PT, R117, R12, PT ;  /* 0x0000000c7500720c */ /* 0x000fda0003f66270 */
        /* <DEDUP_REMOVED lines=18> */
.L_x_1409:
[----:B------:R-:W-:Y:S05]  /*2f20*/  BSYNC.RECONVERGENT B3 ;  /* 0x0000000000037941 */ /* 0x000fea0003800200 */
.L_x_1408:
[----:B------:R-:W2:Y:S01]  /*2f30*/  LDG.E R118, desc[UR36][R120.64+0x10] ;  /* 0x0000102478767981 */ /* 0x000ea2000c1e1900 */
[----:B0-----:R-:W0:Y:S01]  /*2f40*/  @!P3 LDC.64 R14, c[0x0][0x3b8] ;  /* 0x0000ee00ff0ebb82 */ /* 0x001e220000000a00 */
[----:B-1----:R-:W-:Y:S01]  /*2f50*/  @!P3 IADD3 R123, P4, PT, R54, R117, RZ ;  /* 0x00000075367bb210 */ /* 0x002fe20007f9e0ff */
[----:B------:R-:W-:Y:S03]  /*2f60*/  BSSY.RECONVERGENT B3, `(.L_x_1410) ;  /* 0x000001d000037945 */ /* 0x000fe60003800200 */
[----:B------:R-:W-:Y:S01]  /*2f70*/  @!P3 LEA.HI.X.SX32 R124, R117, R62, 0x1, P4 ;  /* 0x0000003e757cb211 */ /* 0x000fe200020f0eff */
[----:B-----5:R-:W-:Y:S01]  /*2f80*/  FADD.FTZ R117, R21, R122 ;  /* 0x0000007a15757221 */ /* 0x020fe20000010000 */
[----:B0-----:R-:W-:-:S04]  /*2f90*/  @!P3 LEA R14, P4, R123, R14, 0x2 ;  /* 0x0000000e7b0eb211 */ /* 0x001fc800078810ff */
[----:B------:R-:W-:Y:S01]  /*2fa0*/  @!P3 LEA.HI.X R15, R123, R15, R124, 0x2, P4 ;  /* 0x0000000f7b0fb211 */ /* 0x000fe200020f147c */
[----:B------:R-:W-:Y:S02]  /*2fb0*/  IMAD.MOV.U32 R123, RZ, RZ, RZ ;  /* 0x000000ffff7b7224 */ /* 0x000fe400078e00ff */
[----:B--2---:R-:W-:Y:S01]  /*2fc0*/  FMUL.FTZ R118, R117, R118 ;  /* 0x0000007675767220 */ /* 0x004fe20000410000 */
[----:B------:R-:W-:-:S04]  /*2fd0*/  IMAD R117, R52, 0x8, R13 ;  /* 0x0000000834757824 */ /* 0x000fc800078e020d */
[----:B------:R0:W-:Y:S01]  /*2fe0*/  @!P3 STG.E desc[UR36][R14.64], R118 ;  /* 0x000000760e00b986 */ /* 0x0001e2000c101924 */
[CC--:B------:R-:W-:Y:S02]  /*2ff0*/  ISETP.GE.AND P5, PT, R117.reuse, R12.reuse, PT ;  /* 0x0000000c7500720c */ /* 0x0c0fe40003fa6270 */
[----:B------:R-:W-:-:S11]  /*3000*/  ISETP.GE.AND P4, PT, R117, R12, PT ;  /* 0x0000000c7500720c */ /* 0x000fd60003f86270 */
[----:B0-----:R-:W-:Y:S05]  /*3010*/  @P5 BRA `(.L_x_1411) ;  /* 0x0000000000445947 */ /* 0x001fea0003800000 */
        /* <DEDUP_REMOVED lines=15> */
[----:B------:R-:W-:-:S06]  /*3110*/  LEA.HI.X R123, R124, UR11, R123, 0x2, P3 ;  /* 0x0000000b7c7b7c11 */ /* 0x000fcc00098f147b */
[----:B------:R0:W5:Y:S03]  /*3120*/  LDG.E R123, desc[UR36][R122.64] ;  /* 0x000000247a7b7981 */ /* 0x000166000c1e1900 */
.L_x_1411:
[----:B------:R-:W-:Y:S05]  /*3130*/  BSYNC.RECONVERGENT B3 ;  /* 0x0000000000037941 */ /* 0x000fea0003800200 */
.L_x_1410:
[----:B------:R-:W1:Y:S01]  /*3140*/  @!P4 LDC.64 R14, c[0x0][0x3b8] ;  /* 0x0000ee00ff0ecb82 */ /* 0x000e620000000a00 */
[----:B0-----:R-:W-:-:S04]  /*3150*/  @!P4 IADD3 R122, P3, PT, R54, R117, RZ ;  /* 0x00000075367ac210 */ /* 0x001fc80007f7e0ff */
[----:B------:R-:W-:Y:S02]  /*3160*/  @!P4 LEA.HI.X.SX32 R117, R117, R62, 0x1, P3 ;  /* 0x0000003e7575c211 */ /* 0x000fe400018f0eff */
[----:B-1----:R-:W-:-:S04]  /*3170*/  @!P4 LEA R14, P3, R122, R14, 0x2 ;  /* 0x0000000e7a0ec211 */ /* 0x002fc800078610ff */
[----:B------:R-:W-:Y:S02]  /*3180*/  @!P4 LEA.HI.X R15, R122, R15, R117, 0x2, P3 ;  /* 0x0000000f7a0fc211 */ /* 0x000fe400018f1475 */
[----:B------:R-:W2:Y:S01]  /*3190*/  LDG.E R122, desc[UR36][R120.64+0x20] ;  /* 0x00002024787a7981 */ /* 0x000ea2000c1e1900 */
[----:B-----5:R-:W-:-:S04]  /*31a0*/  FADD.FTZ R123, R22, R123 ;  /* 0x0000007b167b7221 */ /* 0x020fc80000010000 */
[----:B--2---:R-:W-:-:S05]  /*31b0*/  FMUL.FTZ R117, R123, R122 ;  /* 0x0000007a7b757220 */ /* 0x004fca0000410000 */
[----:B------:R1:W-:Y:S02]  /*31c0*/  @!P4 STG.E desc[UR36][R14.64], R117 ;  /* 0x000000750e00c986 */ /* 0x0003e4000c101924 */
.L_x_1407:
[----:B------:R-:W-:Y:S05]  /*31d0*/  BSYNC.RECONVERGENT B2 ;  /* 0x0000000000027941 */ /* 0x000fea0003800200 */
.L_x_1406:
[----:B------:R-:W-:Y:S04]  /*31e0*/  BSSY.RECONVERGENT B2, `(.L_x_1412) ;  /* 0x0000046000027945 */ /* 0x000fe80003800200 */
[----:B------:R-:W-:Y:S05]  /*31f0*/  @P1 BRA `(.L_x_1413) ;  /* 0x0000000400101947 */ /* 0x000fea0003800000 */
[----:B------:R-:W-:Y:S01]  /*3200*/  IMAD R125, R52, 0x2, R119 ;  /* 0x00000002347d7824 */ /* 0x000fe200078e0277 */
[----:B------:R-:W-:Y:S01]  /*3210*/  BSSY.RECONVERGENT B3, `(.L_x_1414) ;  /* 0x0000017000037945 */ /* 0x000fe20003800200 */
[----:B------:R-:W-:Y:S02]  /*3220*/  IMAD.MOV.U32 R122, RZ, RZ, RZ ;  /* 0x000000ffff7a7224 */ /* 0x000fe400078e00ff */
[----:B------:R-:W-:-:S05]  /*3230*/  IMAD.SHL.U32 R125, R125, 0x4, RZ ;  /* 0x000000047d7d7824 */ /* 0x000fca00078e00ff */
[CC--:B------:R-:W-:Y:S02]  /*3240*/  ISETP.GE.AND P4, PT, R125.reuse, R12.reuse, PT ;  /* 0x0000000c7d00720c */ /* 0x0c0fe40003f86270 */
[----:B------:R-:W-:-:S11]  /*3250*/  ISETP.GE.AND P3, PT, R125, R12, PT ;  /* 0x0000000c7d00720c */ /* 0x000fd60003f66270 */
[----:B------:R-:W-:Y:S05]  /*3260*/  @P4 BRA `(.L_x_1415) ;  /* 0x0000000000444947 */ /* 0x000fea0003800000 */
[----:B------:R-:W0:Y:S02]  /*3270*/  S2UR UR7, SR_CTAID.Y ;  /* 0x00000000000779c3 */ /* 0x000e240000002600 */
[----:B01----:R-:W-:-:S05]  /*3280*/  IMAD R14, R52, UR7, RZ ;  /* 0x00000007340e7c24 */ /* 0x003fca000f8e02ff */
        /* <DEDUP_REMOVED lines=15> */
.L_x_1415:
[----:B------:R-:W-:Y:S05]  /*3380*/  BSYNC.RECONVERGENT B3 ;  /* 0x0000000000037941 */ /* 0x000fea0003800200 */
.L_x_1414:
[----:B--2---:R-:W2:Y:S01]  /*3390*/  LDG.E R123, desc[UR36][R120.64+0x30] ;  /* 0x00003024787b7981 */ /* 0x004ea2000c1e1900 */
[----:B01----:R-:W0:Y:S01]  /*33a0*/  @!P3 LDC.64 R14, c[0x0][0x3b8] ;  /* 0x0000ee00ff0ebb82 */ /* 0x003e220000000a00 */
[----:B------:R-:W-:Y:S01]  /*33b0*/  @!P3 IADD3 R116, P4, PT, R54, R125, RZ ;  /* 0x0000007d3674b210 */ /* 0x000fe20007f9e0ff */
[----:B-----5:R-:W-:-:S03]  /*33c0*/  FADD.FTZ R122, R23, R122 ;  /* 0x0000007a177a7221 */ /* 0x020fc60000010000 */
[----:B------:R-:W-:Y:S02]  /*33d0*/  @!P3 LEA.HI.X.SX32 R125, R125, R62, 0x1, P4 ;  /* 0x0000003e7d7db211 */ /* 0x000fe400020f0eff */
[----:B0-----:R-:W-:-:S04]  /*33e0*/  @!P3 LEA R14, P4, R116, R14, 0x2 ;  /* 0x0000000e740eb211 */ /* 0x001fc800078810ff */
[----:B------:R-:W-:Y:S01]  /*33f0*/  @!P3 LEA.HI.X R15, R116, R15, R125, 0x2, P4 ;  /* 0x0000000f740fb211 */ /* 0x000fe200020f147d */
[----:B--2---:R-:W-:-:S05]  /*3400*/  FMUL.FTZ R116, R122, R123 ;  /* 0x0000007b7a747220 */ /* 0x004fca0000410000 */
[----:B------:R2:W-:Y:S01]  /*3410*/  @!P3 STG.E desc[UR36][R14.64], R116 ;  /* 0x000000740e00b986 */ /* 0x0005e2000c101924 */
[----:B------:R-:W-:Y:S05]  /*3420*/  @P1 BRA `(.L_x_1413) ;  /* 0x0000000000841947 */ /* 0x000fea0003800000 */
[----:B------:R-:W-:Y:S01]  /*3430*/  IMAD R111, R52, 0x10, R13 ;  /* 0x00000010346f7824 */ /* 0x000fe200078e020d */
[----:B------:R-:W-:Y:S01]  /*3440*/  BSSY.RECONVERGENT B3, `(.L_x_1416) ;  /* 0x0000016000037945 */ /* 0x000fe20003800200 */
[----:B------:R-:W-:-:S03]  /*3450*/  IMAD.MOV.U32 R123, RZ, RZ, RZ ;  /* 0x000000ffff7b7224 */ /* 0x000fc600078e00ff */
[CC--:B------:R-:W-:Y:S02]  /*3460*/  ISETP.GE.AND P4, PT, R111.reuse, R12.reuse, PT ;  /* 0x0000000c6f00720c */ /* 0x0c0fe40003f86270 */
[----:B------:R-:W-:-:S11]  /*3470*/  ISETP.GE.AND P3, PT, R111, R12, PT ;  /* 0x0000000c6f00720c */ /* 0x000fd60003f66270 */
[----:B------:R-:W-:Y:S05]  /*3480*/  @P4 BRA `(.L_x_1417) ;  /* 0x0000000000444947 */ /* 0x000fea0003800000 */
[----:B------:R-:W2:Y:S02]  /*3490*/  S2UR UR7, SR_CTAID.Y ;  /* 0x00000000000779c3 */ /* 0x000ea40000002600 */
[----:B--2---:R-:W-:-:S05]  /*34a0*/  IMAD R14, R52, UR7, RZ ;  /* 0x00000007340e7c24 */ /* 0x004fca000f8e02ff */
        /* <DEDUP_REMOVED lines=15> */
.L_x_1417:
[----:B------:R-:W-:Y:S05]  /*35a0*/  BSYNC.RECONVERGENT B3 ;  /* 0x0000000000037941 */ /* 0x000fea0003800200 */
.L_x_1416:
[----:B--2---:R-:W1:Y:S01]  /*35b0*/  @!P3 LDC.64 R14, c[0x0][0x3b8] ;  /* 0x0000ee00ff0ebb82 */ /* 0x004e620000000a00 */
        /* <DEDUP_REMOVED lines=8> */
.L_x_1413:
[----:B------:R-:W-:Y:S05]  /*3640*/  BSYNC.RECONVERGENT B2 ;  /* 0x0000000000027941 */ /* 0x000fea0003800200 */
.L_x_1412:
[----:B------:R-:W-:Y:S01]  /*3650*/  BSSY.RECONVERGENT B2, `(.L_x_1418) ;  /* 0x0000023000027945 */ /* 0x000fe20003800200 */
[----:B------:R-:W-:-:S03]  /*3660*/  IMAD R119, R52, 0x4, R119 ;  /* 0x0000000434777824 */ /* 0x000fc600078e0277 */
[----:B------:R-:W-:Y:S05]  /*3670*/  @P1 BRA `(.L_x_1419) ;  /* 0x0000000000801947 */ /* 0x000fea0003800000 */
[----:B------:R-:W-:Y:S01]  /*3680*/  IMAD.SHL.U32 R125, R119, 0x4, RZ ;  /* 0x00000004777d7824 */ /* 0x000fe200078e00ff */
[----:B------:R-:W-:Y:S01]  /*3690*/  BSSY.RECONVERGENT B3, `(.L_x_1420) ;  /* 0x0000015000037945 */ /* 0x000fe20003800200 */
[----:B------:R-:W-:-:S03]  /*36a0*/  IMAD.MOV.U32 R122, RZ, RZ, RZ ;  /* 0x000000ffff7a7224 */ /* 0x000fc600078e00ff */
[----:B------:R-:W-:-:S13]  /*36b0*/  ISETP.GE.AND P3, PT, R125, R12, PT ;  /* 0x0000000c7d00720c */ /* 0x000fda0003f66270 */
[----:B------:R-:W-:Y:S05]  /*36c0*/  @P3 BRA `(.L_x_1421) ;  /* 0x0000000000443947 */ /* 0x000fea0003800000 */
[----:B------:R-:W0:Y:S02]  /*36d0*/  S2UR UR7, SR_CTAID.Y ;  /* 0x00000000000779c3 */ /* 0x000e240000002600 */
[----:B0123--:R-:W-:-:S05]  /*36e0*/  IMAD R14, R52, UR7, RZ ;  /* 0x00000007340e7c24 */ /* 0x00ffca000f8e02ff */
        /* <DEDUP_REMOVED lines=15> */
.L_x_1421:
[----:B------:R-:W-:Y:S05]  /*37e0*/  BSYNC.RECONVERGENT B3 ;  /* 0x0000000000037941 */ /* 0x000fea0003800200 */
.L_x_1420:
[----:B----4-:R-:W4:Y:S01]  /*37f0*/  LDG.E R123, desc[UR36][R120.64+0x50] ;  /* 0x00005024787b7981 */ /* 0x010f22000c1e1900 */
[----:B0123--:R-:W0:Y:S01]  /*3800*/  @!P3 LDC.64 R14, c[0x0][0x3b8] ;  /* 0x0000ee00ff0ebb82 */ /* 0x00fe220000000a00 */
[----:B------:R-:W-:Y:S01]  /*3810*/  @!P3 IADD3 R114, P4, PT, R54, R125, RZ ;  /* 0x0000007d3672b210 */ /* 0x000fe20007f9e0ff */
[----:B-----5:R-:W-:-:S03]  /*3820*/  FADD.FTZ R122, R25, R122 ;  /* 0x0000007a197a7221 */ /* 0x020fc60000010000 */
[----:B------:R-:W-:Y:S02]  /*3830*/  @!P3 LEA.HI.X.SX32 R125, R125, R62, 0x1, P4 ;  /* 0x0000003e7d7db211 */ /* 0x000fe400020f0eff */
[----:B0-----:R-:W-:-:S04]  /*3840*/  @!P3 LEA R14, P4, R114, R14, 0x2 ;  /* 0x0000000e720eb211 */ /* 0x001fc800078810ff */
[----:B------:R-:W-:Y:S01]  /*3850*/  @!P3 LEA.HI.X R15, R114, R15, R125, 0x2, P4 ;  /* 0x0000000f720fb211 */ /* 0x000fe200020f147d */
[----:B----4-:R-:W-:-:S05]  /*3860*/  FMUL.FTZ R114, R122, R123 ;  /* 0x0000007b7a727220 */ /* 0x010fca0000410000 */
[----:B------:R4:W-:Y:S03]  /*3870*/  @!P3 STG.E desc[UR36][R14.64], R114 ;  /* 0x000000720e00b986 */ /* 0x0009e6000c101924 */
.L_x_1419:
[----:B------:R-:W-:Y:S05]  /*3880*/  BSYNC.RECONVERGENT B2 ;  /* 0x0000000000027941 */ /* 0x000fea0003800200 */
.L_x_1418:
[----:B------:R-:W-:Y:S01]  /*3890*/  BSSY.RECONVERGENT B2, `(.L_x_1422) ;  /* 0x0000023000027945 */ /* 0x000fe20003800200 */
[----:B------:R-:W-:-:S03]  /*38a0*/  IMAD.IADD R119, R119, 0x1, R52 ;  /* 0x0000000177777824 */ /* 0x000fc600078e0234 */
[----:B------:R-:W-:Y:S05]  /*38b0*/  @P1 BRA `(.L_x_1423) ;  /* 0x0000000000801947 */ /* 0x000fea0003800000 */
[----:B------:R-:W-:Y:S01]  /*38c0*/  IMAD.SHL.U32 R109, R119, 0x4, RZ ;  /* 0x00000004776d7824 */ /* 0x000fe200078e00ff */
[----:B------:R-:W-:Y:S01]  /*38d0*/  BSSY.RECONVERGENT B3, `(.L_x_1424) ;  /* 0x0000015000037945 */ /* 0x000fe20003800200 */
[----:B------:R-:W-:-:S03]  /*38e0*/  IMAD.MOV.U32 R123, RZ, RZ, RZ ;  /* 0x000000ffff7b7224 */ /* 0x000fc600078e00ff */
[----:B------:R-:W-:-:S13]  /*38f0*/  ISETP.GE.AND P3, PT, R109, R12, PT ;  /* 0x0000000c6d00720c */ /* 0x000fda0003f66270 */
[----:B------:R-:W-:Y:S05]  /*3900*/  @P3 BRA `(.L_x_1425) ;  /* 0x0000000000443947 */ /* 0x000fea0003800000 */
[----:B------:R-:W0:Y:S02]  /*3910*/  S2UR UR7, SR_CTAID.Y ;  /* 0x00000000000779c3 */ /* 0x000e240000002600 */
[----:B01234-:R-:W-:-:S05]  /*3920*/  IMAD R14, R52, UR7, RZ ;  /* 0x00000007340e7c24 */ /* 0x01ffca000f8e02ff */
        /* <DEDUP_REMOVED lines=15> */
.L_x_1425:
[----:B------:R-:W-:Y:S05]  /*3a20*/  BSYNC.RECONVERGENT B3 ;  /* 0x0000000000037941 */ /* 0x000fea0003800200 */
.L_x_1424:
[----:B01234-:R-:W0:Y:S01]  /*3a30*/  @!P3 LDC.64 R14, c[0x0][0x3b8] ;  /* 0x0000ee00ff0ebb82 */ /* 0x01fe220000000a00 */
[----:B------:R-:W-:-:S04]  /*3a40*/  @!P3 IADD3 R122, P4, PT, R54, R109, RZ ;  /* 0x0000006d367ab210 */ /* 0x000fc80007f9e0ff */
[----:B------:R-:W-:Y:S02]  /*3a50*/  @!P3 LEA.HI.X.SX32 R109, R109, R62, 0x1, P4 ;  /* 0x0000003e6d6db211 */ /* 0x000fe400020f0eff */
[----:B0-----:R-:W-:-:S04]  /*3a60*/  @!P3 LEA R14, P4, R122, R14, 0x2 ;  /* 0x0000000e7a0eb211 */ /* 0x001fc800078810ff */
[----:B------:R-:W-:Y:S02]  /*3a70*/  @!P3 LEA.HI.X R15, R122, R15, R109, 0x2, P4 ;  /* 0x0000000f7a0fb211 */ /* 0x000fe400020f146d */
[----:B------:R-:W2:Y:S01]  /*3a80*/  LDG.E R122, desc[UR36][R120.64+0x60] ;  /* 0x00006024787a7981 */ /* 0x000ea2000c1e1900 */
[----:B-----5:R-:W-:-:S04]  /*3a90*/  FADD.FTZ R123, R26, R123 ;  /* 0x0000007b1a7b7221 */ /* 0x020fc80000010000 */
[----:B--2---:R-:W-:-:S05]  /*3aa0*/  FMUL.FTZ R109, R123, R122 ;  /* 0x0000007a7b6d7220 */ /* 0x004fca0000410000 */
[----:B------:R0:W-:Y:S02]  /*3ab0*/  @!P3 STG.E desc[UR36][R14.64], R109 ;  /* 0x0000006d0e00b986 */ /* 0x0001e4000c101924 */
.L_x_1423:
[----:B------:R-:W-:Y:S05]  /*3ac0*/  BSYNC.RECONVERGENT B2 ;  /* 0x0000000000027941 */ /* 0x000fea0003800200 */
.L_x_1422:
        /* <DEDUP_REMOVED lines=25> */
.L_x_1429:
[----:B------:R-:W-:Y:S05]  /*3c60*/  BSYNC.RECONVERGENT B3 ;  /* 0x0000000000037941 */ /* 0x000fea0003800200 */
.L_x_1428:
[----:B------:R-:W2:Y:S02]  /*3c70*/  LDG.E R112, desc[UR36][R120.64+0x70] ;  /* 0x0000702478707981 */ /* 0x000ea4000c1e1900 */
[----:B01234-:R-:W0:Y:S01]  /*3c80*/  @!P3 LDC.64 R14, c[0x0][0x3b8] ;  /* 0x0000ee00ff0ebb82 */ /* 0x01fe220000000a00 */
[----:B------:R-:W-:Y:S01]  /*3c90*/  @!P3 IADD3 R123, P4, PT, R54, R115, RZ ;  /* 0x00000073367bb210 */ /* 0x000fe20007f9e0ff */
[----:B------:R-:W-:Y:S03]  /*3ca0*/  BSSY.RECONVERGENT B3, `(.L_x_1430) ;  /* 0x000001d000037945 */ /* 0x000fe60003800200 */
[----:B------:R-:W-:Y:S01]  /*3cb0*/  @!P3 LEA.HI.X.SX32 R124, R115, R62, 0x1, P4 ;  /* 0x0000003e737cb211 */ /* 0x000fe200020f0eff */
[----:B-----5:R-:W-:Y:S01]  /*3cc0*/  FADD.FTZ R115, R27, R122 ;  /* 0x0000007a1b737221 */ /* 0x020fe20000010000 */
[----:B0-----:R-:W-:-:S04]  /*3cd0*/  @!P3 LEA R14, P4, R123, R14, 0x2 ;  /* 0x0000000e7b0eb211 */ /* 0x001fc800078810ff */
[----:B------:R-:W-:Y:S01]  /*3ce0*/  @!P3 LEA.HI.X R15, R123, R15, R124, 0x2, P4 ;  /* 0x0000000f7b0fb211 */ /* 0x000fe200020f147c */
[----:B------:R-:W-:Y:S02]  /*3cf0*/  IMAD.MOV.U32 R123, RZ, RZ, RZ ;  /* 0x000000ffff7b7224 */ /* 0x000fe400078e00ff */
[----:B------:R-:W-:Y:S01]  /*3d00*/  FMUL.FTZ R112, R115, R112 ;  /* 0x0000007073707220 */ /* 0x000fe20000410000 */
        /* <DEDUP_REMOVED lines=22> */
.L_x_1431:
[----:B------:R-:W-:Y:S05]  /*3e70*/  BSYNC.RECONVERGENT B3 ;  /* 0x0000000000037941 */ /* 0x000fea0003800200 */
.L_x_1430:
        /* <DEDUP_REMOVED lines=9> */
.L_x_1427:
[----:B------:R-:W-:Y:S05]  /*3f10*/  BSYNC.RECONVERGENT B2 ;  /* 0x0000000000027941 */ /* 0x000fea0003800200 */
.L_x_1426:
        /* <DEDUP_REMOVED lines=25> */
.L_x_1435:
[----:B------:R-:W-:Y:S05]  /*40b0*/  BSYNC.RECONVERGENT B3 ;  /* 0x0000000000037941 */ /* 0x000fea0003800200 */
.L_x_1434:
[----:B0-----:R-:W2:Y:S02]  /*40c0*/  LDG.E R123, desc[UR36][R120.64+0x90] ;  /* 0x00009024787b7981 */ /* 0x001ea4000c1e1900 */
[----:B-1234-:R-:W0:Y:S01]  /*40d0*/  @!P3 LDC.64 R14, c[0x0][0x3b8] ;  /* 0x0000ee00ff0ebb82 */ /* 0x01ee220000000a00 */
[----:B------:R-:W-:Y:S01]  /*40e0*/  @!P3 IADD3 R110, P4, PT, R54, R125, RZ ;  /* 0x0000007d366eb210 */ /* 0x000fe20007f9e0ff */
[----:B-----5:R-:W-:-:S03]  /*40f0*/  FADD.FTZ R122, R29, R122 ;  /* 0x0000007a1d7a7221 */ /* 0x020fc60000010000 */
[----:B------:R-:W-:Y:S02]  /*4100*/  @!P3 LEA.HI.X.SX32 R125, R125, R62, 0x1, P4 ;  /* 0x0000003e7d7db211 */ /* 0x000fe400020f0eff */
[----:B0-----:R-:W-:-:S04]  /*4110*/  @!P3 LEA R14, P4, R110, R14, 0x2 ;  /* 0x0000000e6e0eb211 */ /* 0x001fc800078810ff */
[----:B------:R-:W-:Y:S01]  /*4120*/  @!P3 LEA.HI.X R15, R110, R15, R125, 0x2, P4 ;  /* 0x0000000f6e0fb211 */ /* 0x000fe200020f147d */
[----:B------:R-:W-:-:S05]  /*4130*/  FMUL.FTZ R110, R122, R123 ;  /* 0x0000007b7a6e7220 */ /* 0x000fca0000410000 */
[----:B------:R0:W-:Y:S03]  /*4140*/  @!P3 STG.E desc[UR36][R14.64], R110 ;  /* 0x0000006e0e00b986 */ /* 0x0001e6000c101924 */
.L_x_1433:
[----:B------:R-:W-:Y:S05]  /*4150*/  BSYNC.RECONVERGENT B2 ;  /* 0x0000000000027941 */ /* 0x000fea0003800200 */
.L_x_1432:
        /* <DEDUP_REMOVED lines=25> */
.L_x_1439:
[----:B------:R-:W-:Y:S05]  /*42f0*/  BSYNC.RECONVERGENT B3 ;  /* 0x0000000000037941 */ /* 0x000fea0003800200 */
.L_x_1438:
        /* <DEDUP_REMOVED lines=9> */
.L_x_1437:
[----:B------:R-:W-:Y:S05]  /*4390*/  BSYNC.RECONVERGENT B2 ;  /* 0x0000000000027941 */ /* 0x000fea0003800200 */
.L_x_1436:
        /* <DEDUP_REMOVED lines=25> */
.L_x_1443:
[----:B------:R-:W-:Y:S05]  /*4530*/  BSYNC.RECONVERGENT B3 ;  /* 0x0000000000037941 */ /* 0x000fea0003800200 */
.L_x_1442:
        /* <DEDUP_REMOVED lines=9> */
.L_x_1441:
[----:B------:R-:W-:Y:S05]  /*45d0*/  BSYNC.RECONVERGENT B2 ;  /* 0x0000000000027941 */ /* 0x000fea0003800200 */
.L_x_1440:
        /* <DEDUP_REMOVED lines=25> */
.L_x_1447:
[----:B------:R-:W-:Y:S05]  /*4770*/  BSYNC.RECONVERGENT B3 ;  /* 0x0000000000037941 */ /* 0x000fea0003800200 */
.L_x_1446:
        /* <DEDUP_REMOVED lines=9> */
.L_x_1445:
[----:B------:R-:W-:Y:S05]  /*4810*/  BSYNC.RECONVERGENT B2 ;  /* 0x0000000000027941 */ /* 0x000fea0003800200 */
.L_x_1444:
        /* <DEDUP_REMOVED lines=25> */
.L_x_1451:
[----:B------:R-:W-:Y:S05]  /*49b0*/  BSYNC.RECONVERGENT B3 ;  /* 0x0000000000037941 */ /* 0x000fea0003800200 */
.L_x_1450:
        /* <DEDUP_REMOVED lines=9> */
.L_x_1449:
[----:B------:R-:W-:Y:S05]  /*4a50*/  BSYNC.RECONVERGENT B2 ;  /* 0x0000000000027941 */ /* 0x000fea0003800200 */
.L_x_1448:
        /* <DEDUP_REMOVED lines=25> */
.L_x_1455:
[----:B------:R-:W-:Y:S05]  /*4bf0*/  BSYNC.RECONVERGENT B3 ;  /* 0x0000000000037941 */ /* 0x000fea0003800200 */
.L_x_1454:
        /* <DEDUP_REMOVED lines=9> */
.L_x_1453:
[----:B------:R-:W-:Y:S05]  /*4c90*/  BSYNC.RECONVERGENT B2 ;  /* 0x0000000000027941 */ /* 0x000fea0003800200 */
.L_x_1452:
        /* <DEDUP_REMOVED lines=25> */
.L_x_1459:
[----:B------:R-:W-:Y:S05]  /*4e30*/  BSYNC.RECONVERGENT B3 ;  /* 0x0000000000037941 */ /* 0x000fea0003800200 */
.L_x_1458:
        /* <DEDUP_REMOVED lines=9> */
.L_x_1457:
[----:B------:R-:W-:Y:S05]  /*4ed0*/  BSYNC.RECONVERGENT B2 ;  /* 0x0000000000027941 */ /* 0x000fea0003800200 */
.L_x_1456:
[----:B------:R-:W-:Y:S01]  /*4ee0*/  BSSY.RECONVERGENT B2, `(.L_x_1460) ;  /* 0x0000022000027945 */ /* 0x000fe20003800200 */
[----:B------:R-:W-:-:S03]  /*4ef0*/  IMAD R13, R52, 0x40, R13 ;  /* 0x00000040340d7824 */ /* 0x000fc600078e020d */
[----:B------:R-:W-:Y:S05]  /*4f00*/  @P1 BRA `(.L_x_1461) ;  /* 0x00000000007c1947 */ /* 0x000fea0003800000 */
[----:B------:R-:W-:Y:S01]  /*4f10*/  ISETP.GE.AND P3, PT, R13, R12, PT ;  /* 0x0000000c0d00720c */ /* 0x000fe20003f66270 */
[----:B------:R-:W-:Y:S01]  /*4f20*/  BSSY.RECONVERGENT B3, `(.L_x_1462) ;  /* 0x0000014000037945 */ /* 0x000fe20003800200 */
[----:B------:R-:W-:-:S11]  /*4f30*/  IMAD.MOV.U32 R123, RZ, RZ, RZ ;  /* 0x000000ffff7b7224 */ /* 0x000fd600078e00ff */
        /* <DEDUP_REMOVED lines=18> */
.L_x_1463:
[----:B------:R-:W-:Y:S05]  /*5060*/  BSYNC.RECONVERGENT B3 ;  /* 0x0000000000037941 */ /* 0x000fea0003800200 */
.L_x_1462:
[----:B------:R-:W2:Y:S02]  /*5070*/  LDG.E R101, desc[UR36][R120.64+0x100] ;  /* 0x0001002478657981 */ /* 0x000ea4000c1e1900 */
[----:B01234-:R-:W0:Y:S01]  /*5080*/  @!P3 LDC.64 R14, c[0x0][0x3b8] ;  /* 0x0000ee00ff0ebb82 */ /* 0x01fe220000000a00 */
[----:B------:R-:W-:-:S04]  /*5090*/  @!P3 IADD3 R122, P4, PT, R54, R13, RZ ;  /* 0x0000000d367ab210 */ /* 0x000fc80007f9e0ff */
[----:B------:R-:W-:Y:S02]  /*50a0*/  @!P3 LEA.HI.X.SX32 R13, R13, R62, 0x1, P4 ;  /* 0x0000003e0d0db211 */ /* 0x000fe400020f0eff */
[----:B0-----:R-:W-:-:S04]  /*50b0*/  @!P3 LEA R14, P4, R122, R14, 0x2 ;  /* 0x0000000e7a0eb211 */ /* 0x001fc800078810ff */
[----:B------:R-:W-:Y:S01]  /*50c0*/  @!P3 LEA.HI.X R15, R122, R15, R13, 0x2, P4 ;  /* 0x0000000f7a0fb211 */ /* 0x000fe200020f140d */
[----:B-----5:R-:W-:-:S04]  /*50d0*/  FADD.FTZ R122, R36, R123 ;  /* 0x0000007b247a7221 */ /* 0x020fc80000010000 */
[----:B------:R-:W-:-:S05]  /*50e0*/  FMUL.FTZ R101, R122, R101 ;  /* 0x000000657a657220 */ /* 0x000fca0000410000 */
[----:B------:R0:W-:Y:S02]  /*50f0*/  @!P3 STG.E desc[UR36][R14.64], R101 ;  /* 0x000000650e00b986 */ /* 0x0001e4000c101924 */
.L_x_1461:
[----:B------:R-:W-:Y:S05]  /*5100*/  BSYNC.RECONVERGENT B2 ;  /* 0x0000000000027941 */ /* 0x000fea0003800200 */
.L_x_1460:
        /* <DEDUP_REMOVED lines=25> */
.L_x_1467:
[----:B------:R-:W-:Y:S05]  /*52a0*/  BSYNC.RECONVERGENT B3 ;  /* 0x0000000000037941 */ /* 0x000fea0003800200 */
.L_x_1466:
[----:B------:R-:W2:Y:S02]  /*52b0*/  LDG.E R102, desc[UR36][R120.64+0x110] ;  /* 0x0001102478667981 */ /* 0x000ea4000c1e1900 */
[----:B01234-:R-:W0:Y:S01]  /*52c0*/  @!P3 LDC.64 R14, c[0x0][0x3b8] ;  /* 0x0000ee00ff0ebb82 */ /* 0x01fe220000000a00 */
[----:B------:R-:W-:-:S04]  /*52d0*/  @!P3 IADD3 R123, P4, PT, R54, R119, RZ ;  /* 0x00000077367bb210 */ /* 0x000fc80007f9e0ff */
[----:B------:R-:W-:Y:S01]  /*52e0*/  @!P3 LEA.HI.X.SX32 R124, R119, R62, 0x1, P4 ;  /* 0x0000003e777cb211 */ /* 0x000fe200020f0eff */
[----:B-----5:R-:W-:Y:S01]  /*52f0*/  FADD.FTZ R119, R37, R122 ;  /* 0x0000007a25777221 */ /* 0x020fe20000010000 */
[----:B0-----:R-:W-:-:S04]  /*5300*/  @!P3 LEA R14, P4, R123, R14, 0x2 ;  /* 0x0000000e7b0eb211 */ /* 0x001fc800078810ff */
[----:B------:R-:W-:Y:S01]  /*5310*/  @!P3 LEA.HI.X R15, R123, R15, R124, 0x2, P4 ;  /* 0x0000000f7b0fb211 */ /* 0x000fe200020f147c */
[----:B------:R-:W-:-:S05]  /*5320*/  FMUL.FTZ R102, R119, R102 ;  /* 0x0000006677667220 */ /* 0x000fca0000410000 */
[----:B------:R0:W-:Y:S03]  /*5330*/  @!P3 STG.E desc[UR36][R14.64], R102 ;  /* 0x000000660e00b986 */ /* 0x0001e6000c101924 */
.L_x_1465:
[----:B------:R-:W-:Y:S05]  /*5340*/  BSYNC.RECONVERGENT B2 ;  /* 0x0000000000027941 */ /* 0x000fea0003800200 */
.L_x_1464:
        /* <DEDUP_REMOVED lines=25> */
.L_x_1471:
[----:B------:R-:W-:Y:S05]  /*54e0*/  BSYNC.RECONVERGENT B3 ;  /* 0x0000000000037941 */ /* 0x000fea0003800200 */
.L_x_1470:
[----:B------:R-:W2:Y:S02]  /*54f0*/  LDG.E R100, desc[UR36][R120.64+0x120] ;  /* 0x0001202478647981 */ /* 0x000ea4000c1e1900 */
[----:B01234-:R-:W0:Y:S01]  /*5500*/  @!P3 LDC.64 R14, c[0x0][0x3b8] ;  /* 0x0000ee00ff0ebb82 */ /* 0x01fe220000000a00 */
[----:B------:R-:W-:Y:S01]  /*5510*/  @!P3 IADD3 R122, P4, PT, R54, R119, RZ ;  /* 0x00000077367ab210 */ /* 0x000fe20007f9e0ff */
[----:B-----5:R-:W-:-:S03]  /*5520*/  FADD.FTZ R123, R38, R123 ;  /* 0x0000007b267b7221 */ /* 0x020fc60000010000 */
[----:B------:R-:W-:Y:S02]  /*5530*/  @!P3 LEA.HI.X.SX32 R119, R119, R62, 0x1, P4 ;  /* 0x0000003e7777b211 */ /* 0x000fe400020f0eff */
[----:B0-----:R-:W-:-:S04]  /*5540*/  @!P3 LEA R14, P4, R122, R14, 0x2 ;  /* 0x0000000e7a0eb211 */ /* 0x001fc800078810ff */
[----:B------:R-:W-:Y:S01]  /*5550*/  @!P3 LEA.HI.X R15, R122, R15, R119, 0x2, P4 ;  /* 0x0000000f7a0fb211 */ /* 0x000fe200020f1477 */
[----:B------:R-:W-:-:S05]  /*5560*/  FMUL.FTZ R100, R123, R100 ;  /* 0x000000647b647220 */ /* 0x000fca0000410000 */
[----:B------:R0:W-:Y:S03]  /*5570*/  @!P3 STG.E desc[UR36][R14.64], R100 ;  /* 0x000000640e00b986 */ /* 0x0001e6000c101924 */
.L_x_1469:
[----:B------:R-:W-:Y:S05]  /*5580*/  BSYNC.RECONVERGENT B2 ;  /* 0x0000000000027941 */ /* 0x000fea0003800200 */
.L_x_1468:
        /* <DEDUP_REMOVED lines=25> */
.L_x_1475:
[----:B------:R-:W-:Y:S05]  /*5720*/  BSYNC.RECONVERGENT B3 ;  /* 0x0000000000037941 */ /* 0x000fea0003800200 */
.L_x_1474:
        /* <DEDUP_REMOVED lines=9> */
.L_x_1473:
[----:B------:R-:W-:Y:S05]  /*57c0*/  BSYNC.RECONVERGENT B2 ;  /* 0x0000000000027941 */ /* 0x000fea0003800200 */
.L_x_1472:
        /* <DEDUP_REMOVED lines=25> */
.L_x_1479:
[----:B------:R-:W-:Y:S05]  /*5960*/  BSYNC.RECONVERGENT B3 ;  /* 0x0000000000037941 */ /* 0x000fea0003800200 */
.L_x_1478:
        /* <DEDUP_REMOVED lines=9> */
.L_x_1477:
[----:B------:R-:W-:Y:S05]  /*5a00*/  BSYNC.RECONVERGENT B2 ;  /* 0x0000000000027941 */ /* 0x000fea0003800200 */
.L_x_1476:
        /* <DEDUP_REMOVED lines=25> */
.L_x_1483:
[----:B------:R-:W-:Y:S05]  /*5ba0*/  BSYNC.RECONVERGENT B3 ;  /* 0x0000000000037941 */ /* 0x000fea0003800200 */
.L_x_1482:
        /* <DEDUP_REMOVED lines=9> */
.L_x_1481:
[----:B------:R-:W-:Y:S05]  /*5c40*/  BSYNC.RECONVERGENT B2 ;  /* 0x0000000000027941 */ /* 0x000fea0003800200 */
.L_x_1480:
        /* <DEDUP_REMOVED lines=25> */
.L_x_1487:
[----:B------:R-:W-:Y:S05]  /*5de0*/  BSYNC.RECONVERGENT B3 ;  /* 0x0000000000037941 */ /* 0x000fea0003800200 */
.L_x_1486:
        /* <DEDUP_REMOVED lines=9> */
.L_x_1485:
[----:B------:R-:W-:Y:S05]  /*5e80*/  BSYNC.RECONVERGENT B2 ;  /* 0x0000000000027941 */ /* 0x000fea0003800200 */
.L_x_1484:
        /* <DEDUP_REMOVED lines=25> */
.L_x_1491:
[----:B------:R-:W-:Y:S05]  /*6020*/  BSYNC.RECONVERGENT B3 ;  /* 0x0000000000037941 */ /* 0x000fea0003800200 */
.L_x_1490:
        /* <DEDUP_REMOVED lines=9> */
.L_x_1489:
[----:B------:R-:W-:Y:S05]  /*60c0*/  BSYNC.RECONVERGENT B2 ;  /* 0x0000000000027941 */ /* 0x000fea0003800200 */
.L_x_1488:
        /* <DEDUP_REMOVED lines=25> */
.L_x_1495:
[----:B------:R-:W-:Y:S05]  /*6260*/  BSYNC.RECONVERGENT B3 ;  /* 0x0000000000037941 */ /* 0x000fea0003800200 */
.L_x_1494:
        /* <DEDUP_REMOVED lines=9> */
.L_x_1493:
[----:B------:R-:W-:Y:S05]  /*6300*/  BSYNC.RECONVERGENT B2 ;  /* 0x0000000000027941 */ /* 0x000fea0003800200 */
.L_x_1492:
        /* <DEDUP_REMOVED lines=25> */
.L_x_1499:
[----:B------:R-:W-:Y:S05]  /*64a0*/  BSYNC.RECONVERGENT B3 ;  /* 0x0000000000037941 */ /* 0x000fea0003800200 */
.L_x_1498:
        /* <DEDUP_REMOVED lines=9> */
.L_x_1497:
[----:B------:R-:W-:Y:S05]  /*6540*/  BSYNC.RECONVERGENT B2 ;  /* 0x0000000000027941 */ /* 0x000fea0003800200 */
.L_x_1496:
        /* <DEDUP_REMOVED lines=25> */
.L_x_1503:
[----:B------:R-:W-:Y:S05]  /*66e0*/  BSYNC.RECONVERGENT B3 ;  /* 0x0000000000037941 */ /* 0x000fea0003800200 */
.L_x_1502:
        /* <DEDUP_REMOVED lines=9> */
.L_x_1501:
[----:B------:R-:W-:Y:S05]  /*6780*/  BSYNC.RECONVERGENT B2 ;  /* 0x0000000000027941 */ /* 0x000fea0003800200 */
.L_x_1500:
        /* <DEDUP_REMOVED lines=25> */
.L_x_1507:
[----:B------:R-:W-:Y:S05]  /*6920*/  BSYNC.RECONVERGENT B3 ;  /* 0x0000000000037941 */ /* 0x000fea0003800200 */
.L_x_1506:
        /* <DEDUP_REMOVED lines=9> */
.L_x_1505:
[----:B------:R-:W-:Y:S05]  /*69c0*/  BSYNC.RECONVERGENT B2 ;  /* 0x0000000000027941 */ /* 0x000fea0003800200 */
.L_x_1504:
        /* <DEDUP_REMOVED lines=25> */
.L_x_1511:
[----:B------:R-:W-:Y:S05]  /*6b60*/  BSYNC.RECONVERGENT B3 ;  /* 0x0000000000037941 */ /* 0x000fea0003800200 */
.L_x_1510:
        /* <DEDUP_REMOVED lines=9> */
.L_x_1509:
[----:B------:R-:W-:Y:S05]  /*6c00*/  BSYNC.RECONVERGENT B2 ;  /* 0x0000000000027941 */ /* 0x000fea0003800200 */
.L_x_1508:
        /* <DEDUP_REMOVED lines=25> */
.L_x_1515:
[----:B------:R-:W-:Y:S05]  /*6da0*/  BSYNC.RECONVERGENT B3 ;  /* 0x0000000000037941 */ /* 0x000fea0003800200 */
.L_x_1514:
        /* <DEDUP_REMOVED lines=9> */
.L_x_1513:
[----:B------:R-:W-:Y:S05]  /*6e40*/  BSYNC.RECONVERGENT B2 ;  /* 0x0000000000027941 */ /* 0x000fea0003800200 */
.L_x_1512:
        /* <DEDUP_REMOVED lines=25> */
.L_x_1519:
[----:B------:R-:W-:Y:S05]  /*6fe0*/  BSYNC.RECONVERGENT B3 ;  /* 0x0000000000037941 */ /* 0x000fea0003800200 */
.L_x_1518:
        /* <DEDUP_REMOVED lines=9> */
.L_x_1517:
[----:B------:R-:W-:Y:S05]  /*7080*/  BSYNC.RECONVERGENT B2 ;  /* 0x0000000000027941 */ /* 0x000fea0003800200 */
.L_x_1516:
[----:B------:R-:W-:Y:S05]  /*7090*/  @P1 BRA `(.L_x_1520) ;  /* 0x0000007400e01947 */ /* 0x000fea0003800000 */
[----:B------:R-:W-:Y:S01]  /*70a0*/  IMAD.IADD R119, R13, 0x1, R52 ;  /* 0x000000010d777824 */ /* 0x000fe200078e0234 */
[----:B------:R-:W-:Y:S01]  /*70b0*/  BSSY.RECONVERGENT B2, `(.L_x_1521) ;  /* 0x0000016000027945 */ /* 0x000fe20003800200 */
[----:B01234-:R-:W-:Y:S02]  /*70c0*/  IMAD.MOV.U32 R14, RZ, RZ, RZ ;  /* 0x000000ffff0e7224 */ /* 0x01ffe400078e00ff */
[----:B------:R-:W-:-:S05]  /*70d0*/  IMAD.SHL.U32 R119, R119, 0x4, RZ ;  /* 0x0000000477777824 */ /* 0x000fca00078e00ff */
        /* <DEDUP_REMOVED lines=19> */
.L_x_1522:
[----:B------:R-:W-:Y:S05]  /*7210*/  BSYNC.RECONVERGENT B2 ;  /* 0x0000000000027941 */ /* 0x000fea0003800200 */
.L_x_1521:
[----:B------:R-:W2:Y:S01]  /*7220*/  LDG.E R11, desc[UR36][R120.64+0x1f0] ;  /* 0x0001f024780b7981 */ /* 0x000ea2000c1e1900 */
[----:B-----5:R-:W-:-:S04]  /*7230*/  FADD.FTZ R14, R51, R14 ;  /* 0x0000000e330e7221 */ /* 0x020fc80000010000 */
[----:B--2---:R-:W-:Y:S01]  /*7240*/  FMUL.FTZ R68, R14, R11 ;  /* 0x0000000b0e447220 */ /* 0x004fe20000410000 */
[----:B------:R-:W-:Y:S06]  /*7250*/  @P1 BRA `(.L_x_1520) ;  /* 0x0000007400701947 */ /* 0x000fec0003800000 */
[----:B------:R-:W-:-:S04]  /*7260*/  IADD3 R11, P1, PT, R54, R119, RZ ;  /* 0x00000077360b7210 */ /* 0x000fc80007f3e0ff */
[----:B------:R-:W-:Y:S02]  /*7270*/  LEA.HI.X.SX32 R14, R119, R62, 0x1, P1 ;  /* 0x0000003e770e7211 */ /* 0x000fe400008f0eff */
[----:B------:R-:W-:-:S04]  /*7280*/  LEA R12, P1, R11, UR10, 0x2 ;  /* 0x0000000a0b0c7c11 */ /* 0x000fc8000f8210ff */
[----:B------:R-:W-:-:S05]  /*7290*/  LEA.HI.X R13, R11, UR11, R14, 0x2, P1 ;  /* 0x0000000b0b0d7c11 */ /* 0x000fca00088f140e */
[----:B------:R1:W-:Y:S01]  /*72a0*/  STG.E desc[UR36][R12.64], R68 ;  /* 0x000000440c007986 */ /* 0x0003e2000c101924 */
[----:B------:R-:W-:Y:S05]  /*72b0*/  BRA `(.L_x_1520) ;  /* 0x0000007400587947 */ /* 0x000fea0003800000 */
.L_x_1401:
        /* <DEDUP_REMOVED lines=26> */
.L_x_1526:
[----:B------:R-:W-:Y:S05]  /*7460*/  BSYNC.RECONVERGENT B3 ;  /* 0x0000000000037941 */ /* 0x000fea0003800200 */
.L_x_1525:
[----:B------:R-:W1:Y:S01]  /*7470*/  @!P1 LDC.64 R14, c[0x0][0x3b8] ;  /* 0x0000ee00ff0e9b82 */ /* 0x000e620000000a00 */
[----:B------:R-:W-:Y:S01]  /*7480*/  @!P1 IADD3 R119, P3, PT, R54, R13, RZ ;  /* 0x0000000d36779210 */ /* 0x000fe20007f7e0ff */
[----:B-----5:R-:W-:-:S04]  /*7490*/  FADD.FTZ R113, R20, R113 ;  /* 0x0000007114717221 */ /* 0x020fc80000010000 */
[----:B0-----:R-:W-:Y:S01]  /*74a0*/  @!P1 IMAD.X R122, RZ, RZ, R62, P3 ;  /* 0x000000ffff7a9224 */ /* 0x001fe200018e063e */
[----:B-1----:R-:W-:-:S04]  /*74b0*/  @!P1 LEA R14, P4, R119, R14, 0x2 ;  /* 0x0000000e770e9211 */ /* 0x002fc800078810ff */
[----:B------:R-:W-:-:S05]  /*74c0*/  @!P1 LEA.HI.X R15, R119, R15, R122, 0x2, P4 ;  /* 0x0000000f770f9211 */ /* 0x000fca00020f147a */
[----:B------:R0:W-:Y:S04]  /*74d0*/  @!P1 STG.E desc[UR36][R14.64], R113 ;  /* 0x000000710e009986 */ /* 0x0001e8000c101924 */
.L_x_1524:
[----:B------:R-:W-:Y:S05]  /*74e0*/  BSYNC.RECONVERGENT B2 ;  /* 0x0000000000027941 */ /* 0x000fea0003800200 */
.L_x_1523:
        /* <DEDUP_REMOVED lines=26> */
.L_x_1530:
[----:B------:R-:W-:Y:S05]  /*7690*/  BSYNC.RECONVERGENT B3 ;  /* 0x0000000000037941 */ /* 0x000fea0003800200 */
.L_x_1529:
[----:B0-----:R-:W0:Y:S01]  /*76a0*/  @!P3 LDC.64 R14, c[0x0][0x3b8] ;  /* 0x0000ee00ff0ebb82 */ /* 0x001e220000000a00 */
[----:B-1----:R-:W-:Y:S01]  /*76b0*/  @!P3 IADD3 R122, P4, PT, R54, R117, RZ ;  /* 0x00000075367ab210 */ /* 0x002fe20007f9e0ff */
[----:B-----5:R-:W-:Y:S01]  /*76c0*/  FADD.FTZ R118, R21, R118 ;  /* 0x0000007615767221 */ /* 0x020fe20000010000 */
[----:B------:R-:W-:Y:S01]  /*76d0*/  BSSY.RECONVERGENT B3, `(.L_x_1531) ;  /* 0x000001b000037945 */ /* 0x000fe20003800200 */
[----:B------:R-:W-:Y:S01]  /*76e0*/  IMAD.MOV.U32 R123, RZ, RZ, RZ ;  /* 0x000000ffff7b7224 */ /* 0x000fe200078e00ff */
[----:B------:R-:W-:Y:S02]  /*76f0*/  @!P3 LEA.HI.X.SX32 R117, R117, R62, 0x1, P4 ;  /* 0x0000003e7575b211 */ /* 0x000fe400020f0eff */
[----:B0-----:R-:W-:-:S04]  /*7700*/  @!P3 LEA R14, P4, R122, R14, 0x2 ;  /* 0x0000000e7a0eb211 */ /* 0x001fc800078810ff */
[----:B------:R-:W-:Y:S01]  /*7710*/  @!P3 LEA.HI.X R15, R122, R15, R117, 0x2, P4 ;  /* 0x0000000f7a0fb211 */ /* 0x000fe200020f1475 */
        /* <DEDUP_REMOVED lines=22> */
.L_x_1532:
[----:B------:R-:W-:Y:S05]  /*7880*/  BSYNC.RECONVERGENT B3 ;  /* 0x0000000000037941 */ /* 0x000fea0003800200 */
.L_x_1531:
[----:B------:R-:W1:Y:S01]  /*7890*/  @!P4 LDC.64 R14, c[0x0][0x3b8] ;  /* 0x0000ee00ff0ecb82 */ /* 0x000e620000000a00 */
[----:B0-----:R-:W-:-:S04]  /*78a0*/  @!P4 IADD3 R122, P3, PT, R54, R117, RZ ;  /* 0x00000075367ac210 */ /* 0x001fc80007f7e0ff */
[----:B------:R-:W-:Y:S02]  /*78b0*/  @!P4 LEA.HI.X.SX32 R117, R117, R62, 0x1, P3 ;  /* 0x0000003e7575c211 */ /* 0x000fe400018f0eff */
[----:B-1----:R-:W-:-:S04]  /*78c0*/  @!P4 LEA R14, P3, R122, R14, 0x2 ;  /* 0x0000000e7a0ec211 */ /* 0x002fc800078610ff */
[----:B------:R-:W-:Y:S01]  /*78d0*/  @!P4 LEA.HI.X R15, R122, R15, R117, 0x2, P3 ;  /* 0x0000000f7a0fc211 */ /* 0x000fe200018f1475 */
[----:B-----5:R-:W-:-:S05]  /*78e0*/  FADD.FTZ R117, R22, R123 ;  /* 0x0000007b16757221 */ /* 0x020fca0000010000 */
[----:B------:R1:W-:Y:S03]  /*78f0*/  @!P4 STG.E desc[UR36][R14.64], R117 ;  /* 0x000000750e00c986 */ /* 0x0003e6000c101924 */
.L_x_1528:
[----:B------:R-:W-:Y:S05]  /*7900*/  BSYNC.RECONVERGENT B2 ;  /* 0x0000000000027941 */ /* 0x000fea0003800200 */
.L_x_1527:
        /* <DEDUP_REMOVED lines=26> */
.L_x_1536:
[----:B------:R-:W-:Y:S05]  /*7ab0*/  BSYNC.RECONVERGENT B3 ;  /* 0x0000000000037941 */ /* 0x000fea0003800200 */
.L_x_1535:
[----:B01----:R-:W0:Y:S01]  /*7ac0*/  @!P3 LDC.64 R14, c[0x0][0x3b8] ;  /* 0x0000ee00ff0ebb82 */ /* 0x003e220000000a00 */
[----:B--2---:R-:W-:Y:S01]  /*7ad0*/  @!P3 IADD3 R122, P4, PT, R54, R125, RZ ;  /* 0x0000007d367ab210 */ /* 0x004fe20007f9e0ff */
[----:B-----5:R-:W-:-:S03]  /*7ae0*/  FADD.FTZ R116, R23, R116 ;  /* 0x0000007417747221 */ /* 0x020fc60000010000 */
[----:B------:R-:W-:Y:S02]  /*7af0*/  @!P3 LEA.HI.X.SX32 R125, R125, R62, 0x1, P4 ;  /* 0x0000003e7d7db211 */ /* 0x000fe400020f0eff */
[----:B0-----:R-:W-:-:S04]  /*7b00*/  @!P3 LEA R14, P4, R122, R14, 0x2 ;  /* 0x0000000e7a0eb211 */ /* 0x001fc800078810ff */
[----:B------:R-:W-:-:S05]  /*7b10*/  @!P3 LEA.HI.X R15, R122, R15, R125, 0x2, P4 ;  /* 0x0000000f7a0fb211 */ /* 0x000fca00020f147d */
        /* <DEDUP_REMOVED lines=25> */
.L_x_1538:
[----:B------:R-:W-:Y:S05]  /*7cb0*/  BSYNC.RECONVERGENT B3 ;  /* 0x0000000000037941 */ /* 0x000fea0003800200 */
.L_x_1537:
[----:B--2---:R-:W1:Y:S01]  /*7cc0*/  @!P3 LDC.64 R14, c[0x0][0x3b8] ;  /* 0x0000ee00ff0ebb82 */ /* 0x004e620000000a00 */
[----:B0-----:R-:W-:-:S04]  /*7cd0*/  @!P3 IADD3 R122, P4, PT, R54, R111, RZ ;  /* 0x0000006f367ab210 */ /* 0x001fc80007f9e0ff */
[----:B------:R-:W-:Y:S02]  /*7ce0*/  @!P3 LEA.HI.X.SX32 R111, R111, R62, 0x1, P4 ;  /* 0x0000003e6f6fb211 */ /* 0x000fe400020f0eff */
[----:B-1----:R-:W-:-:S04]  /*7cf0*/  @!P3 LEA R14, P4, R122, R14, 0x2 ;  /* 0x0000000e7a0eb211 */ /* 0x002fc800078810ff */
[----:B------:R-:W-:Y:S01]  /*7d00*/  @!P3 LEA.HI.X R15, R122, R15, R111, 0x2, P4 ;  /* 0x0000000f7a0fb211 */ /* 0x000fe200020f146f */
[----:B-----5:R-:W-:-:S05]  /*7d10*/  FADD.FTZ R111, R24, R123 ;  /* 0x0000007b186f7221 */ /* 0x020fca0000010000 */
[----:B------:R3:W-:Y:S03]  /*7d20*/  @!P3 STG.E desc[UR36][R14.64], R111 ;  /* 0x0000006f0e00b986 */ /* 0x0007e6000c101924 */
.L_x_1534:
[----:B------:R-:W-:Y:S05]  /*7d30*/  BSYNC.RECONVERGENT B2 ;  /* 0x0000000000027941 */ /* 0x000fea0003800200 */
.L_x_1533:
        /* <DEDUP_REMOVED lines=25> */
.L_x_1542:
[----:B------:R-:W-:Y:S05]  /*7ed0*/  BSYNC.RECONVERGENT B3 ;  /* 0x0000000000037941 */ /* 0x000fea0003800200 */
.L_x_1541:
[----:B0123--:R-:W0:Y:S01]  /*7ee0*/  @!P3 LDC.64 R14, c[0x0][0x3b8] ;  /* 0x0000ee00ff0ebb82 */ /* 0x00fe220000000a00 */
[----:B----4-:R-:W-:Y:S01]  /*7ef0*/  @!P3 IADD3 R122, P4, PT, R54, R125, RZ ;  /* 0x0000007d367ab210 */ /* 0x010fe20007f9e0ff */
[----:B-----5:R-:W-:-:S03]  /*7f00*/  FADD.FTZ R114, R25, R114 ;  /* 0x0000007219727221 */ /* 0x020fc60000010000 */
[----:B------:R-:W-:Y:S02]  /*7f10*/  @!P3 LEA.HI.X.SX32 R125, R125, R62, 0x1, P4 ;  /* 0x0000003e7d7db211 */ /* 0x000fe400020f0eff */
[----:B0-----:R-:W-:-:S04]  /*7f20*/  @!P3 LEA R14, P4, R122, R14, 0x2 ;  /* 0x0000000e7a0eb211 */ /* 0x001fc800078810ff */
[----:B------:R-:W-:-:S05]  /*7f30*/  @!P3 LEA.HI.X R15, R122, R15, R125, 0x2, P4 ;  /* 0x0000000f7a0fb211 */ /* 0x000fca00020f147d */
[----:B------:R4:W-:Y:S04]  /*7f40*/  @!P3 STG.E desc[UR36][R14.64], R114 ;  /* 0x000000720e00b986 */ /* 0x0009e8000c101924 */
.L_x_1540:
[----:B------:R-:W-:Y:S05]  /*7f50*/  BSYNC.RECONVERGENT B2 ;  /* 0x0000000000027941 */ /* 0x000fea0003800200 */
.L_x_1539:
        /* <DEDUP_REMOVED lines=25> */
.L_x_1546:
[----:B------:R-:W-:Y:S05]  /*80f0*/  BSYNC.RECONVERGENT B3 ;  /* 0x0000000000037941 */ /* 0x000fea0003800200 */
.L_x_1545:
[----:B01234-:R-:W0:Y:S01]  /*8100*/  @!P3 LDC.64 R14, c[0x0][0x3b8] ;  /* 0x0000ee00ff0ebb82 */ /* 0x01fe220000000a00 */
[----:B------:R-:W-:-:S04]  /*8110*/  @!P3 IADD3 R122, P4, PT, R54, R109, RZ ;  /* 0x0000006d367ab210 */ /* 0x000fc80007f9e0ff */
[----:B------:R-:W-:Y:S02]  /*8120*/  @!P3 LEA.HI.X.SX32 R109, R109, R62, 0x1, P4 ;  /* 0x0000003e6d6db211 */ /* 0x000fe400020f0eff */
[----:B0-----:R-:W-:-:S04]  /*8130*/  @!P3 LEA R14, P4, R122, R14, 0x2 ;  /* 0x0000000e7a0eb211 */ /* 0x001fc800078810ff */
[----:B------:R-:W-:Y:S01]  /*8140*/  @!P3 LEA.HI.X R15, R122, R15, R109, 0x2, P4 ;  /* 0x0000000f7a0fb211 */ /* 0x000fe200020f146d */
[----:B-----5:R-:W-:-:S05]  /*8150*/  FADD.FTZ R109, R26, R123 ;  /* 0x0000007b1a6d7221 */ /* 0x020fca0000010000 */
[----:B------:R0:W-:Y:S03]  /*8160*/  @!P3 STG.E desc[UR36][R14.64], R109 ;  /* 0x0000006d0e00b986 */ /* 0x0001e6000c101924 */
.L_x_1544:
[----:B------:R-:W-:Y:S05]  /*8170*/  BSYNC.RECONVERGENT B2 ;  /* 0x0000000000027941 */ /* 0x000fea0003800200 */
.L_x_1543:
        /* <DEDUP_REMOVED lines=25> */
.L_x_1550:
[----:B------:R-:W-:Y:S05]  /*8310*/  BSYNC.RECONVERGENT B3 ;  /* 0x0000000000037941 */ /* 0x000fea0003800200 */
.L_x_1549:
[----:B01234-:R-:W0:Y:S01]  /*8320*/  @!P3 LDC.64 R14, c[0x0][0x3b8] ;  /* 0x0000ee00ff0ebb82 */ /* 0x01fe220000000a00 */
[----:B------:R-:W-:Y:S01]  /*8330*/  @!P3 IADD3 R122, P4, PT, R54, R115, RZ ;  /* 0x00000073367ab210 */ /* 0x000fe20007f9e0ff */
        /* <DEDUP_REMOVED lines=28> */
.L_x_1552:
[----:B------:R-:W-:Y:S05]  /*8500*/  BSYNC.RECONVERGENT B3 ;  /* 0x0000000000037941 */ /* 0x000fea0003800200 */
.L_x_1551:
[----:B------:R-:W1:Y:S01]  /*8510*/  @!P4 LDC.64 R14, c[0x0][0x3b8] ;  /* 0x0000ee00ff0ecb82 */ /* 0x000e620000000a00 */
[----:B0-----:R-:W-:-:S04]  /*8520*/  @!P4 IADD3 R122, P3, PT, R54, R115, RZ ;  /* 0x00000073367ac210 */ /* 0x001fc80007f7e0ff */
[----:B------:R-:W-:Y:S02]  /*8530*/  @!P4 LEA.HI.X.SX32 R115, R115, R62, 0x1, P3 ;  /* 0x0000003e7373c211 */ /* 0x000fe400018f0eff */
[----:B-1----:R-:W-:-:S04]  /*8540*/  @!P4 LEA R14, P3, R122, R14, 0x2 ;  /* 0x0000000e7a0ec211 */ /* 0x002fc800078610ff */
[----:B------:R-:W-:Y:S01]  /*8550*/  @!P4 LEA.HI.X R15, R122, R15, R115, 0x2, P3 ;  /* 0x0000000f7a0fc211 */ /* 0x000fe200018f1473 */
[----:B-----5:R-:W-:-:S05]  /*8560*/  FADD.FTZ R115, R28, R123 ;  /* 0x0000007b1c737221 */ /* 0x020fca0000010000 */
[----:B------:R0:W-:Y:S03]  /*8570*/  @!P4 STG.E desc[UR36][R14.64], R115 ;  /* 0x000000730e00c986 */ /* 0x0001e6000c101924 */
.L_x_1548:
[----:B------:R-:W-:Y:S05]  /*8580*/  BSYNC.RECONVERGENT B2 ;  /* 0x0000000000027941 */ /* 0x000fea0003800200 */
.L_x_1547:
        /* <DEDUP_REMOVED lines=25> */
.L_x_1556:
[----:B------:R-:W-:Y:S05]  /*8720*/  BSYNC.RECONVERGENT B3 ;  /* 0x0000000000037941 */ /* 0x000fea0003800200 */
.L_x_1555:
[----:B01234-:R-:W0:Y:S01]  /*8730*/  @!P3 LDC.64 R14, c[0x0][0x3b8] ;  /* 0x0000ee00ff0ebb82 */ /* 0x01fe220000000a00 */
[----:B------:R-:W-:Y:S01]  /*8740*/  @!P3 IADD3 R122, P4, PT, R54, R125, RZ ;  /* 0x0000007d367ab210 */ /* 0x000fe20007f9e0ff */
[----:B-----5:R-:W-:-:S03]  /*8750*/  FADD.FTZ R110, R29, R110 ;  /* 0x0000006e1d6e7221 */ /* 0x020fc60000010000 */
[----:B------:R-:W-:Y:S02]  /*8760*/  @!P3 LEA.HI.X.SX32 R125, R125, R62, 0x1, P4 ;  /* 0x0000003e7d7db211 */ /* 0x000fe400020f0eff */
[----:B0-----:R-:W-:-:S04]  /*8770*/  @!P3 LEA R14, P4, R122, R14, 0x2 ;  /* 0x0000000e7a0eb211 */ /* 0x001fc800078810ff */
[----:B------:R-:W-:-:S05]  /*8780*/  @!P3 LEA.HI.X R15, R122, R15, R125, 0x2, P4 ;  /* 0x0000000f7a0fb211 */ /* 0x000fca00020f147d */
[----:B------:R0:W-:Y:S04]  /*8790*/  @!P3 STG.E desc[UR36][R14.64], R110 ;  /* 0x0000006e0e00b986 */ /* 0x0001e8000c101924 */
.L_x_1554:
[----:B------:R-:W-:Y:S05]  /*87a0*/  BSYNC.RECONVERGENT B2 ;  /* 0x0000000000027941 */ /* 0x000fea0003800200 */
.L_x_1553:
        /* <DEDUP_REMOVED lines=25> */
.L_x_1560:
[----:B------:R-:W-:Y:S05]  /*8940*/  BSYNC.RECONVERGENT B3 ;  /* 0x0000000000037941 */ /* 0x000fea0003800200 */
.L_x_1559:
[----:B01234-:R-:W0:Y:S01]  /*8950*/  @!P3 LDC.64 R14, c[0x0][0x3b8] ;  /* 0x0000ee00ff0ebb82 */ /* 0x01fe220000000a00 */
[----:B------:R-:W-:-:S04]  /*8960*/  @!P3 IADD3 R122, P4, PT, R54, R107, RZ ;  /* 0x0000006b367ab210 */ /* 0x000fc80007f9e0ff */
[----:B------:R-:W-:Y:S02]  /*8970*/  @!P3 LEA.HI.X.SX32 R107, R107, R62, 0x1, P4 ;  /* 0x0000003e6b6bb211 */ /* 0x000fe400020f0eff */
[----:B0-----:R-:W-:-:S04]  /*8980*/  @!P3 LEA R14, P4, R122, R14, 0x2 ;  /* 0x0000000e7a0eb211 */ /* 0x001fc800078810ff */
[----:B------:R-:W-:Y:S01]  /*8990*/  @!P3 LEA.HI.X R15, R122, R15, R107, 0x2, P4 ;  /* 0x0000000f7a0fb211 */ /* 0x000fe200020f146b */
[----:B-----5:R-:W-:-:S05]  /*89a0*/  FADD.FTZ R107, R30, R123 ;  /* 0x0000007b1e6b7221 */ /* 0x020fca0000010000 */
[----:B------:R0:W-:Y:S03]  /*89b0*/  @!P3 STG.E desc[UR36][R14.64], R107 ;  /* 0x0000006b0e00b986 */ /* 0x0001e6000c101924 */
.L_x_1558:
[----:B------:R-:W-:Y:S05]  /*89c0*/  BSYNC.RECONVERGENT B2 ;  /* 0x0000000000027941 */ /* 0x000fea0003800200 */
.L_x_1557:
        /* <DEDUP_REMOVED lines=25> */
.L_x_1564:
[----:B------:R-:W-:Y:S05]  /*8b60*/  BSYNC.RECONVERGENT B3 ;  /* 0x0000000000037941 */ /* 0x000fea0003800200 */
.L_x_1563:
[----:B01234-:R-:W0:Y:S01]  /*8b70*/  @!P3 LDC.64 R14, c[0x0][0x3b8] ;  /* 0x0000ee00ff0ebb82 */ /* 0x01fe220000000a00 */
[----:B------:R-:W-:Y:S01]  /*8b80*/  @!P3 IADD3 R122, P4, PT, R54, R125, RZ ;  /* 0x0000007d367ab210 */ /* 0x000fe20007f9e0ff */
[----:B-----5:R-:W-:-:S03]  /*8b90*/  FADD.FTZ R108, R31, R108 ;  /* 0x0000006c1f6c7221 */ /* 0x020fc60000010000 */
[----:B------:R-:W-:Y:S02]  /*8ba0*/  @!P3 LEA.HI.X.SX32 R125, R125, R62, 0x1, P4 ;  /* 0x0000003e7d7db211 */ /* 0x000fe400020f0eff */
[----:B0-----:R-:W-:-:S04]  /*8bb0*/  @!P3 LEA R14, P4, R122, R14, 0x2 ;  /* 0x0000000e7a0eb211 */ /* 0x001fc800078810ff */
[----:B------:R-:W-:-:S05]  /*8bc0*/  @!P3 LEA.HI.X R15, R122, R15, R125, 0x2, P4 ;  /* 0x0000000f7a0fb211 */ /* 0x000fca00020f147d */
[----:B------:R0:W-:Y:S04]  /*8bd0*/  @!P3 STG.E desc[UR36][R14.64], R108 ;  /* 0x0000006c0e00b986 */ /* 0x0001e8000c101924 */
.L_x_1562:
[----:B------:R-:W-:Y:S05]  /*8be0*/  BSYNC.RECONVERGENT B2 ;  /* 0x0000000000027941 */ /* 0x000fea0003800200 */
.L_x_1561:
        /* <DEDUP_REMOVED lines=25> */
.L_x_1568:
[----:B------:R-:W-:Y:S05]  /*8d80*/  BSYNC.RECONVERGENT B3 ;  /* 0x0000000000037941 */ /* 0x000fea0003800200 */
.L_x_1567:
[----:B01234-:R-:W0:Y:S01]  /*8d90*/  @!P3 LDC.64 R14, c[0x0][0x3b8] ;  /* 0x0000ee00ff0ebb82 */ /* 0x01fe220000000a00 */
[----:B------:R-:W-:-:S04]  /*8da0*/  @!P3 IADD3 R122, P4, PT, R54, R105, RZ ;  /* 0x00000069367ab210 */ /* 0x000fc80007f9e0ff */
[----:B------:R-:W-:Y:S02]  /*8db0*/  @!P3 LEA.HI.X.SX32 R105, R105, R62, 0x1, P4 ;  /* 0x0000003e6969b211 */ /* 0x000fe400020f0eff */
[----:B0-----:R-:W-:-:S04]  /*8dc0*/  @!P3 LEA R14, P4, R122, R14, 0x2 ;  /* 0x0000000e7a0eb211 */ /* 0x001fc800078810ff */
[----:B------:R-:W-:Y:S01]  /*8dd0*/  @!P3 LEA.HI.X R15, R122, R15, R105, 0x2, P4 ;  /* 0x0000000f7a0fb211 */ /* 0x000fe200020f1469 */
[----:B-----5:R-:W-:-:S05]  /*8de0*/  FADD.FTZ R105, R32, R123 ;  /* 0x0000007b20697221 */ /* 0x020fca0000010000 */
[----:B------:R0:W-:Y:S03]  /*8df0*/  @!P3 STG.E desc[UR36][R14.64], R105 ;  /* 0x000000690e00b986 */ /* 0x0001e6000c101924 */
.L_x_1566:
[----:B------:R-:W-:Y:S05]  /*8e00*/  BSYNC.RECONVERGENT B2 ;  /* 0x0000000000027941 */ /* 0x000fea0003800200 */
.L_x_1565:
        /* <DEDUP_REMOVED lines=25> */
.L_x_1572:
[----:B------:R-:W-:Y:S05]  /*8fa0*/  BSYNC.RECONVERGENT B3 ;  /* 0x0000000000037941 */ /* 0x000fea0003800200 */
.L_x_1571:
[----:B01234-:R-:W0:Y:S01]  /*8fb0*/  @!P3 LDC.64 R14, c[0x0][0x3b8] ;  /* 0x0000ee00ff0ebb82 */ /* 0x01fe220000000a00 */
[----:B------:R-:W-:Y:S01]  /*8fc0*/  @!P3 IADD3 R122, P4, PT, R54, R125, RZ ;  /* 0x0000007d367ab210 */ /* 0x000fe20007f9e0ff */
[----:B-----5:R-:W-:-:S03]  /*8fd0*/  FADD.FTZ R106, R33, R106 ;  /* 0x0000006a216a7221 */ /* 0x020fc60000010000 */
[----:B------:R-:W-:Y:S02]  /*8fe0*/  @!P3 LEA.HI.X.SX32 R125, R125, R62, 0x1, P4 ;  /* 0x0000003e7d7db211 */ /* 0x000fe400020f0eff */
[----:B0-----:R-:W-:-:S04]  /*8ff0*/  @!P3 LEA R14, P4, R122, R14, 0x2 ;  /* 0x0000000e7a0eb211 */ /* 0x001fc800078810ff */
[----:B------:R-:W-:-:S05]  /*9000*/  @!P3 LEA.HI.X R15, R122, R15, R125, 0x2, P4 ;  /* 0x0000000f7a0fb211 */ /* 0x000fca00020f147d */
[----:B------:R0:W-:Y:S04]  /*9010*/  @!P3 STG.E desc[UR36][R14.64], R106 ;  /* 0x0000006a0e00b986 */ /* 0x0001e8000c101924 */
.L_x_1570:
[----:B------:R-:W-:Y:S05]  /*9020*/  BSYNC.RECONVERGENT B2 ;  /* 0x0000000000027941 */ /* 0x000fea0003800200 */
.L_x_1569:
        /* <DEDUP_REMOVED lines=25> */
.L_x_1576:
[----:B------:R-:W-:Y:S05]  /*91c0*/  BSYNC.RECONVERGENT B3 ;  /* 0x0000000000037941 */ /* 0x000fea0003800200 */
.L_x_1575:
[----:B01234-:R-:W0:Y:S01]  /*91d0*/  @!P3 LDC.64 R14, c[0x0][0x3b8] ;  /* 0x0000ee00ff0ebb82 */ /* 0x01fe220000000a00 */
[----:B------:R-:W-:-:S04]  /*91e0*/  @!P3 IADD3 R122, P4, PT, R54, R103, RZ ;  /* 0x00000067367ab210 */ /* 0x000fc80007f9e0ff */
[----:B------:R-:W-:Y:S02]  /*91f0*/  @!P3 LEA.HI.X.SX32 R103, R103, R62, 0x1, P4 ;  /* 0x0000003e6767b211 */ /* 0x000fe400020f0eff */
[----:B0-----:R-:W-:-:S04]  /*9200*/  @!P3 LEA R14, P4, R122, R14, 0x2 ;  /* 0x0000000e7a0eb211 */ /* 0x001fc800078810ff */
[----:B------:R-:W-:Y:S01]  /*9210*/  @!P3 LEA.HI.X R15, R122, R15, R103, 0x2, P4 ;  /* 0x0000000f7a0fb211 */ /* 0x000fe200020f1467 */
[----:B-----5:R-:W-:-:S05]  /*9220*/  FADD.FTZ R103, R34, R123 ;  /* 0x0000007b22677221 */ /* 0x020fca0000010000 */
[----:B------:R0:W-:Y:S03]  /*9230*/  @!P3 STG.E desc[UR36][R14.64], R103 ;  /* 0x000000670e00b986 */ /* 0x0001e6000c101924 */
.L_x_1574:
[----:B------:R-:W-:Y:S05]  /*9240*/  BSYNC.RECONVERGENT B2 ;  /* 0x0000000000027941 */ /* 0x000fea0003800200 */
.L_x_1573:
        /* <DEDUP_REMOVED lines=25> */
.L_x_1580:
[----:B------:R-:W-:Y:S05]  /*93e0*/  BSYNC.RECONVERGENT B3 ;  /* 0x0000000000037941 */ /* 0x000fea0003800200 */
.L_x_1579:
[----:B01234-:R-:W0:Y:S01]  /*93f0*/  @!P3 LDC.64 R14, c[0x0][0x3b8] ;  /* 0x0000ee00ff0ebb82 */ /* 0x01fe220000000a00 */
[----:B------:R-:W-:Y:S01]  /*9400*/  @!P3 IADD3 R122, P4, PT, R54, R125, RZ ;  /* 0x0000007d367ab210 */ /* 0x000fe20007f9e0ff */
[----:B-----5:R-:W-:-:S03]  /*9410*/  FADD.FTZ R104, R35, R104 ;  /* 0x0000006823687221 */ /* 0x020fc60000010000 */
[----:B------:R-:W-:Y:S02]  /*9420*/  @!P3 LEA.HI.X.SX32 R125, R125, R62, 0x1, P4 ;  /* 0x0000003e7d7db211 */ /* 0x000fe400020f0eff */
[----:B0-----:R-:W-:-:S04]  /*9430*/  @!P3 LEA R14, P4, R122, R14, 0x2 ;  /* 0x0000000e7a0eb211 */ /* 0x001fc800078810ff */
[----:B------:R-:W-:-:S05]  /*9440*/  @!P3 LEA.HI.X R15, R122, R15, R125, 0x2, P4 ;  /* 0x0000000f7a0fb211 */ /* 0x000fca00020f147d */
[----:B------:R0:W-:Y:S04]  /*9450*/  @!P3 STG.E desc[UR36][R14.64], R104 ;  /* 0x000000680e00b986 */ /* 0x0001e8000c101924 */
.L_x_1578:
[----:B------:R-:W-:Y:S05]  /*9460*/  BSYNC.RECONVERGENT B2 ;  /* 0x0000000000027941 */ /* 0x000fea0003800200 */
.L_x_1577:
        /* <DEDUP_REMOVED lines=24> */
.L_x_1584:
[----:B------:R-:W-:Y:S05]  /*95f0*/  BSYNC.RECONVERGENT B3 ;  /* 0x0000000000037941 */ /* 0x000fea0003800200 */
.L_x_1583:
[----:B01234-:R-:W0:Y:S01]  /*9600*/  @!P3 LDC.64 R14, c[0x0][0x3b8] ;  /* 0x0000ee00ff0ebb82 */ /* 0x01fe220000000a00 */
[----:B------:R-:W-:Y:S01]  /*9610*/  @!P3 IADD3 R122, P4, PT, R54, R13, RZ ;  /* 0x0000000d367ab210 */ /* 0x000fe20007f9e0ff */
[----:B-----5:R-:W-:-:S03]  /*9620*/  FADD.FTZ R101, R36, R101 ;  /* 0x0000006524657221 */ /* 0x020fc60000010000 */
[----:B------:R-:W-:Y:S02]  /*9630*/  @!P3 LEA.HI.X.SX32 R13, R13, R62, 0x1, P4 ;  /* 0x0000003e0d0db211 */ /* 0x000fe400020f0eff */
[----:B0-----:R-:W-:-:S04]  /*9640*/  @!P3 LEA R14, P4, R122, R14, 0x2 ;  /* 0x0000000e7a0eb211 */ /* 0x001fc800078810ff */
[----:B------:R-:W-:-:S05]  /*9650*/  @!P3 LEA.HI.X R15, R122, R15, R13, 0x2, P4 ;  /* 0x0000000f7a0fb211 */ /* 0x000fca00020f140d */
[----:B------:R0:W-:Y:S04]  /*9660*/  @!P3 STG.E desc[UR36][R14.64], R101 ;  /* 0x000000650e00b986 */ /* 0x0001e8000c101924 */
.L_x_1582:
[----:B------:R-:W-:Y:S05]  /*9670*/  BSYNC.RECONVERGENT B2 ;  /* 0x0000000000027941 */ /* 0x000fea0003800200 */
.L_x_1581:
        /* <DEDUP_REMOVED lines=25> */
.L_x_1588:
[----:B------:R-:W-:Y:S05]  /*9810*/  BSYNC.RECONVERGENT B3 ;  /* 0x0000000000037941 */ /* 0x000fea0003800200 */
.L_x_1587:
[----:B01234-:R-:W0:Y:S01]  /*9820*/  @!P3 LDC.64 R14, c[0x0][0x3b8] ;  /* 0x0000ee00ff0ebb82 */ /* 0x01fe220000000a00 */
[----:B------:R-:W-:Y:S01]  /*9830*/  @!P3 IADD3 R122, P4, PT, R54, R119, RZ ;  /* 0x00000077367ab210 */ /* 0x000fe20007f9e0ff */
[----:B-----5:R-:W-:-:S03]  /*9840*/  FADD.FTZ R102, R37, R102 ;  /* 0x0000006625667221 */ /* 0x020fc60000010000 */
[----:B------:R-:W-:Y:S02]  /*9850*/  @!P3 LEA.HI.X.SX32 R119, R119, R62, 0x1, P4 ;  /* 0x0000003e7777b211 */ /* 0x000fe400020f0eff */
[----:B0-----:R-:W-:-:S04]  /*9860*/  @!P3 LEA R14, P4, R122, R14, 0x2 ;  /* 0x0000000e7a0eb211 */ /* 0x001fc800078810ff */
[----:B------:R-:W-:-:S05]  /*9870*/  @!P3 LEA.HI.X R15, R122, R15, R119, 0x2, P4 ;  /* 0x0000000f7a0fb211 */ /* 0x000fca00020f1477 */
[----:B------:R0:W-:Y:S04]  /*9880*/  @!P3 STG.E desc[UR36][R14.64], R102 ;  /* 0x000000660e00b986 */ /* 0x0001e8000c101924 */
.L_x_1586:
[----:B------:R-:W-:Y:S05]  /*9890*/  BSYNC.RECONVERGENT B2 ;  /* 0x0000000000027941 */ /* 0x000fea0003800200 */
.L_x_1585:
        /* <DEDUP_REMOVED lines=25> */
.L_x_1592:
[----:B------:R-:W-:Y:S05]  /*9a30*/  BSYNC.RECONVERGENT B3 ;  /* 0x0000000000037941 */ /* 0x000fea0003800200 */
.L_x_1591:
[----:B01234-:R-:W0:Y:S01]  /*9a40*/  @!P3 LDC.64 R14, c[0x0][0x3b8] ;  /* 0x0000ee00ff0ebb82 */ /* 0x01fe220000000a00 */
[----:B------:R-:W-:-:S04]  /*9a50*/  @!P3 IADD3 R100, P4, PT, R54, R119, RZ ;  /* 0x000000773664b210 */ /* 0x000fc80007f9e0ff */
[----:B------:R-:W-:Y:S02]  /*9a60*/  @!P3 LEA.HI.X.SX32 R119, R119, R62, 0x1, P4 ;  /* 0x0000003e7777b211 */ /* 0x000fe400020f0eff */
[----:B0-----:R-:W-:-:S04]  /*9a70*/  @!P3 LEA R14, P4, R100, R14, 0x2 ;  /* 0x0000000e640eb211 */ /* 0x001fc800078810ff */
[----:B------:R-:W-:Y:S01]  /*9a80*/  @!P3 LEA.HI.X R15, R100, R15, R119, 0x2, P4 ;  /* 0x0000000f640fb211 */ /* 0x000fe200020f1477 */
[----:B-----5:R-:W-:-:S05]  /*9a90*/  FADD.FTZ R100, R38, R123 ;  /* 0x0000007b26647221 */ /* 0x020fca0000010000 */
[----:B------:R0:W-:Y:S03]  /*9aa0*/  @!P3 STG.E desc[UR36][R14.64], R100 ;  /* 0x000000640e00b986 */ /* 0x0001e6000c101924 */
.L_x_1590:
[----:B------:R-:W-:Y:S05]  /*9ab0*/  BSYNC.RECONVERGENT B2 ;  /* 0x0000000000027941 */ /* 0x000fea0003800200 */
.L_x_1589:
        /* <DEDUP_REMOVED lines=25> */
.L_x_1596:
[----:B------:R-:W-:Y:S05]  /*9c50*/  BSYNC.RECONVERGENT B3 ;  /* 0x0000000000037941 */ /* 0x000fea0003800200 */
.L_x_1595:
[----:B01234-:R-:W0:Y:S01]  /*9c60*/  @!P3 LDC.64 R14, c[0x0][0x3b8] ;  /* 0x0000ee00ff0ebb82 */ /* 0x01fe220000000a00 */
[----:B------:R-:W-:Y:S01]  /*9c70*/  @!P3 IADD3 R122, P4, PT, R54, R119, RZ ;  /* 0x00000077367ab210 */ /* 0x000fe20007f9e0ff */
[----:B-----5:R-:W-:-:S03]  /*9c80*/  FADD.FTZ R98, R39, R98 ;  /* 0x0000006227627221 */ /* 0x020fc60000010000 */
[----:B------:R-:W-:Y:S02]  /*9c90*/  @!P3 LEA.HI.X.SX32 R119, R119, R62, 0x1, P4 ;  /* 0x0000003e7777b211 */ /* 0x000fe400020f0eff */
[----:B0-----:R-:W-:-:S04]  /*9ca0*/  @!P3 LEA R14, P4, R122, R14, 0x2 ;  /* 0x0000000e7a0eb211 */ /* 0x001fc800078810ff */
[----:B------:R-:W-:-:S05]  /*9cb0*/  @!P3 LEA.HI.X R15, R122, R15, R119, 0x2, P4 ;  /* 0x0000000f7a0fb211 */ /* 0x000fca00020f1477 */
[----:B------:R0:W-:Y:S04]  /*9cc0*/  @!P3 STG.E desc[UR36][R14.64], R98 ;  /* 0x000000620e00b986 */ /* 0x0001e8000c101924 */
.L_x_1594:
[----:B------:R-:W-:Y:S05]  /*9cd0*/  BSYNC.RECONVERGENT B2 ;  /* 0x0000000000027941 */ /* 0x000fea0003800200 */
.L_x_1593:
        /* <DEDUP_REMOVED lines=25> */
.L_x_1600:
[----:B------:R-:W-:Y:S05]  /*9e70*/  BSYNC.RECONVERGENT B3 ;  /* 0x0000000000037941 */ /* 0x000fea0003800200 */
.L_x_1599:
[----:B01234-:R-:W0:Y:S01]  /*9e80*/  @!P3 LDC.64 R14, c[0x0][0x3b8] ;  /* 0x0000ee00ff0ebb82 */ /* 0x01fe220000000a00 */
[----:B------:R-:W-:-:S04]  /*9e90*/  @!P3 IADD3 R119, P4, PT, R54, R99, RZ ;  /* 0x000000633677b210 */ /* 0x000fc80007f9e0ff */
[----:B------:R-:W-:Y:S01]  /*9ea0*/  @!P3 LEA.HI.X.SX32 R122, R99, R62, 0x1, P4 ;  /* 0x0000003e637ab211 */ /* 0x000fe200020f0eff */
[----:B-----5:R-:W-:Y:S01]  /*9eb0*/  FADD.FTZ R99, R40, R123 ;  /* 0x0000007b28637221 */ /* 0x020fe20000010000 */
[----:B0-----:R-:W-:-:S04]  /*9ec0*/  @!P3 LEA R14, P4, R119, R14, 0x2 ;  /* 0x0000000e770eb211 */ /* 0x001fc800078810ff */
[----:B------:R-:W-:-:S05]  /*9ed0*/  @!P3 LEA.HI.X R15, R119, R15, R122, 0x2, P4 ;  /* 0x0000000f770fb211 */ /* 0x000fca00020f147a */
[----:B------:R0:W-:Y:S04]  /*9ee0*/  @!P3 STG.E desc[UR36][R14.64], R99 ;  /* 0x000000630e00b986 */ /* 0x0001e8000c101924 */
.L_x_1598:
[----:B------:R-:W-:Y:S05]  /*9ef0*/  BSYNC.RECONVERGENT B2 ;  /* 0x0000000000027941 */ /* 0x000fea0003800200 */
.L_x_1597:
        /* <DEDUP_REMOVED lines=25> */
.L_x_1604:
[----:B------:R-:W-:Y:S05]  /*a090*/  BSYNC.RECONVERGENT B3 ;  /* 0x0000000000037941 */ /* 0x000fea0003800200 */
.L_x_1603:
[----:B01234-:R-:W0:Y:S01]  /*a0a0*/  @!P3 LDC.64 R14, c[0x0][0x3b8] ;  /* 0x0000ee00ff0ebb82 */ /* 0x01fe220000000a00 */
[----:B------:R-:W-:Y:S01]  /*a0b0*/  @!P3 IADD3 R122, P4, PT, R54, R119, RZ ;  /* 0x00000077367ab210 */ /* 0x000fe20007f9e0ff */
[----:B-----5:R-:W-:-:S03]  /*a0c0*/  FADD.FTZ R96, R41, R96 ;  /* 0x0000006029607221 */ /* 0x020fc60000010000 */
[----:B------:R-:W-:Y:S02]  /*a0d0*/  @!P3 LEA.HI.X.SX32 R119, R119, R62, 0x1, P4 ;  /* 0x0000003e7777b211 */ /* 0x000fe400020f0eff */
[----:B0-----:R-:W-:-:S04]  /*a0e0*/  @!P3 LEA R14, P4, R122, R14, 0x2 ;  /* 0x0000000e7a0eb211 */ /* 0x001fc800078810ff */
[----:B------:R-:W-:-:S05]  /*a0f0*/  @!P3 LEA.HI.X R15, R122, R15, R119, 0x2, P4 ;  /* 0x0000000f7a0fb211 */ /* 0x000fca00020f1477 */
[----:B------:R0:W-:Y:S04]  /*a100*/  @!P3 STG.E desc[UR36][R14.64], R96 ;  /* 0x000000600e00b986 */ /* 0x0001e8000c101924 */
.L_x_1602:
[----:B------:R-:W-:Y:S05]  /*a110*/  BSYNC.RECONVERGENT B2 ;  /* 0x0000000000027941 */ /* 0x000fea0003800200 */
.L_x_1601:
        /* <DEDUP_REMOVED lines=25> */
.L_x_1608:
[----:B------:R-:W-:Y:S05]  /*a2b0*/  BSYNC.RECONVERGENT B3 ;  /* 0x0000000000037941 */ /* 0x000fea0003800200 */
.L_x_1607:
[----:B01234-:R-:W0:Y:S01]  /*a2c0*/  @!P3 LDC.64 R14, c[0x0][0x3b8] ;  /* 0x0000ee00ff0ebb82 */ /* 0x01fe220000000a00 */
[----:B------:R-:W-:-:S04]  /*a2d0*/  @!P3 IADD3 R119, P4, PT, R54, R97, RZ ;  /* 0x000000613677b210 */ /* 0x000fc80007f9e0ff */
[----:B------:R-:W-:Y:S01]  /*a2e0*/  @!P3 LEA.HI.X.SX32 R122, R97, R62, 0x1, P4 ;  /* 0x0000003e617ab211 */ /* 0x000fe200020f0eff */
[----:B-----5:R-:W-:Y:S01]  /*a2f0*/  FADD.FTZ R97, R42, R123 ;  /* 0x0000007b2a617221 */ /* 0x020fe20000010000 */
[----:B0-----:R-:W-:-:S04]  /*a300*/  @!P3 LEA R14, P4, R119, R14, 0x2 ;  /* 0x0000000e770eb211 */ /* 0x001fc800078810ff */
[----:B------:R-:W-:-:S05]  /*a310*/  @!P3 LEA.HI.X R15, R119, R15, R122, 0x2, P4 ;  /* 0x0000000f770fb211 */ /* 0x000fca00020f147a */
[----:B------:R0:W-:Y:S04]  /*a320*/  @!P3 STG.E desc[UR36][R14.64], R97 ;  /* 0x000000610e00b986 */ /* 0x0001e8000c101924 */
.L_x_1606:
[----:B------:R-:W-:Y:S05]  /*a330*/  BSYNC.RECONVERGENT B2 ;  /* 0x0000000000027941 */ /* 0x000fea0003800200 */
.L_x_1605:
        /* <DEDUP_REMOVED lines=25> */
.L_x_1612:
[----:B------:R-:W-:Y:S05]  /*a4d0*/  BSYNC.RECONVERGENT B3 ;  /* 0x0000000000037941 */ /* 0x000fea0003800200 */
.L_x_1611:
[----:B01234-:R-:W0:Y:S01]  /*a4e0*/  @!P3 LDC.64 R14, c[0x0][0x3b8] ;  /* 0x0000ee00ff0ebb82 */ /* 0x01fe220000000a00 */
[----:B------:R-:W-:Y:S01]  /*a4f0*/  @!P3 IADD3 R122, P4, PT, R54, R119, RZ ;  /* 0x00000077367ab210 */ /* 0x000fe20007f9e0ff */
[----:B-----5:R-:W-:-:S03]  /*a500*/  FADD.FTZ R94, R43, R94 ;  /* 0x0000005e2b5e7221 */ /* 0x020fc60000010000 */
[----:B------:R-:W-:Y:S02]  /*a510*/  @!P3 LEA.HI.X.SX32 R119, R119, R62, 0x1, P4 ;  /* 0x0000003e7777b211 */ /* 0x000fe400020f0eff */
[----:B0-----:R-:W-:-:S04]  /*a520*/  @!P3 LEA R14, P4, R122, R14, 0x2 ;  /* 0x0000000e7a0eb211 */ /* 0x001fc800078810ff */
[----:B------:R-:W-:-:S05]  /*a530*/  @!P3 LEA.HI.X R15, R122, R15, R119, 0x2, P4 ;  /* 0x0000000f7a0fb211 */ /* 0x000fca00020f1477 */
[----:B------:R0:W-:Y:S04]  /*a540*/  @!P3 STG.E desc[UR36][R14.64], R94 ;  /* 0x0000005e0e00b986 */ /* 0x0001e8000c101924 */
.L_x_1610:
[----:B------:R-:W-:Y:S05]  /*a550*/  BSYNC.RECONVERGENT B2 ;  /* 0x0000000000027941 */ /* 0x000fea0003800200 */
.L_x_1609:
        /* <DEDUP_REMOVED lines=25> */
.L_x_1616:
[----:B------:R-:W-:Y:S05]  /*a6f0*/  BSYNC.RECONVERGENT B3 ;  /* 0x0000000000037941 */ /* 0x000fea0003800200 */
.L_x_1615:
[----:B01234-:R-:W0:Y:S01]  /*a700*/  @!P3 LDC.64 R14, c[0x0][0x3b8] ;  /* 0x0000ee00ff0ebb82 */ /* 0x01fe220000000a00 */
[----:B------:R-:W-:-:S04]  /*a710*/  @!P3 IADD3 R119, P4, PT, R54, R95, RZ ;  /* 0x0000005f3677b210 */ /* 0x000fc80007f9e0ff */
[----:B------:R-:W-:Y:S01]  /*a720*/  @!P3 LEA.HI.X.SX32 R122, R95, R62, 0x1, P4 ;  /* 0x0000003e5f7ab211 */ /* 0x000fe200020f0eff */
[----:B-----5:R-:W-:Y:S01]  /*a730*/  FADD.FTZ R95, R44, R123 ;  /* 0x0000007b2c5f7221 */ /* 0x020fe20000010000 */
[----:B0-----:R-:W-:-:S04]  /*a740*/  @!P3 LEA R14, P4, R119, R14, 0x2 ;  /* 0x0000000e770eb211 */ /* 0x001fc800078810ff */
[----:B------:R-:W-:-:S05]  /*a750*/  @!P3 LEA.HI.X R15, R119, R15, R122, 0x2, P4 ;  /* 0x0000000f770fb211 */ /* 0x000fca00020f147a */
[----:B------:R0:W-:Y:S04]  /*a760*/  @!P3 STG.E desc[UR36][R14.64], R95 ;  /* 0x0000005f0e00b986 */ /* 0x0001e8000c101924 */
.L_x_1614:
[----:B------:R-:W-:Y:S05]  /*a770*/  BSYNC.RECONVERGENT B2 ;  /* 0x0000000000027941 */ /* 0x000fea0003800200 */
.L_x_1613:
        /* <DEDUP_REMOVED lines=25> */
.L_x_1620:
[----:B------:R-:W-:Y:S05]  /*a910*/  BSYNC.RECONVERGENT B3 ;  /* 0x0000000000037941 */ /* 0x000fea0003800200 */
.L_x_1619:
[----:B01234-:R-:W0:Y:S01]  /*a920*/  @!P3 LDC.64 R14, c[0x0][0x3b8] ;  /* 0x0000ee00ff0ebb82 */ /* 0x01fe220000000a00 */
[----:B------:R-:W-:Y:S01]  /*a930*/  @!P3 IADD3 R122, P4, PT, R54, R119, RZ ;  /* 0x00000077367ab210 */ /* 0x000fe20007f9e0ff */
[----:B-----5:R-:W-:-:S03]  /*a940*/  FADD.FTZ R92, R45, R92 ;  /* 0x0000005c2d5c7221 */ /* 0x020fc60000010000 */
[----:B------:R-:W-:Y:S02]  /*a950*/  @!P3 LEA.HI.X.SX32 R119, R119, R62, 0x1, P4 ;  /* 0x0000003e7777b211 */ /* 0x000fe400020f0eff */
[----:B0-----:R-:W-:-:S04]  /*a960*/  @!P3 LEA R14, P4, R122, R14, 0x2 ;  /* 0x0000000e7a0eb211 */ /* 0x001fc800078810ff */
[----:B------:R-:W-:-:S05]  /*a970*/  @!P3 LEA.HI.X R15, R122, R15, R119, 0x2, P4 ;  /* 0x0000000f7a0fb211 */ /* 0x000fca00020f1477 */
[----:B------:R0:W-:Y:S04]  /*a980*/  @!P3 STG.E desc[UR36][R14.64], R92 ;  /* 0x0000005c0e00b986 */ /* 0x0001e8000c101924 */
.L_x_1618:
[----:B------:R-:W-:Y:S05]  /*a990*/  BSYNC.RECONVERGENT B2 ;  /* 0x0000000000027941 */ /* 0x000fea0003800200 */
.L_x_1617:
        /* <DEDUP_REMOVED lines=25> */
.L_x_1624:
[----:B------:R-:W-:Y:S05]  /*ab30*/  BSYNC.RECONVERGENT B3 ;  /* 0x0000000000037941 */ /* 0x000fea0003800200 */
.L_x_1623:
[----:B01234-:R-:W0:Y:S01]  /*ab40*/  @!P3 LDC.64 R14, c[0x0][0x3b8] ;  /* 0x0000ee00ff0ebb82 */ /* 0x01fe220000000a00 */
[----:B------:R-:W-:-:S04]  /*ab50*/  @!P3 IADD3 R119, P4, PT, R54, R93, RZ ;  /* 0x0000005d3677b210 */ /* 0x000fc80007f9e0ff */
[----:B------:R-:W-:Y:S01]  /*ab60*/  @!P3 LEA.HI.X.SX32 R122, R93, R62, 0x1, P4 ;  /* 0x0000003e5d7ab211 */ /* 0x000fe200020f0eff */
[----:B-----5:R-:W-:Y:S01]  /*ab70*/  FADD.FTZ R93, R46, R123 ;  /* 0x0000007b2e5d7221 */ /* 0x020fe20000010000 */
[----:B0-----:R-:W-:-:S04]  /*ab80*/  @!P3 LEA R14, P4, R119, R14, 0x2 ;  /* 0x0000000e770eb211 */ /* 0x001fc800078810ff */
[----:B------:R-:W-:-:S05]  /*ab90*/  @!P3 LEA.HI.X R15, R119, R15, R122, 0x2, P4 ;  /* 0x0000000f770fb211 */ /* 0x000fca00020f147a */
[----:B------:R0:W-:Y:S04]  /*aba0*/  @!P3 STG.E desc[UR36][R14.64], R93 ;  /* 0x0000005d0e00b986 */ /* 0x0001e8000c101924 */
.L_x_1622:
[----:B------:R-:W-:Y:S05]  /*abb0*/  BSYNC.RECONVERGENT B2 ;  /* 0x0000000000027941 */ /* 0x000fea0003800200 */
.L_x_1621:
        /* <DEDUP_REMOVED lines=25> */
.L_x_1628:
[----:B------:R-:W-:Y:S05]  /*ad50*/  BSYNC.RECONVERGENT B3 ;  /* 0x0000000000037941 */ /* 0x000fea0003800200 */
.L_x_1627:
[----:B01234-:R-:W0:Y:S01]  /*ad60*/  @!P3 LDC.64 R14, c[0x0][0x3b8] ;  /* 0x0000ee00ff0ebb82 */ /* 0x01fe220000000a00 */
[----:B------:R-:W-:Y:S01]  /*ad70*/  @!P3 IADD3 R122, P4, PT, R54, R119, RZ ;  /* 0x00000077367ab210 */ /* 0x000fe20007f9e0ff */
[----:B-----5:R-:W-:-:S03]  /*ad80*/  FADD.FTZ R90, R47, R90 ;  /* 0x0000005a2f5a7221 */ /* 0x020fc60000010000 */
[----:B------:R-:W-:Y:S02]  /*ad90*/  @!P3 LEA.HI.X.SX32 R119, R119, R62, 0x1, P4 ;  /* 0x0000003e7777b211 */ /* 0x000fe400020f0eff */
[----:B0-----:R-:W-:-:S04]  /*ada0*/  @!P3 LEA R14, P4, R122, R14, 0x2 ;  /* 0x0000000e7a0eb211 */ /* 0x001fc800078810ff */
[----:B------:R-:W-:-:S05]  /*adb0*/  @!P3 LEA.HI.X R15, R122, R15, R119, 0x2, P4 ;  /* 0x0000000f7a0fb211 */ /* 0x000fca00020f1477 */
[----:B------:R0:W-:Y:S04]  /*adc0*/  @!P3 STG.E desc[UR36][R14.64], R90 ;  /* 0x0000005a0e00b986 */ /* 0x0001e8000c101924 */
.L_x_1626:
[----:B------:R-:W-:Y:S05]  /*add0*/  BSYNC.RECONVERGENT B2 ;  /* 0x0000000000027941 */ /* 0x000fea0003800200 */
.L_x_1625:
        /* <DEDUP_REMOVED lines=25> */
.L_x_1632:
[----:B------:R-:W-:Y:S05]  /*af70*/  BSYNC.RECONVERGENT B3 ;  /* 0x0000000000037941 */ /* 0x000fea0003800200 */
.L_x_1631:
[----:B01234-:R-:W0:Y:S01]  /*af80*/  @!P3 LDC.64 R14, c[0x0][0x3b8] ;  /* 0x0000ee00ff0ebb82 */ /* 0x01fe220000000a00 */
[----:B------:R-:W-:-:S04]  /*af90*/  @!P3 IADD3 R119, P4, PT, R54, R91, RZ ;  /* 0x0000005b3677b210 */ /* 0x000fc80007f9e0ff */
[----:B------:R-:W-:Y:S01]  /*afa0*/  @!P3 LEA.HI.X.SX32 R122, R91, R62, 0x1, P4 ;  /* 0x0000003e5b7ab211 */ /* 0x000fe200020f0eff */
[----:B-----5:R-:W-:Y:S01]  /*afb0*/  FADD.FTZ R91, R48, R123 ;  /* 0x0000007b305b7221 */ /* 0x020fe20000010000 */
[----:B0-----:R-:W-:-:S04]  /*afc0*/  @!P3 LEA R14, P4, R119, R14, 0x2 ;  /* 0x0000000e770eb211 */ /* 0x001fc800078810ff */
[----:B------:R-:W-:-:S05]  /*afd0*/  @!P3 LEA.HI.X R15, R119, R15, R122, 0x2, P4 ;  /* 0x0000000f770fb211 */ /* 0x000fca00020f147a */
[----:B------:R0:W-:Y:S04]  /*afe0*/  @!P3 STG.E desc[UR36][R14.64], R91 ;  /* 0x0000005b0e00b986 */ /* 0x0001e8000c101924 */
.L_x_1630:
[----:B------:R-:W-:Y:S05]  /*aff0*/  BSYNC.RECONVERGENT B2 ;  /* 0x0000000000027941 */ /* 0x000fea0003800200 */
.L_x_1629:
        /* <DEDUP_REMOVED lines=25> */
.L_x_1636:
[----:B------:R-:W-:Y:S05]  /*b190*/  BSYNC.RECONVERGENT B3 ;  /* 0x0000000000037941 */ /* 0x000fea0003800200 */
.L_x_1635:
[----:B01234-:R-:W0:Y:S01]  /*b1a0*/  @!P3 LDC.64 R14, c[0x0][0x3b8] ;  /* 0x0000ee00ff0ebb82 */ /* 0x01fe220000000a00 */
[----:B------:R-:W-:Y:S01]  /*b1b0*/  @!P3 IADD3 R122, P4, PT, R54, R119, RZ ;  /* 0x00000077367ab210 */ /* 0x000fe20007f9e0ff */
[----:B-----5:R-:W-:-:S03]  /*b1c0*/  FADD.FTZ R88, R49, R88 ;  /* 0x0000005831587221 */ /* 0x020fc60000010000 */
[----:B------:R-:W-:Y:S02]  /*b1d0*/  @!P3 LEA.HI.X.SX32 R119, R119, R62, 0x1, P4 ;  /* 0x0000003e7777b211 */ /* 0x000fe400020f0eff */
[----:B0-----:R-:W-:-:S04]  /*b1e0*/  @!P3 LEA R14, P4, R122, R14, 0x2 ;  /* 0x0000000e7a0eb211 */ /* 0x001fc800078810ff */
[----:B------:R-:W-:-:S05]  /*b1f0*/  @!P3 LEA.HI.X R15, R122, R15, R119, 0x2, P4 ;  /* 0x0000000f7a0fb211 */ /* 0x000fca00020f1477 */
[----:B------:R0:W-:Y:S04]  /*b200*/  @!P3 STG.E desc[UR36][R14.64], R88 ;  /* 0x000000580e00b986 */ /* 0x0001e8000c101924 */
.L_x_1634:
[----:B------:R-:W-:Y:S05]  /*b210*/  BSYNC.RECONVERGENT B2 ;  /* 0x0000000000027941 */ /* 0x000fea0003800200 */
.L_x_1633:
        /* <DEDUP_REMOVED lines=25> */
.L_x_1640:
[----:B------:R-:W-:Y:S05]  /*b3b0*/  BSYNC.RECONVERGENT B3 ;  /* 0x0000000000037941 */ /* 0x000fea0003800200 */
.L_x_1639:
[----:B01234-:R-:W0:Y:S01]  /*b3c0*/  @!P3 LDC.64 R14, c[0x0][0x3b8] ;  /* 0x0000ee00ff0ebb82 */ /* 0x01fe220000000a00 */
[----:B------:R-:W-:-:S04]  /*b3d0*/  @!P3 IADD3 R119, P4, PT, R54, R89, RZ ;  /* 0x000000593677b210 */ /* 0x000fc80007f9e0ff */
[----:B------:R-:W-:Y:S01]  /*b3e0*/  @!P3 LEA.HI.X.SX32 R122, R89, R62, 0x1, P4 ;  /* 0x0000003e597ab211 */ /* 0x000fe200020f0eff */
[----:B-----5:R-:W-:Y:S01]  /*b3f0*/  FADD.FTZ R89, R50, R123 ;  /* 0x0000007b32597221 */ /* 0x020fe20000010000 */
[----:B0-----:R-:W-:-:S04]  /*b400*/  @!P3 LEA R14, P4, R119, R14, 0x2 ;  /* 0x0000000e770eb211 */ /* 0x001fc800078810ff */
[----:B------:R-:W-:-:S05]  /*b410*/  @!P3 LEA.HI.X R15, R119, R15, R122, 0x2, P4 ;  /* 0x0000000f770fb211 */ /* 0x000fca00020f147a */
[----:B------:R0:W-:Y:S04]  /*b420*/  @!P3 STG.E desc[UR36][R14.64], R89 ;  /* 0x000000590e00b986 */ /* 0x0001e8000c101924 */
.L_x_1638:
[----:B------:R-:W-:Y:S05]  /*b430*/  BSYNC.RECONVERGENT B2 ;  /* 0x0000000000027941 */ /* 0x000fea0003800200 */
.L_x_1637:
        /* <DEDUP_REMOVED lines=24> */
.L_x_1642:
[----:B------:R-:W-:Y:S05]  /*b5c0*/  BSYNC.RECONVERGENT B2 ;  /* 0x0000000000027941 */ /* 0x000fea0003800200 */
.L_x_1641:
[----:B-----5:R-:W-:Y:S01]  /*b5d0*/  FADD.FTZ R68, R51, R14 ;  /* 0x0000000e33447221 */ /* 0x020fe20000010000 */
[----:B------:R-:W-:Y:S06]  /*b5e0*/  @P1 BRA `(.L_x_1520) ;  /* 0x00000030008c1947 */ /* 0x000fec0003800000 */
[----:B------:R-:W-:-:S04]  /*b5f0*/  IADD3 R11, P1, PT, R54, R119, RZ ;  /* 0x00000077360b7210 */ /* 0x000fc80007f3e0ff */
[----:B------:R-:W-:Y:S02]  /*b600*/  LEA.HI.X.SX32 R14, R119, R62, 0x1, P1 ;  /* 0x0000003e770e7211 */ /* 0x000fe400008f0eff */
[----:B------:R-:W-:-:S04]  /*b610*/  LEA R12, P1, R11, UR10, 0x2 ;  /* 0x0000000a0b0c7c11 */ /* 0x000fc8000f8210ff */
[----:B------:R-:W-:-:S05]  /*b620*/  LEA.HI.X R13, R11, UR11, R14, 0x2, P1 ;  /* 0x0000000b0b0d7c11 */ /* 0x000fca00088f140e */
[----:B------:R1:W-:Y:S01]  /*b630*/  STG.E desc[UR36][R12.64], R68 ;  /* 0x000000440c007986 */ /* 0x0003e2000c101924 */
[----:B------:R-:W-:Y:S05]  /*b640*/  BRA `(.L_x_1520) ;  /* 0x0000003000747947 */ /* 0x000fea0003800000 */
.L_x_1400:
[----:B------:R-:W-:Y:S01]  /*b650*/  IMAD R122, R52, 0x70, RZ ;  /* 0x00000070347a7824 */ /* 0x000fe200078e02ff */
[----:B------:R-:W-:Y:S01]  /*b660*/  ISETP.GE.AND P3, PT, R66, UR43, PT ;  /* 0x0000002b42007c0c */ /* 0x000fe2000bf66270 */
[----:B------:R-:W-:Y:S01]  /*b670*/  IMAD.SHL.U32 R123, R11, 0x4, RZ ;  /* 0x000000040b7b7824 */ /* 0x000fe200078e00ff */
[----:B------:R-:W-:Y:S02]  /*b680*/  BSSY.RECONVERGENT B2, `(.L_x_1643) ;  /* 0x0000016000027945 */ /* 0x000fe40003800200 */
[----:B------:R-:W-:Y:S02]  /*b690*/  FSEL R113, R113, RZ, P3 ;  /* 0x000000ff71717208 */ /* 0x000fe40001800000 */
[----:B------:R-:W-:-:S04]  /*b6a0*/  ISETP.GE.AND P1, PT, R123, R122, PT ;  /* 0x0000007a7b00720c */ /* 0x000fc80003f26270 */
[----:B------:R-:W-:-:S13]  /*b6b0*/  ISETP.GE.OR P1, PT, R66, UR43, P1 ;  /* 0x0000002b42007c0c */ /* 0x000fda0008f26670 */
        /* <DEDUP_REMOVED lines=18> */
.L_x_1644:
[----:B------:R-:W-:Y:S05]  /*b7e0*/  BSYNC.RECONVERGENT B2 ;  /* 0x0000000000027941 */ /* 0x000fea0003800200 */
.L_x_1643:
[----:B0-----:R-:W-:Y:S01]  /*b7f0*/  IMAD.IADD R15, R11, 0x1, R52 ;  /* 0x000000010b0f7824 */ /* 0x001fe200078e0234 */
[----:B------:R-:W-:Y:S01]  /*b800*/  ISETP.GE.AND P3, PT, R66, UR43, PT ;  /* 0x0000002b42007c0c */ /* 0x000fe2000bf66270 */
[----:B------:R-:W-:Y:S02]  /*b810*/  BSSY.RECONVERGENT B2, `(.L_x_1645) ;  /* 0x0000017000027945 */ /* 0x000fe40003800200 */
[----:B------:R-:W-:Y:S01]  /*b820*/  IMAD.SHL.U32 R119, R15, 0x4, RZ ;  /* 0x000000040f777824 */ /* 0x000fe200078e00ff */
[----:B------:R-:W-:-:S04]  /*b830*/  FSEL R118, R118, RZ, P3 ;  /* 0x000000ff76767208 */ /* 0x000fc80001800000 */
        /* <DEDUP_REMOVED lines=20> */
.L_x_1646:
[----:B------:R-:W-:Y:S05]  /*b980*/  BSYNC.RECONVERGENT B2 ;  /* 0x0000000000027941 */ /* 0x000fea0003800200 */
.L_x_1645:
[----:B0-----:R-:W-:Y:S01]  /*b990*/  IMAD R119, R52, 0x8, R123 ;  /* 0x0000000834777824 */ /* 0x001fe200078e027b */
[----:B------:R-:W-:Y:S01]  /*b9a0*/  BSSY.RECONVERGENT B2, `(.L_x_1647) ;  /* 0x0000016000027945 */ /* 0x000fe20003800200 */
[----:B------:R-:W-:-:S03]  /*b9b0*/  FSEL R117, R117, RZ, P3 ;  /* 0x000000ff75757208 */ /* 0x000fc60001800000 */
        /* <DEDUP_REMOVED lines=20> */
.L_x_1648:
[----:B------:R-:W-:Y:S05]  /*bb00*/  BSYNC.RECONVERGENT B2 ;  /* 0x0000000000027941 */ /* 0x000fea0003800200 */
.L_x_1647:
[----:B------:R-:W-:Y:S01]  /*bb10*/  IMAD R119, R52, 0x2, R15 ;  /* 0x0000000234777824 */ /* 0x000fe200078e020f */
[----:B------:R-:W-:Y:S01]  /*bb20*/  BSSY.RECONVERGENT B2, `(.L_x_1649) ;  /* 0x0000017000027945 */ /* 0x000fe20003800200 */
[----:B------:R-:W-:Y:S02]  /*bb30*/  FSEL R116, R116, RZ, P3 ;  /* 0x000000ff74747208 */ /* 0x000fe40001800000 */
[----:B------:R-:W-:-:S05]  /*bb40*/  IMAD.SHL.U32 R119, R119, 0x4, RZ ;  /* 0x0000000477777824 */ /* 0x000fca00078e00ff */
[----:B------:R-:W-:-:S04]  /*bb50*/  ISETP.GE.AND P1, PT, R119, R122, PT ;  /* 0x0000007a7700720c */ /* 0x000fc80003f26270 */
[----:B------:R-:W-:-:S13]  /*bb60*/  ISETP.GE.OR P1, PT, R66, UR43, P1 ;  /* 0x0000002b42007c0c */ /* 0x000fda0008f26670 */
[----:B------:R-:W-:Y:S05]  /*bb70*/  @P1 BRA `(.L_x_1650) ;  /* 0x0000000000441947 */ /* 0x000fea0003800000 */
[----:B------:R-:W1:Y:S02]  /*bb80*/  S2UR UR7, SR_CTAID.Y ;  /* 0x00000000000779c3 */ /* 0x000e640000002600 */
[----:B-1----:R-:W-:-:S05]  /*bb90*/  IMAD R12, R52, UR7, RZ ;  /* 0x00000007340c7c24 */ /* 0x002fca000f8e02ff */
        /* <DEDUP_REMOVED lines=15> */
.L_x_1650:
[----:B------:R-:W-:Y:S05]  /*bc90*/  BSYNC.RECONVERGENT B2 ;  /* 0x0000000000027941 */ /* 0x000fea0003800200 */
.L_x_1649:
[C---:B01----:R-:W-:Y:S01]  /*bca0*/  IMAD R125, R52.reuse, 0x10, R123 ;  /* 0x00000010347d7824 */ /* 0x043fe200078e027b */
[----:B------:R-:W-:Y:S01]  /*bcb0*/  BSSY.RECONVERGENT B2, `(.L_x_1651) ;  /* 0x0000017000027945 */ /* 0x000fe20003800200 */
[----:B------:R-:W-:Y:S01]  /*bcc0*/  IMAD R119, R52, 0x4, R15 ;  /* 0x0000000434777824 */ /* 0x000fe200078e020f */
        /* <DEDUP_REMOVED lines=21> */
.L_x_1652:
[----:B------:R-:W-:Y:S05]  /*be20*/  BSYNC.RECONVERGENT B2 ;  /* 0x0000000000027941 */ /* 0x000fea0003800200 */
.L_x_1651:
[C---:B0-----:R-:W-:Y:S01]  /*be30*/  IMAD.SHL.U32 R15, R119.reuse, 0x4, RZ ;  /* 0x00000004770f7824 */ /* 0x041fe200078e00ff */
[----:B------:R-:W-:Y:S01]  /*be40*/  BSSY.RECONVERGENT B2, `(.L_x_1653) ;  /* 0x0000017000027945 */ /* 0x000fe20003800200 */
[----:B------:R-:W-:Y:S01]  /*be50*/  IMAD.IADD R119, R119, 0x1, R52 ;  /* 0x0000000177777824 */ /* 0x000fe200078e0234 */
        /* <DEDUP_REMOVED lines=21> */
.L_x_1654:
[----:B------:R-:W-:Y:S05]  /*bfb0*/  BSYNC.RECONVERGENT B2 ;  /* 0x0000000000027941 */ /* 0x000fea0003800200 */
.L_x_1653:
        /* <DEDUP_REMOVED lines=24> */
.L_x_1656:
[----:B------:R-:W-:Y:S05]  /*c140*/  BSYNC.RECONVERGENT B2 ;  /* 0x0000000000027941 */ /* 0x000fea0003800200 */
.L_x_1655:
[----:B0-----:R-:W-:Y:S01]  /*c150*/  IMAD.SHL.U32 R15, R119, 0x4, RZ ;  /* 0x00000004770f7824 */ /* 0x001fe200078e00ff */
        /* <DEDUP_REMOVED lines=22> */
.L_x_1658:
[----:B------:R-:W-:Y:S05]  /*c2c0*/  BSYNC.RECONVERGENT B2 ;  /* 0x0000000000027941 */ /* 0x000fea0003800200 */
.L_x_1657:
[C---:B0-----:R-:W-:Y:S01]  /*c2d0*/  IMAD R15, R52.reuse, 0x20, R123 ;  /* 0x00000020340f7824 */ /* 0x041fe200078e027b */
        /* <DEDUP_REMOVED lines=23> */
.L_x_1660:
[----:B------:R-:W-:Y:S05]  /*c450*/  BSYNC.RECONVERGENT B2 ;  /* 0x0000000000027941 */ /* 0x000fea0003800200 */
.L_x_1659:
        /* <DEDUP_REMOVED lines=24> */
.L_x_1662:
[----:B------:R-:W-:Y:S05]  /*c5e0*/  BSYNC.RECONVERGENT B2 ;  /* 0x0000000000027941 */ /* 0x000fea0003800200 */
.L_x_1661:
        /* <DEDUP_REMOVED lines=24> */
.L_x_1664:
[----:B------:R-:W-:Y:S05]  /*c770*/  BSYNC.RECONVERGENT B2 ;  /* 0x0000000000027941 */ /* 0x000fea0003800200 */
.L_x_1663:
        /* <DEDUP_REMOVED lines=24> */
.L_x_1666:
[----:B------:R-:W-:Y:S05]  /*c900*/  BSYNC.RECONVERGENT B2 ;  /* 0x0000000000027941 */ /* 0x000fea0003800200 */
.L_x_1665:
        /* <DEDUP_REMOVED lines=24> */
.L_x_1668:
[----:B------:R-:W-:Y:S05]  /*ca90*/  BSYNC.RECONVERGENT B2 ;  /* 0x0000000000027941 */ /* 0x000fea0003800200 */
.L_x_1667:
        /* <DEDUP_REMOVED lines=24> */
.L_x_1670:
[----:B------:R-:W-:Y:S05]  /*cc20*/  BSYNC.RECONVERGENT B2 ;  /* 0x0000000000027941 */ /* 0x000fea0003800200 */
.L_x_1669:
        /* <DEDUP_REMOVED lines=23> */
.L_x_1672:
[----:B------:R-:W-:Y:S05]  /*cda0*/  BSYNC.RECONVERGENT B2 ;  /* 0x0000000000027941 */ /* 0x000fea0003800200 */
.L_x_1671:
[----:B------:R-:W-:Y:S01]  /*cdb0*/  IMAD.IADD R119, R119, 0x1, R52 ;  /* 0x0000000177777824 */ /* 0x000fe200078e0234 */
[----:B------:R-:W-:Y:S01]  /*cdc0*/  BSSY.RECONVERGENT B2, `(.L_x_1673) ;  /* 0x000001a000027945 */ /* 0x000fe20003800200 */
[----:B------:R-:W-:Y:S01]  /*cdd0*/  IMAD R123, R52, 0x40, R123 ;  /* 0x00000040347b7824 */ /* 0x000fe200078e027b */
[----:B------:R-:W-:Y:S01]  /*cde0*/  FSEL R104, R104, RZ, P3 ;  /* 0x000000ff68687208 */ /* 0x000fe20001800000 */
[----:B0-----:R-:W-:-:S03]  /*cdf0*/  IMAD.SHL.U32 R15, R119, 0x4, RZ ;  /* 0x00000004770f7824 */ /* 0x001fc600078e00ff */
[-C--:B------:R-:W-:Y:S02]  /*ce00*/  ISETP.GE.AND P5, PT, R123, R122.reuse, PT ;  /* 0x0000007a7b00720c */ /* 0x080fe40003fa6270 */
[----:B------:R-:W-:-:S04]  /*ce10*/  ISETP.GE.AND P1, PT, R15, R122, PT ;  /* 0x0000007a0f00720c */ /* 0x000fc80003f26270 */
[C---:B------:R-:W-:Y:S02]  /*ce20*/  ISETP.GE.OR P4, PT, R66.reuse, UR43, P1 ;  /* 0x0000002b42007c0c */ /* 0x040fe40008f86670 */
[----:B------:R-:W-:-:S11]  /*ce30*/  ISETP.GE.OR P1, PT, R66, UR43, P5 ;  /* 0x0000002b42007c0c */ /* 0x000fd6000af26670 */
        /* <DEDUP_REMOVED lines=18> */
.L_x_1674:
[----:B------:R-:W-:Y:S05]  /*cf60*/  BSYNC.RECONVERGENT B2 ;  /* 0x0000000000027941 */ /* 0x000fea0003800200 */
.L_x_1673:
[----:B------:R-:W-:Y:S01]  /*cf70*/  BSSY.RECONVERGENT B2, `(.L_x_1675) ;  /* 0x0000015000027945 */ /* 0x000fe20003800200 */
[----:B------:R-:W-:Y:S01]  /*cf80*/  IMAD R119, R52, 0x2, R119 ;  /* 0x0000000234777824 */ /* 0x000fe200078e0277 */
[----:B------:R-:W-:Y:S02]  /*cf90*/  FSEL R101, R101, RZ, P3 ;  /* 0x000000ff65657208 */ /* 0x000fe40001800000 */
[----:B------:R-:W-:Y:S05]  /*cfa0*/  @P1 BRA `(.L_x_1676) ;  /* 0x0000000000441947 */ /* 0x000fea0003800000 */
[----:B------:R-:W1:Y:S02]  /*cfb0*/  S2UR UR7, SR_CTAID.Y ;  /* 0x00000000000779c3 */ /* 0x000e640000002600 */
[----:B-1----:R-:W-:-:S05]  /*cfc0*/  IMAD R12, R52, UR7, RZ ;  /* 0x00000007340c7c24 */ /* 0x002fca000f8e02ff */
[----:B------:R-:W-:-:S04]  /*cfd0*/  IADD3 R13, P1, PT, R12, R11, RZ ;  /* 0x0000000b0c0d7210 */ /* 0x000fc80007f3e0ff */
[----:B0-----:R-:W-:Y:S02]  /*cfe0*/  LEA.HI.X.SX32 R14, R12, RZ, 0x1, P1 ;  /* 0x000000ff0c0e7211 */ /* 0x001fe400008f0eff */
        /* <DEDUP_REMOVED lines=13> */
.L_x_1676:
[----:B------:R-:W-:Y:S05]  /*d0c0*/  BSYNC.RECONVERGENT B2 ;  /* 0x0000000000027941 */ /* 0x000fea0003800200 */
.L_x_1675:
[C---:B01----:R-:W-:Y:S01]  /*d0d0*/  IMAD.SHL.U32 R15, R119.reuse, 0x4, RZ ;  /* 0x00000004770f7824 */ /* 0x043fe200078e00ff */
        /* <DEDUP_REMOVED lines=23> */
.L_x_1678:
[----:B------:R-:W-:Y:S05]  /*d250*/  BSYNC.RECONVERGENT B2 ;  /* 0x0000000000027941 */ /* 0x000fea0003800200 */
.L_x_1677:
        /* <DEDUP_REMOVED lines=24> */
.L_x_1680:
[----:B------:R-:W-:Y:S05]  /*d3e0*/  BSYNC.RECONVERGENT B2 ;  /* 0x0000000000027941 */ /* 0x000fea0003800200 */
.L_x_1679:
        /* <DEDUP_REMOVED lines=24> */
.L_x_1682:
[----:B------:R-:W-:Y:S05]  /*d570*/  BSYNC.RECONVERGENT B2 ;  /* 0x0000000000027941 */ /* 0x000fea0003800200 */
.L_x_1681:
        /* <DEDUP_REMOVED lines=24> */
.L_x_1684:
[----:B------:R-:W-:Y:S05]  /*d700*/  BSYNC.RECONVERGENT B2 ;  /* 0x0000000000027941 */ /* 0x000fea0003800200 */
.L_x_1683:
        /* <DEDUP_REMOVED lines=24> */
.L_x_1686:
[----:B------:R-:W-:Y:S05]  /*d890*/  BSYNC.RECONVERGENT B2 ;  /* 0x0000000000027941 */ /* 0x000fea0003800200 */
.L_x_1685:
        /* <DEDUP_REMOVED lines=24> */
.L_x_1688:
[----:B------:R-:W-:Y:S05]  /*da20*/  BSYNC.RECONVERGENT B2 ;  /* 0x0000000000027941 */ /* 0x000fea0003800200 */
.L_x_1687:
        /* <DEDUP_REMOVED lines=24> */
.L_x_1690:
[----:B------:R-:W-:Y:S05]  /*dbb0*/  BSYNC.RECONVERGENT B2 ;  /* 0x0000000000027941 */ /* 0x000fea0003800200 */
.L_x_1689:
        /* <DEDUP_REMOVED lines=24> */
.L_x_1692:
[----:B------:R-:W-:Y:S05]  /*dd40*/  BSYNC.RECONVERGENT B2 ;  /* 0x0000000000027941 */ /* 0x000fea0003800200 */
.L_x_1691:
        /* <DEDUP_REMOVED lines=24> */
.L_x_1694:
[----:B------:R-:W-:Y:S05]  /*ded0*/  BSYNC.RECONVERGENT B2 ;  /* 0x0000000000027941 */ /* 0x000fea0003800200 */
.L_x_1693:
        /* <DEDUP_REMOVED lines=24> */
.L_x_1696:
[----:B------:R-:W-:Y:S05]  /*e060*/  BSYNC.RECONVERGENT B2 ;  /* 0x0000000000027941 */ /* 0x000fea0003800200 */
.L_x_1695:
        /* <DEDUP_REMOVED lines=24> */
.L_x_1698:
[----:B------:R-:W-:Y:S05]  /*e1f0*/  BSYNC.RECONVERGENT B2 ;  /* 0x0000000000027941 */ /* 0x000fea0003800200 */
.L_x_1697:
        /* <DEDUP_REMOVED lines=24> */
.L_x_1700:
[----:B------:R-:W-:Y:S05]  /*e380*/  BSYNC.RECONVERGENT B2 ;  /* 0x0000000000027941 */ /* 0x000fea0003800200 */
.L_x_1699:
        /* <DEDUP_REMOVED lines=24> */
.L_x_1702:
[----:B------:R-:W-:Y:S05]  /*e510*/  BSYNC.RECONVERGENT B2 ;  /* 0x0000000000027941 */ /* 0x000fea0003800200 */
.L_x_1701:
[----:B0-----:R-:W-:Y:S01]  /*e520*/  IMAD.SHL.U32 R15, R119, 0x4, RZ ;  /* 0x00000004770f7824 */ /* 0x001fe200078e00ff */
[----:B------:R-:W-:Y:S01]  /*e530*/  BSSY.RECONVERGENT B2, `(.L_x_1703) ;  /* 0x0000017000027945 */ /* 0x000fe20003800200 */
[----:B------:R-:W-:Y:S02]  /*e540*/  ISETP.GE.AND P4, PT, R66, UR43, PT ;  /* 0x0000002b42007c0c */ /* 0x000fe4000bf86270 */
        /* <DEDUP_REMOVED lines=21> */
.L_x_1704:
[----:B------:R-:W-:Y:S05]  /*e6a0*/  BSYNC.RECONVERGENT B2 ;  /* 0x0000000000027941 */ /* 0x000fea0003800200 */
.L_x_1703:
[----:B------:R-:W-:Y:S05]  /*e6b0*/  @P4 BRA `(.L_x_1520) ;  /* 0x0000000000584947 */ /* 0x000fea0003800000 */
[----:B0-----:R-:W-:Y:S02]  /*e6c0*/  IMAD.IADD R15, R119, 0x1, R52 ;  /* 0x00000001770f7824 */ /* 0x001fe400078e0234 */
[----:B------:R-:W-:Y:S02]  /*e6d0*/  IMAD.MOV.U32 R68, RZ, RZ, RZ ;  /* 0x000000ffff447224 */ /* 0x000fe400078e00ff */
        /* <DEDUP_REMOVED lines=20> */
.L_x_1520:
[----:B------:R-:W-:Y:S05]  /*e820*/  BSYNC.RECONVERGENT B0 ;  /* 0x0000000000007941 */ /* 0x000fea0003800200 */
.L_x_1399:
[----:B-----5:R-:W-:Y:S01]  /*e830*/  FMUL.FTZ R11, R85, R118 ;  /* 0x00000076550b7220 */ /* 0x020fe20000410000 */
[----:B-1----:R-:W1:Y:S01]  /*e840*/  S2R R13, SR_TID.X ;  /* 0x00000000000d7919 */ /* 0x002e620000002100 */
[----:B------:R-:W-:Y:S02]  /*e850*/  UMOV UR7, 0xffffffff ;  /* 0xffffffff00077882 */ /* 0x000fe40000000000 */
[----:B------:R-:W-:-:S04]  /*e860*/  FFMA.FTZ R11, R86, R113, R11 ;  /* 0x00000071560b7223 */ /* 0x000fc8000001000b */
[----:B------:R-:W-:-:S04]  /*e870*/  FFMA.FTZ R12, R84, R117, R11 ;  /* 0x00000075540c7223 */ /* 0x000fc8000001000b */
[----:B------:R-:W-:-:S04]  /*e880*/  FFMA.FTZ R11, R83, R116, R12 ;  /* 0x00000074530b7223 */ /* 0x000fc8000001000c */
[----:B------:R-:W-:-:S04]  /*e890*/  FFMA.FTZ R12, R82, R111, R11 ;  /* 0x0000006f520c7223 */ /* 0x000fc8000001000b */
[----:B------:R-:W-:-:S04]  /*e8a0*/  FFMA.FTZ R11, R81, R114, R12 ;  /* 0x00000072510b7223 */ /* 0x000fc8000001000c */
[----:B------:R-:W-:-:S04]  /*e8b0*/  FFMA.FTZ R12, R80, R109, R11 ;  /* 0x0000006d500c7223 */ /* 0x000fc8000001000b */
[----:B------:R-:W-:-:S04]  /*e8c0*/  FFMA.FTZ R11, R79, R112, R12 ;  /* 0x000000704f0b7223 */ /* 0x000fc8000001000c */
[----:B------:R-:W-:Y:S01]  /*e8d0*/  FFMA.FTZ R12, R78, R115, R11 ;  /* 0x000000734e0c7223 */ /* 0x000fe2000001000b */
[----:B-1----:R-:W-:-:S03]  /*e8e0*/  LOP3.LUT P1, RZ, R13, 0x3, RZ, 0xc0, !PT ;  /* 0x000000030dff7812 */ /* 0x002fc6000782c0ff */
[----:B------:R-:W-:-:S04]  /*e8f0*/  FFMA.FTZ R11, R77, R110, R12 ;  /* 0x0000006e4d0b7223 */ /* 0x000fc8000001000c */
        /* <DEDUP_REMOVED lines=22> */
[----:B------:R-:W-:Y:S06]  /*ea60*/  BRA.DIV UR7, `(.L_x_1705) ;  /* 0x0000005207bc7947 */ /* 0x000fec000b800000 */
[----:B0-234-:R-:W0:Y:S02]  /*ea70*/  SHFL.BFLY PT, R14, R13, 0x2, 0x1f ;  /* 0x0c401f000d0e7f89 */ /* 0x01de2400000e0000 */
[----:B0-----:R-:W-:-:S05]  /*ea80*/  FADD.FTZ R13, R13, R14 ;  /* 0x0000000e0d0d7221 */ /* 0x001fca0000010000 */
[----:B------:R0:W1:Y:S02]  /*ea90*/  SHFL.BFLY PT, R14, R13, 0x1, 0x1f ;  /* 0x0c201f000d0e7f89 */ /* 0x00006400000e0000 */
.L_x_1783:
[----:B------:R-:W-:Y:S01]  /*eaa0*/  ISETP.GE.OR P1, PT, R66, UR43, P1 ;  /* 0x0000002b42007c0c */ /* 0x000fe20008f26670 */
        /* <DEDUP_REMOVED lines=10> */
[----:B0-----:R-:W0:Y:S02]  /*eb50*/  @P3 LDC.64 R12, c[0x0][0x438] ;  /* 0x00010e00ff0c3b82 */ /* 0x001e240000000a00 */
[----:B0-----:R-:W-:-:S04]  /*eb60*/  @P3 IMAD.WIDE R12, R60, 0x4, R12 ;  /* 0x000000043c0c3825 */ /* 0x001fc800078e020c */
[----:B-1----:R-:W-:Y:S02]  /*eb70*/  @P1 IMAD.WIDE.U32 R14, R119, 0x4, R14 ;  /* 0x00000004770e1825 */ /* 0x002fe400078e000e */
[----:B------:R-:W2:Y:S04]  /*eb80*/  @P3 LDG.E R12, desc[UR36][R12.64] ;  /* 0x000000240c0c3981 */ /* 0x000ea8000c1e1900 */
[----:B------:R-:W3:Y:S01]  /*eb90*/  @P1 LDG.E R14, desc[UR36][R14.64] ;  /* 0x000000240e0e1981 */ /* 0x000ee2000c1e1900 */
[----:B------:R-:W-:-:S04]  /*eba0*/  @P1 ISETP.GE.AND P4, PT, R66, R63, PT ;  /* 0x0000003f4200120c */ /* 0x000fc80003f86270 */
[----:B------:R-:W-:-:S04]  /*ebb0*/  @P1 SEL R66, RZ, UR38, P4 ;  /* 0x00000026ff421c07 */ /* 0x000fc8000a000000 */
[----:B------:R-:W-:-:S04]  /*ebc0*/  @P1 IADD3 R66, PT, PT, R61, -UR42, R66 ;  /* 0x8000002a3d421c10 */ /* 0x000fc8000fffe042 */
[----:B------:R-:W-:Y:S01]  /*ebd0*/  @P1 I2FP.F32.S32 R66, R66 ;  /* 0x0000004200421245 */ /* 0x000fe20000201400 */
[----:B--2---:R-:W-:-:S04]  /*ebe0*/  @P3 FADD.FTZ R11, R11, R12 ;  /* 0x0000000c0b0b3221 */ /* 0x004fc80000010000 */
[----:B---3--:R-:W-:-:S05]  /*ebf0*/  @P1 FFMA.FTZ R11, R66, R14, R11 ;  /* 0x0000000e420b1223 */ /* 0x008fca000001000b */
[----:B------:R1:W-:Y:S01]  /*ec00*/  STS [R59], R11 ;  /* 0x0000000b3b007388 */ /* 0x0003e20000000800 */
[----:B------:R-:W-:-:S07]  /*ec10*/  @!P2 FMNMX.FTZ R87, R87, R11, !PT ;  /* 0x0000000b5757a209 */ /* 0x000fce0007810000 */
.L_x_1707:
[----:B------:R-:W-:Y:S05]  /*ec20*/  BSYNC.RECONVERGENT B0 ;  /* 0x0000000000007941 */ /* 0x000fea0003800200 */
.L_x_1706:
[C---:B-1----:R-:W-:Y:S01]  /*ec30*/  VIADD R11, R61.reuse, 0xf ;  /* 0x0000000f3d0b7836 */ /* 0x042fe20000000000 */
[----:B------:R-:W-:Y:S01]  /*ec40*/  IADD3 R56, P2, PT, R56, 0x10, RZ ;  /* 0x0000001038387810 */ /* 0x000fe20007f5e0ff */
[----:B------:R-:W-:Y:S02]  /*ec50*/  VIADD R61, R61, 0x10 ;  /* 0x000000103d3d7836 */ /* 0x000fe40000000000 */
[----:B------:R-:W-:Y:S01]  /*ec60*/  VIADD R59, R59, 0x40 ;  /* 0x000000403b3b7836 */ /* 0x000fe20000000000 */
[----:B------:R-:W-:Y:S01]  /*ec70*/  ISETP.GE.AND P1, PT, R11, R58, PT ;  /* 0x0000003a0b00720c */ /* 0x000fe20003f26270 */
[----:B------:R-:W-:Y:S02]  /*ec80*/  VIADD R60, R60, 0x10 ;  /* 0x000000103c3c7836 */ /* 0x000fe40000000000 */
[----:B------:R-:W-:-:S10]  /*ec90*/  IMAD.X R57, RZ, RZ, R57, P2 ;  /* 0x000000ffff397224 */ /* 0x000fd400010e0639 */
[----:B------:R-:W-:Y:S05]  /*eca0*/  @!P1 BRA `(.L_x_1708) ;  /* 0xffffff3c00449947 */ /* 0x000fea000383ffff */
.L_x_1398:
[----:B0-----:R-:W-:Y:S05]  /*ecb0*/  BSYNC B1 ;  /* 0x0000000000017941 */ /* 0x001fea0003800000 */
.L_x_1397:
[----:B------:R-:W-:-:S03]  /*ecc0*/  UMOV UR7, 0xffffffff ;  /* 0xffffffff00077882 */ /* 0x000fc60000000000 */
[----:B------:R-:W-:Y:S05]  /*ecd0*/  BRA.DIV UR7, `(.L_x_1709) ;  /* 0x0000005207607947 */ /* 0x000fea000b800000 */
[----:B------:R-:W0:Y:S02]  /*ece0*/  SHFL.BFLY PT, R14, R87, 0x10, 0x1f ;  /* 0x0e001f00570e7f89 */ /* 0x000e2400000e0000 */
[----:B0-----:R-:W-:-:S05]  /*ecf0*/  FMNMX.FTZ R13, R14, R87, !PT ;  /* 0x000000570e0d7209 */ /* 0x001fca0007810000 */
[----:B------:R-:W0:Y:S02]  /*ed00*/  SHFL.BFLY PT, R14, R13, 0x8, 0x1f ;  /* 0x0d001f000d0e7f89 */ /* 0x000e2400000e0000 */
[----:B0-----:R-:W-:-:S05]  /*ed10*/  FMNMX.FTZ R0, R13, R14, !PT ;  /* 0x0000000e0d007209 */ /* 0x001fca0007810000 */
[----:B------:R0:W2:Y:S02]  /*ed20*/  SHFL.BFLY PT, R14, R0, 0x4, 0x1f ;  /* 0x0c801f00000e7f89 */ /* 0x0000a400000e0000 */
.L_x_1788:
[----:B------:R-:W3:Y:S01]  /*ed30*/  S2R R3, SR_TID.X ;  /* 0x0000000000037919 */ /* 0x000ee20000002100 */
[----:B------:R-:W-:Y:S01]  /*ed40*/  MOV R17, 0x400 ;  /* 0x0000040000117802 */ /* 0x000fe20000000f00 */
[----:B------:R-:W-:Y:S05]  /*ed50*/  WARPSYNC.ALL ;  /* 0x0000000000007948 */ /* 0x000fea0003800000 */
[----:B------:R-:W5:Y:S01]  /*ed60*/  S2R R18, SR_CgaCtaId ;  /* 0x0000000000127919 */ /* 0x000f620000008800 */
[----:B--2---:R-:W-:Y:S02]  /*ed70*/  FMNMX.FTZ R7, R0, R14, !PT ;  /* 0x0000000e00077209 */ /* 0x004fe40007810000 */
[----:B---3--:R-:W-:-:S02]  /*ed80*/  LOP3.LUT P0, R6, R3, 0x1f, RZ, 0xc0, !PT ;  /* 0x0000001f03067812 */ /* 0x008fc4000780c0ff */
[----:B-----5:R-:W-:-:S11]  /*ed90*/  LEA R5, R18, R17, 0x18 ;  /* 0x0000001112057211 */ /* 0x020fd600078ec0ff */
[----:B0-----:R-:W-:-:S05]  /*eda0*/  @!P0 LEA.HI R0, R3, R5, RZ, 0x1d ;  /* 0x0000000503008211 */ /* 0x001fca00078fe8ff */
[----:B------:R0:W-:Y:S01]  /*edb0*/  @!P0 STS [R0], R7 ;  /* 0x0000000700008388 */ /* 0x0001e20000000800 */
[----:B------:R-:W-:Y:S01]  /*edc0*/  BAR.SYNC.DEFER_BLOCKING 0x0 ;  /* 0x0000000000007b1d */ /* 0x000fe20000010000 */
[C---:B------:R-:W-:Y:S01]  /*edd0*/  ISETP.GT.U32.AND P0, PT, R6.reuse, 0x1, PT ;  /* 0x000000010600780c */ /* 0x040fe20003f04070 */
[----:B------:R-:W-:Y:S02]  /*ede0*/  IMAD.MOV.U32 R10, RZ, RZ, -0x800001 ;  /* 0xff7fffffff0a7424 */ /* 0x000fe400078e00ff */
[----:B0-----:R-:W-:-:S04]  /*edf0*/  IMAD R7, R6, 0x4, R5 ;  /* 0x0000000406077824 */ /* 0x001fc800078e0205 */
[----:B------:R-:W0:Y:S01]  /*ee00*/  S2UR UR12, SR_CTAID.Y ;  /* 0x00000000000c79c3 */ /* 0x000e220000002600 */
[C---:B-1----:R-:W-:Y:S01]  /*ee10*/  VIADD R4, R3.reuse, UR45 ;  /* 0x0000002d03047c36 */ /* 0x042fe20008000000 */
[----:B------:R-:W-:Y:S01]  /*ee20*/  BSSY.RECONVERGENT B0, `(.L_x_1710) ;  /* 0x0000153000007945 */ /* 0x000fe20003800200 */
[----:B------:R-:W-:-:S03]  /*ee30*/  IMAD.SHL.U32 R0, R3, 0x4, RZ ;  /* 0x0000000403007824 */ /* 0x000fc600078e00ff */
[----:B------:R-:W1:Y:S01]  /*ee40*/  @!P0 LDS R10, [R7] ;  /* 0x00000000070a8984 */ /* 0x000e620000000800 */
[----:B------:R-:W-:Y:S01]  /*ee50*/  ISETP.GE.AND P0, PT, R4, UR42, PT ;  /* 0x0000002a04007c0c */ /* 0x000fe2000bf06270 */
[----:B0-----:R-:W-:-:S05]  /*ee60*/  IMAD R13, R52, UR12, RZ ;  /* 0x0000000c340d7c24 */ /* 0x001fca000f8e02ff */
[----:B------:R-:W-:Y:S01]  /*ee70*/  SHF.R.S32.HI R12, RZ, 0x1f, R13 ;  /* 0x0000001fff0c7819 */ /* 0x000fe2000001140d */
[----:B-1----:R-:W0:Y:S02]  /*ee80*/  SHFL.BFLY PT, R9, R10, 0x1, 0x1f ;  /* 0x0c201f000a097f89 */ /* 0x002e2400000e0000 */
[----:B0-----:R-:W-:Y:S01]  /*ee90*/  FMNMX.FTZ R8, R9, R10, !PT ;  /* 0x0000000a09087209 */ /* 0x001fe20007810000 */
[----:B------:R-:W-:-:S05]  /*eea0*/  IMAD.MOV.U32 R9, RZ, RZ, RZ ;  /* 0x000000ffff097224 */ /* 0x000fca00078e00ff */
[----:B------:R-:W0:Y:S01]  /*eeb0*/  SHFL.IDX PT, R8, R8, RZ, 0x1f ;  /* 0x00001fff08087589 */ /* 0x000e2200000e0000 */
        /* <DEDUP_REMOVED lines=17> */
[----:B------:R-:W-:-:S04]  /*efd0*/  LEA.HI R9, R10, 0x1, RZ, 0x1a ;  /* 0x000000010a097811 */ /* 0x000fc800078fd0ff */
[----:B------:R-:W-:Y:S01]  /*efe0*/  LEA R15, R18, R11, 0x18 ;  /* 0x0000000b120f7211 */ /* 0x000fe200078ec0ff */
[----:B------:R-:W-:Y:S01]  /*eff0*/  IMAD.MOV.U32 R11, RZ, RZ, R4 ;  /* 0x000000ffff0b7224 */ /* 0x000fe200078e0004 */
[----:B------:R-:W-:Y:S01]  /*f000*/  LOP3.LUT R10, R9, 0x3, RZ, 0xc0, !PT ;  /* 0x00000003090a7812 */ /* 0x000fe200078ec0ff */
[----:B------:R-:W-:Y:S02]  /*f010*/  IMAD.MOV.U32 R9, RZ, RZ, RZ ;  /* 0x000000ffff097224 */ /* 0x000fe400078e00ff */
[----:B------:R-:W-:Y:S02]  /*f020*/  IMAD.IADD R14, R0, 0x1, R15 ;  /* 0x00000001000e7824 */ /* 0x000fe400078e020f */
[----:B------:R-:W-:-:S07]  /*f030*/  IMAD.MOV R10, RZ, RZ, -R10 ;  /* 0x000000ffff0a7224 */ /* 0x000fce00078e0a0a */
.L_x_1715:
[----:B------:R-:W0:Y:S01]  /*f040*/  LDS R15, [R14] ;  /* 0x000000000e0f7984 */ /* 0x000e220000000800 */
[----:B------:R-:W-:Y:S02]  /*f050*/  VIADD R10, R10, 0x1 ;  /* 0x000000010a0a7836 */ /* 0x000fe40000000000 */
[----:B------:R-:W-:-:S03]  /*f060*/  VIADD R11, R11, 0x40 ;  /* 0x000000400b0b7836 */ /* 0x000fc60000000000 */
        /* <DEDUP_REMOVED lines=8> */
.L_x_1714:
[----:B------:R-:W-:Y:S05]  /*f0f0*/  BSYNC.RECONVERGENT B1 ;  /* 0x0000000000017941 */ /* 0x000fea0003800200 */
.L_x_1713:
        /* <DEDUP_REMOVED lines=11> */
[----:B------:R-:W-:Y:S01]  /*f1b0*/  IMAD.U32 R14, RZ, RZ, UR42 ;  /* 0x0000002aff0e7e24 */ /* 0x000fe2000f8e00ff */
[----:B------:R-:W-:-:S03]  /*f1c0*/  PLOP3.LUT P0, PT, PT, PT, PT, 0x8, 0x80 ;  /* 0x000000000080781c */ /* 0x000fc60003f0e170 */
[----:B------:R-:W-:-:S10]  /*f1d0*/  VIADD R14, R14, 0xfffffd00 ;  /* 0xfffffd000e0e7836 */ /* 0x000fd40000000000 */
.L_x_1718:
[----:B------:R-:W0:Y:S01]  /*f1e0*/  LDS R15, [R10+-0x200] ;  /* 0xfffe00000a0f7984 */ /* 0x000e220000000800 */
[----:B------:R-:W-:-:S03]  /*f1f0*/  VIADD R11, R11, 0x400 ;  /* 0x000004000b0b7836 */ /* 0x000fc60000000000 */
[----:B------:R-:W1:Y:S02]  /*f200*/  LDS R17, [R10+-0x100] ;  /* 0xffff00000a117984 */ /* 0x000e640000000800 */
[----:B------:R-:W-:Y:S02]  /*f210*/  ISETP.GE.AND P1, PT, R11, R14, PT ;  /* 0x0000000e0b00720c */ /* 0x000fe40003f26270 */
[----:B------:R-:W2:Y:S04]  /*f220*/  LDS R19, [R10] ;  /* 0x000000000a137984 */ /* 0x000ea80000000800 */
[----:B------:R-:W3:Y:S04]  /*f230*/  LDS R21, [R10+0x100] ;  /* 0x000100000a157984 */ /* 0x000ee80000000800 */
[----:B------:R-:W5:Y:S04]  /*f240*/  LDS R23, [R10+0x200] ;  /* 0x000200000a177984 */ /* 0x000f680000000800 */
[----:B------:R-:W5:Y:S04]  /*f250*/  LDS R25, [R10+0x300] ;  /* 0x000300000a197984 */ /* 0x000f680000000800 */
[----:B------:R-:W5:Y:S04]  /*f260*/  LDS R27, [R10+0x400] ;  /* 0x000400000a1b7984 */ /* 0x000f680000000800 */
[----:B------:R-:W5:Y:S04]  /*f270*/  LDS R29, [R10+0x500] ;  /* 0x000500000a1d7984 */ /* 0x000f680000000800 */
[----:B------:R-:W5:Y:S04]  /*f280*/  LDS R31, [R10+0x600] ;  /* 0x000600000a1f7984 */ /* 0x000f680000000800 */
        /* <DEDUP_REMOVED lines=33> */
[C---:B----4-:R-:W-:Y:S01]  /*f4a0*/  FADD.FTZ R33, -R8.reuse, R33 ;  /* 0x0000002108217221 */ /* 0x050fe20000010100 */
[----:B------:R-:W4:Y:S01]  /*f4b0*/  MUFU.EX2 R27, R27 ;  /* 0x0000001b001b7308 */ /* 0x000f220000000800 */
[----:B------:R-:W-:Y:S01]  /*f4c0*/  FMUL.FTZ R31, R31, 1.4426950216293334961 ;  /* 0x3fb8aa3b1f1f7820 */ /* 0x000fe20000410000 */
[----:B------:R-:W-:Y:S01]  /*f4d0*/  FADD.FTZ R9, R9, R21 ;  /* 0x0000001509097221 */ /* 0x000fe20000010000 */
[C---:B------:R-:W-:Y:S01]  /*f4e0*/  FADD.FTZ R35, -R8.reuse, R35 ;  /* 0x0000002308237221 */ /* 0x040fe20000010100 */
[----:B------:R-:W5:Y:S01]  /*f4f0*/  MUFU.EX2 R29, R29 ;  /* 0x0000001d001d7308 */ /* 0x000f620000000800 */
        /* <DEDUP_REMOVED lines=13> */
[----:B-----5:R-:W-:Y:S01]  /*f5d0*/  FADD.FTZ R9, R9, R29 ;  /* 0x0000001d09097221 */ /* 0x020fe20000010000 */
        /* <DEDUP_REMOVED lines=36> */
.L_x_1717:
[----:B------:R-:W-:Y:S05]  /*f820*/  BSYNC.RECONVERGENT B1 ;  /* 0x0000000000017941 */ /* 0x000fea0003800200 */
.L_x_1716:
        /* <DEDUP_REMOVED lines=55> */
.L_x_1720:
[----:B------:R-:W-:Y:S05]  /*fba0*/  BSYNC.RECONVERGENT B1 ;  /* 0x0000000000017941 */ /* 0x000fea0003800200 */
.L_x_1719:
        /* <DEDUP_REMOVED lines=27> */
.L_x_1712:
        /* <DEDUP_REMOVED lines=15> */
[----:B------:R-:W-:Y:S02]  /*fe50*/  LEA R17, R18, R17, 0x18 ;  /* 0x0000001112117211 */ /* 0x000fe400078ec0ff */
[----:B------:R-:W-:Y:S01]  /*fe60*/  LOP3.LUT R10, R9, 0x3, RZ, 0xc0, !PT ;  /* 0x00000003090a7812 */ /* 0x000fe200078ec0ff */
[----:B------:R-:W-:Y:S01]  /*fe70*/  IMAD.MOV.U32 R9, RZ, RZ, RZ ;  /* 0x000000ffff097224 */ /* 0x000fe200078e00ff */
[----:B------:R-:W-:Y:S01]  /*fe80*/  IADD3.X R11, PT, PT, R12, R11, RZ, P1, P2 ;  /* 0x0000000b0c0b7210 */ /* 0x000fe20000fe44ff */
[----:B------:R-:W-:-:S02]  /*fe90*/  IMAD.IADD R15, R0, 0x1, R17 ;  /* 0x00000001000f7824 */ /* 0x000fc400078e0211 */
[----:B------:R-:W-:-:S07]  /*fea0*/  IMAD.MOV R17, RZ, RZ, -R10 ;  /* 0x000000ffff117224 */ /* 0x000fce00078e0a0a */
.L_x_1723:
[----:B------:R-:W-:-:S06]  /*feb0*/  IMAD.MOV.U32 R10, RZ, RZ, R20 ;  /* 0x000000ffff0a7224 */ /* 0x000fcc00078e0014 */
[----:B------:R1:W2:Y:S01]  /*fec0*/  LDG.E.U8 R10, desc[UR36][R10.64] ;  /* 0x000000240a0a7981 */ /* 0x0002a2000c1e1100 */
[----:B------:R-:W-:Y:S01]  /*fed0*/  IMAD.MOV.U32 R18, RZ, RZ, RZ ;  /* 0x000000ffff127224 */ /* 0x000fe200078e00ff */
[----:B------:R-:W-:Y:S01]  /*fee0*/  IADD3 R20, P2, PT, R20, 0x40, RZ ;  /* 0x0000004014147810 */ /* 0x000fe20007f5e0ff */
[----:B------:R-:W-:Y:S02]  /*fef0*/  VIADD R17, R17, 0x1 ;  /* 0x0000000111117836 */ /* 0x000fe40000000000 */
[----:B------:R-:W-:Y:S02]  /*ff00*/  VIADD R14, R14, 0x40 ;  /* 0x000000400e0e7836 */ /* 0x000fe40000000000 */
        /* <DEDUP_REMOVED lines=9> */
[----:B0-----:R-:W-:-:S10]  /*ffa0*/  VIADD R15, R15, 0x100 ;  /* 0x000001000f0f7836 */ /* 0x001fd40000000000 */
[----:B------:R-:W-:Y:S05]  /*ffb0*/  @P1 BRA `(.L_x_1723) ;  /* 0xfffffffc00bc1947 */ /* 0x000fea000383ffff */
.L_x_1722:
[----:B------:R-:W-:Y:S05]  /*ffc0*/  BSYNC.RECONVERGENT B1 ;  /* 0x0000000000017941 */ /* 0x000fea0003800200 */
.L_x_1721:
        /* <DEDUP_REMOVED lines=11> */
[----:B------:R-:W-:-:S03]  /*10080*/  IADD3 R15, PT, PT, R10, 0x200, R15 ;  /* 0x000002000a0f7810 */ /* 0x000fc60007ffe00f */
[----:B------:R-:W-:-:S07]  /*10090*/  IMAD.X R11, RZ, RZ, R11, P2 ;  /* 0x000000ffff0b7224 */ /* 0x000fce00010e060b */
.L_x_1724:
[----:B------:R-:W-:-:S05]  /*100a0*/  IMAD.MOV.U32 R10, RZ, RZ, R17 ;  /* 0x000000ffff0a7224 */ /* 0x000fca00078e0011 */
[----:B------:R-:W2:Y:S04]  /*100b0*/  LDG.E.U8 R20, desc[UR36][R10.64+-0x80] ;  /* 0xffff80240a147981 */ /* 0x000ea8000c1e1100 */
[----:B------:R-:W3:Y:S04]  /*100c0*/  LDG.E.U8 R17, desc[UR36][R10.64+-0x40] ;  /* 0xffffc0240a117981 */ /* 0x000ee8000c1e1100 */
[----:B------:R-:W5:Y:S04]  /*100d0*/  LDG.E.U8 R18, desc[UR36][R10.64] ;  /* 0x000000240a127981 */ /* 0x000f68000c1e1100 */
[----:B------:R-:W4:Y:S01]  /*100e0*/  LDG.E.U8 R19, desc[UR36][R10.64+0x40] ;  /* 0x000040240a137981 */ /* 0x000f22000c1e1100 */
[----:B------:R-:W-:-:S02]  /*100f0*/  IMAD.MOV.U32 R22, RZ, RZ, RZ ;  /* 0x000000ffff167224 */ /* 0x000fc400078e00ff */
[----:B------:R-:W-:Y:S02]  /*10100*/  IMAD.MOV.U32 R24, RZ, RZ, RZ ;  /* 0x000000ffff187224 */ /* 0x000fe400078e00ff */
[----:B------:R-:W-:Y:S01]  /*10110*/  VIADD R14, R14, 0x100 ;  /* 0x000001000e0e7836 */ /* 0x000fe20000000000 */
[----:B--2---:R-:W-:Y:S01]  /*10120*/  ISETP.NE.AND P0, PT, R20, RZ, PT ;  /* 0x000000ff1400720c */ /* 0x004fe20003f05270 */
[----:B------:R-:W-:Y:S01]  /*10130*/  IMAD.MOV.U32 R20, RZ, RZ, RZ ;  /* 0x000000ffff147224 */ /* 0x000fe200078e00ff */
[----:B---3--:R-:W-:Y:S02]  /*10140*/  ISETP.NE.AND P1, PT, R17, RZ, PT ;  /* 0x000000ff1100720c */ /* 0x008fe40003f25270 */
[----:B-----5:R-:W-:Y:S01]  /*10150*/  ISETP.NE.AND P2, PT, R18, RZ, PT ;  /* 0x000000ff1200720c */ /* 0x020fe20003f45270 */
[----:B------:R-:W-:Y:S01]  /*10160*/  IMAD.MOV.U32 R18, RZ, RZ, RZ ;  /* 0x000000ffff127224 */ /* 0x000fe200078e00ff */
[----:B----4-:R-:W-:-:S07]  /*10170*/  ISETP.NE.AND P3, PT, R19, RZ, PT ;  /* 0x000000ff1300720c */ /* 0x010fce0003f65270 */
[----:B------:R-:W0:Y:S04]  /*10180*/  @!P0 LDS R17, [R15+-0x200] ;  /* 0xfffe00000f118984 */ /* 0x000e280000000800 */
        /* <DEDUP_REMOVED lines=28> */
.L_x_1711:
[----:B------:R-:W-:Y:S05]  /*10350*/  BSYNC.RECONVERGENT B0 ;  /* 0x0000000000007941 */ /* 0x000fea0003800200 */
.L_x_1710:
[----:B0-----:R-:W0:Y:S01]  /*10360*/  SHFL.BFLY PT, R8, R9, 0x10, 0x1f ;  /* 0x0e001f0009087f89 */ /* 0x001e2200000e0000 */
[C---:B------:R-:W-:Y:S01]  /*10370*/  ISETP.NE.AND P0, PT, R6.reuse, RZ, PT ;  /* 0x000000ff0600720c */ /* 0x040fe20003f05270 */
[----:B------:R-:W1:Y:S01]  /*10380*/  LDCU.U8 UR8, c[0x0][0x48c] ;  /* 0x00009180ff0877ac */ /* 0x000e620008000000 */
[----:B------:R-:W-:Y:S02]  /*10390*/  SHF.R.U32.HI R14, RZ, 0x5, R3 ;  /* 0x00000005ff0e7819 */ /* 0x000fe40000011603 */
[----:B------:R-:W-:Y:S01]  /*103a0*/  ISETP.GT.U32.AND P1, PT, R6, 0x1, PT ;  /* 0x000000010600780c */ /* 0x000fe20003f24070 */
[----:B-1----:R-:W-:Y:S01]  /*103b0*/  UISETP.NE.AND UP0, UPT, UR8, URZ, UPT ;  /* 0x000000ff0800728c */ /* 0x002fe2000bf05270 */
[----:B0-----:R-:W-:-:S07]  /*103c0*/  FADD.FTZ R8, R8, R9 ;  /* 0x0000000908087221 */ /* 0x001fce0000010000 */
[----:B------:R-:W-:Y:S01]  /*103d0*/  @!P0 IMAD R9, R14, 0x4, R5 ;  /* 0x000000040e098824 */ /* 0x000fe200078e0205 */
[----:B------:R-:W0:Y:S02]  /*103e0*/  SHFL.BFLY PT, R11, R8, 0x8, 0x1f ;  /* 0x0d001f00080b7f89 */ /* 0x000e2400000e0000 */
[----:B0-----:R-:W-:-:S05]  /*103f0*/  FADD.FTZ R11, R8, R11 ;  /* 0x0000000b080b7221 */ /* 0x001fca0000010000 */
[----:B------:R-:W0:Y:S02]  /*10400*/  SHFL.BFLY PT, R10, R11, 0x4, 0x1f ;  /* 0x0c801f000b0a7f89 */ /* 0x000e2400000e0000 */
[----:B0-----:R-:W-:-:S05]  /*10410*/  FADD.FTZ R10, R11, R10 ;  /* 0x0000000a0b0a7221 */ /* 0x001fca0000010000 */
[----:B------:R-:W0:Y:S02]  /*10420*/  SHFL.BFLY PT, R15, R10, 0x2, 0x1f ;  /* 0x0c401f000a0f7f89 */ /* 0x000e2400000e0000 */
[----:B0-----:R-:W-:-:S05]  /*10430*/  FADD.FTZ R15, R10, R15 ;  /* 0x0000000f0a0f7221 */ /* 0x001fca0000010000 */
[----:B------:R-:W0:Y:S02]  /*10440*/  SHFL.BFLY PT, R18, R15, 0x1, 0x1f ;  /* 0x0c201f000f127f89 */ /* 0x000e2400000e0000 */
[----:B0-----:R-:W-:Y:S02]  /*10450*/  FADD.FTZ R18, R15, R18 ;  /* 0x000000120f127221 */ /* 0x001fe40000010000 */
[----:B------:R-:W0:Y:S03]  /*10460*/  S2R R15, SR_CTAID.X ;  /* 0x00000000000f7919 */ /* 0x000e260000002500 */
[----:B------:R1:W-:Y:S01]  /*10470*/  @!P0 STS [R9+0x8], R18 ;  /* 0x0000081209008388 */ /* 0x0003e20000000800 */
[----:B------:R-:W-:Y:S01]  /*10480*/  BAR.SYNC.DEFER_BLOCKING 0x0 ;  /* 0x0000000000007b1d */ /* 0x000fe20000010000 */
[----:B------:R-:W-:Y:S02]  /*10490*/  ISETP.GE.AND P0, PT, R4, UR42, PT ;  /* 0x0000002a04007c0c */ /* 0x000fe4000bf06270 */
[----:B-1----:R-:W-:-:S03]  /*104a0*/  CS2R R8, SRZ ;  /* 0x0000000000087805 */ /* 0x002fc6000001ff00 */
[----:B------:R-:W1:Y:S04]  /*104b0*/  @!P1 LDS R18, [R7+0x8] ;  /* 0x0000080007129984 */ /* 0x000e680000000800 */
[----:B-1----:R-:W1:Y:S02]  /*104c0*/  SHFL.BFLY PT, R5, R18, 0x1, 0x1f ;  /* 0x0c201f0012057f89 */ /* 0x002e6400000e0000 */
[----:B-1----:R-:W-:-:S06]  /*104d0*/  FADD.FTZ R6, R5, R18 ;  /* 0x0000001205067221 */ /* 0x002fcc0000010000 */
[----:B------:R-:W1:Y:S02]  /*104e0*/  SHFL.IDX PT, R6, R6, RZ, 0x1f ;  /* 0x00001fff06067589 */ /* 0x000e6400000e0000 */
[----:B-1----:R-:W-:-:S06]  /*104f0*/  FADD.FTZ R5, R6, 9.9999999747524270788e-07 ;  /* 0x358637bd06057421 */ /* 0x002fcc0000010000 */
[----:B------:R-:W1:Y:S01]  /*10500*/  MUFU.RCP R5, R5 ;  /* 0x0000000500057308 */ /* 0x000e620000001000 */
[----:B0-----:R-:W-:Y:S05]  /*10510*/  BRA.U !UP0, `(.L_x_1725) ;  /* 0x0000000108207547 */ /* 0x001fea000b800000 */
[----:B------:R-:W0:Y:S08]  /*10520*/  LDC R8, c[0x0][0x3f8] ;  /* 0x0000fe00ff087b82 */ /* 0x000e300000000800 */
[----:B------:R-:W2:Y:S08]  /*10530*/  LDC R6, c[0x0][0x488] ;  /* 0x00012200ff067b82 */ /* 0x000eb00000000800 */
[----:B------:R-:W2:Y:S08]  /*10540*/  LDC R9, c[0x0][0x40c] ;  /* 0x00010300ff097b82 */ /* 0x000eb00000000800 */
[----:B------:R-:W3:Y:S01]  /*10550*/  LDC R11, c[0x0][0x3f4] ;  /* 0x0000fd00ff0b7b82 */ /* 0x000ee20000000800 */
[----:B0-----:R-:W-:-:S04]  /*10560*/  IMAD R7, R8, UR12, R15 ;  /* 0x0000000c08077c24 */ /* 0x001fc8000f8e020f */
[----:B--2---:R-:W-:-:S04]  /*10570*/  IMAD R6, R7, R6, R9 ;  /* 0x0000000607067224 */ /* 0x004fc800078e0209 */
[----:B---3--:R-:W-:-:S05]  /*10580*/  IMAD R8, R6, R11, RZ ;  /* 0x0000000b06087224 */ /* 0x008fca00078e02ff */
[----:B------:R-:W-:-:S07]  /*10590*/  SHF.R.S32.HI R9, RZ, 0x1f, R8 ;  /* 0x0000001fff097819 */ /* 0x000fce0000011408 */
.L_x_1725:
[----:B------:R-:W-:Y:S04]  /*105a0*/  BSSY.RECONVERGENT B0, `(.L_x_1726) ;  /* 0x0000158000007945 */ /* 0x000fe80003800200 */
[----:B------:R-:W-:Y:S05]  /*105b0*/  @P0 BRA `(.L_x_1727) ;  /* 0x0000001400580947 */ /* 0x000fea0003800000 */
[----:B------:R-:W-:-:S09]  /*105c0*/  UISETP.NE.AND UP0, UPT, UR8, URZ, UPT ;  /* 0x000000ff0800728c */ /* 0x000fd2000bf05270 */
[----:B------:R-:W-:Y:S05]  /*105d0*/  BRA.U UP0, `(.L_x_1728) ;  /* 0x0000000900407547 */ /* 0x000fea000b800000 */
[----:B------:R-:W-:Y:S01]  /*105e0*/  IMAD.MOV.U32 R9, RZ, RZ, 0x40 ;  /* 0x00000040ff097424 */ /* 0x000fe200078e00ff */
        /* <DEDUP_REMOVED lines=19> */
.L_x_1731:
[----:B------:R-:W1:Y:S01]  /*10720*/  LDS R10, [R6] ;  /* 0x00000000060a7984 */ /* 0x000e620000000800 */
[----:B------:R-:W-:-:S05]  /*10730*/  VIADD R8, R8, 0x1 ;  /* 0x0000000108087836 */ /* 0x000fca0000000000 */
[----:B------:R-:W-:Y:S01]  /*10740*/  ISETP.NE.AND P0, PT, R8, RZ, PT ;  /* 0x000000ff0800720c */ /* 0x000fe20003f05270 */
[----:B-1----:R-:W-:-:S05]  /*10750*/  FMUL.FTZ R7, R10, R5 ;  /* 0x000000050a077220 */ /* 0x002fca0000410000 */
[----:B------:R0:W-:Y:S02]  /*10760*/  STS [R6], R7 ;  /* 0x0000000706007388 */ /* 0x0001e40000000800 */
[----:B0-----:R-:W-:-:S05]  /*10770*/  VIADD R6, R6, 0x100 ;  /* 0x0000010006067836 */ /* 0x001fca0000000000 */
[----:B------:R-:W-:Y:S05]  /*10780*/  @P0 BRA `(.L_x_1731) ;  /* 0xfffffffc00e40947 */ /* 0x000fea000383ffff */
.L_x_1730:
[----:B------:R-:W-:Y:S05]  /*10790*/  BSYNC.RECONVERGENT B1 ;  /* 0x0000000000017941 */ /* 0x000fea0003800200 */
.L_x_1729:
[----:B------:R-:W-:Y:S05]  /*107a0*/  @!P1 BRA `(.L_x_1727) ;  /* 0x0000001000dc9947 */ /* 0x000fea0003800000 */
[----:B------:R-:W0:Y:S01]  /*107b0*/  S2R R8, SR_CgaCtaId ;  /* 0x0000000000087919 */ /* 0x000e220000008800 */
[----:B------:R-:W-:Y:S01]  /*107c0*/  IADD3 R7, PT, PT, -R4, UR42, RZ ;  /* 0x0000002a04077c10 */ /* 0x000fe2000fffe1ff */
[----:B------:R-:W-:Y:S01]  /*107d0*/  USHF.L.U32 UR5, UR45, 0x2, URZ ;  /* 0x000000022d057899 */ /* 0x000fe200080006ff */
[----:B------:R-:W-:Y:S01]  /*107e0*/  MOV R6, 0x400 ;  /* 0x0000040000067802 */ /* 0x000fe20000000f00 */
[----:B------:R-:W-:Y:S01]  /*107f0*/  BSSY.RECONVERGENT B1, `(.L_x_1732) ;  /* 0x000003f000017945 */ /* 0x000fe20003800200 */
[----:B------:R-:W-:Y:S02]  /*10800*/  ISETP.GT.AND P1, PT, R7, 0x300, PT ;  /* 0x000003000700780c */ /* 0x000fe40003f24270 */
[----:B------:R-:W-:Y:S01]  /*10810*/  PLOP3.LUT P0, PT, PT, PT, PT, 0x80, 0x8 ;  /* 0x000000000008781c */ /* 0x000fe20003f0f070 */
[----:B------:R-:W-:Y:S01]  /*10820*/  VIADD R7, R6, 0x410 ;  /* 0x0000041006077836 */ /* 0x000fe20000000000 */
[----:B------:R-:W-:-:S04]  /*10830*/  LEA R6, R4, -UR5, 0x2 ;  /* 0x8000000504067c11 */ /* 0x000fc8000f8e10ff */
[----:B0-----:R-:W-:-:S04]  /*10840*/  LEA R7, R8, R7, 0x18 ;  /* 0x0000000708077211 */ /* 0x001fc800078ec0ff */
[----:B------:R-:W-:Y:S01]  /*10850*/  IADD3 R6, PT, PT, R6, 0x200, R7 ;  /* 0x0000020006067810 */ /* 0x000fe20007ffe007 */
[----:B------:R-:W-:Y:S06]  /*10860*/  @!P1 BRA `(.L_x_1733) ;  /* 0x0000000000dc9947 */ /* 0x000fec0003800000 */
[----:B------:R-:W-:Y:S01]  /*10870*/  IMAD.U32 R31, RZ, RZ, UR42 ;  /* 0x0000002aff1f7e24 */ /* 0x000fe2000f8e00ff */
[----:B------:R-:W-:-:S03]  /*10880*/  PLOP3.LUT P0, PT, PT, PT, PT, 0x8, 0x80 ;  /* 0x000000000080781c */ /* 0x000fc60003f0e170 */
[----:B------:R-:W-:-:S10]  /*10890*/  VIADD R31, R31, 0xfffffd00 ;  /* 0xfffffd001f1f7836 */ /* 0x000fd40000000000 */
.L_x_1734:
[----:B------:R-:W1:Y:S01]  /*108a0*/  LDS R8, [R6+-0x200] ;  /* 0xfffe000006087984 */ /* 0x000e620000000800 */
[----:B------:R-:W-:-:S03]  /*108b0*/  VIADD R4, R4, 0x400 ;  /* 0x0000040004047836 */ /* 0x000fc60000000000 */
[----:B------:R-:W0:Y:S02]  /*108c0*/  LDS R10, [R6+-0x100] ;  /* 0xffff0000060a7984 */ /* 0x000e240000000800 */
[----:B------:R-:W-:Y:S02]  /*108d0*/  ISETP.GE.AND P1, PT, R4, R31, PT ;  /* 0x0000001f0400720c */ /* 0x000fe40003f26270 */
[----:B------:R-:W2:Y:S04]  /*108e0*/  LDS R18, [R6] ;  /* 0x0000000006127984 */ /* 0x000ea80000000800 */
[----:B------:R-:W3:Y:S04]  /*108f0*/  LDS R20, [R6+0x100] ;  /* 0x0001000006147984 */ /* 0x000ee80000000800 */
[----:B------:R-:W5:Y:S04]  /*10900*/  LDS R22, [R6+0x200] ;  /* 0x0002000006167984 */ /* 0x000f680000000800 */
[----:B------:R-:W5:Y:S04]  /*10910*/  LDS R24, [R6+0x300] ;  /* 0x0003000006187984 */ /* 0x000f680000000800 */
[----:B------:R-:W-:Y:S04]  /*10920*/  LDS R26, [R6+0x400] ;  /* 0x00040000061a7984 */ /* 0x000fe80000000800 */
[----:B------:R-:W5:Y:S04]  /*10930*/  LDS R28, [R6+0x500] ;  /* 0x00050000061c7984 */ /* 0x000f680000000800 */
[----:B------:R-:W5:Y:S04]  /*10940*/  LDS R30, [R6+0x600] ;  /* 0x00060000061e7984 */ /* 0x000f680000000800 */
[----:B----4-:R-:W4:Y:S04]  /*10950*/  LDS R32, [R6+0x700] ;  /* 0x0007000006207984 */ /* 0x010f280000000800 */
[----:B------:R-:W4:Y:S01]  /*10960*/  LDS R34, [R6+0x800] ;  /* 0x0008000006227984 */ /* 0x000f220000000800 */
[----:B-1----:R-:W-:-:S03]  /*10970*/  FMUL.FTZ R7, R5, R8 ;  /* 0x0000000805077220 */ /* 0x002fc60000410000 */
[----:B------:R-:W1:Y:S01]  /*10980*/  LDS R36, [R6+0x900] ;  /* 0x0009000006247984 */ /* 0x000e620000000800 */
[----:B0-----:R-:W-:-:S03]  /*10990*/  FMUL.FTZ R9, R5, R10 ;  /* 0x0000000a05097220 */ /* 0x001fc60000410000 */
[----:B------:R-:W0:Y:S01]  /*109a0*/  LDS R38, [R6+0xa00] ;  /* 0x000a000006267984 */ /* 0x000e220000000800 */
[----:B--2---:R-:W-:-:S03]  /*109b0*/  FMUL.FTZ R11, R5, R18 ;  /* 0x00000012050b7220 */ /* 0x004fc60000410000 */
[----:B------:R-:W2:Y:S01]  /*109c0*/  LDS R40, [R6+0xb00] ;  /* 0x000b000006287984 */ /* 0x000ea20000000800 */
[----:B---3--:R-:W-:-:S03]  /*109d0*/  FMUL.FTZ R17, R5, R20 ;  /* 0x0000001405117220 */ /* 0x008fc60000410000 */
[----:B------:R-:W3:Y:S01]  /*109e0*/  LDS R42, [R6+0xc00] ;  /* 0x000c0000062a7984 */ /* 0x000ee20000000800 */
[----:B-----5:R-:W-:-:S03]  /*109f0*/  FMUL.FTZ R19, R5, R22 ;  /* 0x0000001605137220 */ /* 0x020fc60000410000 */
[----:B------:R-:W5:Y:S01]  /*10a00*/  LDS R44, [R6+0xd00] ;  /* 0x000d0000062c7984 */ /* 0x000f620000000800 */
[----:B------:R-:W-:-:S03]  /*10a10*/  FMUL.FTZ R21, R5, R24 ;  /* 0x0000001805157220 */ /* 0x000fc60000410000 */
[----:B------:R4:W-:Y:S04]  /*10a20*/  STS [R6+-0x200], R7 ;  /* 0xfffe000706007388 */ /* 0x0009e80000000800 */
[----:B------:R1:W-:Y:S01]  /*10a30*/  STS [R6+-0x100], R9 ;  /* 0xffff000906007388 */ /* 0x0003e20000000800 */
[----:B------:R-:W-:-:S03]  /*10a40*/  FMUL.FTZ R23, R5, R28 ;  /* 0x0000001c05177220 */ /* 0x000fc60000410000 */
[----:B------:R0:W-:Y:S01]  /*10a50*/  STS [R6], R11 ;  /* 0x0000000b06007388 */ /* 0x0001e20000000800 */
[C---:B------:R-:W-:Y:S01]  /*10a60*/  FMUL.FTZ R25, R5.reuse, R30 ;  /* 0x0000001e05197220 */ /* 0x040fe20000410000 */
[C---:B----4-:R-:W-:Y:S02]  /*10a70*/  FMUL.FTZ R7, R5.reuse, R26 ;  /* 0x0000001a05077220 */ /* 0x050fe40000410000 */
[----:B------:R2:W-:Y:S01]  /*10a80*/  STS [R6+0x100], R17 ;  /* 0x0001001106007388 */ /* 0x0005e20000000800 */
[----:B------:R-:W-:-:S03]  /*10a90*/  FMUL.FTZ R27, R5, R32 ;  /* 0x00000020051b7220 */ /* 0x000fc60000410000 */
[----:B------:R3:W-:Y:S01]  /*10aa0*/  STS [R6+0x200], R19 ;  /* 0x0002001306007388 */ /* 0x0007e20000000800 */
[----:B------:R-:W-:-:S03]  /*10ab0*/  FMUL.FTZ R29, R5, R34 ;  /* 0x00000022051d7220 */ /* 0x000fc60000410000 */
[----:B------:R5:W-:Y:S01]  /*10ac0*/  STS [R6+0x300], R21 ;  /* 0x0003001506007388 */ /* 0x000be20000000800 */
[C---:B-1----:R-:W-:Y:S01]  /*10ad0*/  FMUL.FTZ R9, R5.reuse, R36 ;  /* 0x0000002405097220 */ /* 0x042fe20000410000 */
[C---:B0-----:R-:W-:Y:S02]  /*10ae0*/  FMUL.FTZ R11, R5.reuse, R38 ;  /* 0x00000026050b7220 */ /* 0x041fe40000410000 */
[----:B------:R-:W-:Y:S01]  /*10af0*/  STS [R6+0x400], R7 ;  /* 0x0004000706007388 */ /* 0x000fe20000000800 */
[----:B--2---:R-:W-:-:S03]  /*10b00*/  FMUL.FTZ R17, R5, R40 ;  /* 0x0000002805117220 */ /* 0x004fc60000410000 */
[----:B------:R-:W-:Y:S01]  /*10b10*/  STS [R6+0x500], R23 ;  /* 0x0005001706007388 */ /* 0x000fe20000000800 */
[----:B---3--:R-:W-:-:S03]  /*10b20*/  FMUL.FTZ R19, R5, R42 ;  /* 0x0000002a05137220 */ /* 0x008fc60000410000 */
        /* <DEDUP_REMOVED lines=11> */
.L_x_1733:
[----:B------:R-:W-:Y:S05]  /*10be0*/  BSYNC.RECONVERGENT B1 ;  /* 0x0000000000017941 */ /* 0x000fea0003800200 */
.L_x_1732:
        /* <DEDUP_REMOVED lines=10> */
[----:B------:R-:W5:Y:S04]  /*10c90*/  LDS R22, [R6+0x200] ;  /* 0x0002000006167984 */ /* 0x000f680000000800 */
[----:B------:R-:W4:Y:S04]  /*10ca0*/  LDS R24, [R6+0x300] ;  /* 0x0003000006187984 */ /* 0x000f280000000800 */
[----:B------:R-:W4:Y:S04]  /*10cb0*/  LDS R26, [R6+0x400] ;  /* 0x00040000061a7984 */ /* 0x000f280000000800 */
[----:B------:R-:W4:Y:S01]  /*10cc0*/  LDS R28, [R6+0x500] ;  /* 0x00050000061c7984 */ /* 0x000f220000000800 */
[C---:B-1----:R-:W-:Y:S01]  /*10cd0*/  FMUL.FTZ R7, R5.reuse, R8 ;  /* 0x0000000805077220 */ /* 0x042fe20000410000 */
[----:B0-----:R-:W-:-:S04]  /*10ce0*/  FMUL.FTZ R9, R5, R10 ;  /* 0x0000000a05097220 */ /* 0x001fc80000410000 */
[----:B------:R-:W-:Y:S01]  /*10cf0*/  STS [R6+-0x200], R7 ;  /* 0xfffe000706007388 */ /* 0x000fe20000000800 */
[----:B--2---:R-:W-:-:S03]  /*10d00*/  FMUL.FTZ R11, R5, R18 ;  /* 0x00000012050b7220 */ /* 0x004fc60000410000 */
[----:B------:R-:W-:Y:S01]  /*10d10*/  STS [R6+-0x100], R9 ;  /* 0xffff000906007388 */ /* 0x000fe20000000800 */
[----:B---3--:R-:W-:-:S03]  /*10d20*/  FMUL.FTZ R17, R5, R20 ;  /* 0x0000001405117220 */ /* 0x008fc60000410000 */
[----:B------:R-:W-:Y:S01]  /*10d30*/  STS [R6], R11 ;  /* 0x0000000b06007388 */ /* 0x000fe20000000800 */
[----:B-----5:R-:W-:-:S03]  /*10d40*/  FMUL.FTZ R19, R5, R22 ;  /* 0x0000001605137220 */ /* 0x020fc60000410000 */
[----:B------:R-:W-:Y:S01]  /*10d50*/  STS [R6+0x100], R17 ;  /* 0x0001001106007388 */ /* 0x000fe20000000800 */
[----:B----4-:R-:W-:-:S03]  /*10d60*/  FMUL.FTZ R21, R5, R24 ;  /* 0x0000001805157220 */ /* 0x010fc60000410000 */
[----:B------:R-:W-:Y:S01]  /*10d70*/  STS [R6+0x200], R19 ;  /* 0x0002001306007388 */ /* 0x000fe20000000800 */
[----:B------:R-:W-:-:S03]  /*10d80*/  FMUL.FTZ R23, R5, R26 ;  /* 0x0000001a05177220 */ /* 0x000fc60000410000 */
[----:B------:R-:W-:Y:S01]  /*10d90*/  STS [R6+0x300], R21 ;  /* 0x0003001506007388 */ /* 0x000fe20000000800 */
[----:B------:R-:W-:-:S03]  /*10da0*/  FMUL.FTZ R25, R5, R28 ;  /* 0x0000001c05197220 */ /* 0x000fc60000410000 */
[----:B------:R-:W-:Y:S04]  /*10db0*/  STS [R6+0x400], R23 ;  /* 0x0004001706007388 */ /* 0x000fe80000000800 */
[----:B------:R0:W-:Y:S02]  /*10dc0*/  STS [R6+0x500], R25 ;  /* 0x0005001906007388 */ /* 0x0001e40000000800 */
[----:B0-----:R-:W-:-:S07]  /*10dd0*/  VIADD R6, R6, 0x800 ;  /* 0x0000080006067836 */ /* 0x001fce0000000000 */
.L_x_1736:
[----:B------:R-:W-:Y:S05]  /*10de0*/  BSYNC.RECONVERGENT B1 ;  /* 0x0000000000017941 */ /* 0x000fea0003800200 */
.L_x_1735:
[----:B------:R-:W-:-:S13]  /*10df0*/  ISETP.LT.OR P0, PT, R4, UR42, P0 ;  /* 0x0000002a04007c0c */ /* 0x000fda0008701670 */
[----:B------:R-:W-:Y:S05]  /*10e00*/  @!P0 BRA `(.L_x_1727) ;  /* 0x0000000c00448947 */ /* 0x000fea0003800000 */
[----:B------:R-:W1:Y:S04]  /*10e10*/  LDS R4, [R6+-0x200] ;  /* 0xfffe000006047984 */ /* 0x000e680000000800 */
[----:B------:R-:W0:Y:S04]  /*10e20*/  LDS R8, [R6+-0x100] ;  /* 0xffff000006087984 */ /* 0x000e280000000800 */
[----:B------:R-:W2:Y:S04]  /*10e30*/  LDS R10, [R6] ;  /* 0x00000000060a7984 */ /* 0x000ea80000000800 */
[----:B------:R-:W3:Y:S01]  /*10e40*/  LDS R18, [R6+0x100] ;  /* 0x0001000006127984 */ /* 0x000ee20000000800 */
[-C--:B-1----:R-:W-:Y:S01]  /*10e50*/  FMUL.FTZ R7, R4, R5.reuse ;  /* 0x0000000504077220 */ /* 0x082fe20000410000 */
[----:B0-----:R-:W-:-:S04]  /*10e60*/  FMUL.FTZ R9, R8, R5 ;  /* 0x0000000508097220 */ /* 0x001fc80000410000 */
[----:B------:R0:W-:Y:S01]  /*10e70*/  STS [R6+-0x200], R7 ;  /* 0xfffe000706007388 */ /* 0x0001e20000000800 */
[----:B--2---:R-:W-:-:S03]  /*10e80*/  FMUL.FTZ R11, R10, R5 ;  /* 0x000000050a0b7220 */ /* 0x004fc60000410000 */
[----:B------:R0:W-:Y:S01]  /*10e90*/  STS [R6+-0x100], R9 ;  /* 0xffff000906007388 */ /* 0x0001e20000000800 */
[----:B---3--:R-:W-:-:S03]  /*10ea0*/  FMUL.FTZ R5, R18, R5 ;  /* 0x0000000512057220 */ /* 0x008fc60000410000 */
[----:B------:R0:W-:Y:S04]  /*10eb0*/  STS [R6], R11 ;  /* 0x0000000b06007388 */ /* 0x0001e80000000800 */
[----:B------:R0:W-:Y:S01]  /*10ec0*/  STS [R6+0x100], R5 ;  /* 0x0001000506007388 */ /* 0x0001e20000000800 */
[----:B------:R-:W-:Y:S05]  /*10ed0*/  BRA `(.L_x_1727) ;  /* 0x0000000c00107947 */ /* 0x000fea0003800000 */
.L_x_1728:
        /* <DEDUP_REMOVED lines=13> */
[----:B------:R-:W-:Y:S02]  /*10fb0*/  UMOV UR5, 0x400 ;  /* 0x0000040000057882 */ /* 0x000fe40000000000 */
[----:B------:R-:W-:Y:S01]  /*10fc0*/  UIADD3 UR5, UPT, UPT, UR5, 0x410, URZ ;  /* 0x0000041005057890 */ /* 0x000fe2000fffe0ff */
[C---:B------:R-:W-:Y:S01]  /*10fd0*/  IMAD.SHL.U32 R7, R6.reuse, 0x40, RZ ;  /* 0x0000004006077824 */ /* 0x040fe200078e00ff */
[----:B------:R-:W-:Y:S01]  /*10fe0*/  LOP3.LUT R6, R6, 0x3, RZ, 0xc0, !PT ;  /* 0x0000000306067812 */ /* 0x000fe200078ec0ff */
[----:B------:R-:W-:-:S03]  /*10ff0*/  IMAD.X R10, RZ, RZ, R9, P0 ;  /* 0x000000ffff0a7224 */ /* 0x000fc600000e0609 */
[----:B------:R-:W-:Y:S01]  /*11000*/  LOP3.LUT R7, R7, 0xc0, RZ, 0xc0, !PT ;  /* 0x000000c007077812 */ /* 0x000fe200078ec0ff */
[----:B------:R-:W-:-:S04]  /*11010*/  IMAD.MOV R11, RZ, RZ, -R6 ;  /* 0x000000ffff0b7224 */ /* 0x000fc800078e0a06 */
[----:B------:R-:W-:Y:S01]  /*11020*/  IMAD.IADD R4, R4, 0x1, R7 ;  /* 0x0000000104047824 */ /* 0x000fe200078e0207 */
[----:B--2---:R-:W-:-:S04]  /*11030*/  LEA R18, P0, R19, UR10, 0x2 ;  /* 0x0000000a13127c11 */ /* 0x004fc8000f8010ff */
[----:B------:R-:W-:Y:S01]  /*11040*/  LEA.HI.X R19, R19, UR11, R10, 0x2, P0 ;  /* 0x0000000b13137c11 */ /* 0x000fe200080f140a */
[----:B0-----:R-:W-:-:S06]  /*11050*/  ULEA UR5, UR7, UR5, 0x18 ;  /* 0x0000000507057291 */ /* 0x001fcc000f8ec0ff */
[----:B------:R-:W-:-:S07]  /*11060*/  VIADD R10, R0, UR5 ;  /* 0x00000005000a7c36 */ /* 0x000fce0008000000 */
.L_x_1739:
[----:B--2---:R-:W1:Y:S01]  /*11070*/  LDS R6, [R10] ;  /* 0x000000000a067984 */ /* 0x004e620000000800 */
[----:B------:R-:W-:Y:S02]  /*11080*/  IMAD.MOV.U32 R7, RZ, RZ, R19 ;  /* 0x000000ffff077224 */ /* 0x000fe400078e0013 */
[----:B------:R-:W-:-:S05]  /*11090*/  VIADD R11, R11, 0x1 ;  /* 0x000000010b0b7836 */ /* 0x000fca0000000000 */
[----:B------:R-:W-:Y:S01]  /*110a0*/  ISETP.NE.AND P0, PT, R11, RZ, PT ;  /* 0x000000ff0b00720c */ /* 0x000fe20003f05270 */
[----:B-1----:R-:W-:Y:S01]  /*110b0*/  FMUL.FTZ R17, R6, R5 ;  /* 0x0000000506117220 */ /* 0x002fe20000410000 */
[----:B------:R-:W-:Y:S01]  /*110c0*/  IMAD.MOV.U32 R6, RZ, RZ, R18 ;  /* 0x000000ffff067224 */ /* 0x000fe200078e0012 */
[----:B------:R-:W-:-:S03]  /*110d0*/  IADD3 R18, P2, PT, R18, 0x100, RZ ;  /* 0x0000010012127810 */ /* 0x000fc60007f5e0ff */
[----:B------:R0:W-:Y:S02]  /*110e0*/  STS [R10], R17 ;  /* 0x000000110a007388 */ /* 0x0001e40000000800 */
[----:B------:R-:W-:Y:S02]  /*110f0*/  IMAD.X R19, RZ, RZ, R19, P2 ;  /* 0x000000ffff137224 */ /* 0x000fe400010e0613 */
[----:B------:R2:W-:Y:S01]  /*11100*/  STG.E desc[UR36][R6.64], R17 ;  /* 0x0000001106007986 */ /* 0x0005e2000c101924 */
[----:B0-----:R-:W-:Y:S02]  /*11110*/  VIADD R10, R10, 0x100 ;  /* 0x000001000a0a7836 */ /* 0x001fe40000000000 */
[----:B------:R-:W-:Y:S05]  /*11120*/  @P0 BRA `(.L_x_1739) ;  /* 0xfffffffc00d00947 */ /* 0x000fea000383ffff */
.L_x_1738:
[----:B------:R-:W-:Y:S05]  /*11130*/  BSYNC.RECONVERGENT B1 ;  /* 0x0000000000017941 */ /* 0x000fea0003800200 */
.L_x_1737:
[----:B------:R-:W-:Y:S05]  /*11140*/  @!P1 BRA `(.L_x_1727) ;  /* 0x0000000800749947 */ /* 0x000fea0003800000 */
[----:B------:R-:W0:Y:S01]  /*11150*/  S2R R10, SR_CgaCtaId ;  /* 0x00000000000a7919 */ /* 0x000e220000008800 */
[----:B------:R-:W3:Y:S01]  /*11160*/  LDCU.64 UR10, c[0x0][0x480] ;  /* 0x00009000ff0a77ac */ /* 0x000ee20008000a00 */
[C---:B------:R-:W-:Y:S01]  /*11170*/  IADD3 R18, PT, PT, -R4.reuse, UR42, RZ ;  /* 0x0000002a04127c10 */ /* 0x040fe2000fffe1ff */
[----:B------:R-:W-:Y:S01]  /*11180*/  BSSY.RECONVERGENT B1, `(.L_x_1740) ;  /* 0x000005b000017945 */ /* 0x000fe20003800200 */
[----:B------:R-:W-:Y:S01]  /*11190*/  IADD3 R8, P0, PT, R4, R8, RZ ;  /* 0x0000000804087210 */ /* 0x000fe20007f1e0ff */
[----:B------:R-:W-:Y:S01]  /*111a0*/  USHF.L.U32 UR5, UR45, 0x2, URZ ;  /* 0x000000022d057899 */ /* 0x000fe200080006ff */
[----:B------:R-:W-:Y:S02]  /*111b0*/  ISETP.GT.AND P1, PT, R18, 0x300, PT ;  /* 0x000003001200780c */ /* 0x000fe40003f24270 */
[----:B--2---:R-:W-:Y:S01]  /*111c0*/  MOV R6, 0x400 ;  /* 0x0000040000067802 */ /* 0x004fe20000000f00 */
[----:B------:R-:W-:-:S04]  /*111d0*/  IMAD.X R9, RZ, RZ, R9, P0 ;  /* 0x000000ffff097224 */ /* 0x000fc800000e0609 */
[----:B------:R-:W-:Y:S01]  /*111e0*/  VIADD R7, R6, 0x410 ;  /* 0x0000041006077836 */ /* 0x000fe20000000000 */
[----:B---3--:R-:W-:-:S04]  /*111f0*/  LEA R11, P0, R8, UR10, 0x2 ;  /* 0x0000000a080b7c11 */ /* 0x008fc8000f8010ff */
[----:B------:R-:W-:Y:S02]  /*11200*/  LEA.HI.X R17, R8, UR11, R9, 0x2, P0 ;  /* 0x0000000b08117c11 */ /* 0x000fe400080f1409 */
[----:B------:R-:W-:Y:S02]  /*11210*/  IADD3 R6, P0, PT, R11, 0x200, RZ ;  /* 0x000002000b067810 */ /* 0x000fe40007f1e0ff */
[----:B------:R-:W-:Y:S02]  /*11220*/  LEA R8, R4, -UR5, 0x2 ;  /* 0x8000000504087c11 */ /* 0x000fe4000f8e10ff */
        /* <DEDUP_REMOVED lines=8> */
.L_x_1742:
[----:B------:R-:W1:Y:S01]  /*112b0*/  LDS R10, [R8+-0x200] ;  /* 0xfffe0000080a7984 */ /* 0x000e620000000800 */
[----:B------:R-:W-:-:S03]  /*112c0*/  VIADD R4, R4, 0x400 ;  /* 0x0000040004047836 */ /* 0x000fc60000000000 */
[----:B------:R-:W0:Y:S02]  /*112d0*/  LDS R18, [R8+-0x100] ;  /* 0xffff000008127984 */ /* 0x000e240000000800 */
[----:B------:R-:W-:Y:S02]  /*112e0*/  ISETP.GE.AND P2, PT, R4, R27, PT ;  /* 0x0000001b0400720c */ /* 0x000fe40003f46270 */
[----:B------:R-:W2:Y:S04]  /*112f0*/  LDS R20, [R8] ;  /* 0x0000000008147984 */ /* 0x000ea80000000800 */
[----:B----4-:R-:W-:Y:S04]  /*11300*/  LDS R32, [R8+0x600] ;  /* 0x0006000008207984 */ /* 0x010fe80000000800 */
[----:B------:R-:W3:Y:S04]  /*11310*/  LDS R22, [R8+0x100] ;  /* 0x0001000008167984 */ /* 0x000ee80000000800 */
[----:B------:R-:W4:Y:S04]  /*11320*/  LDS R24, [R8+0x200] ;  /* 0x0002000008187984 */ /* 0x000f280000000800 */
[----:B------:R-:W5:Y:S04]  /*11330*/  LDS R26, [R8+0x300] ;  /* 0x00030000081a7984 */ /* 0x000f680000000800 */
[----:B------:R-:W5:Y:S04]  /*11340*/  LDS R28, [R8+0x400] ;  /* 0x00040000081c7984 */ /* 0x000f680000000800 */
[----:B------:R-:W5:Y:S04]  /*11350*/  LDS R30, [R8+0x500] ;  /* 0x00050000081e7984 */ /* 0x000f680000000800 */
[----:B------:R-:W5:Y:S01]  /*11360*/  LDS R34, [R8+0x700] ;  /* 0x0007000008227984 */ /* 0x000f620000000800 */
[----:B-1----:R-:W-:-:S03]  /*11370*/  FMUL.FTZ R9, R5, R10 ;  /* 0x0000000a05097220 */ /* 0x002fc60000410000 */
[----:B------:R-:W-:Y:S01]  /*11380*/  LDS R36, [R8+0x800] ;  /* 0x0008000008247984 */ /* 0x000fe20000000800 */
[----:B0-----:R-:W-:-:S03]  /*11390*/  FMUL.FTZ R11, R5, R18 ;  /* 0x00000012050b7220 */ /* 0x001fc60000410000 */
[----:B------:R-:W0:Y:S01]  /*113a0*/  LDS R10, [R8+0xd00] ;  /* 0x000d0000080a7984 */ /* 0x000e220000000800 */
[----:B--2---:R-:W-:-:S03]  /*113b0*/  FMUL.FTZ R17, R5, R20 ;  /* 0x0000001405117220 */ /* 0x004fc60000410000 */
[----:B------:R-:W1:Y:S04]  /*113c0*/  LDS R38, [R8+0x900] ;  /* 0x0009000008267984 */ /* 0x000e680000000800 */
[----:B------:R-:W2:Y:S01]  /*113d0*/  LDS R40, [R8+0xa00] ;  /* 0x000a000008287984 */ /* 0x000ea20000000800 */
[----:B---3--:R-:W-:-:S03]  /*113e0*/  FMUL.FTZ R19, R5, R22 ;  /* 0x0000001605137220 */ /* 0x008fc60000410000 */
[----:B------:R-:W-:Y:S01]  /*113f0*/  LDS R42, [R8+0xb00] ;  /* 0x000b0000082a7984 */ /* 0x000fe20000000800 */
[----:B----4-:R-:W-:-:S03]  /*11400*/  FMUL.FTZ R21, R5, R24 ;  /* 0x0000001805157220 */ /* 0x010fc60000410000 */
[----:B------:R-:W3:Y:S01]  /*11410*/  LDS R44, [R8+0xc00] ;  /* 0x000c0000082c7984 */ /* 0x000ee20000000800 */
[----:B-----5:R-:W-:-:S03]  /*11420*/  FMUL.FTZ R23, R5, R26 ;  /* 0x0000001a05177220 */ /* 0x020fc60000410000 */
[----:B------:R-:W-:Y:S01]  /*11430*/  STG.E desc[UR36][R6.64+-0x100], R11 ;  /* 0xffff000b06007986 */ /* 0x000fe2000c101924 */
[----:B------:R-:W-:-:S03]  /*11440*/  FMUL.FTZ R25, R5, R28 ;  /* 0x0000001c05197220 */ /* 0x000fc60000410000 */
[----:B------:R4:W-:Y:S04]  /*11450*/  STS [R8+-0x100], R11 ;  /* 0xffff000b08007388 */ /* 0x0009e80000000800 */
[----:B------:R-:W-:Y:S04]  /*11460*/  STG.E desc[UR36][R6.64+-0x200], R9 ;  /* 0xfffe000906007986 */ /* 0x000fe8000c101924 */
[----:B------:R5:W-:Y:S01]  /*11470*/  STS [R8+-0x200], R9 ;  /* 0xfffe000908007388 */ /* 0x000be20000000800 */
[----:B----4-:R-:W-:-:S03]  /*11480*/  FMUL.FTZ R11, R5, R32 ;  /* 0x00000020050b7220 */ /* 0x010fc60000410000 */
[----:B------:R-:W-:Y:S04]  /*11490*/  STG.E desc[UR36][R6.64], R17 ;  /* 0x0000001106007986 */ /* 0x000fe8000c101924 */
[----:B------:R4:W-:Y:S01]  /*114a0*/  STS [R8], R17 ;  /* 0x0000001108007388 */ /* 0x0009e20000000800 */
[----:B-----5:R-:W-:-:S03]  /*114b0*/  FMUL.FTZ R9, R5, R30 ;  /* 0x0000001e05097220 */ /* 0x020fc60000410000 */
[----:B------:R-:W-:Y:S04]  /*114c0*/  STG.E desc[UR36][R6.64+0x600], R11 ;  /* 0x0006000b06007986 */ /* 0x000fe8000c101924 */
[----:B------:R0:W-:Y:S01]  /*114d0*/  STS [R8+0x600], R11 ;  /* 0x0006000b08007388 */ /* 0x0001e20000000800 */
[----:B----4-:R-:W-:-:S03]  /*114e0*/  FMUL.FTZ R17, R5, R34 ;  /* 0x0000002205117220 */ /* 0x010fc60000410000 */
[----:B------:R-:W-:Y:S04]  /*114f0*/  STG.E desc[UR36][R6.64+0x100], R19 ;  /* 0x0001001306007986 */ /* 0x000fe8000c101924 */
[----:B------:R4:W-:Y:S01]  /*11500*/  STS [R8+0x100], R19 ;  /* 0x0001001308007388 */ /* 0x0009e20000000800 */
[C---:B0-----:R-:W-:Y:S01]  /*11510*/  FMUL.FTZ R11, R5.reuse, R10 ;  /* 0x0000000a050b7220 */ /* 0x041fe20000410000 */
[----:B------:R-:W-:Y:S02]  /*11520*/  IADD3 R10, P1, PT, R6, 0x1000, RZ ;  /* 0x00001000060a7810 */ /* 0x000fe40007f3e0ff */
[----:B------:R-:W-:Y:S04]  /*11530*/  STG.E desc[UR36][R6.64+0x200], R21 ;  /* 0x0002001506007986 */ /* 0x000fe8000c101924 */
[----:B------:R1:W-:Y:S01]  /*11540*/  STS [R8+0x200], R21 ;  /* 0x0002001508007388 */ /* 0x0003e20000000800 */
[----:B----4-:R-:W-:-:S03]  /*11550*/  FMUL.FTZ R19, R5, R36 ;  /* 0x0000002405137220 */ /* 0x010fc60000410000 */
[----:B------:R-:W-:Y:S04]  /*11560*/  STG.E desc[UR36][R6.64+0x300], R23 ;  /* 0x0003001706007986 */ /* 0x000fe8000c101924 */
[----:B------:R2:W-:Y:S01]  /*11570*/  STS [R8+0x300], R23 ;  /* 0x0003001708007388 */ /* 0x0005e20000000800 */
[----:B-1----:R-:W-:-:S03]  /*11580*/  FMUL.FTZ R21, R5, R38 ;  /* 0x0000002605157220 */ /* 0x002fc60000410000 */
[----:B------:R-:W-:Y:S04]  /*11590*/  STG.E desc[UR36][R6.64+0x400], R25 ;  /* 0x0004001906007986 */ /* 0x000fe8000c101924 */
[----:B------:R3:W-:Y:S01]  /*115a0*/  STS [R8+0x400], R25 ;  /* 0x0004001908007388 */ /* 0x0007e20000000800 */
[----:B--2---:R-:W-:-:S03]  /*115b0*/  FMUL.FTZ R23, R5, R40 ;  /* 0x0000002805177220 */ /* 0x004fc60000410000 */
[----:B------:R-:W-:Y:S04]  /*115c0*/  STG.E desc[UR36][R6.64+0x500], R9 ;  /* 0x0005000906007986 */ /* 0x000fe8000c101924 */
[----:B------:R0:W-:Y:S01]  /*115d0*/  STS [R8+0x500], R9 ;  /* 0x0005000908007388 */ /* 0x0001e20000000800 */
[----:B---3--:R-:W-:-:S03]  /*115e0*/  FMUL.FTZ R25, R5, R44 ;  /* 0x0000002c05197220 */ /* 0x008fc60000410000 */
        /* <DEDUP_REMOVED lines=16> */
[----:B0-----:R-:W-:-:S02]  /*116f0*/  IMAD.MOV.U32 R6, RZ, RZ, R10 ;  /* 0x000000ffff067224 */ /* 0x001fc400078e000a */
[----:B-1----:R-:W-:Y:S02]  /*11700*/  VIADD R8, R8, 0x1000 ;  /* 0x0000100008087836 */ /* 0x002fe40000000000 */
[----:B------:R-:W-:Y:S01]  /*11710*/  IMAD.MOV.U32 R7, RZ, RZ, R17 ;  /* 0x000000ffff077224 */ /* 0x000fe200078e0011 */
[----:B------:R-:W-:Y:S06]  /*11720*/  @!P2 BRA `(.L_x_1742) ;  /* 0xfffffff800e0a947 */ /* 0x000fec000383ffff */
.L_x_1741:
[----:B------:R-:W-:Y:S05]  /*11730*/  BSYNC.RECONVERGENT B1 ;  /* 0x0000000000017941 */ /* 0x000fea0003800200 */
.L_x_1740:
        /* <DEDUP_REMOVED lines=15> */
[----:B------:R-:W-:Y:S01]  /*11830*/  IADD3 R10, P1, PT, R6, 0x800, RZ ;  /* 0x00000800060a7810 */ /* 0x000fe20007f3e0ff */
[----:B0-----:R-:W-:-:S03]  /*11840*/  FMUL.FTZ R11, R5, R18 ;  /* 0x00000012050b7220 */ /* 0x001fc60000410000 */
[----:B------:R-:W-:Y:S01]  /*11850*/  STG.E desc[UR36][R6.64+-0x200], R9 ;  /* 0xfffe000906007986 */ /* 0x000fe2000c101924 */
[----:B--2---:R-:W-:-:S03]  /*11860*/  FMUL.FTZ R17, R5, R20 ;  /* 0x0000001405117220 */ /* 0x004fc60000410000 */
[----:B------:R-:W-:Y:S01]  /*11870*/  STS [R8+-0x200], R9 ;  /* 0xfffe000908007388 */ /* 0x000fe20000000800 */
[----:B---3--:R-:W-:-:S03]  /*11880*/  FMUL.FTZ R19, R5, R22 ;  /* 0x0000001605137220 */ /* 0x008fc60000410000 */
[----:B------:R-:W-:Y:S01]  /*11890*/  STG.E desc[UR36][R6.64+-0x100], R11 ;  /* 0xffff000b06007986 */ /* 0x000fe2000c101924 */
[----:B-----5:R-:W-:-:S03]  /*118a0*/  FMUL.FTZ R21, R5, R24 ;  /* 0x0000001805157220 */ /* 0x020fc60000410000 */
[----:B------:R0:W-:Y:S01]  /*118b0*/  STS [R8+-0x100], R11 ;  /* 0xffff000b08007388 */ /* 0x0001e20000000800 */
[----:B----4-:R-:W-:-:S03]  /*118c0*/  FMUL.FTZ R23, R5, R26 ;  /* 0x0000001a05177220 */ /* 0x010fc60000410000 */
        /* <DEDUP_REMOVED lines=17> */
[----:B------:R-:W-:-:S07]  /*119e0*/  IMAD.MOV.U32 R7, RZ, RZ, R11 ;  /* 0x000000ffff077224 */ /* 0x000fce00078e000b */
.L_x_1744:
[----:B------:R-:W-:Y:S05]  /*119f0*/  BSYNC.RECONVERGENT B1 ;  /* 0x0000000000017941 */ /* 0x000fea0003800200 */
.L_x_1743:
        /* <DEDUP_REMOVED lines=8> */
[----:B------:R0:W-:Y:S01]  /*11a80*/  STG.E desc[UR36][R6.64+-0x200], R9 ;  /* 0xfffe000906007986 */ /* 0x0001e2000c101924 */
[----:B--2---:R-:W-:-:S03]  /*11a90*/  FMUL.FTZ R17, R18, R5 ;  /* 0x0000000512117220 */ /* 0x004fc60000410000 */
        /* <DEDUP_REMOVED lines=8> */
.L_x_1727:
[----:B------:R-:W-:Y:S05]  /*11b20*/  BSYNC.RECONVERGENT B0 ;  /* 0x0000000000007941 */ /* 0x000fea0003800200 */
.L_x_1726:
[----:B------:R-:W3:Y:S01]  /*11b30*/  LDCU UR5, c[0x0][0x40c] ;  /* 0x00008180ff0577ac */ /* 0x000ee20008000800 */
[----:B------:R-:W-:Y:S01]  /*11b40*/  IMAD.U32 R4, RZ, RZ, UR43 ;  /* 0x0000002bff047e24 */ /* 0x000fe2000f8e00ff */
[----:B------:R-:W1:Y:S01]  /*11b50*/  S2R R25, SR_CgaCtaId ;  /* 0x0000000000197919 */ /* 0x000e620000008800 */
[----:B------:R-:W-:Y:S01]  /*11b60*/  LOP3.LUT R22, R0, 0x7c, RZ, 0xc0, !PT ;  /* 0x0000007c00167812 */ /* 0x000fe200078ec0ff */
[----:B------:R-:W-:Y:S01]  /*11b70*/  IMAD.SHL.U32 R0, R3, 0x10, RZ ;  /* 0x0000001003007824 */ /* 0x000fe200078e00ff */
[----:B------:R-:W-:Y:S01]  /*11b80*/  MOV R18, 0x400 ;  /* 0x0000040000127802 */ /* 0x000fe20000000f00 */
[----:B------:R-:W-:Y:S01]  /*11b90*/  BSSY.RECONVERGENT B0, `(.L_x_1745) ;  /* 0x0000019000007945 */ /* 0x000fe20003800200 */
[----:B------:R-:W-:Y:S02]  /*11ba0*/  LEA.HI R4, R4, UR43, RZ, 0x1 ;  /* 0x0000002b04047c11 */ /* 0x000fe4000f8f08ff */
[----:B0-2---:R-:W-:Y:S02]  /*11bb0*/  CS2R R6, SRZ ;  /* 0x0000000000067805 */ /* 0x005fe4000001ff00 */
[----:B------:R-:W-:-:S02]  /*11bc0*/  LOP3.LUT R0, R0, 0x1f0, RZ, 0xc0, !PT ;  /* 0x000001f000007812 */ /* 0x000fc400078ec0ff */
[----:B------:R-:W-:-:S04]  /*11bd0*/  LOP3.LUT R4, R4, 0xfffffffe, RZ, 0xc0, !PT ;  /* 0xfffffffe04047812 */ /* 0x000fc800078ec0ff */
[----:B------:R-:W-:Y:S01]  /*11be0*/  IADD3 R23, PT, PT, -R4, UR43, RZ ;  /* 0x0000002b04177c10 */ /* 0x000fe2000fffe1ff */
[----:B------:R-:W-:Y:S02]  /*11bf0*/  VIADD R4, R18, 0x210 ;  /* 0x0000021012047836 */ /* 0x000fe40000000000 */
[----:B---3--:R-:W-:Y:S01]  /*11c00*/  IMAD.U32 R38, RZ, RZ, UR5 ;  /* 0x00000005ff267e24 */ /* 0x008fe2000f8e00ff */
[----:B------:R-:W-:-:S04]  /*11c10*/  ISETP.NE.AND P0, PT, R14, R23, PT ;  /* 0x000000170e00720c */ /* 0x000fc80003f05270 */
[----:B------:R-:W-:-:S04]  /*11c20*/  ISETP.NE.OR P0, PT, R38, RZ, P0 ;  /* 0x000000ff2600720c */ /* 0x000fc80000705670 */
[----:B------:R-:W-:Y:S02]  /*11c30*/  ISETP.GT.U32.OR P0, PT, R22, 0x6f, P0 ;  /* 0x0000006f1600780c */ /* 0x000fe40000704470 */
[----:B-1----:R-:W-:-:S05]  /*11c40*/  LEA R5, R25, R4, 0x18 ;  /* 0x0000000419057211 */ /* 0x002fca00078ec0ff */
        /* <DEDUP_REMOVED lines=12> */
.L_x_1747:
[----:B-----5:R0:W-:Y:S02]  /*11d10*/  STS.128 [R24], R4 ;  /* 0x0000000418007388 */ /* 0x0201e40000000c00 */
.L_x_1746:
[----:B------:R-:W-:Y:S05]  /*11d20*/  BSYNC.RECONVERGENT B0 ;  /* 0x0000000000007941 */ /* 0x000fea0003800200 */
.L_x_1745:
[----:B------:R-:W1:Y:S08]  /*11d30*/  LDC R0, c[0x0][0x3f8] ;  /* 0x0000fe00ff007b82 */ /* 0x000e700000000800 */
[----:B------:R-:W-:Y:S01]  /*11d40*/  BAR.SYNC.DEFER_BLOCKING 0x0 ;  /* 0x0000000000007b1d */ /* 0x000fe20000010000 */
[----:B------:R-:W-:Y:S02]  /*11d50*/  ISETP.GT.U32.AND P0, PT, R22, 0x6f, PT ;  /* 0x0000006f1600780c */ /* 0x000fe40003f04070 */
[----:B------:R-:W-:-:S02]  /*11d60*/  CS2R R10, SRZ ;  /* 0x00000000000a7805 */ /* 0x000fc4000001ff00 */
[----:B------:R-:W-:Y:S01]  /*11d70*/  CS2R R8, SRZ ;  /* 0x0000000000087805 */ /* 0x000fe2000001ff00 */
[----:B------:R-:W2:Y:S01]  /*11d80*/  LDCU UR13, c[0x0][0x40c] ;  /* 0x00008180ff0d77ac */ /* 0x000ea20008000800 */
[----:B------:R-:W-:Y:S01]  /*11d90*/  BSSY.RECONVERGENT B0, `(.L_x_1748) ;  /* 0x00001a2000007945 */ /* 0x000fe20003800200 */
[----:B------:R-:W3:Y:S01]  /*11da0*/  LDCU.64 UR10, c[0x0][0x3c8] ;  /* 0x00007900ff0a77ac */ /* 0x000ee20008000a00 */
[----:B-1----:R-:W-:-:S04]  /*11db0*/  IMAD R17, R0, UR12, R15 ;  /* 0x0000000c00117c24 */ /* 0x002fc8000f8e020f */
[----:B------:R-:W-:Y:S01]  /*11dc0*/  IMAD R17, R17, 0x70, RZ ;  /* 0x0000007011117824 */ /* 0x000fe200078e02ff */
[----:B--23--:R-:W-:Y:S06]  /*11dd0*/  @P0 BRA `(.L_x_1749) ;  /* 0x0000001800740947 */ /* 0x00cfec0003800000 */
[----:B------:R-:W1:Y:S01]  /*11de0*/  LDC R31, c[0x0][0x3f4] ;  /* 0x0000fd00ff1f7b82 */ /* 0x000e620000000800 */
[----:B------:R-:W-:Y:S01]  /*11df0*/  VIADD R36, R14, UR45 ;  /* 0x0000002d0e247c36 */ /* 0x000fe20008000000 */
[----:B------:R-:W-:Y:S01]  /*11e00*/  BSSY.RECONVERGENT B1, `(.L_x_1750) ;  /* 0x0000093000017945 */ /* 0x000fe20003800200 */
[----:B------:R-:W-:-:S05]  /*11e10*/  VIADD R18, R18, 0x410 ;  /* 0x0000041012127836 */ /* 0x000fca0000000000 */
[----:B------:R-:W2:Y:S01]  /*11e20*/  LDC.64 R20, c[0x0][0x3c0] ;  /* 0x0000f000ff147b82 */ /* 0x000ea20000000a00 */
[----:B------:R-:W-:-:S05]  /*11e30*/  LEA R25, R25, R18, 0x18 ;  /* 0x0000001219197211 */ /* 0x000fca00078ec0ff */
[----:B------:R-:W-:Y:S01]  /*11e40*/  IMAD R37, R14, 0x4, R25 ;  /* 0x000000040e257824 */ /* 0x000fe200078e0219 */
[----:B-1----:R-:W-:Y:S01]  /*11e50*/  VIMNMX R39, PT, PT, R31, UR43, PT ;  /* 0x0000002b1f277c48 */ /* 0x002fe2000bfe0100 */
[--C-:B------:R-:W-:Y:S02]  /*11e60*/  IMAD R19, R17, R31, R22.reuse ;  /* 0x0000001f11137224 */ /* 0x100fe400078e0216 */
[----:B------:R-:W-:Y:S01]  /*11e70*/  IMAD R11, R31, UR6, R22 ;  /* 0x000000061f0b7c24 */ /* 0x000fe2000f8e0216 */
[----:B------:R-:W-:Y:S01]  /*11e80*/  ISETP.GE.AND P0, PT, R36, R39, PT ;  /* 0x000000272400720c */ /* 0x000fe20003f06270 */
[----:B--2---:R-:W-:-:S04]  /*11e90*/  IMAD.WIDE R18, R19, 0x4, R20 ;  /* 0x0000000413127825 */ /* 0x004fc800078e0214 */
[----:B------:R-:W-:-:S04]  /*11ea0*/  IMAD.WIDE R20, R11, 0x4, R20 ;  /* 0x000000040b147825 */ /* 0x000fc800078e0214 */
[----:B------:R-:W-:-:S04]  /*11eb0*/  IMAD.MOV.U32 R11, RZ, RZ, RZ ;  /* 0x000000ffff0b7224 */ /* 0x000fc800078e00ff */
[----:B------:R-:W-:Y:S05]  /*11ec0*/  @P0 BRA `(.L_x_1751) ;  /* 0x0000000800180947 */ /* 0x000fea0003800000 */
[----:B------:R-:W-:Y:S01]  /*11ed0*/  VIADD R28, R36, 0x2 ;  /* 0x00000002241c7836 */ /* 0x000fe20000000000 */
[----:B------:R-:W1:Y:S01]  /*11ee0*/  LDC.64 R26, c[0x0][0x458] ;  /* 0x00011600ff1a7b82 */ /* 0x000e620000000a00 */
[----:B------:R-:W-:Y:S01]  /*11ef0*/  ULOP3.LUT UR5, URZ, UR45, URZ, 0x33, !UPT ;  /* 0x0000002dff057292 */ /* 0x000fe2000f8e33ff */
[----:B------:R-:W-:Y:S01]  /*11f00*/  IMAD R9, R2, R0, R15 ;  /* 0x0000000002097224 */ /* 0x000fe200078e020f */
[----:B------:R-:W-:Y:S01]  /*11f10*/  BSSY.RECONVERGENT B2, `(.L_x_1752) ;  /* 0x0000032000027945 */ /* 0x000fe20003800200 */
[----:B------:R-:W-:Y:S01]  /*11f20*/  VIMNMX R11, PT, PT, R39, R28, !PT ;  /* 0x0000001c270b7248 */ /* 0x000fe20007fe0100 */
[----:B------:R-:W-:Y:S02]  /*11f30*/  IMAD R31, R0, R31, RZ ;  /* 0x0000001f001f7224 */ /* 0x000fe400078e02ff */
[----:B------:R-:W-:Y:S01]  /*11f40*/  IMAD R9, R9, 0x70, R22 ;  /* 0x0000007009097824 */ /* 0x000fe200078e0216 */
[----:B------:R-:W-:Y:S01]  /*11f50*/  IADD3 R29, PT, PT, -R14, UR5, R11 ;  /* 0x000000050e1d7c10 */ /* 0x000fe2000fffe10b */
[----:B------:R-:W-:Y:S01]  /*11f60*/  IMAD.MOV.U32 R0, RZ, RZ, R36 ;  /* 0x000000ffff007224 */ /* 0x000fe200078e0024 */
[----:B------:R-:W-:Y:S01]  /*11f70*/  CS2R R10, SRZ ;  /* 0x00000000000a7805 */ /* 0x000fe2000001ff00 */
[----:B------:R-:W-:Y:S01]  /*11f80*/  IMAD R48, R31, 0x70, RZ ;  /* 0x000000701f307824 */ /* 0x000fe200078e02ff */
[----:B------:R-:W-:Y:S01]  /*11f90*/  LOP3.LUT P0, RZ, R29, 0x2, RZ, 0xc0, !PT ;  /* 0x000000021dff7812 */ /* 0x000fe2000780c0ff */
[----:B-1----:R-:W-:Y:S01]  /*11fa0*/  IMAD.WIDE R26, R9, 0x4, R26 ;  /* 0x00000004091a7825 */ /* 0x002fe200078e021a */
[----:B------:R-:W-:-:S11]  /*11fb0*/  CS2R R8, SRZ ;  /* 0x0000000000087805 */ /* 0x000fd6000001ff00 */
[----:B------:R-:W-:Y:S05]  /*11fc0*/  @P0 BRA `(.L_x_1753) ;  /* 0x0000000000980947 */ /* 0x000fea0003800000 */
[----:B------:R-:W1:Y:S01]  /*11fd0*/  LDCU.64 UR8, c[0x0][0x3c8] ;  /* 0x00007900ff0877ac */ /* 0x000e620008000a00 */
[----:B------:R-:W-:-:S05]  /*11fe0*/  IADD3 R0, P0, PT, R13, R36, RZ ;  /* 0x000000240d007210 */ /* 0x000fca0007f1e0ff */
[----:B------:R-:W-:Y:S01]  /*11ff0*/  IMAD.X R9, RZ, RZ, R12, P0 ;  /* 0x000000ffff097224 */ /* 0x000fe200000e060c */
[----:B-1----:R-:W-:-:S04]  /*12000*/  LEA R10, P0, R0, UR8, 0x2 ;  /* 0x00000008000a7c11 */ /* 0x002fc8000f8010ff */
        /* <DEDUP_REMOVED lines=10> */
[----:B-1----:R-:W1:-:S12]  /*120b0*/  LDS.128 R8, [R24] ;  /* 0x0000000018087984 */ /* 0x002e580000000c00 */
[----:B------:R-:W-:Y:S01]  /*120c0*/  VOTEU.ANY UP0, P1 ;  /* 0x0000000000ff7886 */ /* 0x000fe20000800100 */
[----:B------:R-:W-:-:S13]  /*120d0*/  PLOP3.LUT P0, PT, PT, PT, UP0, 0x80, 0x8 ;  /* 0x000000000008781c */ /* 0x000fda0003f0f008 */
[----:B------:R-:W2:Y:S01]  /*120e0*/  @P0 LDG.E.128 R40, desc[UR36][R26.64] ;  /* 0x000000241a280981 */ /* 0x000ea2000c1e1d00 */
[----:B------:R-:W-:Y:S02]  /*120f0*/  PLOP3.LUT P0, PT, PT, PT, UP0, 0x80, 0x8 ;  /* 0x000000000008781c */ /* 0x000fe40003f0f008 */
[----:B------:R-:W-:Y:S02]  /*12100*/  PLOP3.LUT P1, PT, PT, PT, UP0, 0x80, 0x8 ;  /* 0x000000000008781c */ /* 0x000fe40003f2f008 */
[----:B------:R-:W-:Y:S02]  /*12110*/  PLOP3.LUT P2, PT, PT, PT, UP0, 0x80, 0x8 ;  /* 0x000000000008781c */ /* 0x000fe40003f4f008 */
[----:B------:R-:W-:Y:S01]  /*12120*/  PLOP3.LUT P3, PT, PT, PT, UP0, 0x80, 0x8 ;  /* 0x000000000008781c */ /* 0x000fe20003f6f008 */
[----:B-1---5:R-:W-:Y:S01]  /*12130*/  FADD.FTZ R33, R33, R9 ;  /* 0x0000000921217221 */ /* 0x022fe20000010000 */
        /* <DEDUP_REMOVED lines=10> */
.L_x_1754:
[C---:B-12--5:R-:W-:Y:S01]  /*121e0*/  FFMA.FTZ R8, R0.reuse, R32, RZ ;  /* 0x0000002000087223 */ /* 0x066fe200000100ff */
[C---:B------:R-:W-:Y:S01]  /*121f0*/  FFMA.FTZ R9, R0.reuse, R33, RZ ;  /* 0x0000002100097223 */ /* 0x040fe200000100ff */
[C---:B------:R-:W-:Y:S01]  /*12200*/  FFMA.FTZ R10, R0.reuse, R34, RZ ;  /* 0x00000022000a7223 */ /* 0x040fe200000100ff */
[----:B------:R-:W-:Y:S01]  /*12210*/  FFMA.FTZ R11, R0, R35, RZ ;  /* 0x00000023000b7223 */ /* 0x000fe200000100ff */
[----:B------:R-:W-:-:S07]  /*12220*/  IMAD.MOV.U32 R0, RZ, RZ, R28 ;  /* 0x000000ffff007224 */ /* 0x000fce00078e001c */
.L_x_1753:
[----:B------:R-:W-:Y:S05]  /*12230*/  BSYNC.RECONVERGENT B2 ;  /* 0x0000000000027941 */ /* 0x000fea0003800200 */
.L_x_1752:
[----:B------:R-:W-:-:S13]  /*12240*/  ISETP.GE.U32.AND P0, PT, R29, 0x2, PT ;  /* 0x000000021d00780c */ /* 0x000fda0003f06070 */
[----:B------:R-:W-:Y:S05]  /*12250*/  @!P0 BRA `(.L_x_1751) ;  /* 0x0000000400348947 */ /* 0x000fea0003800000 */
[----:B------:R-:W-:Y:S01]  /*12260*/  USHF.L.U32 UR5, UR45, 0x2, URZ ;  /* 0x000000022d057899 */ /* 0x000fe200080006ff */
[----:B------:R-:W-:Y:S01]  /*12270*/  ISETP.NE.AND P0, PT, R38, RZ, PT ;  /* 0x000000ff2600720c */ /* 0x000fe20003f05270 */
[----:B------:R-:W-:-:S04]  /*12280*/  IMAD R43, R0, 0x70, RZ ;  /* 0x00000070002b7824 */ /* 0x000fc800078e02ff */
[----:B------:R-:W-:-:S04]  /*12290*/  LEA R28, R0, -UR5, 0x2 ;  /* 0x80000005001c7c11 */ /* 0x000fc8000f8e10ff */
[----:B------:R-:W-:-:S07]  /*122a0*/  IADD3 R42, PT, PT, R28, 0x8, R25 ;  /* 0x000000081c2a7810 */ /* 0x000fce0007ffe019 */
.L_x_1758:
[----:B------:R-:W-:Y:S02]  /*122b0*/  IADD3 R28, P1, PT, R13, R0, RZ ;  /* 0x000000000d1c7210 */ /* 0x000fe40007f3e0ff */
[----:B------:R-:W-:-:S03]  /*122c0*/  ISETP.NE.AND P4, PT, R16, RZ, PT ;  /* 0x000000ff1000720c */ /* 0x000fc60003f85270 */
[----:B------:R-:W-:Y:S01]  /*122d0*/  IMAD.X R29, RZ, RZ, R12, P1 ;  /* 0x000000ffff1d7224 */ /* 0x000fe200008e060c */
        /* <DEDUP_REMOVED lines=10> */
[----:B----4-:R-:W1:-:S12]  /*12380*/  LDS.128 R32, [R24] ;  /* 0x0000000018207984 */ /* 0x010e580000000c00 */
        /* <DEDUP_REMOVED lines=9> */
[----:B------:R-:W-:-:S04]  /*12420*/  IMAD.WIDE.U32 R32, R43, 0x4, R18 ;  /* 0x000000042b207825 */ /* 0x000fc800078e0012 */
[----:B--2---:R-:W-:Y:S01]  /*12430*/  @P0 FMUL.FTZ R28, R28, R44 ;  /* 0x0000002c1c1c0220 */ /* 0x004fe20000410000 */
[----:B------:R-:W-:Y:S01]  /*12440*/  @P1 FMUL.FTZ R29, R29, R45 ;  /* 0x0000002d1d1d1220 */ /* 0x000fe20000410000 */
[----:B------:R-:W-:Y:S02]  /*12450*/  @P2 FMUL.FTZ R30, R30, R46 ;  /* 0x0000002e1e1e2220 */ /* 0x000fe40000410000 */
[----:B------:R-:W-:-:S05]  /*12460*/  @P3 FMUL.FTZ R31, R31, R47 ;  /* 0x0000002f1f1f3220 */ /* 0x000fca0000410000 */
[----:B------:R1:W-:Y:S02]  /*12470*/  STG.E.128 desc[UR36][R32.64], R28 ;  /* 0x0000001c20007986 */ /* 0x0003e4000c101d24 */
.L_x_1756:
[----:B------:R-:W-:Y:S05]  /*12480*/  BSYNC.RECONVERGENT B2 ;  /* 0x0000000000027941 */ /* 0x000fea0003800200 */
.L_x_1755:
[----:B------:R-:W1:Y:S04]  /*12490*/  LDG.E R40, desc[UR36][R40.64+0x8] ;  /* 0x0000082428287981 */ /* 0x000e68000c1e1900 */
[----:B------:R-:W2:Y:S01]  /*124a0*/  LDS R45, [R42+-0x8] ;  /* 0xfffff8002a2d7984 */ /* 0x000ea20000000800 */
[----:B------:R-:W-:Y:S02]  /*124b0*/  IMAD.U32 R38, RZ, RZ, UR13 ;  /* 0x0000000dff267e24 */ /* 0x000fe4000f8e00ff */
[----:B-1--4-:R-:W-:-:S04]  /*124c0*/  IMAD R32, R48, R40, R43 ;  /* 0x0000002830207224 */ /* 0x012fc800078e022b */
[----:B------:R-:W-:-:S04]  /*124d0*/  VIADD R33, R32, 0xe0 ;  /* 0x000000e020217836 */ /* 0x000fc80000000000 */
[----:B------:R-:W-:-:S06]  /*124e0*/  IMAD.WIDE R32, R33, 0x4, R20 ;  /* 0x0000000421207825 */ /* 0x000fcc00078e0214 */
[----:B------:R-:W5:Y:S01]  /*124f0*/  LDG.E.128 R32, desc[UR36][R32.64] ;  /* 0x0000002420207981 */ /* 0x000f62000c1e1d00 */
[----:B------:R-:W-:Y:S01]  /*12500*/  ISETP.NE.AND P0, PT, R38, RZ, PT ;  /* 0x000000ff2600720c */ /* 0x000fe20003f05270 */
[C---:B--2--5:R-:W-:Y:S01]  /*12510*/  FFMA.FTZ R44, R45.reuse, R28, R8 ;  /* 0x0000001c2d2c7223 */ /* 0x064fe20000010008 */
[C---:B------:R-:W-:Y:S01]  /*12520*/  FFMA.FTZ R46, R45.reuse, R29, R9 ;  /* 0x0000001d2d2e7223 */ /* 0x040fe20000010009 */
[C---:B------:R-:W-:Y:S01]  /*12530*/  FFMA.FTZ R47, R45.reuse, R30, R10 ;  /* 0x0000001e2d2f7223 */ /* 0x040fe2000001000a */
[----:B------:R-:W-:-:S09]  /*12540*/  FFMA.FTZ R40, R45, R31, R11 ;  /* 0x0000001f2d287223 */ /* 0x000fd2000001000b */
        /* <DEDUP_REMOVED lines=9> */
[----:B-1----:R-:W-:Y:S01]  /*125e0*/  FADD.FTZ R32, R28, R32 ;  /* 0x000000201c207221 */ /* 0x002fe20000010000 */
[----:B------:R-:W-:Y:S01]  /*125f0*/  FADD.FTZ R33, R29, R33 ;  /* 0x000000211d217221 */ /* 0x000fe20000010000 */
[----:B------:R-:W-:Y:S01]  /*12600*/  FADD.FTZ R34, R30, R34 ;  /* 0x000000221e227221 */ /* 0x000fe20000010000 */
[----:B------:R-:W-:Y:S01]  /*12610*/  FADD.FTZ R35, R31, R35 ;  /* 0x000000231f237221 */ /* 0x000fe20000010000 */
[----:B------:R-:W-:-:S02]  /*12620*/  VIADD R29, R43, 0xe0 ;  /* 0x000000e02b1d7836 */ /* 0x000fc40000000000 */
[----:B--2---:R-:W-:Y:S02]  /*12630*/  @P1 FMUL.FTZ R32, R32, R8 ;  /* 0x0000000820201220 */ /* 0x004fe40000410000 */
[----:B------:R-:W-:Y:S02]  /*12640*/  @P2 FMUL.FTZ R33, R33, R9 ;  /* 0x0000000921212220 */ /* 0x000fe40000410000 */
[----:B------:R-:W-:Y:S02]  /*12650*/  @P3 FMUL.FTZ R34, R34, R10 ;  /* 0x0000000a22223220 */ /* 0x000fe40000410000 */
[----:B------:R-:W-:Y:S01]  /*12660*/  @P4 FMUL.FTZ R35, R35, R11 ;  /* 0x0000000b23234220 */ /* 0x000fe20000410000 */
[----:B------:R-:W-:-:S05]  /*12670*/  IMAD.WIDE.U32 R8, R29, 0x4, R18 ;  /* 0x000000041d087825 */ /* 0x000fca00078e0012 */
[----:B------:R1:W-:Y:S02]  /*12680*/  STG.E.128 desc[UR36][R8.64], R32 ;  /* 0x0000002008007986 */ /* 0x0003e4000c101d24 */
.L_x_1757:
[----:B------:R2:W1:Y:S01]  /*12690*/  LDS R11, [R42] ;  /* 0x000000002a0b7984 */ /* 0x0004620000000800 */
[----:B------:R-:W-:Y:S02]  /*126a0*/  VIADD R0, R0, 0x4 ;  /* 0x0000000400007836 */ /* 0x000fe40000000000 */
[----:B------:R-:W-:-:S03]  /*126b0*/  VIADD R43, R43, 0x1c0 ;  /* 0x000001c02b2b7836 */ /* 0x000fc60000000000 */
[----:B------:R-:W-:Y:S01]  /*126c0*/  ISETP.GE.AND P1, PT, R0, R39, PT ;  /* 0x000000270000720c */ /* 0x000fe20003f26270 */
[----:B--2---:R-:W-:Y:S02]  /*126d0*/  VIADD R42, R42, 0x10 ;  /* 0x000000102a2a7836 */ /* 0x004fe40000000000 */
[C---:B-1----:R-:W-:Y:S01]  /*126e0*/  FFMA.FTZ R8, R11.reuse, R32, R44 ;  /* 0x000000200b087223 */ /* 0x042fe2000001002c */
[C---:B------:R-:W-:Y:S01]  /*126f0*/  FFMA.FTZ R9, R11.reuse, R33, R46 ;  /* 0x000000210b097223 */ /* 0x040fe2000001002e */
[C---:B------:R-:W-:Y:S01]  /*12700*/  FFMA.FTZ R10, R11.reuse, R34, R47 ;  /* 0x000000220b0a7223 */ /* 0x040fe2000001002f */
[----:B------:R-:W-:-:S07]  /*12710*/  FFMA.FTZ R11, R11, R35, R40 ;  /* 0x000000230b0b7223 */ /* 0x000fce0000010028 */
[----:B------:R-:W-:Y:S05]  /*12720*/  @!P1 BRA `(.L_x_1758) ;  /* 0xfffffff800e09947 */ /* 0x000fea000383ffff */
.L_x_1751:
[----:B------:R-:W-:Y:S05]  /*12730*/  BSYNC.RECONVERGENT B1 ;  /* 0x0000000000017941 */ /* 0x000fea0003800200 */
.L_x_1750:
[----:B------:R-:W-:Y:S01]  /*12740*/  ISETP.GE.AND P0, PT, R36, UR43, PT ;  /* 0x0000002b24007c0c */ /* 0x000fe2000bf06270 */
[----:B------:R-:W-:-:S12]  /*12750*/  BSSY.RECONVERGENT B1, `(.L_x_1759) ;  /* 0x00000e1000017945 */ /* 0x000fd80003800200 */
[----:B------:R-:W-:Y:S05]  /*12760*/  @P0 BRA `(.L_x_1760) ;  /* 0x0000000c007c0947 */ /* 0x000fea0003800000 */
[----:B----4-:R-:W-:Y:S01]  /*12770*/  VIADD R35, R36, 0x2 ;  /* 0x0000000224237836 */ /* 0x010fe20000000000 */
[----:B------:R-:W1:Y:S01]  /*12780*/  LDC R31, c[0x0][0x3f4] ;  /* 0x0000fd00ff1f7b82 */ /* 0x000e620000000800 */
[----:B------:R-:W2:Y:S01]  /*12790*/  LDCU UR5, c[0x0][0x3f8] ;  /* 0x00007f00ff0577ac */ /* 0x000ea20008000800 */
[----:B------:R-:W-:Y:S01]  /*127a0*/  BSSY.RECONVERGENT B2, `(.L_x_1761) ;  /* 0x000004d000027945 */ /* 0x000fe20003800200 */
[----:B------:R-:W-:Y:S01]  /*127b0*/  IMAD.MOV.U32 R28, RZ, RZ, R36 ;  /* 0x000000ffff1c7224 */ /* 0x000fe200078e0024 */
[----:B------:R-:W-:Y:S01]  /*127c0*/  VIMNMX R29, PT, PT, R35, UR43, !PT ;  /* 0x0000002b231d7c48 */ /* 0x000fe2000ffe0100 */
[----:B------:R-:W-:-:S03]  /*127d0*/  ULOP3.LUT UR7, URZ, UR45, URZ, 0x33, !UPT ;  /* 0x0000002dff077292 */ /* 0x000fc6000f8e33ff */
[----:B------:R-:W3:Y:S03]  /*127e0*/  LDC.64 R26, c[0x0][0x458] ;  /* 0x00011600ff1a7b82 */ /* 0x000ee60000000a00 */
[----:B------:R-:W-:-:S04]  /*127f0*/  IADD3 R32, PT, PT, -R14, UR7, R29 ;  /* 0x000000070e207c10 */ /* 0x000fc8000fffe11d */
[----:B------:R-:W-:Y:S01]  /*12800*/  LOP3.LUT P0, RZ, R32, 0x2, RZ, 0xc0, !PT ;  /* 0x0000000220ff7812 */ /* 0x000fe2000780c0ff */
[----:B--2---:R-:W-:-:S04]  /*12810*/  IMAD R33, R2, UR5, R15 ;  /* 0x0000000502217c24 */ /* 0x004fc8000f8e020f */
[----:B------:R-:W-:Y:S02]  /*12820*/  IMAD R33, R33, 0x70, R22 ;  /* 0x0000007021217824 */ /* 0x000fe400078e0216 */
[----:B-1----:R-:W-:Y:S02]  /*12830*/  IMAD R0, R31, UR5, RZ ;  /* 0x000000051f007c24 */ /* 0x002fe4000f8e02ff */
[----:B---3--:R-:W-:-:S04]  /*12840*/  IMAD.WIDE R26, R33, 0x4, R26 ;  /* 0x00000004211a7825 */ /* 0x008fc800078e021a */
[----:B------:R-:W-:Y:S05]  /*12850*/  @P0 BRA `(.L_x_1762) ;  /* 0x0000000400040947 */ /* 0x000fea0003800000 */
[----:B------:R-:W-:Y:S01]  /*12860*/  ISETP.GE.AND P0, PT, R36, R31, PT ;  /* 0x0000001f2400720c */ /* 0x000fe20003f06270 */
[----:B------:R-:W-:-:S12]  /*12870*/  IMAD.MOV.U32 R28, RZ, RZ, R35 ;  /* 0x000000ffff1c7224 */ /* 0x000fd800078e0023 */
[----:B------:R-:W-:Y:S05]  /*12880*/  @!P0 BRA `(.L_x_1762) ;  /* 0x0000000000f88947 */ /* 0x000fea0003800000 */
[----:B------:R-:W-:Y:S01]  /*12890*/  IABS R33, R31 ;  /* 0x0000001f00217213 */ /* 0x000fe20000000000 */
[----:B------:R-:W1:Y:S01]  /*128a0*/  LDCU.64 UR8, c[0x0][0x3c8] ;  /* 0x00007900ff0877ac */ /* 0x000e620008000a00 */
[----:B------:R-:W-:Y:S01]  /*128b0*/  IABS R40, R36 ;  /* 0x0000002400287213 */ /* 0x000fe20000000000 */
[----:B------:R-:W2:Y:S01]  /*128c0*/  LDS R37, [R37] ;  /* 0x0000000025257984 */ /* 0x000ea20000000800 */
[----:B------:R-:W3:Y:S01]  /*128d0*/  I2F.RP R30, R33 ;  /* 0x00000021001e7306 */ /* 0x000ee20000209400 */
[----:B------:R-:W-:Y:S02]  /*128e0*/  ISETP.GE.AND P1, PT, R36, RZ, PT ;  /* 0x000000ff2400720c */ /* 0x000fe40003f26270 */
[----:B------:R-:W-:-:S05]  /*128f0*/  ISETP.NE.AND P2, PT, R31, RZ, PT ;  /* 0x000000ff1f00720c */ /* 0x000fca0003f45270 */
[----:B---3--:R-:W3:Y:S02]  /*12900*/  MUFU.RCP R30, R30 ;  /* 0x0000001e001e7308 */ /* 0x008ee40000001000 */
[----:B---3--:R-:W-:-:S06]  /*12910*/  VIADD R34, R30, 0xffffffe ;  /* 0x0ffffffe1e227836 */ /* 0x008fcc0000000000 */
[----:B------:R-:W3:Y:S02]  /*12920*/  F2I.FTZ.U32.TRUNC.NTZ R29, R34 ;  /* 0x00000022001d7305 */ /* 0x000ee4000021f000 */
[----:B---3--:R-:W-:-:S04]  /*12930*/  IMAD.MOV R28, RZ, RZ, -R29 ;  /* 0x000000ffff1c7224 */ /* 0x008fc800078e0a1d */
        /* <DEDUP_REMOVED lines=13> */
[----:B------:R-:W-:-:S05]  /*12a10*/  IADD3 R29, P0, PT, R13, R28, RZ ;  /* 0x0000001c0d1d7210 */ /* 0x000fca0007f1e0ff */
[----:B------:R-:W-:Y:S01]  /*12a20*/  IMAD.X R34, RZ, RZ, R12, P0 ;  /* 0x000000ffff227224 */ /* 0x000fe200000e060c */
[----:B-1----:R-:W-:-:S04]  /*12a30*/  LEA R30, P0, R29, UR8, 0x2 ;  /* 0x000000081d1e7c11 */ /* 0x002fc8000f8010ff */
        /* <DEDUP_REMOVED lines=10> */
[----:B------:R-:W2:-:S12]  /*12ae0*/  LDS.128 R44, [R24] ;  /* 0x00000000182c7984 */ /* 0x000e980000000c00 */
[----:B------:R-:W-:Y:S01]  /*12af0*/  VOTEU.ANY UP0, P3 ;  /* 0x0000000000ff7886 */ /* 0x000fe20001800100 */
[----:B------:R-:W-:-:S13]  /*12b00*/  PLOP3.LUT P0, PT, PT, PT, UP0, 0x80, 0x8 ;  /* 0x000000000008781c */ /* 0x000fda0003f0f008 */
[----:B-1----:R-:W3:Y:S01]  /*12b10*/  @P0 LDG.E.128 R28, desc[UR36][R26.64] ;  /* 0x000000241a1c0981 */ /* 0x002ee2000c1e1d00 */
[----:B------:R-:W-:Y:S01]  /*12b20*/  PLOP3.LUT P0, PT, PT, PT, UP0, 0x80, 0x8 ;  /* 0x000000000008781c */ /* 0x000fe20003f0f008 */
[----:B------:R-:W-:Y:S01]  /*12b30*/  IMAD R33, R36, 0x70, RZ ;  /* 0x0000007024217824 */ /* 0x000fe200078e02ff */
        /* <DEDUP_REMOVED lines=10> */
[----:B------:R-:W-:Y:S01]  /*12be0*/  @P3 FMUL.FTZ R43, R43, R31 ;  /* 0x0000001f2b2b3220 */ /* 0x000fe20000410000 */
[----:B------:R-:W-:-:S05]  /*12bf0*/  IMAD.WIDE.U32 R28, R33, 0x4, R18 ;  /* 0x00000004211c7825 */ /* 0x000fca00078e0012 */
[----:B------:R2:W-:Y:S02]  /*12c00*/  STG.E.128 desc[UR36][R28.64], R40 ;  /* 0x000000281c007986 */ /* 0x0005e4000c101d24 */
.L_x_1764:
[----:B------:R-:W-:Y:S05]  /*12c10*/  BSYNC.RECONVERGENT B3 ;  /* 0x0000000000037941 */ /* 0x000fea0003800200 */
.L_x_1763:
[C---:B-----5:R-:W-:Y:S01]  /*12c20*/  FFMA.FTZ R8, R37.reuse, R40, R8 ;  /* 0x0000002825087223 */ /* 0x060fe20000010008 */
[C---:B------:R-:W-:Y:S01]  /*12c30*/  FFMA.FTZ R9, R37.reuse, R41, R9 ;  /* 0x0000002925097223 */ /* 0x040fe20000010009 */
[C---:B------:R-:W-:Y:S01]  /*12c40*/  FFMA.FTZ R10, R37.reuse, R42, R10 ;  /* 0x0000002a250a7223 */ /* 0x040fe2000001000a */
[----:B------:R-:W-:Y:S01]  /*12c50*/  FFMA.FTZ R11, R37, R43, R11 ;  /* 0x0000002b250b7223 */ /* 0x000fe2000001000b */
[----:B-12---:R-:W-:-:S07]  /*12c60*/  IMAD.MOV.U32 R28, RZ, RZ, R35 ;  /* 0x000000ffff1c7224 */ /* 0x006fce00078e0023 */
.L_x_1762:
[----:B------:R-:W-:Y:S05]  /*12c70*/  BSYNC.RECONVERGENT B2 ;  /* 0x0000000000027941 */ /* 0x000fea0003800200 */
.L_x_1761:
[----:B------:R-:W-:-:S13]  /*12c80*/  ISETP.GE.U32.AND P0, PT, R32, 0x2, PT ;  /* 0x000000022000780c */ /* 0x000fda0003f06070 */
[----:B------:R-:W-:Y:S05]  /*12c90*/  @!P0 BRA `(.L_x_1760) ;  /* 0x0000000800308947 */ /* 0x000fea0003800000 */
[----:B------:R-:W-:Y:S01]  /*12ca0*/  USHF.L.U32 UR5, UR45, 0x2, URZ ;  /* 0x000000022d057899 */ /* 0x000fe200080006ff */
[C---:B------:R-:W-:Y:S02]  /*12cb0*/  VIADD R32, R28.reuse, 0x2 ;  /* 0x000000021c207836 */ /* 0x040fe40000000000 */
[----:B------:R-:W-:-:S03]  /*12cc0*/  IMAD R33, R28, 0x70, RZ ;  /* 0x000000701c217824 */ /* 0x000fc600078e02ff */
[----:B------:R-:W-:-:S04]  /*12cd0*/  LEA R30, R28, -UR5, 0x2 ;  /* 0x800000051c1e7c11 */ /* 0x000fc8000f8e10ff */
[----:B------:R-:W-:-:S07]  /*12ce0*/  IADD3 R25, PT, PT, R30, 0x8, R25 ;  /* 0x000000081e197810 */ /* 0x000fce0007ffe019 */
.L_x_1771:
[----:B------:R-:W1:Y:S01]  /*12cf0*/  LDC R45, c[0x0][0x3f4] ;  /* 0x0000fd00ff2d7b82 */ /* 0x000e620000000800 */
[----:B------:R-:W-:Y:S01]  /*12d00*/  VIADD R30, R32, 0xfffffffe ;  /* 0xfffffffe201e7836 */ /* 0x000fe20000000000 */
[----:B------:R-:W-:Y:S04]  /*12d10*/  BSSY.RECONVERGENT B2, `(.L_x_1765) ;  /* 0x000003e000027945 */ /* 0x000fe80003800200 */
[----:B-1----:R-:W-:-:S13]  /*12d20*/  ISETP.GE.AND P0, PT, R30, R45, PT ;  /* 0x0000002d1e00720c */ /* 0x002fda0003f06270 */
[----:B------:R-:W-:Y:S05]  /*12d30*/  @!P0 BRA `(.L_x_1766) ;  /* 0x0000000000ec8947 */ /* 0x000fea0003800000 */
[----:B------:R-:W-:Y:S01]  /*12d40*/  IABS R31, R45 ;  /* 0x0000002d001f7213 */ /* 0x000fe20000000000 */
[----:B------:R-:W1:Y:S01]  /*12d50*/  LDCU.64 UR8, c[0x0][0x3c8] ;  /* 0x00007900ff0877ac */ /* 0x000e620008000a00 */
[----:B------:R-:W-:Y:S02]  /*12d60*/  IABS R36, R30 ;  /* 0x0000001e00247213 */ /* 0x000fe40000000000 */
[----:B------:R-:W2:Y:S01]  /*12d70*/  I2F.RP R34, R31 ;  /* 0x0000001f00227306 */ /* 0x000ea20000209400 */
[----:B------:R-:W-:Y:S01]  /*12d80*/  ISETP.GE.AND P1, PT, R30, RZ, PT ;  /* 0x000000ff1e00720c */ /* 0x000fe20003f26270 */
[----:B------:R-:W3:Y:S01]  /*12d90*/  LDCU UR5, c[0x0][0x40c] ;  /* 0x00008180ff0577ac */ /* 0x000ee20008000800 */
[----:B------:R-:W-:-:S05]  /*12da0*/  ISETP.NE.AND P2, PT, R45, RZ, PT ;  /* 0x000000ff2d00720c */ /* 0x000fca0003f45270 */
[----:B--2---:R-:W2:Y:S02]  /*12db0*/  MUFU.RCP R34, R34 ;  /* 0x0000002200227308 */ /* 0x004ea40000001000 */
[----:B--2---:R-:W-:-:S06]  /*12dc0*/  VIADD R35, R34, 0xffffffe ;  /* 0x0ffffffe22237836 */ /* 0x004fcc0000000000 */
[----:B------:R2:W4:Y:S02]  /*12dd0*/  F2I.FTZ.U32.TRUNC.NTZ R29, R35 ;  /* 0x00000023001d7305 */ /* 0x000524000021f000 */
[----:B--2---:R2:W0:Y:S01]  /*12de0*/  LDS R35, [R25+-0x8] ;  /* 0xfffff80019237984 */ /* 0x0044220000000800 */
        /* <DEDUP_REMOVED lines=18> */
[----:B------:R-:W4:Y:S01]  /*12f10*/  LDG.E R31, desc[UR36][R30.64] ;  /* 0x000000241e1f7981 */ /* 0x000f22000c1e1900 */
[----:B---3--:R-:W-:Y:S01]  /*12f20*/  UISETP.NE.AND UP0, UPT, UR5, URZ, UPT ;  /* 0x000000ff0500728c */ /* 0x008fe2000bf05270 */
[----:B----4-:R-:W-:-:S04]  /*12f30*/  IMAD R28, R0, R31, R28 ;  /* 0x0000001f001c7224 */ /* 0x010fc800078e021c */
[----:B------:R-:W-:-:S04]  /*12f40*/  IMAD R29, R28, 0x70, RZ ;  /* 0x000000701c1d7824 */ /* 0x000fc800078e02ff */
[----:B------:R-:W-:-:S05]  /*12f50*/  IMAD.WIDE R28, R29, 0x4, R20 ;  /* 0x000000041d1c7825 */ /* 0x000fca00078e0214 */
[----:B------:R2:W5:Y:S01]  /*12f60*/  LDG.E.128 R36, desc[UR36][R28.64] ;  /* 0x000000241c247981 */ /* 0x000562000c1e1d00 */
[----:B0-----:R-:W-:Y:S05]  /*12f70*/  BRA.U UP0, `(.L_x_1767) ;  /* 0x00000001004c7547 */ /* 0x001fea000b800000 */
[----:B------:R-:W-:Y:S01]  /*12f80*/  ISETP.NE.AND P3, PT, R16, RZ, PT ;  /* 0x000000ff1000720c */ /* 0x000fe20003f65270 */
[----:B--2---:R-:W0:-:S12]  /*12f90*/  LDS.128 R28, [R24] ;  /* 0x00000000181c7984 */ /* 0x004e180000000c00 */
        /* <DEDUP_REMOVED lines=17> */
.L_x_1767:
[C---:B-----5:R-:W-:Y:S01]  /*130b0*/  FFMA.FTZ R8, R35.reuse, R36, R8 ;  /* 0x0000002423087223 */ /* 0x060fe20000010008 */
[C---:B------:R-:W-:Y:S01]  /*130c0*/  FFMA.FTZ R9, R35.reuse, R37, R9 ;  /* 0x0000002523097223 */ /* 0x040fe20000010009 */
[C---:B------:R-:W-:Y:S01]  /*130d0*/  FFMA.FTZ R10, R35.reuse, R38, R10 ;  /* 0x00000026230a7223 */ /* 0x040fe2000001000a */
[----:B------:R-:W-:-:S07]  /*130e0*/  FFMA.FTZ R11, R35, R39, R11 ;  /* 0x00000027230b7223 */ /* 0x000fce000001000b */
.L_x_1766:
[----:B------:R-:W-:Y:S05]  /*130f0*/  BSYNC.RECONVERGENT B2 ;  /* 0x0000000000027941 */ /* 0x000fea0003800200 */
.L_x_1765:
[----:B------:R-:W-:Y:S01]  /*13100*/  ISETP.GE.AND P0, PT, R32, R45, PT ;  /* 0x0000002d2000720c */ /* 0x000fe20003f06270 */
[----:B------:R-:W-:-:S12]  /*13110*/  BSSY.RECONVERGENT B2, `(.L_x_1768) ;  /* 0x000003e000027945 */ /* 0x000fd80003800200 */
[----:B------:R-:W-:Y:S05]  /*13120*/  @!P0 BRA `(.L_x_1769) ;  /* 0x0000000000f08947 */ /* 0x000fea0003800000 */
[----:B------:R-:W-:Y:S01]  /*13130*/  IABS R31, R45 ;  /* 0x0000002d001f7213 */ /* 0x000fe20000000000 */
[----:B------:R-:W1:Y:S01]  /*13140*/  LDCU.64 UR8, c[0x0][0x3c8] ;  /* 0x00007900ff0877ac */ /* 0x000e620008000a00 */
[----:B0-----:R-:W-:Y:S01]  /*13150*/  IABS R36, R32 ;  /* 0x0000002000247213 */ /* 0x001fe20000000000 */
[----:B------:R0:W3:Y:S01]  /*13160*/  LDS R41, [R25] ;  /* 0x0000000019297984 */ /* 0x0000e20000000800 */
[----:B------:R-:W4:Y:S01]  /*13170*/  I2F.RP R30, R31 ;  /* 0x0000001f001e7306 */ /* 0x000f220000209400 */
[----:B------:R-:W-:Y:S01]  /*13180*/  ISETP.GE.AND P1, PT, R32, RZ, PT ;  /* 0x000000ff2000720c */ /* 0x000fe20003f26270 */
[----:B------:R-:W0:Y:S01]  /*13190*/  LDCU UR5, c[0x0][0x40c] ;  /* 0x00008180ff0577ac */ /* 0x000e220008000800 */
[----:B------:R-:W-:-:S05]  /*131a0*/  ISETP.NE.AND P2, PT, R45, RZ, PT ;  /* 0x000000ff2d00720c */ /* 0x000fca0003f45270 */
[----:B----4-:R-:W4:Y:S02]  /*131b0*/  MUFU.RCP R30, R30 ;  /* 0x0000001e001e7308 */ /* 0x010f240000001000 */
[----:B----4-:R-:W-:-:S06]  /*131c0*/  VIADD R34, R30, 0xffffffe ;  /* 0x0ffffffe1e227836 */ /* 0x010fcc0000000000 */
[----:B--2---:R-:W2:Y:S02]  /*131d0*/  F2I.FTZ.U32.TRUNC.NTZ R29, R34 ;  /* 0x00000022001d7305 */ /* 0x004ea4000021f000 */
[----:B--2---:R-:W-:-:S04]  /*131e0*/  IMAD.MOV R28, RZ, RZ, -R29 ;  /* 0x000000ffff1c7224 */ /* 0x004fc800078e0a1d */
        /* <DEDUP_REMOVED lines=17> */
[----:B------:R-:W2:Y:S01]  /*13300*/  LDG.E R31, desc[UR36][R30.64] ;  /* 0x000000241e1f7981 */ /* 0x000ea2000c1e1900 */
[----:B0-----:R-:W-:Y:S01]  /*13310*/  UISETP.NE.AND UP0, UPT, UR5, URZ, UPT ;  /* 0x000000ff0500728c */ /* 0x001fe2000bf05270 */
[----:B--2---:R-:W-:-:S04]  /*13320*/  IMAD R28, R0, R31, R28 ;  /* 0x0000001f001c7224 */ /* 0x004fc800078e021c */
[----:B------:R-:W-:-:S04]  /*13330*/  IMAD R29, R28, 0x70, RZ ;  /* 0x000000701c1d7824 */ /* 0x000fc800078e02ff */
[----:B------:R-:W-:-:S05]  /*13340*/  IMAD.WIDE R28, R29, 0x4, R20 ;  /* 0x000000041d1c7825 */ /* 0x000fca00078e0214 */
[----:B------:R0:W5:Y:S01]  /*13350*/  LDG.E.128 R36, desc[UR36][R28.64] ;  /* 0x000000241c247981 */ /* 0x000162000c1e1d00 */
[----:B---3--:R-:W-:Y:S05]  /*13360*/  BRA.U UP0, `(.L_x_1770) ;  /* 0x0000000100507547 */ /* 0x008fea000b800000 */
[----:B------:R-:W-:Y:S01]  /*13370*/  ISETP.NE.AND P3, PT, R16, RZ, PT ;  /* 0x000000ff1000720c */ /* 0x000fe20003f65270 */
[----:B------:R-:W1:-:S12]  /*13380*/  LDS.128 R44, [R24] ;  /* 0x00000000182c7984 */ /* 0x000e580000000c00 */
[----:B------:R-:W-:Y:S01]  /*13390*/  VOTEU.ANY UP0, P3 ;  /* 0x0000000000ff7886 */ /* 0x000fe20001800100 */
[----:B------:R-:W-:-:S13]  /*133a0*/  PLOP3.LUT P0, PT, PT, PT, UP0, 0x80, 0x8 ;  /* 0x000000000008781c */ /* 0x000fda0003f0f008 */
[----:B0-----:R-:W2:Y:S01]  /*133b0*/  @P0 LDG.E.128 R28, desc[UR36][R26.64] ;  /* 0x000000241a1c0981 */ /* 0x001ea2000c1e1d00 */
[----:B------:R-:W-:Y:S01]  /*133c0*/  PLOP3.LUT P0, PT, PT, PT, UP0, 0x80, 0x8 ;  /* 0x000000000008781c */ /* 0x000fe20003f0f008 */
[----:B------:R-:W-:Y:S01]  /*133d0*/  VIADD R35, R33, 0xe0 ;  /* 0x000000e021237836 */ /* 0x000fe20000000000 */
[----:B------:R-:W-:Y:S02]  /*133e0*/  PLOP3.LUT P1, PT, PT, PT, UP0, 0x80, 0x8 ;  /* 0x000000000008781c */ /* 0x000fe40003f2f008 */
[----:B------:R-:W-:Y:S02]  /*133f0*/  PLOP3.LUT P2, PT, PT, PT, UP0, 0x80, 0x8 ;  /* 0x000000000008781c */ /* 0x000fe40003f4f008 */
[----:B------:R-:W-:Y:S01]  /*13400*/  PLOP3.LUT P3, PT, PT, PT, UP0, 0x80, 0x8 ;  /* 0x000000000008781c */ /* 0x000fe20003f6f008 */
[----:B-1---5:R-:W-:Y:S01]  /*13410*/  FADD.FTZ R36, R44, R36 ;  /* 0x000000242c247221 */ /* 0x022fe20000010000 */
        /* <DEDUP_REMOVED lines=9> */
.L_x_1770:
[C---:B-----5:R-:W-:Y:S01]  /*134b0*/  FFMA.FTZ R8, R41.reuse, R36, R8 ;  /* 0x0000002429087223 */ /* 0x060fe20000010008 */
[C---:B------:R-:W-:Y:S01]  /*134c0*/  FFMA.FTZ R9, R41.reuse, R37, R9 ;  /* 0x0000002529097223 */ /* 0x040fe20000010009 */
[C---:B------:R-:W-:Y:S01]  /*134d0*/  FFMA.FTZ R10, R41.reuse, R38, R10 ;  /* 0x00000026290a7223 */ /* 0x040fe2000001000a */
[----:B------:R-:W-:-:S07]  /*134e0*/  FFMA.FTZ R11, R41, R39, R11 ;  /* 0x00000027290b7223 */ /* 0x000fce000001000b */
.L_x_1769:
[----:B------:R-:W-:Y:S05]  /*134f0*/  BSYNC.RECONVERGENT B2 ;  /* 0x0000000000027941 */ /* 0x000fea0003800200 */
.L_x_1768:
[C---:B012---:R-:W-:Y:S02]  /*13500*/  VIADD R28, R32.reuse, 0x2 ;  /* 0x00000002201c7836 */ /* 0x047fe40000000000 */
[----:B------:R-:W-:Y:S02]  /*13510*/  VIADD R32, R32, 0x4 ;  /* 0x0000000420207836 */ /* 0x000fe40000000000 */
[----:B------:R-:W-:Y:S01]  /*13520*/  VIADD R33, R33, 0x1c0 ;  /* 0x000001c021217836 */ /* 0x000fe20000000000 */
[----:B------:R-:W-:Y:S01]  /*13530*/  ISETP.GE.AND P0, PT, R28, UR43, PT ;  /* 0x0000002b1c007c0c */ /* 0x000fe2000bf06270 */
[----:B------:R-:W-:-:S12]  /*13540*/  VIADD R25, R25, 0x10 ;  /* 0x0000001019197836 */ /* 0x000fd80000000000 */
[----:B------:R-:W-:Y:S05]  /*13550*/  @!P0 BRA `(.L_x_1771) ;  /* 0xfffffff400e48947 */ /* 0x000fea000383ffff */
.L_x_1760:
[----:B------:R-:W-:Y:S05]  /*13560*/  BSYNC.RECONVERGENT B1 ;  /* 0x0000000000017941 */ /* 0x000fea0003800200 */
.L_x_1759:
[----:B------:R-:W-:-:S13]  /*13570*/  ISETP.NE.AND P0, PT, R14, R23, PT ;  /* 0x000000170e00720c */ /* 0x000fda0003f05270 */
[----:B------:R-:W-:Y:S05]  /*13580*/  @P0 BRA `(.L_x_1749) ;  /* 0x0000000000880947 */ /* 0x000fea0003800000 */
[----:B------:R-:W-:Y:S01]  /*13590*/  UMOV UR5, 0x70 ;  /* 0x0000007000057882 */ /* 0x000fe20000000000 */
[----:B------:R-:W1:Y:S01]  /*135a0*/  LDS R21, [UR4+-0x4] ;  /* 0xfffffc04ff157984 */ /* 0x000e620008000800 */
[----:B------:R-:W-:-:S06]  /*135b0*/  UIMAD UR5, UR42, UR5, -0x70 ;  /* 0xffffff902a0574a4 */ /* 0x000fcc000f8e0205 */
[----:B------:R-:W-:-:S04]  /*135c0*/  IMAD.U32 R13, RZ, RZ, UR5 ;  /* 0x00000005ff0d7e24 */ /* 0x000fc8000f8e00ff */
[----:B------:R-:W-:Y:S01]  /*135d0*/  IMAD.WIDE R12, R13, 0x4, R18 ;  /* 0x000000040d0c7825 */ /* 0x000fe200078e0212 */
[----:B------:R-:W2:Y:S04]  /*135e0*/  LDCU UR5, c[0x0][0x40c] ;  /* 0x00008180ff0577ac */ /* 0x000ea80008000800 */
[----:B0-----:R0:W5:Y:S01]  /*135f0*/  LDG.E.128 R24, desc[UR36][R12.64] ;  /* 0x000000240c187981 */ /* 0x001162000c1e1d00 */
[----:B--2---:R-:W-:-:S09]  /*13600*/  UISETP.NE.AND UP0, UPT, UR5, URZ, UPT ;  /* 0x000000ff0500728c */ /* 0x004fd2000bf05270 */
[----:B0-----:R-:W-:Y:S05]  /*13610*/  BRA.U UP0, `(.L_x_1772) ;  /* 0x0000000100547547 */ /* 0x001fea000b800000 */
        /* <DEDUP_REMOVED lines=10> */
[----:B-----5:R-:W-:Y:S01]  /*136c0*/  FADD.FTZ R24, R24, R4 ;  /* 0x0000000418187221 */ /* 0x020fe20000010000 */
[----:B------:R-:W-:Y:S01]  /*136d0*/  FADD.FTZ R25, R25, R5 ;  /* 0x0000000519197221 */ /* 0x000fe20000010000 */
[----:B------:R-:W-:Y:S01]  /*136e0*/  FADD.FTZ R26, R26, R6 ;  /* 0x000000061a1a7221 */ /* 0x000fe20000010000 */
[----:B------:R-:W-:Y:S02]  /*136f0*/  FADD.FTZ R27, R27, R7 ;  /* 0x000000071b1b7221 */ /* 0x000fe40000010000 */
[----:B------:R-:W-:-:S04]  /*13700*/  IMAD.U32 R23, RZ, RZ, UR5 ;  /* 0x00000005ff177e24 */ /* 0x000fc8000f8e00ff */
[----:B------:R-:W-:-:S04]  /*13710*/  IMAD.WIDE R18, R23, 0x4, R18 ;  /* 0x0000000417127825 */ /* 0x000fc800078e0212 */
[----:B--2---:R-:W-:Y:S01]  /*13720*/  @P0 FMUL.FTZ R24, R24, R12 ;  /* 0x0000000c18180220 */ /* 0x004fe20000410000 */
[----:B------:R-:W-:Y:S01]  /*13730*/  @P0 FMUL.FTZ R25, R25, R13 ;  /* 0x0000000d19190220 */ /* 0x000fe20000410000 */
[----:B------:R-:W-:Y:S01]  /*13740*/  @P0 FMUL.FTZ R26, R26, R14 ;  /* 0x0000000e1a1a0220 */ /* 0x000fe20000410000 */
[----:B------:R-:W-:-:S05]  /*13750*/  @P0 FMUL.FTZ R27, R27, R15 ;  /* 0x0000000f1b1b0220 */ /* 0x000fca0000410000 */
[----:B------:R0:W-:Y:S02]  /*13760*/  STG.E.128 desc[UR36][R18.64], R24 ;  /* 0x0000001812007986 */ /* 0x0001e4000c101d24 */
.L_x_1772:
[C---:B-1---5:R-:W-:Y:S01]  /*13770*/  FFMA.FTZ R8, R21.reuse, R24, R8 ;  /* 0x0000001815087223 */ /* 0x062fe20000010008 */
[C---:B------:R-:W-:Y:S01]  /*13780*/  FFMA.FTZ R9, R21.reuse, R25, R9 ;  /* 0x0000001915097223 */ /* 0x040fe20000010009 */
[C---:B------:R-:W-:Y:S01]  /*13790*/  FFMA.FTZ R10, R21.reuse, R26, R10 ;  /* 0x0000001a150a7223 */ /* 0x040fe2000001000a */
[----:B------:R-:W-:-:S07]  /*137a0*/  FFMA.FTZ R11, R21, R27, R11 ;  /* 0x0000001b150b7223 */ /* 0x000fce000001000b */
.L_x_1749:
[----:B------:R-:W-:Y:S05]  /*137b0*/  BSYNC.RECONVERGENT B0 ;  /* 0x0000000000007941 */ /* 0x000fea0003800200 */
.L_x_1748:
[----:B------:R-:W-:Y:S01]  /*137c0*/  BAR.SYNC.DEFER_BLOCKING 0x0 ;  /* 0x0000000000007b1d */ /* 0x000fe20000010000 */
[----:B------:R-:W-:-:S13]  /*137d0*/  ISETP.GT.U32.AND P0, PT, R22, 0x6f, PT ;  /* 0x0000006f1600780c */ /* 0x000fda0003f04070 */
[----:B------:R-:W-:Y:S05]  /*137e0*/  @P0 EXIT ;  /* 0x000000000000094d */ /* 0x000fea0003800000 */
[----:B------:R-:W1:Y:S01]  /*137f0*/  S2UR UR5, SR_CgaCtaId ;  /* 0x00000000000579c3 */ /* 0x000e620000008800 */
[----:B------:R-:W-:Y:S01]  /*13800*/  UMOV UR4, 0x400 ;  /* 0x0000040000047882 */ /* 0x000fe20000000000 */
[C---:B------:R-:W-:Y:S01]  /*13810*/  LOP3.LUT R0, R3.reuse, 0x3e0, RZ, 0xc0, !PT ;  /* 0x000003e003007812 */ /* 0x040fe200078ec0ff */
[----:B------:R-:W-:Y:S01]  /*13820*/  UIADD3 UR4, UPT, UPT, UR4, 0x410, URZ ;  /* 0x0000041004047890 */ /* 0x000fe2000fffe0ff */
[----:B------:R-:W-:Y:S02]  /*13830*/  ISETP.GT.U32.AND P1, PT, R3, 0x1f, PT ;  /* 0x0000001f0300780c */ /* 0x000fe40003f24070 */
[----:B------:R-:W-:Y:S01]  /*13840*/  ISETP.NE.AND P0, PT, R0, 0x20, PT ;  /* 0x000000200000780c */ /* 0x000fe20003f05270 */
[----:B-1----:R-:W-:-:S06]  /*13850*/  ULEA UR4, UR5, UR4, 0x18 ;  /* 0x0000000405047291 */ /* 0x002fcc000f8ec0ff */
[----:B------:R-:W-:-:S06]  /*13860*/  LEA R0, R22, UR4, 0x2 ;  /* 0x0000000416007c11 */ /* 0x000fcc000f8e10ff */
[----:B------:R1:W-:Y:S01]  /*13870*/  @!P0 STS.128 [R0], R8 ;  /* 0x0000000800008388 */ /* 0x0003e20000000c00 */
[----:B------:R-:W-:Y:S06]  /*13880*/  BAR.SYNC.DEFER_BLOCKING 0x0 ;  /* 0x0000000000007b1d */ /* 0x000fec0000010000 */
[----:B0-----:R1:W0:Y:S02]  /*13890*/  @!P1 LDS.128 R4, [R0] ;  /* 0x0000000000049984 */ /* 0x0012240000000c00 */
[----:B------:R-:W-:Y:S06]  /*138a0*/  BAR.SYNC.DEFER_BLOCKING 0x0 ;  /* 0x0000000000007b1d */ /* 0x000fec0000010000 */
[----:B------:R-:W-:Y:S05]  /*138b0*/  @P1 EXIT ;  /* 0x000000000000194d */ /* 0x000fea0003800000 */
[----:B------:R-:W2:Y:S01]  /*138c0*/  LDCU UR4, c[0x0][0x478] ;  /* 0x00008f00ff0477ac */ /* 0x000ea20008000800 */
[----:B01----:R-:W-:Y:S01]  /*138d0*/  @!P1 FADD.FTZ R8, R8, R4 ;  /* 0x0000000408089221 */ /* 0x003fe20000010000 */
[----:B------:R-:W-:Y:S01]  /*138e0*/  @!P1 FADD.FTZ R9, R9, R5 ;  /* 0x0000000509099221 */ /* 0x000fe20000010000 */
[----:B------:R-:W-:Y:S01]  /*138f0*/  @!P1 FADD.FTZ R10, R10, R6 ;  /* 0x000000060a0a9221 */ /* 0x000fe20000010000 */
[----:B------:R-:W-:Y:S01]  /*13900*/  @!P1 FADD.FTZ R11, R11, R7 ;  /* 0x000000070b0b9221 */ /* 0x000fe20000010000 */
[----:B--2---:R-:W-:-:S09]  /*13910*/  UISETP.NE.AND UP0, UPT, UR4, 0x2, UPT ;  /* 0x000000020400788c */ /* 0x004fd2000bf05270 */
[----:B------:R-:W-:Y:S05]  /*13920*/  BRA.U UP0, `(.L_x_1773) ;  /* 0x00000001007c7547 */ /* 0x000fea000b800000 */
[----:B------:R-:W0:Y:S01]  /*13930*/  LDC.64 R2, c[0x0][0x470] ;  /* 0x00011c00ff027b82 */ /* 0x000e220000000a00 */
[----:B------:R-:W1:Y:S01]  /*13940*/  LDCU.64 UR4, c[0x0][0x380] ;  /* 0x00007000ff0477ac */ /* 0x000e620008000a00 */
[----:B0-----:R-:W2:Y:S01]  /*13950*/  LDG.E R2, desc[UR36][R2.64] ;  /* 0x0000002402027981 */ /* 0x001ea2000c1e1900 */
[----:B------:R-:W-:Y:S02]  /*13960*/  IMAD.IADD R17, R17, 0x1, R22 ;  /* 0x0000000111117824 */ /* 0x000fe400078e0216 */
[C---:B--2---:R-:W-:Y:S01]  /*13970*/  FMUL.FTZ R10, R2.reuse, R10 ;  /* 0x0000000a020a7220 */ /* 0x044fe20000410000 */
[C---:B------:R-:W-:Y:S01]  /*13980*/  FMUL.FTZ R11, R2.reuse, R11 ;  /* 0x0000000b020b7220 */ /* 0x040fe20000410000 */
[C---:B------:R-:W-:Y:S01]  /*13990*/  FMUL.FTZ R9, R2.reuse, R9 ;  /* 0x0000000902097220 */ /* 0x040fe20000410000 */
[----:B------:R-:W-:-:S03]  /*139a0*/  FMUL.FTZ R8, R2, R8 ;  /* 0x0000000802087220 */ /* 0x000fc60000410000 */
[----:B------:R-:W0:Y:S08]  /*139b0*/  F2I.S8.NTZ R10, R10 ;  /* 0x0000000a000a7305 */ /* 0x000e300000202100 */
[----:B------:R-:W2:Y:S01]  /*139c0*/  F2I.S8.NTZ R11, R11 ;  /* 0x0000000b000b7305 */ /* 0x000ea20000202100 */
[----:B0-----:R-:W-:-:S07]  /*139d0*/  PRMT R0, R10, 0x8880, RZ ;  /* 0x000088800a007816 */ /* 0x001fce00000000ff */
[----:B------:R-:W0:Y:S01]  /*139e0*/  F2I.S8.NTZ R9, R9 ;  /* 0x0000000900097305 */ /* 0x000e220000202100 */
[----:B------:R-:W-:Y:S02]  /*139f0*/  PRMT R0, R0, 0x7710, RZ ;  /* 0x0000771000007816 */ /* 0x000fe400000000ff */
[----:B--2---:R-:W-:-:S05]  /*13a00*/  PRMT R3, R11, 0x8880, RZ ;  /* 0x000088800b037816 */ /* 0x004fca00000000ff */
[----:B------:R-:W2:Y:S01]  /*13a10*/  F2I.S8.NTZ R8, R8 ;  /* 0x0000000800087305 */ /* 0x000ea20000202100 */
[----:B------:R-:W-:Y:S01]  /*13a20*/  IMAD.U32 R2, R0, 0x10000, RZ ;  /* 0x0001000000027824 */ /* 0x000fe200078e00ff */
[----:B------:R-:W-:-:S04]  /*13a30*/  PRMT R0, R3, 0x7710, RZ ;  /* 0x0000771003007816 */ /* 0x000fc800000000ff */
[----:B------:R-:W-:Y:S02]  /*13a40*/  LOP3.LUT R3, R2, 0xff0000, RZ, 0xc0, !PT ;  /* 0x00ff000002037812 */ /* 0x000fe400078ec0ff */
[----:B0-----:R-:W-:-:S03]  /*13a50*/  PRMT R9, R9, 0x8880, RZ ;  /* 0x0000888009097816 */ /* 0x001fc600000000ff */
[----:B------:R-:W-:Y:S01]  /*13a60*/  IMAD R3, R0, 0x1000000, R3 ;  /* 0x0100000000037824 */ /* 0x000fe200078e0203 */
[----:B------:R-:W-:Y:S02]  /*13a70*/  PRMT R2, R9, 0x7710, RZ ;  /* 0x0000771009027816 */ /* 0x000fe400000000ff */
[----:B--2---:R-:W-:-:S04]  /*13a80*/  PRMT R4, R8, 0x8880, RZ ;  /* 0x0000888008047816 */ /* 0x004fc800000000ff */
        /* <DEDUP_REMOVED lines=9> */
.L_x_1773:
[----:B------:R-:W0:Y:S01]  /*13b20*/  LDC.64 R2, c[0x0][0x380] ;  /* 0x0000e000ff027b82 */ /* 0x000e220000000a00 */
[----:B------:R-:W-:-:S04]  /*13b30*/  IMAD.IADD R17, R17, 0x1, R22 ;  /* 0x0000000111117824 */ /* 0x000fc800078e0216 */
[----:B0-----:R-:W-:-:S05]  /*13b40*/  IMAD.WIDE R2, R17, 0x4, R2 ;  /* 0x0000000411027825 */ /* 0x001fca00078e0202 */
[----:B------:R-:W-:Y:S01]  /*13b50*/  STG.E.128 desc[UR36][R2.64], R8 ;  /* 0x0000000802007986 */ /* 0x000fe2000c101d24 */
[----:B------:R-:W-:Y:S05]  /*13b60*/  EXIT ;  /* 0x000000000000794d */ /* 0x000fea0003800000 */
.L_x_1394:
[----:B------:R-:W-:Y:S02]  /*13b70*/  IMAD.MOV.U32 R12, RZ, RZ, 0x10 ;  /* 0x00000010ff0c7424 */ /* 0x000fe400078e00ff */
[----:B------:R-:W-:Y:S02]  /*13b80*/  IMAD.MOV.U32 R11, RZ, RZ, 0x1f ;  /* 0x0000001fff0b7424 */ /* 0x000fe400078e00ff */
[----:B------:R-:W-:-:S07]  /*13b90*/  IMAD.MOV.U32 R15, RZ, RZ, -0x1 ;  /* 0xffffffffff0f7424 */ /* 0x000fce00078e00ff */
[----:B01----:R-:W-:Y:S05]  /*13ba0*/  WARPSYNC.COLLECTIVE R15, `(.L_x_1774) ;  /* 0x000000000f087348 */ /* 0x003fea0003c00000 */
[----:B------:R2:W3:Y:S02]  /*13bb0*/  SHFL.BFLY P6, R14, R13, R12, R11 ;  /* 0x0c00000c0d0e7389 */ /* 0x0004e400000c000b */
[----:B0123--:R-:W-:Y:S05]  /*13bc0*/  ENDCOLLECTIVE ;  /* 0x000000000000791b */ /* 0x00ffea0003800000 */
.L_x_1774:
[----:B------:R-:W-:Y:S02]  /*13bd0*/  IMAD.MOV.U32 R12, RZ, RZ, 0x8 ;  /* 0x00000008ff0c7424 */ /* 0x000fe400078e00ff */
[----:B------:R-:W-:-:S04]  /*13be0*/  FADD.FTZ R0, R13, R14 ;  /* 0x0000000e0d007221 */ /* 0x000fc80000010000 */
[----:B------:R-:W-:-:S07]  /*13bf0*/  IMAD.MOV.U32 R13, RZ, RZ, R0 ;  /* 0x000000ffff0d7224 */ /* 0x000fce00078e0000 */
[----:B------:R-:W-:Y:S05]  /*13c00*/  WARPSYNC.COLLECTIVE R15, `(.L_x_1775) ;  /* 0x000000000f087348 */ /* 0x000fea0003c00000 */
[----:B------:R0:W1:Y:S02]  /*13c10*/  SHFL.BFLY P6, R14, R13, R12, R11 ;  /* 0x0c00000c0d0e7389 */ /* 0x00006400000c000b */
[----:B01----:R-:W-:Y:S05]  /*13c20*/  ENDCOLLECTIVE ;  /* 0x000000000000791b */ /* 0x003fea0003800000 */
.L_x_1775:
[----:B------:R-:W-:Y:S02]  /*13c30*/  IMAD.MOV.U32 R12, RZ, RZ, 0x4 ;  /* 0x00000004ff0c7424 */ /* 0x000fe400078e00ff */
[----:B------:R-:W-:-:S04]  /*13c40*/  FADD.FTZ R3, R0, R14 ;  /* 0x0000000e00037221 */ /* 0x000fc80000010000 */
[----:B------:R-:W-:-:S07]  /*13c50*/  IMAD.MOV.U32 R13, RZ, RZ, R3 ;  /* 0x000000ffff0d7224 */ /* 0x000fce00078e0003 */
[----:B------:R-:W-:Y:S05]  /*13c60*/  WARPSYNC.COLLECTIVE R15, `(.L_x_1776) ;  /* 0x000000000f087348 */ /* 0x000fea0003c00000 */
[----:B------:R0:W1:Y:S02]  /*13c70*/  SHFL.BFLY P6, R14, R13, R12, R11 ;  /* 0x0c00000c0d0e7389 */ /* 0x00006400000c000b */
[----:B01----:R-:W-:Y:S05]  /*13c80*/  ENDCOLLECTIVE ;  /* 0x000000000000791b */ /* 0x003fea0003800000 */
.L_x_1776:
[----:B------:R-:W-:Y:S02]  /*13c90*/  IMAD.MOV.U32 R12, RZ, RZ, 0x2 ;  /* 0x00000002ff0c7424 */ /* 0x000fe400078e00ff */
[----:B------:R-:W-:-:S04]  /*13ca0*/  FADD.FTZ R4, R3, R14 ;  /* 0x0000000e03047221 */ /* 0x000fc80000010000 */
[----:B------:R-:W-:-:S07]  /*13cb0*/  IMAD.MOV.U32 R13, RZ, RZ, R4 ;  /* 0x000000ffff0d7224 */ /* 0x000fce00078e0004 */
[----:B------:R-:W-:Y:S05]  /*13cc0*/  WARPSYNC.COLLECTIVE R15, `(.L_x_1777) ;  /* 0x000000000f087348 */ /* 0x000fea0003c00000 */
[----:B------:R0:W1:Y:S02]  /*13cd0*/  SHFL.BFLY P6, R14, R13, R12, R11 ;  /* 0x0c00000c0d0e7389 */ /* 0x00006400000c000b */
[----:B01----:R-:W-:Y:S05]  /*13ce0*/  ENDCOLLECTIVE ;  /* 0x000000000000791b */ /* 0x003fea0003800000 */
.L_x_1777:
[----:B------:R-:W-:Y:S02]  /*13cf0*/  IMAD.MOV.U32 R12, RZ, RZ, 0x1 ;  /* 0x00000001ff0c7424 */ /* 0x000fe400078e00ff */
[----:B------:R-:W-:-:S04]  /*13d00*/  FADD.FTZ R5, R4, R14 ;  /* 0x0000000e04057221 */ /* 0x000fc80000010000 */
[----:B------:R-:W-:-:S07]  /*13d10*/  IMAD.MOV.U32 R13, RZ, RZ, R5 ;  /* 0x000000ffff0d7224 */ /* 0x000fce00078e0005 */
[----:B------:R-:W-:Y:S05]  /*13d20*/  WARPSYNC.COLLECTIVE R15, `(.L_x_1778) ;  /* 0x000000000f087348 */ /* 0x000fea0003c00000 */
[----:B------:R0:W1:Y:S02]  /*13d30*/  SHFL.BFLY P6, R14, R13, R12, R11 ;  /* 0x0c00000c0d0e7389 */ /* 0x00006400000c000b */
[----:B01----:R-:W-:Y:S05]  /*13d40*/  ENDCOLLECTIVE ;  /* 0x000000000000791b */ /* 0x003fea0003800000 */
.L_x_1778:
[----:B------:R-:W-:Y:S05]  /*13d50*/  BRA `(.L_x_1779) ;  /* 0xfffffee000c07947 */ /* 0x000fea000383ffff */
.L_x_1705:
[----:B------:R-:W-:Y:S01]  /*13d60*/  BSSY B0, `(.L_x_1780) ;  /* 0x0000007000007945 */ /* 0x000fe20003800000 */
[----:B------:R-:W-:Y:S02]  /*13d70*/  IMAD.MOV.U32 R12, RZ, RZ, 0x2 ;  /* 0x00000002ff0c7424 */ /* 0x000fe400078e00ff */
[----:B------:R-:W-:Y:S02]  /*13d80*/  IMAD.MOV.U32 R11, RZ, RZ, 0x1f ;  /* 0x0000001fff0b7424 */ /* 0x000fe400078e00ff */
[----:B0-234-:R-:W-:-:S07]  /*13d90*/  IMAD.MOV.U32 R15, RZ, RZ, -0x1 ;  /* 0xffffffffff0f7424 */ /* 0x01dfce00078e00ff */
[----:B------:R-:W-:Y:S05]  /*13da0*/  WARPSYNC.COLLECTIVE R15, `(.L_x_1781) ;  /* 0x000000000f087348 */ /* 0x000fea0003c00000 */
[----:B------:R0:W1:Y:S02]  /*13db0*/  SHFL.BFLY P6, R14, R13, R12, R11 ;  /* 0x0c00000c0d0e7389 */ /* 0x00006400000c000b */
[----:B01----:R-:W-:Y:S05]  /*13dc0*/  ENDCOLLECTIVE ;  /* 0x000000000000791b */ /* 0x003fea0003800000 */
.L_x_1781:
[----:B------:R-:W-:Y:S05]  /*13dd0*/  BSYNC B0 ;  /* 0x0000000000007941 */ /* 0x000fea0003800000 */
.L_x_1780:
[----:B------:R-:W-:Y:S01]  /*13de0*/  FADD.FTZ R13, R13, R14 ;  /* 0x0000000e0d0d7221 */ /* 0x000fe20000010000 */
[----:B------:R-:W-:Y:S02]  /*13df0*/  IMAD.MOV.U32 R12, RZ, RZ, 0x1 ;  /* 0x00000001ff0c7424 */ /* 0x000fe400078e00ff */
[----:B------:R-:W-:Y:S02]  /*13e00*/  IMAD.MOV.U32 R11, RZ, RZ, 0x1f ;  /* 0x0000001fff0b7424 */ /* 0x000fe400078e00ff */
[----:B------:R-:W-:-:S07]  /*13e10*/  IMAD.MOV.U32 R15, RZ, RZ, -0x1 ;  /* 0xffffffffff0f7424 */ /* 0x000fce00078e00ff */
[----:B------:R-:W-:Y:S05]  /*13e20*/  WARPSYNC.COLLECTIVE R15, `(.L_x_1782) ;  /* 0x000000000f087348 */ /* 0x000fea0003c00000 */
[----:B------:R0:W1:Y:S02]  /*13e30*/  SHFL.BFLY P6, R14, R13, R12, R11 ;  /* 0x0c00000c0d0e7389 */ /* 0x00006400000c000b */
[----:B01----:R-:W-:Y:S05]  /*13e40*/  ENDCOLLECTIVE ;  /* 0x000000000000791b */ /* 0x003fea0003800000 */
.L_x_1782:
[----:B------:R-:W-:Y:S05]  /*13e50*/  BRA `(.L_x_1783) ;  /* 0xffffffac00107947 */ /* 0x000fea000383ffff */
.L_x_1709:
[----:B------:R-:W-:Y:S01]  /*13e60*/  BSSY B0, `(.L_x_1784) ;  /* 0x0000008000007945 */ /* 0x000fe20003800000 */
[----:B------:R-:W-:Y:S02]  /*13e70*/  IMAD.MOV.U32 R13, RZ, RZ, R87 ;  /* 0x000000ffff0d7224 */ /* 0x000fe400078e0057 */
[----:B------:R-:W-:Y:S02]  /*13e80*/  IMAD.MOV.U32 R12, RZ, RZ, 0x10 ;  /* 0x00000010ff0c7424 */ /* 0x000fe400078e00ff */
[----:B------:R-:W-:Y:S02]  /*13e90*/  IMAD.MOV.U32 R11, RZ, RZ, 0x1f ;  /* 0x0000001fff0b7424 */ /* 0x000fe400078e00ff */
[----:B------:R-:W-:-:S07]  /*13ea0*/  IMAD.MOV.U32 R15, RZ, RZ, -0x1 ;  /* 0xffffffffff0f7424 */ /* 0x000fce00078e00ff */
[----:B-1--4-:R-:W-:Y:S05]  /*13eb0*/  WARPSYNC.COLLECTIVE R15, `(.L_x_1785) ;  /* 0x000000000f087348 */ /* 0x012fea0003c00000 */
[----:B------:R0:W2:Y:S02]  /*13ec0*/  SHFL.BFLY P6, R14, R13, R12, R11 ;  /* 0x0c00000c0d0e7389 */ /* 0x0000a400000c000b */
[----:B012-4-:R-:W-:Y:S05]  /*13ed0*/  ENDCOLLECTIVE ;  /* 0x000000000000791b */ /* 0x017fea0003800000 */
.L_x_1785:
[----:B------:R-:W-:Y:S05]  /*13ee0*/  BSYNC B0 ;  /* 0x0000000000007941 */ /* 0x000fea0003800000 */
.L_x_1784:
[----:B------:R-:W-:Y:S01]  /*13ef0*/  FMNMX.FTZ R13, R14, R87, !PT ;  /* 0x000000570e0d7209 */ /* 0x000fe20007810000 */
[----:B------:R-:W-:Y:S02]  /*13f00*/  IMAD.MOV.U32 R12, RZ, RZ, 0x8 ;  /* 0x00000008ff0c7424 */ /* 0x000fe400078e00ff */
[----:B------:R-:W-:Y:S02]  /*13f10*/  IMAD.MOV.U32 R11, RZ, RZ, 0x1f ;  /* 0x0000001fff0b7424 */ /* 0x000fe400078e00ff */
[----:B------:R-:W-:-:S07]  /*13f20*/  IMAD.MOV.U32 R15, RZ, RZ, -0x1 ;  /* 0xffffffffff0f7424 */ /* 0x000fce00078e00ff */
[----:B------:R-:W-:Y:S05]  /*13f30*/  WARPSYNC.COLLECTIVE R15, `(.L_x_1786) ;  /* 0x000000000f087348 */ /* 0x000fea0003c00000 */
[----:B------:R0:W1:Y:S02]  /*13f40*/  SHFL.BFLY P6, R14, R13, R12, R11 ;  /* 0x0c00000c0d0e7389 */ /* 0x00006400000c000b */
[----:B01----:R-:W-:Y:S05]  /*13f50*/  ENDCOLLECTIVE ;  /* 0x000000000000791b */ /* 0x003fea0003800000 */
.L_x_1786:
[----:B------:R-:W-:Y:S01]  /*13f60*/  IMAD.MOV.U32 R12, RZ, RZ, 0x4 ;  /* 0x00000004ff0c7424 */ /* 0x000fe200078e00ff */
[----:B------:R-:W-:-:S05]  /*13f70*/  FMNMX.FTZ R0, R13, R14, !PT ;  /* 0x0000000e0d007209 */ /* 0x000fca0007810000 */
[----:B------:R-:W-:-:S07]  /*13f80*/  IMAD.MOV.U32 R13, RZ, RZ, R0 ;  /* 0x000000ffff0d7224 */ /* 0x000fce00078e0000 */
[----:B------:R-:W-:Y:S05]  /*13f90*/  WARPSYNC.COLLECTIVE R15, `(.L_x_1787) ;  /* 0x000000000f087348 */ /* 0x000fea0003c00000 */
[----:B------:R0:W1:Y:S02]  /*13fa0*/  SHFL.BFLY P6, R14, R13, R12, R11 ;  /* 0x0c00000c0d0e7389 */ /* 0x00006400000c000b */
[----:B01----:R-:W-:Y:S05]  /*13fb0*/  ENDCOLLECTIVE ;  /* 0x000000000000791b */ /* 0x003fea0003800000 */
.L_x_1787:
[----:B------:R-:W-:Y:S05]  /*13fc0*/  BRA `(.L_x_1788) ;  /* 0xffffffac00587947 */ /* 0x000fea000383ffff */
.L_x_1789:
        /* <DEDUP_REMOVED lines=11> */
.L_x_4061:


//--------------------- .text._ZN4mmha33masked_multihead_attention_kernelIfLi112ELi128ELi1ELi32ELi256ELb1ELb0EEEv26Multihead_attention_paramsIT_XT5_EE --------------------------
	.section	.text._ZN4mmha33masked_multihead_attention_kernelIfLi112ELi128ELi1ELi32ELi256ELb1ELb0EEEv26Multihead_attention_paramsIT_XT5_EE,"ax",@progbits
	.align	128
        .global         _ZN4mmha33masked_multihead_attention_kernelIfLi112ELi128ELi1ELi32ELi256ELb1ELb0EEEv26Multihead_attention_paramsIT_XT5_EE
        .type           _ZN4mmha33masked_multihead_attention_kernelIfLi112ELi128ELi1ELi32ELi256ELb1ELb0EEEv26Multihead_attention_paramsIT_XT5_EE,@function
        .size           _ZN4mmha33masked_multihead_attention_kernelIfLi112ELi128ELi1ELi32ELi256ELb1ELb0EEEv26Multihead_attention_paramsIT_XT5_EE,(.L_x_4062 - _ZN4mmha33masked_multihead_attention_kernelIfLi112ELi128ELi1ELi32ELi256ELb1ELb0EEEv26Multihead_attention_paramsIT_XT5_EE)
        .other          _ZN4mmha33masked_multihead_attention_kernelIfLi112ELi128ELi1ELi32ELi256ELb1ELb0EEEv26Multihead_attention_paramsIT_XT5_EE,@"STO_CUDA_ENTRY STV_DEFAULT"
_ZN4mmha33masked_multihead_attention_kernelIfLi112ELi128ELi1ELi32ELi256ELb1ELb0EEEv26Multihead_attention_paramsIT_XT5_EE:
.text._ZN4mmha33masked_multihead_attention_kernelIfLi112ELi128ELi1ELi32ELi256ELb1ELb0EEEv26Multihead_attention_paramsIT_XT5_EE:
        /* <DEDUP_REMOVED lines=13> */
.L_x_1790:
        /* <DEDUP_REMOVED lines=120> */
.L_x_1792:
[----:B------:R-:W-:Y:S05]  /*0850*/  BSYNC.RECONVERGENT B0 ;  /* 0x0000000000007941 */ /* 0x000fea0003800200 */
.L_x_1791:
[----:B------:R-:W-:Y:S01]  /*0860*/  ISETP.NE.U32.AND P0, PT, R14, RZ, PT ;  /* 0x000000ff0e00720c */ /* 0x000fe20003f05070 */
[----:B------:R-:W1:Y:S01]  /*0870*/  LDCU.64 UR8, c[0x0][0x3a0] ;  /* 0x00007400ff0877ac */ /* 0x000e620008000a00 */
[----:B------:R-:W2:Y:S01]  /*0880*/  @!P4 LDC.64 R4, c[0x0][0x3b8] ;  /* 0x0000ee00ff04cb82 */ /* 0x000ea20000000a00 */
[----:B------:R-:W-:Y:S01]  /*0890*/  @!P4 IMAD R3, R22, R21, UR39 ;  /* 0x000000271603ce24 */ /* 0x000fe2000f8e0215 */
[----:B------:R-:W-:Y:S01]  /*08a0*/  ISETP.NE.AND.EX P0, PT, R15, RZ, PT, P0 ;  /* 0x000000ff0f00720c */ /* 0x000fe20003f05300 */
[----:B------:R-:W3:Y:S01]  /*08b0*/  LDCU.64 UR4, c[0x0][0x390] ;  /* 0x00007200ff0477ac */ /* 0x000ee20008000a00 */
[----:B------:R-:W4:Y:S01]  /*08c0*/  S2R R15, SR_CTAID.X ;  /* 0x00000000000f7919 */ /* 0x000f220000002500 */
[----:B------:R-:W-:Y:S01]  /*08d0*/  @!P4 IMAD.SHL.U32 R14, R3, 0x4, RZ ;  /* 0x00000004030ec824 */ /* 0x000fe200078e00ff */
[----:B------:R-:W-:Y:S01]  /*08e0*/  CS2R R34, SRZ ;  /* 0x0000000000227805 */ /* 0x000fe2000001ff00 */
[----:B------:R-:W-:Y:S01]  /*08f0*/  VOTEU.ANY UP0, P2 ;  /* 0x0000000000ff7886 */ /* 0x000fe20001000100 */
[----:B------:R-:W-:Y:S01]  /*0900*/  PLOP3.LUT P2, PT, PT, PT, UP0, 0x40, 0x4 ;  /* 0x000000000004781c */ /* 0x000fe20003f4e808 */
[----:B------:R-:W-:Y:S01]  /*0910*/  UIMAD UR41, UR41, 0x70, URZ ;  /* 0x00000070292978a4 */ /* 0x000fe2000f8e02ff */
[----:B------:R-:W-:-:S02]  /*0920*/  PLOP3.LUT P5, PT, PT, PT, UP0, 0x80, 0x8 ;  /* 0x000000000008781c */ /* 0x000fc40003faf008 */
[----:B------:R-:W-:Y:S02]  /*0930*/  CS2R R32, SRZ ;  /* 0x0000000000207805 */ /* 0x000fe4000001ff00 */
[----:B------:R-:W-:Y:S01]  /*0940*/  ISETP.GT.U32.OR P2, PT, R22, 0x1f, P2 ;  /* 0x0000001f1600780c */ /* 0x000fe20001744470 */
[----:B------:R-:W0:Y:S01]  /*0950*/  @P0 LDC.64 R12, c[0x0][0x418] ;  /* 0x00010600ff0c0b82 */ /* 0x000e220000000a00 */
[----:B-1----:R-:W-:-:S04]  /*0960*/  ISETP.NE.U32.AND P3, PT, RZ, UR8, PT ;  /* 0x00000008ff007c0c */ /* 0x002fc8000bf65070 */
[----:B------:R-:W-:Y:S02]  /*0970*/  ISETP.NE.AND.EX P3, PT, RZ, UR9, PT, P3 ;  /* 0x00000009ff007c0c */ /* 0x000fe4000bf65330 */
[----:B---3--:R-:W-:Y:S02]  /*0980*/  ISETP.NE.U32.AND P1, PT, RZ, UR4, PT ;  /* 0x00000004ff007c0c */ /* 0x008fe4000bf25070 */
[----:B------:R-:W-:-:S03]  /*0990*/  ISETP.GT.U32.OR P3, PT, R22, 0x1b, !P3 ;  /* 0x0000001b1600780c */ /* 0x000fc60005f64470 */
[----:B------:R-:W-:Y:S01]  /*09a0*/  VOTEU.ALL UP0, P2 ;  /* 0x0000000000ff7886 */ /* 0x000fe20001000000 */
[----:B------:R-:W-:Y:S02]  /*09b0*/  ISETP.NE.AND.EX P1, PT, RZ, UR5, PT, P1 ;  /* 0x00000005ff007c0c */ /* 0x000fe4000bf25310 */
[----:B------:R-:W-:Y:S02]  /*09c0*/  ISETP.NE.OR P3, PT, R20, RZ, P3 ;  /* 0x000000ff1400720c */ /* 0x000fe40001f65670 */
[----:B------:R-:W-:Y:S02]  /*09d0*/  ISETP.GT.U32.OR P1, PT, R22, 0x1b, !P1 ;  /* 0x0000001b1600780c */ /* 0x000fe40004f24470 */
[----:B-----5:R-:W-:Y:S02]  /*09e0*/  @P5 R2UR UR38, R10 ;  /* 0x000000000a2652ca */ /* 0x020fe400000e0000 */
[----:B------:R-:W1:Y:S01]  /*09f0*/  @!P2 LDC.64 R10, c[0x0][0x450] ;  /* 0x00011400ff0aab82 */ /* 0x000e620000000a00 */
[----:B----4-:R-:W-:-:S02]  /*0a00*/  IMAD R3, R15, 0x70, R0 ;  /* 0x000000700f037824 */ /* 0x010fc400078e0200 */
[----:B------:R-:W-:Y:S02]  /*0a10*/  @!P4 IMAD R15, R21, UR41, R14 ;  /* 0x00000029150fcc24 */ /* 0x000fe4000f8e020e */
[----:B0-----:R-:W-:-:S03]  /*0a20*/  @P0 IMAD.WIDE.U32 R12, R17, 0x4, R12 ;  /* 0x00000004110c0825 */ /* 0x001fc600078e000c */
[----:B------:R-:W0:Y:S01]  /*0a30*/  @!P3 LDC.64 R8, c[0x0][0x3a0] ;  /* 0x0000e800ff08bb82 */ /* 0x000e220000000a00 */
[----:B--2---:R-:W-:Y:S02]  /*0a40*/  @!P4 IMAD.WIDE R4, R15, 0x4, R4 ;  /* 0x000000040f04c825 */ /* 0x004fe400078e0204 */
[----:B------:R-:W2:Y:S01]  /*0a50*/  @P0 LDG.E R12, desc[UR36][R12.64] ;  /* 0x000000240c0c0981 */ /* 0x000ea2000c1e1900 */
[----:B------:R-:W-:-:S04]  /*0a60*/  @!UP0 UIMAD UR4, UR38, UR6, URZ ;  /* 0x00000006260482a4 */ /* 0x000fc8000f8e02ff */
[----:B------:R-:W3:Y:S02]  /*0a70*/  @!P1 LDC.64 R6, c[0x0][0x390] ;  /* 0x0000e400ff069b82 */ /* 0x000ee40000000a00 */
[----:B------:R-:W-:Y:S01]  /*0a80*/  IMAD.U32 R14, RZ, RZ, UR4 ;  /* 0x00000004ff0e7e24 */ /* 0x000fe2000f8e00ff */
[----:B------:R-:W-:Y:S02]  /*0a90*/  CS2R R18, SRZ ;  /* 0x0000000000127805 */ /* 0x000fe4000001ff00 */
[----:B------:R-:W-:Y:S02]  /*0aa0*/  CS2R R16, SRZ ;  /* 0x0000000000107805 */ /* 0x000fe4000001ff00 */
[----:B------:R-:W-:Y:S02]  /*0ab0*/  CS2R R26, SRZ ;  /* 0x00000000001a7805 */ /* 0x000fe4000001ff00 */
[----:B------:R-:W-:Y:S01]  /*0ac0*/  CS2R R24, SRZ ;  /* 0x0000000000187805 */ /* 0x000fe2000001ff00 */
[----:B------:R-:W-:Y:S01]  /*0ad0*/  @!P2 IMAD R15, R14, 0x70, R3 ;  /* 0x000000700e0fa824 */ /* 0x000fe200078e0203 */
[----:B------:R-:W4:Y:S01]  /*0ae0*/  LDCU.U8 UR4, c[0x0][0x404] ;  /* 0x00008080ff0477ac */ /* 0x000f220008000000 */
[----:B------:R-:W2:Y:S02]  /*0af0*/  @!P4 LDG.E.128 R16, desc[UR36][R4.64] ;  /* 0x000000240410c981 */ /* 0x000ea4000c1e1d00 */
[----:B-1----:R-:W-:-:S04]  /*0b00*/  @!P2 IMAD.WIDE R10, R15, 0x4, R10 ;  /* 0x000000040f0aa825 */ /* 0x002fc800078e020a */
[C---:B0-----:R-:W-:Y:S01]  /*0b10*/  @!P3 IMAD.WIDE.U32 R8, R3.reuse, 0x4, R8 ;  /* 0x000000040308b825 */ /* 0x041fe200078e0008 */
[----:B------:R-:W2:Y:S04]  /*0b20*/  @!P2 LDG.E.128 R36, desc[UR36][R10.64] ;  /* 0x000000240a24a981 */ /* 0x000ea8000c1e1d00 */
[----:B------:R-:W2:Y:S01]  /*0b30*/  @!P3 LDG.E.128 R24, desc[UR36][R8.64] ;  /* 0x000000240818b981 */ /* 0x000ea2000c1e1d00 */
[----:B---3--:R-:W-:-:S05]  /*0b40*/  @!P1 IMAD.WIDE.U32 R6, R3, 0x4, R6 ;  /* 0x0000000403069825 */ /* 0x008fca00078e0006 */
[----:B------:R0:W3:Y:S01]  /*0b50*/  @!P1 LDG.E.128 R32, desc[UR36][R6.64] ;  /* 0x0000002406209981 */ /* 0x0000e2000c1e1d00 */
[----:B------:R-:W-:-:S05]  /*0b60*/  IMAD.MOV R116, RZ, RZ, -R21 ;  /* 0x000000ffff747224 */ /* 0x000fca00078e0a15 */
[----:B------:R-:W-:-:S04]  /*0b70*/  VIADDMNMX R116, R116, UR40, RZ, !PT ;  /* 0x0000002874747c46 */ /* 0x000fc8000f8001ff */
[----:B------:R-:W-:Y:S01]  /*0b80*/  R2UR UR5, R116 ;  /* 0x00000000740572ca */ /* 0x000fe200000e0000 */
[----:B0-----:R-:W0:-:S12]  /*0b90*/  LDC R7, c[0x0][0x400] ;  /* 0x00010000ff077b82 */ /* 0x001e180000000800 */
[----:B------:R-:W-:Y:S01]  /*0ba0*/  IMAD.U32 R3, RZ, RZ, UR5 ;  /* 0x00000005ff037e24 */ /* 0x000fe2000f8e00ff */
[----:B------:R-:W-:Y:S01]  /*0bb0*/  UMOV UR5, URZ ;  /* 0x000000ff00057c82 */ /* 0x000fe20008000000 */
[----:B----4-:R-:W-:Y:S02]  /*0bc0*/  ISETP.NE.AND P1, PT, RZ, UR4, PT ;  /* 0x00000004ff007c0c */ /* 0x010fe4000bf25270 */
[----:B------:R-:W-:Y:S02]  /*0bd0*/  ISETP.NE.AND P3, PT, R20, RZ, PT ;  /* 0x000000ff1400720c */ /* 0x000fe40003f65270 */
[----:B0-----:R-:W-:Y:S01]  /*0be0*/  ISETP.LT.OR P1, PT, R7, 0x1, P1 ;  /* 0x000000010700780c */ /* 0x001fe20000f21670 */
[----:B------:R-:W-:Y:S01]  /*0bf0*/  BSSY.RECONVERGENT B6, `(.L_x_1793) ;  /* 0x0000123000067945 */ /* 0x000fe20003800200 */
[----:B--2---:R-:W-:-:S13]  /*0c00*/  @P0 R2UR UR5, R12 ;  /* 0x000000000c0502ca */ /* 0x004fda00000e0000 */
[----:B------:R-:W-:-:S05]  /*0c10*/  MOV R40, UR5 ;  /* 0x0000000500287c02 */ /* 0x000fca0008000f00 */
[----:B------:R0:W-:Y:S01]  /*0c20*/  STL [R1+0x164], R40 ;  /* 0x0001642801007387 */ /* 0x0001e20000100800 */
[----:B------:R-:W-:Y:S01]  /*0c30*/  @!P3 FADD.FTZ R16, R16, R24 ;  /* 0x000000181010b221 */ /* 0x000fe20000010000 */
        /* <DEDUP_REMOVED lines=11> */
[----:B0-----:R-:W-:Y:S06]  /*0cf0*/  @P1 BRA `(.L_x_1794) ;  /* 0x0000000400341947 */ /* 0x001fec0003800000 */
[----:B------:R-:W-:Y:S05]  /*0d00*/  @P3 BRA `(.L_x_1795) ;  /* 0x0000000000ac3947 */ /* 0x000fea0003800000 */
[----:B------:R-:W-:-:S13]  /*0d10*/  ISETP.GE.AND P0, PT, R0, R7, PT ;  /* 0x000000070000720c */ /* 0x000fda0003f06270 */
[----:B------:R-:W-:Y:S05]  /*0d20*/  @P0 BRA `(.L_x_1796) ;  /* 0x00000010003c0947 */ /* 0x000fea0003800000 */
[----:B------:R-:W-:Y:S01]  /*0d30*/  I2FP.F32.U32 R3, R7 ;  /* 0x0000000700037245 */ /* 0x000fe20000201000 */
[----:B------:R-:W-:Y:S01]  /*0d40*/  VIADD R4, R0, 0x2 ;  /* 0x0000000200047836 */ /* 0x000fe20000000000 */
[----:B------:R-:W-:Y:S02]  /*0d50*/  R2UR UR4, R40 ;  /* 0x00000000280472ca */ /* 0x000fe400000e0000 */
        /* <DEDUP_REMOVED lines=38> */
.L_x_1795:
[----:B------:R-:W-:-:S13]  /*0fc0*/  ISETP.GE.AND P0, PT, R0, R7, PT ;  /* 0x000000070000720c */ /* 0x000fda0003f06270 */
[----:B------:R-:W-:Y:S05]  /*0fd0*/  @P0 BRA `(.L_x_1796) ;  /* 0x0000000c00900947 */ /* 0x000fea0003800000 */
[----:B------:R-:W-:Y:S01]  /*0fe0*/  I2FP.F32.U32 R7, R7 ;  /* 0x0000000700077245 */ /* 0x000fe20000201000 */
[----:B------:R-:W-:Y:S01]  /*0ff0*/  VIADD R3, R0, 0x2 ;  /* 0x0000000200037836 */ /* 0x000fe20000000000 */
[----:B------:R-:W-:Y:S02]  /*1000*/  I2FP.F32.U32 R0, R0 ;  /* 0x0000000000007245 */ /* 0x000fe40000201000 */
[----:B------:R-:W-:Y:S02]  /*1010*/  R2UR UR4, R40 ;  /* 0x00000000280472ca */ /* 0x000fe400000e0000 */
[----:B------:R-:W0:Y:S01]  /*1020*/  MUFU.RCP R7, R7 ;  /* 0x0000000700077308 */ /* 0x000e220000001000 */
[----:B------:R-:W-:-:S10]  /*1030*/  I2FP.F32.U32 R4, R3 ;  /* 0x0000000300047245 */ /* 0x000fd40000201000 */
[----:B------:R-:W-:-:S04]  /*1040*/  IADD3 R20, PT, PT, R20, -UR4, RZ ;  /* 0x8000000414147c10 */ /* 0x000fc8000fffe0ff */
[----:B------:R-:W-:Y:S01]  /*1050*/  I2FP.F32.S32 R20, R20 ;  /* 0x0000001400147245 */ /* 0x000fe20000201400 */
        /* <DEDUP_REMOVED lines=23> */
.L_x_1794:
        /* <DEDUP_REMOVED lines=39> */
[----:B------:R-:W-:Y:S02]  /*1440*/  HFMA2 R12, -RZ, RZ, 0, 5.9604644775390625e-08 ;  /* 0x00000001ff0c7431 */ /* 0x000fe400000001ff */
[----:B------:R-:W-:Y:S01]  /*1450*/  IMAD.MOV.U32 R8, RZ, RZ, 0x53f ;  /* 0x0000053fff087424 */ /* 0x000fe200078e00ff */
[----:B------:R1:W2:Y:S01]  /*1460*/  LDC.64 R14, c[0x4][R0] ;  /* 0x01000000000e7b82 */ /* 0x0002a20000000a00 */
[----:B------:R-:W3:Y:S01]  /*1470*/  LDCU.64 UR6, c[0x4][0xd0] ;  /* 0x01001a00ff0677ac */ /* 0x000ee20008000a00 */
[----:B------:R-:W-:Y:S01]  /*1480*/  IMAD.MOV.U32 R13, RZ, RZ, RZ ;  /* 0x000000ffff0d7224 */ /* 0x000fe200078e00ff */
[----:B------:R-:W4:Y:S01]  /*1490*/  LDCU.64 UR8, c[0x4][0x78] ;  /* 0x01000f00ff0877ac */ /* 0x000f220008000a00 */
[----:B0-----:R-:W-:Y:S01]  /*14a0*/  IMAD.U32 R4, RZ, RZ, UR4 ;  /* 0x00000004ff047e24 */ /* 0x001fe2000f8e00ff */
[----:B------:R-:W-:Y:S01]  /*14b0*/  MOV R5, UR5 ;  /* 0x0000000500057c02 */ /* 0x000fe20008000f00 */
[----:B---3--:R-:W-:-:S02]  /*14c0*/  IMAD.U32 R6, RZ, RZ, UR6 ;  /* 0x00000006ff067e24 */ /* 0x008fc4000f8e00ff */
[----:B------:R-:W-:Y:S02]  /*14d0*/  IMAD.U32 R7, RZ, RZ, UR7 ;  /* 0x00000007ff077e24 */ /* 0x000fe4000f8e00ff */
[----:B----4-:R-:W-:Y:S02]  /*14e0*/  IMAD.U32 R10, RZ, RZ, UR8 ;  /* 0x00000008ff0a7e24 */ /* 0x010fe4000f8e00ff */
[----:B-1----:R-:W-:-:S07]  /*14f0*/  IMAD.U32 R11, RZ, RZ, UR9 ;  /* 0x00000009ff0b7e24 */ /* 0x002fce000f8e00ff */
[----:B------:R-:W-:-:S07]  /*1500*/  LEPC R20, `(.L_x_1797) ;  /* 0x000000001014794e */ /* 0x000fce0000000000 */
[----:B--2---:R-:W-:Y:S05]  /*1510*/  CALL.ABS.NOINC R14 ;  /* 0x000000000e007343 */ /* 0x004fea0003c00000 */
.L_x_1797:
        /* <DEDUP_REMOVED lines=15> */
.L_x_1798:
        /* <DEDUP_REMOVED lines=12> */
[----:B------:R-:W-:Y:S03]  /*16d0*/  BSSY.RECONVERGENT B1, `(.L_x_1801) ;  /* 0x0000063000017945 */ /* 0x000fe60003800200 */
        /* <DEDUP_REMOVED lines=20> */
[----:B------:R-:W-:Y:S01]  /*1820*/  VIADD R4, R7, 0x2 ;  /* 0x0000000207047836 */ /* 0x000fe20000000000 */
[----:B------:R-:W-:-:S04]  /*1830*/  R2UR UR4, R40 ;  /* 0x00000000280472ca */ /* 0x000fc800000e0000 */
[----:B------:R-:W0:Y:S01]  /*1840*/  MUFU.RCP R5, R5 ;  /* 0x0000000500057308 */ /* 0x000e220000001000 */
[----:B------:R-:W-:-:S08]  /*1850*/  I2FP.F32.S32 R4, R4 ;  /* 0x0000000400047245 */ /* 0x000fd00000201400 */
[----:B------:R-:W-:Y:S01]  /*1860*/  IADD3 R8, PT, PT, R8, -UR4, RZ ;  /* 0x8000000408087c10 */ /* 0x000fe2000fffe0ff */
        /* <DEDUP_REMOVED lines=34> */
.L_x_1804:
[----:B------:R-:W-:Y:S05]  /*1a90*/  BSYNC.RECONVERGENT B2 ;  /* 0x0000000000027941 */ /* 0x000fea0003800200 */
.L_x_1803:
[----:B-1----:R0:W-:Y:S04]  /*1aa0*/  STS [R35], R16 ;  /* 0x0000001023007388 */ /* 0x0021e80000000800 */
[----:B--2---:R0:W-:Y:S04]  /*1ab0*/  STS [R35+0x4], R18 ;  /* 0x0000041223007388 */ /* 0x0041e80000000800 */
[----:B---3--:R0:W-:Y:S04]  /*1ac0*/  STS [R34], R17 ;  /* 0x0000001122007388 */ /* 0x0081e80000000800 */
[----:B----4-:R0:W-:Y:S01]  /*1ad0*/  STS [R34+0x4], R19 ;  /* 0x0000041322007388 */ /* 0x0101e20000000800 */
[----:B------:R-:W-:Y:S05]  /*1ae0*/  BRA `(.L_x_1805) ;  /* 0x0000000000847947 */ /* 0x000fea0003800000 */
.L_x_1802:
        /* <DEDUP_REMOVED lines=33> */
.L_x_1805:
[----:B------:R-:W-:Y:S05]  /*1d00*/  BSYNC.RECONVERGENT B1 ;  /* 0x0000000000017941 */ /* 0x000fea0003800200 */
.L_x_1801:
[----:B------:R1:W-:Y:S04]  /*1d10*/  STS [R21], R28 ;  /* 0x0000001c15007388 */ /* 0x0003e80000000800 */
[----:B------:R1:W-:Y:S04]  /*1d20*/  STS [R21+0x4], R30 ;  /* 0x0000041e15007388 */ /* 0x0003e80000000800 */
[----:B------:R1:W-:Y:S04]  /*1d30*/  STS [R20], R29 ;  /* 0x0000001d14007388 */ /* 0x0003e80000000800 */
[----:B------:R1:W-:Y:S02]  /*1d40*/  STS [R20+0x4], R31 ;  /* 0x0000041f14007388 */ /* 0x0003e40000000800 */
.L_x_1800:
[----:B------:R-:W-:Y:S05]  /*1d50*/  BSYNC.RECONVERGENT B0 ;  /* 0x0000000000007941 */ /* 0x000fea0003800200 */
.L_x_1799:
        /* <DEDUP_REMOVED lines=8> */
[----:B------:R-:W-:-:S05]  /*1de0*/  @!P0 LEA R3, R23, R3, 0x2 ;  /* 0x0000000317038211 */ /* 0x000fca00078e10ff */
[----:B0-----:R3:W2:Y:S02]  /*1df0*/  @!P0 LDS.128 R16, [R3] ;  /* 0x0000000003108984 */ /* 0x0016a40000000c00 */
.L_x_1807:
[----:B------:R-:W-:Y:S05]  /*1e00*/  BSYNC.RECONVERGENT B0 ;  /* 0x0000000000007941 */ /* 0x000fea0003800200 */
.L_x_1806:
[----:B------:R-:W-:Y:S06]  /*1e10*/  BAR.SYNC.DEFER_BLOCKING 0x0 ;  /* 0x0000000000007b1d */ /* 0x000fec0000010000 */
.L_x_1796:
[----:B------:R-:W-:Y:S05]  /*1e20*/  BSYNC.RECONVERGENT B6 ;  /* 0x0000000000067941 */ /* 0x000fea0003800200 */
.L_x_1793:
[----:B------:R-:W5:Y:S01]  /*1e30*/  S2UR UR11, SR_CgaCtaId ;  /* 0x00000000000b79c3 */ /* 0x000f620000008800 */
[----:B---3--:R-:W-:Y:S01]  /*1e40*/  IMAD.MOV.U32 R0, RZ, RZ, -0x800001 ;  /* 0xff7fffffff007424 */ /* 0x008fe200078e00ff */
[----:B------:R-:W-:Y:S01]  /*1e50*/  R2UR UR4, R116 ;  /* 0x00000000740472ca */ /* 0x000fe200000e0000 */
[----:B------:R-:W-:Y:S01]  /*1e60*/  UMOV UR10, 0x400 ;  /* 0x00000400000a7882 */ /* 0x000fe20000000000 */
[----:B------:R-:W-:Y:S01]  /*1e70*/  ISETP.GT.U32.AND P0, PT, R22, 0x1f, PT ;  /* 0x0000001f1600780c */ /* 0x000fe20003f04070 */
[----:B------:R-:W-:Y:S01]  /*1e80*/  UIADD3 UR73, UPT, UPT, UR10, 0x440, URZ ;  /* 0x000004400a497890 */ /* 0x000fe2000fffe0ff */
[----:B------:R3:W-:Y:S09]  /*1e90*/  STL [R1+0x160], R0 ;  /* 0x0001600001007387 */ /* 0x0007f20000100800 */
        /* <DEDUP_REMOVED lines=39> */
.L_x_2015:
        /* <DEDUP_REMOVED lines=11> */
[----:B------:R-:W-:Y:S01]  /*21c0*/  R2UR UR7, R40 ;  /* 0x00000000280772ca */ /* 0x000fe200000e0000 */
[----:B------:R-:W3:-:S12]  /*21d0*/  LDCU.64 UR4, c[0x0][0x438] ;  /* 0x00008700ff0477ac */ /* 0x000ed80008000a00 */
        /* <DEDUP_REMOVED lines=9> */
.L_x_1810:
[----:B--2---:R-:W2:Y:S04]  /*2270*/  LDL R0, [R1+0x160] ;  /* 0x0001600001007983 */ /* 0x004ea80000100800 */
[----:B--2---:R3:W-:Y:S02]  /*2280*/  STS [UR6+-0x4], R0 ;  /* 0xfffffc00ff007988 */ /* 0x0047e40008000806 */
.L_x_1808:
        /* <DEDUP_REMOVED lines=159> */
[----:B-1----:R1:W-:Y:S04]  /*2c80*/  STL.64 [R1+0x20], R16 ;  /* 0x0000201001007387 */ /* 0x0023e80000100a00 */
[----:B------:R1:W-:Y:S04]  /*2c90*/  STL.64 [R1+0x28], R18 ;  /* 0x0000281201007387 */ /* 0x0003e80000100a00 */
[----:B---3--:R1:W-:Y:S04]  /*2ca0*/  STL.64 [R1+0x10], R8 ;  /* 0x0000100801007387 */ /* 0x0083e80000100a00 */
[----:B------:R1:W-:Y:S04]  /*2cb0*/  STL.64 [R1+0x18], R10 ;  /* 0x0000180a01007387 */ /* 0x0003e80000100a00 */
[----:B------:R-:W3:Y:S04]  /*2cc0*/  LDS.128 R8, [UR43+0x290] ;  /* 0x0002902bff087984 */ /* 0x000ee80008000c00 */
[----:B------:R-:W4:Y:S04]  /*2cd0*/  LDS.128 R16, [UR43+0x2b0] ;  /* 0x0002b02bff107984 */ /* 0x000f280008000c00 */
[----:B------:R-:W2:Y:S04]  /*2ce0*/  LDS.128 R44, [UR43+0x320] ;  /* 0x0003202bff2c7984 */ /* 0x000ea80008000c00 */
[----:B------:R-:W1:Y:S04]  /*2cf0*/  LDS.128 R48, [UR43+0x330] ;  /* 0x0003302bff307984 */ /* 0x000e680008000c00 */
[----:B------:R-:W1:Y:S04]  /*2d00*/  LDS.128 R52, [UR43+0x340] ;  /* 0x0003402bff347984 */ /* 0x000e680008000c00 */
[----:B0-----:R0:W-:Y:S04]  /*2d10*/  STL.64 [R1], R12 ;  /* 0x0000000c01007387 */ /* 0x0011e80000100a00 */
[----:B------:R0:W-:Y:S04]  /*2d20*/  STL.64 [R1+0x8], R14 ;  /* 0x0000080e01007387 */ /* 0x0001e80000100a00 */
        /* <DEDUP_REMOVED lines=16> */
.L_x_1811:
        /* <DEDUP_REMOVED lines=19> */
[----:B------:R-:W-:-:S05]  /*2f60*/  IADD3.X R0, PT, PT, R0, UR43, RZ, P1, P2 ;  /* 0x0000002b00007c10 */ /* 0x000fca0008fe44ff */
[----:B------:R5:W-:Y:S01]  /*2f70*/  STL [R1+0x150], R0 ;  /* 0x0001500001007387 */ /* 0x000be20000100800 */
[----:B---3--:R-:W3:Y:S01]  /*2f80*/  MUFU.RCP R7, R7 ;  /* 0x0000000700077308 */ /* 0x008ee20000001000 */
[----:B-1----:R-:W-:Y:S02]  /*2f90*/  UIMAD UR42, UR75, UR44, UR39 ;  /* 0x0000002c4b2a72a4 */ /* 0x002fe4000f8e0227 */
[----:B-----5:R-:W-:-:S05]  /*2fa0*/  MOV R0, UR44 ;  /* 0x0000002c00007c02 */ /* 0x020fca0008000f00 */
[----:B------:R-:W-:Y:S02]  /*2fb0*/  IMAD R0, R0, UR42, R251 ;  /* 0x0000002a00007c24 */ /* 0x000fe4000f8e02fb */
[----:B------:R-:W-:Y:S02]  /*2fc0*/  VIADD R251, R251, 0x1 ;  /* 0x00000001fbfb7836 */ /* 0x000fe40000000000 */
[----:B---3--:R-:W-:-:S04]  /*2fd0*/  VIADD R4, R7, 0xffffffe ;  /* 0x0ffffffe07047836 */ /* 0x008fc80000000000 */
[----:B------:R1:W3:Y:S02]  /*2fe0*/  F2I.FTZ.U32.TRUNC.NTZ R5, R4 ;  /* 0x0000000400057305 */ /* 0x0002e4000021f000 */
[----:B-1----:R-:W-:Y:S02]  /*2ff0*/  IMAD.MOV.U32 R4, RZ, RZ, RZ ;  /* 0x000000ffff047224 */ /* 0x002fe400078e00ff */
[----:B---3--:R-:W-:-:S04]  /*3000*/  IMAD.MOV R7, RZ, RZ, -R5 ;  /* 0x000000ffff077224 */ /* 0x008fc800078e0a05 */
[----:B------:R-:W-:-:S04]  /*3010*/  IMAD R7, R7, R117, RZ ;  /* 0x0000007507077224 */ /* 0x000fc800078e02ff */
[----:B------:R-:W-:Y:S01]  /*3020*/  IMAD.HI.U32 R7, R5, R7, R4 ;  /* 0x0000000705077227 */ /* 0x000fe200078e0004 */
[----:B------:R-:W-:-:S03]  /*3030*/  LEA R5, R6, UR73, 0x2 ;  /* 0x0000004906057c11 */ /* 0x000fc6000f8e10ff */
[----:B------:R-:W-:Y:S01]  /*3040*/  IMAD.U32 R4, RZ, RZ, UR76 ;  /* 0x0000004cff047e24 */ /* 0x000fe2000f8e00ff */
[----:B------:R-:W-:Y:S03]  /*3050*/  STL [R1+0x168], R7 ;  /* 0x0001680701007387 */ /* 0x000fe60000100800 */
[----:B------:R-:W-:Y:S01]  /*3060*/  VIADD R4, R4, UR74 ;  /* 0x0000004a04047c36 */ /* 0x000fe20008000000 */
[----:B------:R-:W-:Y:S04]  /*3070*/  STL [R1+0x15c], R5 ;  /* 0x00015c0501007387 */ /* 0x000fe80000100800 */
[----:B------:R4:W-:Y:S04]  /*3080*/  STL [R1+0x158], R0 ;  /* 0x0001580001007387 */ /* 0x0009e80000100800 */
[----:B------:R1:W-:Y:S01]  /*3090*/  STL [R1+0x16c], R4 ;  /* 0x00016c0401007387 */ /* 0x0003e20000100800 */
[----:B----4-:R-:W-:-:S07]  /*30a0*/  VIADD R0, R3, UR45 ;  /* 0x0000002d03007c36 */ /* 0x010fce0008000000 */
.L_x_1943:
[----:B---3--:R-:W3:Y:S01]  /*30b0*/  LDL R3, [R1+0x168] ;  /* 0x0001680001037983 */ /* 0x008ee20000100800 */
[----:B------:R-:W4:Y:S03]  /*30c0*/  LDC R250, c[0x0][0x3f4] ;  /* 0x0000fd00fffa7b82 */ /* 0x000f260000000800 */
[----:B-----5:R-:W5:Y:S04]  /*30d0*/  LDL R241, [R1+0x154] ;  /* 0x0001540001f17983 */ /* 0x020f680000100800 */
[----:B------:R-:W2:Y:S01]  /*30e0*/  LDL R242, [R1+0x150] ;  /* 0x0001500001f27983 */ /* 0x000ea20000100800 */
[----:B------:R-:W0:Y:S01]  /*30f0*/  LDC R243, c[0x0][0x3f4] ;  /* 0x0000fd00fff37b82 */ /* 0x000e220000000800 */
[----:B------:R-:W-:Y:S01]  /*3100*/  IADD3 R249, PT, PT, R251, -0x1, RZ ;  /* 0xfffffffffbf97810 */ /* 0x000fe20007ffe0ff */
[----:B------:R-:W1:Y:S03]  /*3110*/  LDCU UR42, c[0x0][0x40c] ;  /* 0x00008180ff2a77ac */ /* 0x000e660008000800 */
[----:B------:R-:W-:-:S02]  /*3120*/  IABS R0, R249 ;  /* 0x000000f900007213 */ /* 0x000fc40000000000 */
[----:B----4-:R-:W-:Y:S02]  /*3130*/  IABS R240, R250 ;  /* 0x000000fa00f07213 */ /* 0x010fe40000000000 */
[----:B0-----:R-:W-:Y:S01]  /*3140*/  IABS R243, R243 ;  /* 0x000000f300f37213 */ /* 0x001fe20000000000 */
[----:B---3--:R-:W-:-:S04]  /*3150*/  IMAD.HI.U32 R3, R3, R0, RZ ;  /* 0x0000000003037227 */ /* 0x008fc800078e00ff */
[----:B------:R-:W-:-:S04]  /*3160*/  IMAD.MOV R3, RZ, RZ, -R3 ;  /* 0x000000ffff037224 */ /* 0x000fc800078e0a03 */
[----:B------:R-:W-:-:S05]  /*3170*/  IMAD R0, R240, R3, R0 ;  /* 0x00000003f0007224 */ /* 0x000fca00078e0200 */
[----:B------:R-:W-:-:S13]  /*3180*/  ISETP.GT.U32.AND P1, PT, R243, R0, PT ;  /* 0x00000000f300720c */ /* 0x000fda0003f24070 */
[----:B------:R-:W-:-:S05]  /*3190*/  @!P1 IMAD.IADD R0, R0, 0x1, -R240 ;  /* 0x0000000100009824 */ /* 0x000fca00078e0af0 */
[----:B------:R-:W-:-:S13]  /*31a0*/  ISETP.GT.U32.AND P1, PT, R243, R0, PT ;  /* 0x00000000f300720c */ /* 0x000fda0003f24070 */
[----:B------:R-:W-:Y:S02]  /*31b0*/  @!P1 IMAD.IADD R0, R0, 0x1, -R240 ;  /* 0x0000000100009824 */ /* 0x000fe400078e0af0 */
[----:B-----5:R-:W-:Y:S02]  /*31c0*/  @P0 IMAD.MOV.U32 R240, RZ, RZ, R241 ;  /* 0x000000fffff00224 */ /* 0x020fe400078e00f1 */
[----:B--2---:R-:W-:-:S05]  /*31d0*/  @P0 IMAD.MOV.U32 R241, RZ, RZ, R242 ;  /* 0x000000fffff10224 */ /* 0x004fca00078e00f2 */
[----:B------:R-:W2:Y:S01]  /*31e0*/  @P0 LDG.E.U8 R3, desc[UR36][R240.64] ;  /* 0x00000024f0030981 */ /* 0x000ea2000c1e1100 */
[----:B------:R-:W-:Y:S02]  /*31f0*/  ISETP.GE.AND P1, PT, R249, RZ, PT ;  /* 0x000000fff900720c */ /* 0x000fe40003f26270 */
[----:B------:R-:W-:Y:S01]  /*3200*/  ISETP.NE.AND P2, PT, R250, RZ, PT ;  /* 0x000000fffa00720c */ /* 0x000fe20003f45270 */
[----:B-1----:R-:W-:Y:S01]  /*3210*/  UISETP.NE.AND UP0, UPT, UR42, URZ, UPT ;  /* 0x000000ff2a00728c */ /* 0x002fe2000bf05270 */
[----:B------:R-:W-:Y:S01]  /*3220*/  BSSY.RECONVERGENT B0, `(.L_x_1814) ;  /* 0x0000a16000007945 */ /* 0x000fe20003800200 */
[----:B--2---:R-:W-:Y:S02]  /*3230*/  ISETP.NE.AND P6, PT, R3, RZ, P0 ;  /* 0x000000ff0300720c */ /* 0x004fe400007c5270 */
[----:B------:R-:W-:-:S06]  /*3240*/  MOV R3, R0 ;  /* 0x0000000000037202 */ /* 0x000fcc0000000f00 */
[----:B------:R-:W-:Y:S02]  /*3250*/  @!P1 IMAD.MOV R3, RZ, RZ, -R3 ;  /* 0x000000ffff039224 */ /* 0x000fe400078e0a03 */
[----:B------:R-:W-:Y:S01]  /*3260*/  @!P2 LOP3.LUT R3, RZ, R250, RZ, 0x33, !PT ;  /* 0x000000faff03a212 */ /* 0x000fe200078e33ff */
[----:B------:R-:W-:Y:S06]  /*3270*/  BRA.U UP0, `(.L_x_1815) ;  /* 0x0000007500587547 */ /* 0x000fec000b800000 */
[----:B------:R-:W-:Y:S01]  /*3280*/  ISETP.GE.AND P1, PT, R249, UR39, PT ;  /* 0x00000027f9007c0c */ /* 0x000fe2000bf26270 */
[----:B------:R-:W-:Y:S01]  /*3290*/  BSSY.RECONVERGENT B2, `(.L_x_1816) ;  /* 0x000003e000027945 */ /* 0x000fe20003800200 */
[C---:B------:R-:W-:Y:S02]  /*32a0*/  IMAD.SHL.U32 R0, R3.reuse, 0x4, RZ ;  /* 0x0000000403007824 */ /* 0x040fe400078e00ff */
[----:B------:R-:W-:Y:S02]  /*32b0*/  IMAD.IADD R3, R3, 0x1, R250 ;  /* 0x0000000103037824 */ /* 0x000fe400078e02fa */
[----:B------:R-:W-:-:S07]  /*32c0*/  IMAD R252, R250, 0x70, RZ ;  /* 0x00000070fafc7824 */ /* 0x000fce00078e02ff */
[----:B------:R-:W-:Y:S05]  /*32d0*/  @P1 BRA `(.L_x_1817) ;  /* 0x0000000000e41947 */ /* 0x000fea0003800000 */
[----:B------:R-:W-:Y:S01]  /*32e0*/  ISETP.NE.AND P3, PT, R2, RZ, PT ;  /* 0x000000ff0200720c */ /* 0x000fe20003f65270 */
[----:B------:R-:W2:Y:S01]  /*32f0*/  LDL R248, [R1+0x3c] ;  /* 0x00003c0001f87983 */ /* 0x000ea20000100800 */
[----:B------:R-:W-:-:S03]  /*3300*/  ISETP.GE.AND P2, PT, R0, R252, PT ;  /* 0x000000fc0000720c */ /* 0x000fc60003f46270 */
[----:B------:R-:W3:Y:S08]  /*3310*/  LDL R252, [R1+0x34] ;  /* 0x0000340001fc7983 */ /* 0x000ef00000100800 */
[----:B------:R-:W-:Y:S01]  /*3320*/  VOTEU.ANY UP0, P3 ;  /* 0x0000000000ff7886 */ /* 0x000fe20001800100 */
[----:B------:R-:W-:Y:S01]  /*3330*/  PLOP3.LUT P3, PT, PT, PT, UP0, 0x80, 0x8 ;  /* 0x000000000008781c */ /* 0x000fe20003f6f008 */
[----:B------:R-:W0:Y:S01]  /*3340*/  @!P2 LDC.64 R116, c[0x0][0x3b8] ;  /* 0x0000ee00ff74ab82 */ /* 0x000e220000000a00 */
[----:B------:R-:W-:-:S11]  /*3350*/  PLOP3.LUT P4, PT, PT, PT, UP0, 0x80, 0x8 ;  /* 0x000000000008781c */ /* 0x000fd60003f8f008 */
[----:B------:R-:W1:Y:S02]  /*3360*/  @P3 S2R R118, SR_CTAID.X ;  /* 0x0000000000763919 */ /* 0x000e640000002500 */
[----:B------:R-:W1:Y:S01]  /*3370*/  @P4 LDC R119, c[0x0][0x3f8] ;  /* 0x0000fe00ff774b82 */ /* 0x000e620000000800 */
[----:B------:R-:W-:Y:S01]  /*3380*/  @!P2 IMAD R242, R250, UR35, RZ ;  /* 0x00000023faf2ac24 */ /* 0x000fe2000f8e02ff */
[----:B------:R-:W-:Y:S01]  /*3390*/  PLOP3.LUT P4, PT, PT, PT, UP0, 0x80, 0x8 ;  /* 0x000000000008781c */ /* 0x000fe20003f8f008 */
[----:B------:R-:W4:Y:S03]  /*33a0*/  LDL R250, [R1+0x30] ;  /* 0x0000300001fa7983 */ /* 0x000f260000100800 */
[----:B------:R-:W-:-:S04]  /*33b0*/  @!P2 IADD3 R241, P3, PT, R0, R242, RZ ;  /* 0x000000f200f1a210 */ /* 0x000fc80007f7e0ff */
[----:B------:R-:W-:Y:S02]  /*33c0*/  @!P2 LEA.HI.X.SX32 R242, R242, RZ, 0x1, P3 ;  /* 0x000000fff2f2a211 */ /* 0x000fe400018f0eff */
[----:B0-----:R-:W-:-:S04]  /*33d0*/  @!P2 LEA R240, P3, R241, R116, 0x2 ;  /* 0x00000074f1f0a211 */ /* 0x001fc800078610ff */
[----:B------:R-:W-:Y:S02]  /*33e0*/  @!P2 LEA.HI.X R241, R241, R117, R242, 0x2, P3 ;  /* 0x00000075f1f1a211 */ /* 0x000fe400018f14f2 */
[----:B------:R-:W-:Y:S02]  /*33f0*/  PLOP3.LUT P3, PT, PT, PT, UP0, 0x80, 0x8 ;  /* 0x000000000008781c */ /* 0x000fe40003f6f008 */
[----:B------:R-:W-:Y:S01]  /*3400*/  CS2R R116, SRZ ;  /* 0x0000000000747805 */ /* 0x000fe2000001ff00 */
[----:B-1----:R-:W-:Y:S01]  /*3410*/  @P4 IMAD R242, R119, UR38, R118 ;  /* 0x0000002677f24c24 */ /* 0x002fe2000f8e0276 */
[----:B------:R-:W-:Y:S02]  /*3420*/  CS2R R118, SRZ ;  /* 0x0000000000767805 */ /* 0x000fe4000001ff00 */
[----:B------:R-:W-:-:S04]  /*3430*/  PLOP3.LUT P4, PT, PT, PT, UP0, 0x80, 0x8 ;  /* 0x000000000008781c */ /* 0x000fc80003f8f008 */
[----:B------:R0:W4:Y:S03]  /*3440*/  @!P2 LDG.E.128 R116, desc[UR36][R240.64] ;  /* 0x00000024f074a981 */ /* 0x000126000c1e1d00 */
[----:B0-----:R-:W0:Y:S01]  /*3450*/  @P3 LDC.64 R240, c[0x0][0x450] ;  /* 0x00011400fff03b82 */ /* 0x001e220000000a00 */
[----:B------:R-:W-:-:S05]  /*3460*/  PLOP3.LUT P3, PT, PT, PT, UP0, 0x80, 0x8 ;  /* 0x000000000008781c */ /* 0x000fca0003f6f008 */
[----:B------:R-:W-:Y:S01]  /*3470*/  @P4 IMAD R242, R242, 0x70, RZ ;  /* 0x00000070f2f24824 */ /* 0x000fe200078e02ff */
[----:B------:R-:W-:-:S07]  /*3480*/  PLOP3.LUT P4, PT, PT, PT, UP0, 0x80, 0x8 ;  /* 0x000000000008781c */ /* 0x000fce0003f8f008 */
[----:B0-----:R-:W-:-:S06]  /*3490*/  @P3 IMAD.WIDE R240, R242, 0x4, R240 ;  /* 0x00000004f2f03825 */ /* 0x001fcc00078e02f0 */
[----:B------:R-:W5:Y:S01]  /*34a0*/  @P4 LDG.E.128 R240, desc[UR36][R240.64] ;  /* 0x00000024f0f04981 */ /* 0x000f62000c1e1d00 */
[----:B------:R-:W-:Y:S01]  /*34b0*/  PLOP3.LUT P3, PT, PT, PT, UP0, 0x80, 0x8 ;  /* 0x000000000008781c */ /* 0x000fe20003f6f008 */
[----:B----4-:R-:W-:Y:S02]  /*34c0*/  FADD.FTZ R116, R250, R116 ;  /* 0x00000074fa747221 */ /* 0x010fe40000010000 */
[----:B------:R-:W0:Y:S10]  /*34d0*/  LDC R250, c[0x0][0x3f4] ;  /* 0x0000fd00fffa7b82 */ /* 0x000e340000000800 */
[----:B-----5:R-:W-:-:S02]  /*34e0*/  @P3 FMUL.FTZ R116, R116, R240 ;  /* 0x000000f074743220 */ /* 0x020fc40000410000 */
[----:B------:R-:W4:Y:S01]  /*34f0*/  LDL R240, [R1+0x38] ;  /* 0x0000380001f07983 */ /* 0x000f220000100800 */
[----:B------:R-:W-:Y:S02]  /*3500*/  PLOP3.LUT P3, PT, PT, PT, UP0, 0x80, 0x8 ;  /* 0x000000000008781c */ /* 0x000fe40003f6f008 */
[----:B------:R-:W-:Y:S02]  /*3510*/  PLOP3.LUT P4, PT, PT, PT, UP0, 0x80, 0x8 ;  /* 0x000000000008781c */ /* 0x000fe40003f8f008 */
[----:B------:R-:W-:Y:S01]  /*3520*/  PLOP3.LUT P5, PT, PT, PT, UP0, 0x80, 0x8 ;  /* 0x000000000008781c */ /* 0x000fe20003faf008 */
[----:B---3--:R-:W-:Y:S01]  /*3530*/  FADD.FTZ R117, R252, R117 ;  /* 0x00000075fc757221 */ /* 0x008fe20000010000 */
[----:B--2---:R-:W-:Y:S01]  /*3540*/  FADD.FTZ R119, R248, R119 ;  /* 0x00000077f8777221 */ /* 0x004fe20000010000 */
[----:B0-----:R-:W-:-:S06]  /*3550*/  IMAD R252, R250, 0x70, RZ ;  /* 0x00000070fafc7824 */ /* 0x001fcc00078e02ff */
[----:B------:R-:W-:-:S04]  /*3560*/  @P3 FMUL.FTZ R117, R117, R241 ;  /* 0x000000f175753220 */ /* 0x000fc80000410000 */
[----:B------:R-:W-:Y:S01]  /*3570*/  @P5 FMUL.FTZ R119, R119, R243 ;  /* 0x000000f377775220 */ /* 0x000fe20000410000 */
[----:B----4-:R-:W-:-:S04]  /*3580*/  FADD.FTZ R118, R240, R118 ;  /* 0x00000076f0767221 */ /* 0x010fc80000010000 */
        /* <DEDUP_REMOVED lines=14> */
.L_x_1817:
[----:B------:R-:W-:Y:S05]  /*3670*/  BSYNC.RECONVERGENT B2 ;  /* 0x0000000000027941 */ /* 0x000fea0003800200 */
.L_x_1816:
[----:B------:R-:W-:Y:S04]  /*3680*/  BSSY.RECONVERGENT B2, `(.L_x_1818) ;  /* 0x000003e000027945 */ /* 0x000fe80003800200 */
[----:B------:R-:W-:Y:S05]  /*3690*/  @P1 BRA `(.L_x_1819) ;  /* 0x0000000000f01947 */ /* 0x000fea0003800000 */
[----:B------:R-:W-:Y:S01]  /*36a0*/  ISETP.NE.AND P2, PT, R2, RZ, PT ;  /* 0x000000ff0200720c */ /* 0x000fe20003f45270 */
[----:B------:R-:W-:-:S12]  /*36b0*/  IMAD.SHL.U32 R248, R3, 0x4, RZ ;  /* 0x0000000403f87824 */ /* 0x000fd800078e00ff */
[----:B------:R-:W-:Y:S01]  /*36c0*/  VOTEU.ANY UP0, P2 ;  /* 0x0000000000ff7886 */ /* 0x000fe20001000100 */
[----:B------:R-:W-:Y:S02]  /*36d0*/  ISETP.GE.AND P2, PT, R248, R252, PT ;  /* 0x000000fcf800720c */ /* 0x000fe40003f46270 */
[----:B------:R-:W-:Y:S01]  /*36e0*/  PLOP3.LUT P3, PT, PT, PT, UP0, 0x80, 0x8 ;  /* 0x000000000008781c */ /* 0x000fe20003f6f008 */
[----:B------:R-:W2:Y:S01]  /*36f0*/  LDL R252, [R1+0x24] ;  /* 0x0000240001fc7983 */ /* 0x000ea20000100800 */
[----:B------:R-:W-:-:S09]  /*3700*/  PLOP3.LUT P4, PT, PT, PT, UP0, 0x80, 0x8 ;  /* 0x000000000008781c */ /* 0x000fd20003f8f008 */
[----:B------:R-:W1:Y:S01]  /*3710*/  @!P2 LDC.64 R4, c[0x0][0x3b8] ;  /* 0x0000ee00ff04ab82 */ /* 0x000e620000000a00 */
[----:B------:R-:W-:Y:S01]  /*3720*/  @!P2 IMAD R242, R250, UR35, RZ ;  /* 0x00000023faf2ac24 */ /* 0x000fe2000f8e02ff */
[----:B------:R-:W3:Y:S06]  /*3730*/  @P3 S2R R7, SR_CTAID.X ;  /* 0x0000000000073919 */ /* 0x000eec0000002500 */
[----:B------:R-:W3:Y:S01]  /*3740*/  @P4 LDC R6, c[0x0][0x3f8] ;  /* 0x0000fe00ff064b82 */ /* 0x000ee20000000800 */
[----:B0-----:R-:W-:Y:S01]  /*3750*/  @!P2 SHF.R.S32.HI R240, RZ, 0x1f, R248 ;  /* 0x0000001ffff0a819 */ /* 0x001fe200000114f8 */
[----:B------:R-:W4:Y:S01]  /*3760*/  LDL R250, [R1+0x20] ;  /* 0x0000200001fa7983 */ /* 0x000f220000100800 */
[----:B------:R-:W-:-:S02]  /*3770*/  @!P2 IADD3 R241, P3, PT, R242, R248, RZ ;  /* 0x000000f8f2f1a210 */ /* 0x000fc40007f7e0ff */
[----:B------:R-:W-:Y:S02]  /*3780*/  PLOP3.LUT P4, PT, PT, PT, UP0, 0x80, 0x8 ;  /* 0x000000000008781c */ /* 0x000fe40003f8f008 */
[----:B------:R-:W-:Y:S02]  /*3790*/  @!P2 LEA.HI.X.SX32 R242, R242, R240, 0x1, P3 ;  /* 0x000000f0f2f2a211 */ /* 0x000fe400018f0eff */
[----:B-1----:R-:W-:-:S04]  /*37a0*/  @!P2 LEA R240, P3, R241, R4, 0x2 ;  /* 0x00000004f1f0a211 */ /* 0x002fc800078610ff */
[----:B------:R-:W-:Y:S02]  /*37b0*/  @!P2 LEA.HI.X R241, R241, R5, R242, 0x2, P3 ;  /* 0x00000005f1f1a211 */ /* 0x000fe400018f14f2 */
[----:B------:R-:W-:Y:S02]  /*37c0*/  CS2R R4, SRZ ;  /* 0x0000000000047805 */ /* 0x000fe4000001ff00 */
[----:B------:R-:W-:Y:S01]  /*37d0*/  PLOP3.LUT P3, PT, PT, PT, UP0, 0x80, 0x8 ;  /* 0x000000000008781c */ /* 0x000fe20003f6f008 */
[----:B---3--:R-:W-:Y:S01]  /*37e0*/  @P4 IMAD R242, R6, UR38, R7 ;  /* 0x0000002606f24c24 */ /* 0x008fe2000f8e0207 */
[----:B------:R-:W-:Y:S02]  /*37f0*/  CS2R R6, SRZ ;  /* 0x0000000000067805 */ /* 0x000fe4000001ff00 */
[----:B------:R-:W-:-:S04]  /*3800*/  PLOP3.LUT P4, PT, PT, PT, UP0, 0x80, 0x8 ;  /* 0x000000000008781c */ /* 0x000fc80003f8f008 */
[----:B------:R0:W4:Y:S09]  /*3810*/  @!P2 LDG.E.128 R4, desc[UR36][R240.64] ;  /* 0x00000024f004a981 */ /* 0x000132000c1e1d00 */
[----:B------:R-:W-:Y:S01]  /*3820*/  @P4 IMAD R242, R242, 0x70, RZ ;  /* 0x00000070f2f24824 */ /* 0x000fe200078e02ff */
[----:B------:R-:W-:Y:S01]  /*3830*/  PLOP3.LUT P4, PT, PT, PT, UP0, 0x80, 0x8 ;  /* 0x000000000008781c */ /* 0x000fe20003f8f008 */
[----:B0-----:R-:W0:Y:S01]  /*3840*/  @P3 LDC.64 R240, c[0x0][0x450] ;  /* 0x00011400fff03b82 */ /* 0x001e220000000a00 */
[----:B------:R-:W-:-:S13]  /*3850*/  PLOP3.LUT P3, PT, PT, PT, UP0, 0x80, 0x8 ;  /* 0x000000000008781c */ /* 0x000fda0003f6f008 */
[----:B0-----:R-:W-:-:S06]  /*3860*/  @P3 IMAD.WIDE R240, R242, 0x4, R240 ;  /* 0x00000004f2f03825 */ /* 0x001fcc00078e02f0 */
[----:B------:R-:W3:Y:S01]  /*3870*/  @P4 LDG.E.128 R240, desc[UR36][R240.64+0x10] ;  /* 0x00001024f0f04981 */ /* 0x000ee2000c1e1d00 */
[----:B------:R-:W-:Y:S01]  /*3880*/  PLOP3.LUT P3, PT, PT, PT, UP0, 0x80, 0x8 ;  /* 0x000000000008781c */ /* 0x000fe20003f6f008 */
[----:B----4-:R-:W-:Y:S01]  /*3890*/  FADD.FTZ R4, R250, R4 ;  /* 0x00000004fa047221 */ /* 0x010fe20000010000 */
[----:B--2---:R-:W-:Y:S01]  /*38a0*/  FADD.FTZ R5, R252, R5 ;  /* 0x00000005fc057221 */ /* 0x004fe20000010000 */
[----:B------:R-:W0:Y:S10]  /*38b0*/  LDC R250, c[0x0][0x3f4] ;  /* 0x0000fd00fffa7b82 */ /* 0x000e340000000800 */
[----:B---3--:R-:W-:Y:S01]  /*38c0*/  @P3 FMUL.FTZ R4, R4, R240 ;  /* 0x000000f004043220 */ /* 0x008fe20000410000 */
[----:B------:R-:W-:Y:S01]  /*38d0*/  PLOP3.LUT P3, PT, PT, PT, UP0, 0x80, 0x8 ;  /* 0x000000000008781c */ /* 0x000fe20003f6f008 */
[----:B------:R-:W2:Y:S01]  /*38e0*/  LDL R240, [R1+0x2c] ;  /* 0x00002c0001f07983 */ /* 0x000ea20000100800 */
[----:B------:R-:W-:Y:S01]  /*38f0*/  PLOP3.LUT P4, PT, PT, PT, UP0, 0x80, 0x8 ;  /* 0x000000000008781c */ /* 0x000fe20003f8f008 */
[----:B0-----:R-:W-:Y:S01]  /*3900*/  IMAD R252, R250, 0x70, RZ ;  /* 0x00000070fafc7824 */ /* 0x001fe200078e02ff */
[----:B------:R-:W-:-:S09]  /*3910*/  PLOP3.LUT P5, PT, PT, PT, UP0, 0x80, 0x8 ;  /* 0x000000000008781c */ /* 0x000fd20003faf008 */
[----:B------:R-:W-:Y:S02]  /*3920*/  @P3 FMUL.FTZ R5, R5, R241 ;  /* 0x000000f105053220 */ /* 0x000fe40000410000 */
[----:B------:R-:W3:Y:S01]  /*3930*/  LDL R241, [R1+0x28] ;  /* 0x0000280001f17983 */ /* 0x000ee20000100800 */
[----:B--2---:R-:W-:-:S04]  /*3940*/  FADD.FTZ R7, R240, R7 ;  /* 0x00000007f0077221 */ /* 0x004fc80000010000 */
[----:B------:R-:W-:Y:S01]  /*3950*/  @P5 FMUL.FTZ R7, R7, R243 ;  /* 0x000000f307075220 */ /* 0x000fe20000410000 */
[----:B---3--:R-:W-:-:S04]  /*3960*/  FADD.FTZ R6, R241, R6 ;  /* 0x00000006f1067221 */ /* 0x008fc80000010000 */
        /* <DEDUP_REMOVED lines=15> */
.L_x_1819:
[----:B------:R-:W-:Y:S05]  /*3a60*/  BSYNC.RECONVERGENT B2 ;  /* 0x0000000000027941 */ /* 0x000fea0003800200 */
.L_x_1818:
[----:B------:R-:W-:Y:S04]  /*3a70*/  BSSY.RECONVERGENT B2, `(.L_x_1820) ;  /* 0x000003f000027945 */ /* 0x000fe80003800200 */
[----:B------:R-:W-:Y:S05]  /*3a80*/  @P1 BRA `(.L_x_1821) ;  /* 0x0000000000f41947 */ /* 0x000fea0003800000 */
[----:B------:R-:W-:Y:S01]  /*3a90*/  ISETP.NE.AND P2, PT, R2, RZ, PT ;  /* 0x000000ff0200720c */ /* 0x000fe20003f45270 */
[----:B------:R-:W-:-:S05]  /*3aa0*/  IMAD R248, R250, 0x8, R0 ;  /* 0x00000008faf87824 */ /* 0x000fca00078e0200 */
[----:B------:R-:W-:Y:S02]  /*3ab0*/  ISETP.GE.AND P3, PT, R248, R252, PT ;  /* 0x000000fcf800720c */ /* 0x000fe40003f66270 */
[----:B------:R-:W2:Y:S05]  /*3ac0*/  LDL R252, [R1+0x14] ;  /* 0x0000140001fc7983 */ /* 0x000eaa0000100800 */
[----:B------:R-:W-:Y:S01]  /*3ad0*/  VOTEU.ANY UP0, P2 ;  /* 0x0000000000ff7886 */ /* 0x000fe20001000100 */
[----:B------:R-:W-:Y:S02]  /*3ae0*/  PLOP3.LUT P2, PT, PT, PT, UP0, 0x80, 0x8 ;  /* 0x000000000008781c */ /* 0x000fe40003f4f008 */
[----:B------:R-:W-:-:S03]  /*3af0*/  PLOP3.LUT P4, PT, PT, PT, UP0, 0x80, 0x8 ;  /* 0x000000000008781c */ /* 0x000fc60003f8f008 */
[----:B------:R-:W3:Y:S08]  /*3b00*/  @!P3 LDC.64 R120, c[0x0][0x3b8] ;  /* 0x0000ee00ff78bb82 */ /* 0x000ef00000000a00 */
[----:B------:R-:W4:Y:S02]  /*3b10*/  @P2 S2R R123, SR_CTAID.X ;  /* 0x00000000007b2919 */ /* 0x000f240000002500 */
[----:B------:R-:W4:Y:S01]  /*3b20*/  @P4 LDC R122, c[0x0][0x3f8] ;  /* 0x0000fe00ff7a4b82 */ /* 0x000f220000000800 */
[----:B------:R-:W-:Y:S01]  /*3b30*/  @!P3 IMAD R242, R250, UR35, RZ ;  /* 0x00000023faf2bc24 */ /* 0x000fe2000f8e02ff */
[----:B01----:R-:W-:Y:S01]  /*3b40*/  @!P3 SHF.R.S32.HI R240, RZ, 0x1f, R248 ;  /* 0x0000001ffff0b819 */ /* 0x003fe200000114f8 */
[----:B------:R-:W5:Y:S01]  /*3b50*/  LDL R250, [R1+0x10] ;  /* 0x0000100001fa7983 */ /* 0x000f620000100800 */
[----:B------:R-:W-:-:S02]  /*3b60*/  PLOP3.LUT P2, PT, PT, PT, UP0, 0x80, 0x8 ;  /* 0x000000000008781c */ /* 0x000fc40003f4f008 */
[----:B------:R-:W-:-:S04]  /*3b70*/  @!P3 IADD3 R241, P4, PT, R242, R248, RZ ;  /* 0x000000f8f2f1b210 */ /* 0x000fc80007f9e0ff */
[----:B------:R-:W-:Y:S02]  /*3b80*/  @!P3 LEA.HI.X.SX32 R242, R242, R240, 0x1, P4 ;  /* 0x000000f0f2f2b211 */ /* 0x000fe400020f0eff */
[----:B---3--:R-:W-:-:S04]  /*3b90*/  @!P3 LEA R240, P4, R241, R120, 0x2 ;  /* 0x00000078f1f0b211 */ /* 0x008fc800078810ff */
[----:B------:R-:W-:Y:S02]  /*3ba0*/  @!P3 LEA.HI.X R241, R241, R121, R242, 0x2, P4 ;  /* 0x00000079f1f1b211 */ /* 0x000fe400020f14f2 */
[----:B------:R-:W-:Y:S02]  /*3bb0*/  PLOP3.LUT P4, PT, PT, PT, UP0, 0x80, 0x8 ;  /* 0x000000000008781c */ /* 0x000fe40003f8f008 */
[----:B------:R-:W-:Y:S01]  /*3bc0*/  CS2R R120, SRZ ;  /* 0x0000000000787805 */ /* 0x000fe2000001ff00 */
[----:B----4-:R-:W-:Y:S01]  /*3bd0*/  @P2 IMAD R242, R122, UR38, R123 ;  /* 0x000000267af22c24 */ /* 0x010fe2000f8e027b */
[----:B------:R-:W-:-:S06]  /*3be0*/  CS2R R122, SRZ ;  /* 0x00000000007a7805 */ /* 0x000fcc000001ff00 */
[----:B------:R0:W5:Y:S01]  /*3bf0*/  @!P3 LDG.E.128 R120, desc[UR36][R240.64] ;  /* 0x00000024f078b981 */ /* 0x000162000c1e1d00 */
[----:B------:R-:W-:Y:S02]  /*3c00*/  PLOP3.LUT P2, PT, PT, PT, UP0, 0x80, 0x8 ;  /* 0x000000000008781c */ /* 0x000fe40003f4f008 */
[----:B0-----:R-:W0:Y:S01]  /*3c10*/  @P4 LDC.64 R240, c[0x0][0x450] ;  /* 0x00011400fff04b82 */ /* 0x001e220000000a00 */
[----:B------:R-:W-:Y:S02]  /*3c20*/  PLOP3.LUT P3, PT, PT, PT, UP0, 0x80, 0x8 ;  /* 0x000000000008781c */ /* 0x000fe40003f6f008 */
[----:B------:R-:W-:-:S08]  /*3c30*/  PLOP3.LUT P4, PT, PT, PT, UP0, 0x80, 0x8 ;  /* 0x000000000008781c */ /* 0x000fd00003f8f008 */
[----:B------:R-:W-:-:S04]  /*3c40*/  @P2 IMAD R242, R242, 0x70, RZ ;  /* 0x00000070f2f22824 */ /* 0x000fc800078e02ff */
[----:B0-----:R-:W-:-:S06]  /*3c50*/  @P3 IMAD.WIDE R240, R242, 0x4, R240 ;  /* 0x00000004f2f03825 */ /* 0x001fcc00078e02f0 */
[----:B------:R-:W3:Y:S01]  /*3c60*/  @P4 LDG.E.128 R240, desc[UR36][R240.64+0x20] ;  /* 0x00002024f0f04981 */ /* 0x000ee2000c1e1d00 */
[----:B------:R-:W-:Y:S02]  /*3c70*/  PLOP3.LUT P2, PT, PT, PT, UP0, 0x80, 0x8 ;  /* 0x000000000008781c */ /* 0x000fe40003f4f008 */
[----:B------:R-:W-:Y:S01]  /*3c80*/  PLOP3.LUT P4, PT, PT, PT, UP0, 0x80, 0x8 ;  /* 0x000000000008781c */ /* 0x000fe20003f8f008 */
[----:B-----5:R-:W-:Y:S01]  /*3c90*/  FADD.FTZ R120, R250, R120 ;  /* 0x00000078fa787221 */ /* 0x020fe20000010000 */
[----:B--2---:R-:W-:Y:S01]  /*3ca0*/  FADD.FTZ R121, R252, R121 ;  /* 0x00000079fc797221 */ /* 0x004fe20000010000 */
[----:B------:R-:W0:Y:S08]  /*3cb0*/  LDC R250, c[0x0][0x3f4] ;  /* 0x0000fd00fffa7b82 */ /* 0x000e300000000800 */
[----:B---3--:R-:W-:-:S02]  /*3cc0*/  @P2 FMUL.FTZ R120, R120, R240 ;  /* 0x000000f078782220 */ /* 0x008fc40000410000 */
[----:B------:R-:W-:Y:S01]  /*3cd0*/  @P4 FMUL.FTZ R121, R121, R241 ;  /* 0x000000f179794220 */ /* 0x000fe20000410000 */
[----:B------:R-:W2:Y:S04]  /*3ce0*/  LDL R240, [R1+0x1c] ;  /* 0x00001c0001f07983 */ /* 0x000ea80000100800 */
[----:B------:R-:W3:Y:S01]  /*3cf0*/  LDL R241, [R1+0x18] ;  /* 0x0000180001f17983 */ /* 0x000ee20000100800 */
[----:B0-----:R-:W-:Y:S01]  /*3d00*/  IMAD R252, R250, 0x70, RZ ;  /* 0x00000070fafc7824 */ /* 0x001fe200078e02ff */
[----:B------:R-:W-:Y:S02]  /*3d10*/  PLOP3.LUT P2, PT, PT, PT, UP0, 0x80, 0x8 ;  /* 0x000000000008781c */ /* 0x000fe40003f4f008 */
[----:B------:R-:W-:Y:S02]  /*3d20*/  PLOP3.LUT P3, PT, PT, PT, UP0, 0x80, 0x8 ;  /* 0x000000000008781c */ /* 0x000fe40003f6f008 */
[----:B------:R-:W-:Y:S01]  /*3d30*/  ISETP.GE.AND P4, PT, R248, R252, PT ;  /* 0x000000fcf800720c */ /* 0x000fe20003f86270 */
[----:B--2---:R-:W-:Y:S01]  /*3d40*/  FADD.FTZ R123, R240, R123 ;  /* 0x0000007bf07b7221 */ /* 0x004fe20000010000 */
[----:B---3--:R-:W-:-:S09]  /*3d50*/  FADD.FTZ R122, R241, R122 ;  /* 0x0000007af17a7221 */ /* 0x008fd20000010000 */
[----:B------:R-:W-:Y:S01]  /*3d60*/  @P3 FMUL.FTZ R123, R123, R243 ;  /* 0x000000f37b7b3220 */ /* 0x000fe20000410000 */
        /* <DEDUP_REMOVED lines=15> */
.L_x_1821:
[----:B------:R-:W-:Y:S05]  /*3e60*/  BSYNC.RECONVERGENT B2 ;  /* 0x0000000000027941 */ /* 0x000fea0003800200 */
.L_x_1820:
[----:B------:R-:W-:Y:S04]  /*3e70*/  BSSY.RECONVERGENT B2, `(.L_x_1822) ;  /* 0x0000040000027945 */ /* 0x000fe80003800200 */
[----:B------:R-:W-:Y:S05]  /*3e80*/  @P1 BRA `(.L_x_1823) ;  /* 0x0000000000f81947 */ /* 0x000fea0003800000 */
[----:B------:R-:W-:Y:S02]  /*3e90*/  ISETP.NE.AND P2, PT, R2, RZ, PT ;  /* 0x000000ff0200720c */ /* 0x000fe40003f45270 */
[----:B------:R-:W-:-:S05]  /*3ea0*/  LEA R124, R250, R3, 0x1 ;  /* 0x00000003fa7c7211 */ /* 0x000fca00078e08ff */
[----:B------:R-:W-:-:S05]  /*3eb0*/  IMAD.SHL.U32 R248, R124, 0x4, RZ ;  /* 0x000000047cf87824 */ /* 0x000fca00078e00ff */
[----:B------:R-:W-:Y:S01]  /*3ec0*/  ISETP.GE.AND P3, PT, R248, R252, PT ;  /* 0x000000fcf800720c */ /* 0x000fe20003f66270 */
[----:B------:R-:W-:Y:S01]  /*3ed0*/  VOTEU.ANY UP0, P2 ;  /* 0x0000000000ff7886 */ /* 0x000fe20001000100 */
[----:B------:R-:W-:Y:S01]  /*3ee0*/  PLOP3.LUT P2, PT, PT, PT, UP0, 0x80, 0x8 ;  /* 0x000000000008781c */ /* 0x000fe20003f4f008 */
[----:B------:R-:W3:Y:S01]  /*3ef0*/  LDL R252, [R1+0x4] ;  /* 0x0000040001fc7983 */ /* 0x000ee20000100800 */
[----:B------:R-:W-:-:S09]  /*3f00*/  PLOP3.LUT P4, PT, PT, PT, UP0, 0x80, 0x8 ;  /* 0x000000000008781c */ /* 0x000fd20003f8f008 */
[----:B------:R-:W4:Y:S01]  /*3f10*/  @!P3 LDC.64 R124, c[0x0][0x3b8] ;  /* 0x0000ee00ff7cbb82 */ /* 0x000f220000000a00 */
[----:B------:R-:W-:Y:S01]  /*3f20*/  @!P3 IMAD R242, R250, UR35, RZ ;  /* 0x00000023faf2bc24 */ /* 0x000fe2000f8e02ff */
[----:B------:R-:W5:Y:S06]  /*3f30*/  @P2 S2R R127, SR_CTAID.X ;  /* 0x00000000007f2919 */ /* 0x000f6c0000002500 */
[----:B------:R-:W5:Y:S01]  /*3f40*/  @P4 LDC R126, c[0x0][0x3f8] ;  /* 0x0000fe00ff7e4b82 */ /* 0x000f620000000800 */
[----:B012---:R-:W-:Y:S01]  /*3f50*/  @!P3 SHF.R.S32.HI R240, RZ, 0x1f, R248 ;  /* 0x0000001ffff0b819 */ /* 0x007fe200000114f8 */
[----:B------:R-:W2:Y:S01]  /*3f60*/  LDL R250, [R1] ;  /* 0x0000000001fa7983 */ /* 0x000ea20000100800 */
[----:B------:R-:W-:-:S02]  /*3f70*/  @!P3 IADD3 R241, P4, PT, R242, R248, RZ ;  /* 0x000000f8f2f1b210 */ /* 0x000fc40007f9e0ff */
[----:B------:R-:W-:Y:S02]  /*3f80*/  PLOP3.LUT P2, PT, PT, PT, UP0, 0x80, 0x8 ;  /* 0x000000000008781c */ /* 0x000fe40003f4f008 */
[----:B------:R-:W-:Y:S02]  /*3f90*/  @!P3 LEA.HI.X.SX32 R242, R242, R240, 0x1, P4 ;  /* 0x000000f0f2f2b211 */ /* 0x000fe400020f0eff */
[----:B----4-:R-:W-:-:S04]  /*3fa0*/  @!P3 LEA R240, P4, R241, R124, 0x2 ;  /* 0x0000007cf1f0b211 */ /* 0x010fc800078810ff */
[----:B------:R-:W-:Y:S02]  /*3fb0*/  @!P3 LEA.HI.X R241, R241, R125, R242, 0x2, P4 ;  /* 0x0000007df1f1b211 */ /* 0x000fe400020f14f2 */
[----:B------:R-:W-:Y:S02]  /*3fc0*/  CS2R R124, SRZ ;  /* 0x00000000007c7805 */ /* 0x000fe4000001ff00 */
[----:B------:R-:W-:Y:S01]  /*3fd0*/  PLOP3.LUT P4, PT, PT, PT, UP0, 0x80, 0x8 ;  /* 0x000000000008781c */ /* 0x000fe20003f8f008 */
[----:B-----5:R-:W-:Y:S01]  /*3fe0*/  @P2 IMAD R242, R126, UR38, R127 ;  /* 0x000000267ef22c24 */ /* 0x020fe2000f8e027f */
[----:B------:R-:W-:-:S06]  /*3ff0*/  CS2R R126, SRZ ;  /* 0x00000000007e7805 */ /* 0x000fcc000001ff00 */
[----:B------:R0:W2:Y:S01]  /*4000*/  @!P3 LDG.E.128 R124, desc[UR36][R240.64] ;  /* 0x00000024f07cb981 */ /* 0x0000a2000c1e1d00 */
[----:B------:R-:W-:Y:S02]  /*4010*/  PLOP3.LUT P2, PT, PT, PT, UP0, 0x80, 0x8 ;  /* 0x000000000008781c */ /* 0x000fe40003f4f008 */
[----:B------:R-:W-:Y:S02]  /*4020*/  PLOP3.LUT P3, PT, PT, PT, UP0, 0x80, 0x8 ;  /* 0x000000000008781c */ /* 0x000fe40003f6f008 */
[----:B0-----:R-:W0:Y:S01]  /*4030*/  @P4 LDC.64 R240, c[0x0][0x450] ;  /* 0x00011400fff04b82 */ /* 0x001e220000000a00 */
[----:B------:R-:W-:-:S08]  /*4040*/  PLOP3.LUT P4, PT, PT, PT, UP0, 0x80, 0x8 ;  /* 0x000000000008781c */ /* 0x000fd00003f8f008 */
[----:B------:R-:W-:-:S04]  /*4050*/  @P2 IMAD R242, R242, 0x70, RZ ;  /* 0x00000070f2f22824 */ /* 0x000fc800078e02ff */
[----:B0-----:R-:W-:-:S06]  /*4060*/  @P3 IMAD.WIDE R240, R242, 0x4, R240 ;  /* 0x00000004f2f03825 */ /* 0x001fcc00078e02f0 */
[----:B------:R-:W4:Y:S01]  /*4070*/  @P4 LDG.E.128 R240, desc[UR36][R240.64+0x30] ;  /* 0x00003024f0f04981 */ /* 0x000f22000c1e1d00 */
[----:B------:R-:W-:Y:S02]  /*4080*/  PLOP3.LUT P2, PT, PT, PT, UP0, 0x80, 0x8 ;  /* 0x000000000008781c */ /* 0x000fe40003f4f008 */
[----:B------:R-:W-:Y:S01]  /*4090*/  PLOP3.LUT P4, PT, PT, PT, UP0, 0x80, 0x8 ;  /* 0x000000000008781c */ /* 0x000fe20003f8f008 */
[----:B--2---:R-:W-:Y:S01]  /*40a0*/  FADD.FTZ R124, R250, R124 ;  /* 0x0000007cfa7c7221 */ /* 0x004fe20000010000 */
[----:B---3--:R-:W-:Y:S01]  /*40b0*/  FADD.FTZ R125, R252, R125 ;  /* 0x0000007dfc7d7221 */ /* 0x008fe20000010000 */
[----:B------:R-:W0:Y:S08]  /*40c0*/  LDC R250, c[0x0][0x3f4] ;  /* 0x0000fd00fffa7b82 */ /* 0x000e300000000800 */
[----:B----4-:R-:W-:-:S02]  /*40d0*/  @P2 FMUL.FTZ R124, R124, R240 ;  /* 0x000000f07c7c2220 */ /* 0x010fc40000410000 */
[----:B------:R-:W-:Y:S01]  /*40e0*/  @P4 FMUL.FTZ R125, R125, R241 ;  /* 0x000000f17d7d4220 */ /* 0x000fe20000410000 */
[----:B------:R-:W2:Y:S01]  /*40f0*/  LDL R240, [R1+0xc] ;  /* 0x00000c0001f07983 */ /* 0x000ea20000100800 */
[----:B0-----:R-:W-:Y:S01]  /*4100*/  IMAD R252, R250, 0x70, RZ ;  /* 0x00000070fafc7824 */ /* 0x001fe200078e02ff */
[----:B------:R-:W-:Y:S02]  /*4110*/  PLOP3.LUT P2, PT, PT, PT, UP0, 0x80, 0x8 ;  /* 0x000000000008781c */ /* 0x000fe40003f4f008 */
[----:B------:R-:W3:Y:S01]  /*4120*/  LDL R241, [R1+0x8] ;  /* 0x0000080001f17983 */ /* 0x000ee20000100800 */
        /* <DEDUP_REMOVED lines=20> */
.L_x_1823:
[----:B------:R-:W-:Y:S05]  /*4270*/  BSYNC.RECONVERGENT B2 ;  /* 0x0000000000027941 */ /* 0x000fea0003800200 */
.L_x_1822:
[----:B------:R-:W-:Y:S01]  /*4280*/  BSSY.RECONVERGENT B2, `(.L_x_1824) ;  /* 0x000003a000027945 */ /* 0x000fe20003800200 */
[----:B------:R-:W-:-:S03]  /*4290*/  IMAD R3, R250, 0x4, R3 ;  /* 0x00000004fa037824 */ /* 0x000fc600078e0203 */
[----:B------:R-:W-:Y:S05]  /*42a0*/  @P1 BRA `(.L_x_1825) ;  /* 0x0000000000dc1947 */ /* 0x000fea0003800000 */
[----:B------:R-:W-:Y:S01]  /*42b0*/  ISETP.NE.AND P2, PT, R2, RZ, PT ;  /* 0x000000ff0200720c */ /* 0x000fe20003f45270 */
[----:B------:R-:W-:-:S05]  /*42c0*/  IMAD R248, R250, 0x10, R0 ;  /* 0x00000010faf87824 */ /* 0x000fca00078e0200 */
[----:B------:R-:W-:-:S07]  /*42d0*/  ISETP.GE.AND P3, PT, R248, R252, PT ;  /* 0x000000fcf800720c */ /* 0x000fce0003f66270 */
[----:B------:R-:W-:Y:S01]  /*42e0*/  VOTEU.ANY UP0, P2 ;  /* 0x0000000000ff7886 */ /* 0x000fe20001000100 */
[----:B------:R-:W-:Y:S02]  /*42f0*/  PLOP3.LUT P2, PT, PT, PT, UP0, 0x80, 0x8 ;  /* 0x000000000008781c */ /* 0x000fe40003f4f008 */
[----:B------:R-:W-:-:S03]  /*4300*/  PLOP3.LUT P4, PT, PT, PT, UP0, 0x80, 0x8 ;  /* 0x000000000008781c */ /* 0x000fc60003f8f008 */
[----:B------:R-:W4:Y:S01]  /*4310*/  @!P3 LDC.64 R128, c[0x0][0x3b8] ;  /* 0x0000ee00ff80bb82 */ /* 0x000f220000000a00 */
[----:B------:R-:W-:Y:S01]  /*4320*/  @!P3 IMAD R242, R250, UR35, RZ ;  /* 0x00000023faf2bc24 */ /* 0x000fe2000f8e02ff */
[----:B0123--:R-:W-:-:S06]  /*4330*/  @!P3 SHF.R.S32.HI R240, RZ, 0x1f, R248 ;  /* 0x0000001ffff0b819 */ /* 0x00ffcc00000114f8 */
[----:B------:R-:W0:Y:S01]  /*4340*/  @P2 S2R R131, SR_CTAID.X ;  /* 0x0000000000832919 */ /* 0x000e220000002500 */
[----:B------:R-:W-:Y:S01]  /*4350*/  PLOP3.LUT P2, PT, PT, PT, UP0, 0x80, 0x8 ;  /* 0x000000000008781c */ /* 0x000fe20003f4f008 */
[----:B------:R-:W0:Y:S01]  /*4360*/  @P4 LDC R130, c[0x0][0x3f8] ;  /* 0x0000fe00ff824b82 */ /* 0x000e220000000800 */
[----:B------:R-:W-:-:S04]  /*4370*/  @!P3 IADD3 R241, P4, PT, R242, R248, RZ ;  /* 0x000000f8f2f1b210 */ /* 0x000fc80007f9e0ff */
[----:B------:R-:W-:Y:S02]  /*4380*/  @!P3 LEA.HI.X.SX32 R242, R242, R240, 0x1, P4 ;  /* 0x000000f0f2f2b211 */ /* 0x000fe400020f0eff */
[----:B----4-:R-:W-:-:S04]  /*4390*/  @!P3 LEA R240, P4, R241, R128, 0x2 ;  /* 0x00000080f1f0b211 */ /* 0x010fc800078810ff */
[----:B------:R-:W-:Y:S02]  /*43a0*/  @!P3 LEA.HI.X R241, R241, R129, R242, 0x2, P4 ;  /* 0x00000081f1f1b211 */ /* 0x000fe400020f14f2 */
[----:B------:R-:W-:Y:S02]  /*43b0*/  CS2R R128, SRZ ;  /* 0x0000000000807805 */ /* 0x000fe4000001ff00 */
[----:B------:R-:W-:Y:S01]  /*43c0*/  PLOP3.LUT P4, PT, PT, PT, UP0, 0x80, 0x8 ;  /* 0x000000000008781c */ /* 0x000fe20003f8f008 */
[----:B0-----:R-:W-:Y:S01]  /*43d0*/  @P2 IMAD R242, R130, UR38, R131 ;  /* 0x0000002682f22c24 */ /* 0x001fe2000f8e0283 */
        /* <DEDUP_REMOVED lines=8> */
[----:B------:R-:W3:Y:S01]  /*4460*/  @P4 LDG.E.128 R240, desc[UR36][R240.64+0x40] ;  /* 0x00004024f0f04981 */ /* 0x000ee2000c1e1d00 */
[----:B------:R-:W-:Y:S02]  /*4470*/  PLOP3.LUT P4, PT, PT, PT, UP0, 0x80, 0x8 ;  /* 0x000000000008781c */ /* 0x000fe40003f8f008 */
[----:B------:R-:W-:Y:S02]  /*4480*/  PLOP3.LUT P2, PT, PT, PT, UP0, 0x80, 0x8 ;  /* 0x000000000008781c */ /* 0x000fe40003f4f008 */
[----:B------:R-:W-:Y:S01]  /*4490*/  PLOP3.LUT P3, PT, PT, PT, UP0, 0x80, 0x8 ;  /* 0x000000000008781c */ /* 0x000fe20003f6f008 */
[----:B--2---:R-:W-:Y:S01]  /*44a0*/  FADD.FTZ R129, R245, R129 ;  /* 0x00000081f5817221 */ /* 0x004fe20000010000 */
[----:B------:R-:W-:Y:S01]  /*44b0*/  FADD.FTZ R128, R244, R128 ;  /* 0x00000080f4807221 */ /* 0x000fe20000010000 */
[----:B------:R-:W-:Y:S01]  /*44c0*/  FADD.FTZ R130, R246, R130 ;  /* 0x00000082f6827221 */ /* 0x000fe20000010000 */
[----:B------:R-:W-:-:S05]  /*44d0*/  FADD.FTZ R131, R247, R131 ;  /* 0x00000083f7837221 */ /* 0x000fca0000010000 */
[----:B---3--:R-:W-:Y:S01]  /*44e0*/  @P4 FMUL.FTZ R129, R129, R241 ;  /* 0x000000f181814220 */ /* 0x008fe20000410000 */
        /* <DEDUP_REMOVED lines=19> */
.L_x_1825:
[----:B------:R-:W-:Y:S05]  /*4620*/  BSYNC.RECONVERGENT B2 ;  /* 0x0000000000027941 */ /* 0x000fea0003800200 */
.L_x_1824:
[----:B------:R-:W-:Y:S04]  /*4630*/  BSSY.RECONVERGENT B2, `(.L_x_1826) ;  /* 0x0000038000027945 */ /* 0x000fe80003800200 */
[----:B------:R-:W-:Y:S05]  /*4640*/  @P1 BRA `(.L_x_1827) ;  /* 0x0000000000d81947 */ /* 0x000fea0003800000 */
[----:B------:R-:W-:Y:S01]  /*4650*/  ISETP.NE.AND P2, PT, R2, RZ, PT ;  /* 0x000000ff0200720c */ /* 0x000fe20003f45270 */
[----:B------:R-:W-:-:S12]  /*4660*/  IMAD.SHL.U32 R248, R3, 0x4, RZ ;  /* 0x0000000403f87824 */ /* 0x000fd800078e00ff */
[----:B------:R-:W-:Y:S01]  /*4670*/  VOTEU.ANY UP0, P2 ;  /* 0x0000000000ff7886 */ /* 0x000fe20001000100 */
[----:B------:R-:W-:Y:S02]  /*4680*/  ISETP.GE.AND P2, PT, R248, R252, PT ;  /* 0x000000fcf800720c */ /* 0x000fe40003f46270 */
[----:B------:R-:W-:Y:S02]  /*4690*/  PLOP3.LUT P3, PT, PT, PT, UP0, 0x80, 0x8 ;  /* 0x000000000008781c */ /* 0x000fe40003f6f008 */
[----:B------:R-:W-:-:S09]  /*46a0*/  PLOP3.LUT P4, PT, PT, PT, UP0, 0x80, 0x8 ;  /* 0x000000000008781c */ /* 0x000fd20003f8f008 */
[----:B------:R-:W5:Y:S01]  /*46b0*/  @!P2 LDC.64 R132, c[0x0][0x3b8] ;  /* 0x0000ee00ff84ab82 */ /* 0x000f620000000a00 */
[----:B------:R-:W-:Y:S01]  /*46c0*/  @!P2 IMAD R242, R250, UR35, RZ ;  /* 0x00000023faf2ac24 */ /* 0x000fe2000f8e02ff */
[----:B------:R-:W5:Y:S01]  /*46d0*/  @P3 S2R R135, SR_CTAID.X ;  /* 0x0000000000873919 */ /* 0x000f620000002500 */
[----:B01234-:R-:W-:-:S03]  /*46e0*/  @!P2 SHF.R.S32.HI R240, RZ, 0x1f, R248 ;  /* 0x0000001ffff0a819 */ /* 0x01ffc600000114f8 */
[C---:B------:R-:W-:Y:S02]  /*46f0*/  @!P2 IADD3 R241, P3, PT, R242.reuse, R248, RZ ;  /* 0x000000f8f2f1a210 */ /* 0x040fe40007f7e0ff */
[----:B------:R-:W0:Y:S01]  /*4700*/  @P4 LDC R134, c[0x0][0x3f8] ;  /* 0x0000fe00ff864b82 */ /* 0x000e220000000800 */
[----:B------:R-:W-:Y:S02]  /*4710*/  PLOP3.LUT P4, PT, PT, PT, UP0, 0x80, 0x8 ;  /* 0x000000000008781c */ /* 0x000fe40003f8f008 */
[----:B------:R-:W-:Y:S02]  /*4720*/  @!P2 LEA.HI.X.SX32 R242, R242, R240, 0x1, P3 ;  /* 0x000000f0f2f2a211 */ /* 0x000fe400018f0eff */
[----:B-----5:R-:W-:-:S04]  /*4730*/  @!P2 LEA R240, P3, R241, R132, 0x2 ;  /* 0x00000084f1f0a211 */ /* 0x020fc800078610ff */
[----:B------:R-:W-:Y:S02]  /*4740*/  @!P2 LEA.HI.X R241, R241, R133, R242, 0x2, P3 ;  /* 0x00000085f1f1a211 */ /* 0x000fe400018f14f2 */
[----:B------:R-:W-:Y:S02]  /*4750*/  CS2R R132, SRZ ;  /* 0x0000000000847805 */ /* 0x000fe4000001ff00 */
[----:B------:R-:W-:Y:S01]  /*4760*/  PLOP3.LUT P3, PT, PT, PT, UP0, 0x80, 0x8 ;  /* 0x000000000008781c */ /* 0x000fe20003f6f008 */
[----:B0-----:R-:W-:Y:S01]  /*4770*/  @P4 IMAD R242, R134, UR38, R135 ;  /* 0x0000002686f24c24 */ /* 0x001fe2000f8e0287 */
[----:B------:R-:W-:Y:S02]  /*4780*/  CS2R R134, SRZ ;  /* 0x0000000000867805 */ /* 0x000fe4000001ff00 */
[----:B------:R-:W-:-:S04]  /*4790*/  PLOP3.LUT P4, PT, PT, PT, UP0, 0x80, 0x8 ;  /* 0x000000000008781c */ /* 0x000fc80003f8f008 */
[----:B------:R0:W2:Y:S09]  /*47a0*/  @!P2 LDG.E.128 R132, desc[UR36][R240.64] ;  /* 0x00000024f084a981 */ /* 0x0000b2000c1e1d00 */
[----:B------:R-:W-:Y:S01]  /*47b0*/  @P4 IMAD R242, R242, 0x70, RZ ;  /* 0x00000070f2f24824 */ /* 0x000fe200078e02ff */
[----:B------:R-:W-:Y:S01]  /*47c0*/  PLOP3.LUT P4, PT, PT, PT, UP0, 0x80, 0x8 ;  /* 0x000000000008781c */ /* 0x000fe20003f8f008 */
[----:B0-----:R-:W0:Y:S01]  /*47d0*/  @P3 LDC.64 R240, c[0x0][0x450] ;  /* 0x00011400fff03b82 */ /* 0x001e220000000a00 */
[----:B------:R-:W-:-:S13]  /*47e0*/  PLOP3.LUT P3, PT, PT, PT, UP0, 0x80, 0x8 ;  /* 0x000000000008781c */ /* 0x000fda0003f6f008 */
        /* <DEDUP_REMOVED lines=28> */
.L_x_1827:
[----:B------:R-:W-:Y:S05]  /*49b0*/  BSYNC.RECONVERGENT B2 ;  /* 0x0000000000027941 */ /* 0x000fea0003800200 */
.L_x_1826:
[----:B------:R-:W-:Y:S01]  /*49c0*/  BSSY.RECONVERGENT B2, `(.L_x_1828) ;  /* 0x0000039000027945 */ /* 0x000fe20003800200 */
[----:B------:R-:W-:-:S03]  /*49d0*/  IMAD.IADD R3, R3, 0x1, R250 ;  /* 0x0000000103037824 */ /* 0x000fc600078e02fa */
[----:B------:R-:W-:Y:S05]  /*49e0*/  @P1 BRA `(.L_x_1829) ;  /* 0x0000000000d81947 */ /* 0x000fea0003800000 */
[----:B------:R-:W-:Y:S02]  /*49f0*/  ISETP.NE.AND P2, PT, R2, RZ, PT ;  /* 0x000000ff0200720c */ /* 0x000fe40003f45270 */
[----:B------:R-:W-:-:S11]  /*4a00*/  SHF.L.U32 R248, R3, 0x2, RZ ;  /* 0x0000000203f87819 */ /* 0x000fd600000006ff */
        /* <DEDUP_REMOVED lines=52> */
.L_x_1829:
[----:B------:R-:W-:Y:S05]  /*4d50*/  BSYNC.RECONVERGENT B2 ;  /* 0x0000000000027941 */ /* 0x000fea0003800200 */
.L_x_1828:
[----:B------:R-:W-:Y:S01]  /*4d60*/  BSSY.RECONVERGENT B2, `(.L_x_1830) ;  /* 0x0000039000027945 */ /* 0x000fe20003800200 */
[----:B------:R-:W-:-:S03]  /*4d70*/  IMAD.IADD R3, R3, 0x1, R250 ;  /* 0x0000000103037824 */ /* 0x000fc600078e02fa */
        /* <DEDUP_REMOVED lines=55> */
.L_x_1831:
[----:B------:R-:W-:Y:S05]  /*50f0*/  BSYNC.RECONVERGENT B2 ;  /* 0x0000000000027941 */ /* 0x000fea0003800200 */
.L_x_1830:
[----:B------:R-:W-:Y:S04]  /*5100*/  BSSY.RECONVERGENT B2, `(.L_x_1832) ;  /* 0x0000039000027945 */ /* 0x000fe80003800200 */
[----:B------:R-:W-:Y:S05]  /*5110*/  @P1 BRA `(.L_x_1833) ;  /* 0x0000000000dc1947 */ /* 0x000fea0003800000 */
[----:B------:R-:W-:Y:S01]  /*5120*/  ISETP.NE.AND P2, PT, R2, RZ, PT ;  /* 0x000000ff0200720c */ /* 0x000fe20003f45270 */
[----:B------:R-:W-:-:S05]  /*5130*/  IMAD R248, R250, 0x20, R0 ;  /* 0x00000020faf87824 */ /* 0x000fca00078e0200 */
[----:B------:R-:W-:-:S07]  /*5140*/  ISETP.GE.AND P3, PT, R248, R252, PT ;  /* 0x000000fcf800720c */ /* 0x000fce0003f66270 */
[----:B------:R-:W-:Y:S01]  /*5150*/  VOTEU.ANY UP0, P2 ;  /* 0x0000000000ff7886 */ /* 0x000fe20001000100 */
[----:B------:R-:W-:Y:S02]  /*5160*/  PLOP3.LUT P2, PT, PT, PT, UP0, 0x80, 0x8 ;  /* 0x000000000008781c */ /* 0x000fe40003f4f008 */
[----:B------:R-:W-:-:S03]  /*5170*/  PLOP3.LUT P4, PT, PT, PT, UP0, 0x80, 0x8 ;  /* 0x000000000008781c */ /* 0x000fc60003f8f008 */
[----:B------:R-:W5:Y:S01]  /*5180*/  @!P3 LDC.64 R144, c[0x0][0x3b8] ;  /* 0x0000ee00ff90bb82 */ /* 0x000f620000000a00 */
[----:B------:R-:W-:Y:S01]  /*5190*/  @!P3 IMAD R242, R250, UR35, RZ ;  /* 0x00000023faf2bc24 */ /* 0x000fe2000f8e02ff */
[----:B01234-:R-:W-:-:S06]  /*51a0*/  @!P3 SHF.R.S32.HI R240, RZ, 0x1f, R248 ;  /* 0x0000001ffff0b819 */ /* 0x01ffcc00000114f8 */
[----:B------:R-:W0:Y:S01]  /*51b0*/  @P2 S2R R147, SR_CTAID.X ;  /* 0x0000000000932919 */ /* 0x000e220000002500 */
[----:B------:R-:W-:Y:S01]  /*51c0*/  PLOP3.LUT P2, PT, PT, PT, UP0, 0x80, 0x8 ;  /* 0x000000000008781c */ /* 0x000fe20003f4f008 */
[----:B------:R-:W0:Y:S01]  /*51d0*/  @P4 LDC R146, c[0x0][0x3f8] ;  /* 0x0000fe00ff924b82 */ /* 0x000e220000000800 */
[----:B------:R-:W-:-:S04]  /*51e0*/  @!P3 IADD3 R241, P4, PT, R242, R248, RZ ;  /* 0x000000f8f2f1b210 */ /* 0x000fc80007f9e0ff */
[----:B------:R-:W-:Y:S02]  /*51f0*/  @!P3 LEA.HI.X.SX32 R242, R242, R240, 0x1, P4 ;  /* 0x000000f0f2f2b211 */ /* 0x000fe400020f0eff */
[----:B-----5:R-:W-:-:S04]  /*5200*/  @!P3 LEA R240, P4, R241, R144, 0x2 ;  /* 0x00000090f1f0b211 */ /* 0x020fc800078810ff */
        /* <DEDUP_REMOVED lines=40> */
.L_x_1833:
[----:B------:R-:W-:Y:S05]  /*5490*/  BSYNC.RECONVERGENT B2 ;  /* 0x0000000000027941 */ /* 0x000fea0003800200 */
.L_x_1832:
[----:B------:R-:W-:Y:S01]  /*54a0*/  BSSY.RECONVERGENT B2, `(.L_x_1834) ;  /* 0x000003a000027945 */ /* 0x000fe20003800200 */
[C---:B------:R-:W-:Y:S02]  /*54b0*/  IMAD R0, R250.reuse, 0x40, R0 ;  /* 0x00000040fa007824 */ /* 0x040fe400078e0200 */
[----:B------:R-:W-:Y:S01]  /*54c0*/  IMAD R3, R250, 0x2, R3 ;  /* 0x00000002fa037824 */ /* 0x000fe200078e0203 */
[----:B------:R-:W-:Y:S06]  /*54d0*/  @P1 BRA `(.L_x_1835) ;  /* 0x0000000000d81947 */ /* 0x000fec0003800000 */
        /* <DEDUP_REMOVED lines=54> */
.L_x_1835:
[----:B------:R-:W-:Y:S05]  /*5840*/  BSYNC.RECONVERGENT B2 ;  /* 0x0000000000027941 */ /* 0x000fea0003800200 */
.L_x_1834:
        /* <DEDUP_REMOVED lines=57> */
.L_x_1837:
[----:B------:R-:W-:Y:S05]  /*5be0*/  BSYNC.RECONVERGENT B2 ;  /* 0x0000000000027941 */ /* 0x000fea0003800200 */
.L_x_1836:
        /* <DEDUP_REMOVED lines=57> */
.L_x_1839:
[----:B------:R-:W-:Y:S05]  /*5f80*/  BSYNC.RECONVERGENT B2 ;  /* 0x0000000000027941 */ /* 0x000fea0003800200 */
.L_x_1838:
        /* <DEDUP_REMOVED lines=57> */
.L_x_1841:
[----:B------:R-:W-:Y:S05]  /*6320*/  BSYNC.RECONVERGENT B2 ;  /* 0x0000000000027941 */ /* 0x000fea0003800200 */
.L_x_1840:
        /* <DEDUP_REMOVED lines=57> */
.L_x_1843:
[----:B------:R-:W-:Y:S05]  /*66c0*/  BSYNC.RECONVERGENT B2 ;  /* 0x0000000000027941 */ /* 0x000fea0003800200 */
.L_x_1842:
        /* <DEDUP_REMOVED lines=57> */
.L_x_1845:
[----:B------:R-:W-:Y:S05]  /*6a60*/  BSYNC.RECONVERGENT B2 ;  /* 0x0000000000027941 */ /* 0x000fea0003800200 */
.L_x_1844:
        /* <DEDUP_REMOVED lines=57> */
.L_x_1847:
[----:B------:R-:W-:Y:S05]  /*6e00*/  BSYNC.RECONVERGENT B2 ;  /* 0x0000000000027941 */ /* 0x000fea0003800200 */
.L_x_1846:
[----:B------:R-:W-:Y:S04]  /*6e10*/  BSSY.RECONVERGENT B2, `(.L_x_1848) ;  /* 0x0000037000027945 */ /* 0x000fe80003800200 */
[----:B------:R-:W-:Y:S05]  /*6e20*/  @P1 BRA `(.L_x_1849) ;  /* 0x0000000000d41947 */ /* 0x000fea0003800000 */
[----:B------:R-:W-:-:S13]  /*6e30*/  ISETP.NE.AND P2, PT, R2, RZ, PT ;  /* 0x000000ff0200720c */ /* 0x000fda0003f45270 */
        /* <DEDUP_REMOVED lines=52> */
.L_x_1849:
[----:B------:R-:W-:Y:S05]  /*7180*/  BSYNC.RECONVERGENT B2 ;  /* 0x0000000000027941 */ /* 0x000fea0003800200 */
.L_x_1848:
[----:B------:R-:W-:Y:S01]  /*7190*/  BSSY.RECONVERGENT B2, `(.L_x_1850) ;  /* 0x0000039000027945 */ /* 0x000fe20003800200 */
[----:B------:R-:W-:-:S03]  /*71a0*/  IMAD R3, R250, 0x2, R3 ;  /* 0x00000002fa037824 */ /* 0x000fc600078e0203 */
        /* <DEDUP_REMOVED lines=55> */
.L_x_1851:
[----:B------:R-:W-:Y:S05]  /*7520*/  BSYNC.RECONVERGENT B2 ;  /* 0x0000000000027941 */ /* 0x000fea0003800200 */
.L_x_1850:
        /* <DEDUP_REMOVED lines=57> */
.L_x_1853:
[----:B------:R-:W-:Y:S05]  /*78c0*/  BSYNC.RECONVERGENT B2 ;  /* 0x0000000000027941 */ /* 0x000fea0003800200 */
.L_x_1852:
        /* <DEDUP_REMOVED lines=57> */
.L_x_1855:
[----:B------:R-:W-:Y:S05]  /*7c60*/  BSYNC.RECONVERGENT B2 ;  /* 0x0000000000027941 */ /* 0x000fea0003800200 */
.L_x_1854:
        /* <DEDUP_REMOVED lines=57> */
.L_x_1857:
[----:B------:R-:W-:Y:S05]  /*8000*/  BSYNC.RECONVERGENT B2 ;  /* 0x0000000000027941 */ /* 0x000fea0003800200 */
.L_x_1856:
        /* <DEDUP_REMOVED lines=57> */
.L_x_1859:
[----:B------:R-:W-:Y:S05]  /*83a0*/  BSYNC.RECONVERGENT B2 ;  /* 0x0000000000027941 */ /* 0x000fea0003800200 */
.L_x_1858:
        /* <DEDUP_REMOVED lines=57> */
.L_x_1861:
[----:B------:R-:W-:Y:S05]  /*8740*/  BSYNC.RECONVERGENT B2 ;  /* 0x0000000000027941 */ /* 0x000fea0003800200 */
.L_x_1860:
        /* <DEDUP_REMOVED lines=57> */
.L_x_1863:
[----:B------:R-:W-:Y:S05]  /*8ae0*/  BSYNC.RECONVERGENT B2 ;  /* 0x0000000000027941 */ /* 0x000fea0003800200 */
.L_x_1862:
        /* <DEDUP_REMOVED lines=57> */
.L_x_1865:
[----:B------:R-:W-:Y:S05]  /*8e80*/  BSYNC.RECONVERGENT B2 ;  /* 0x0000000000027941 */ /* 0x000fea0003800200 */
.L_x_1864:
        /* <DEDUP_REMOVED lines=57> */
.L_x_1867:
[----:B------:R-:W-:Y:S05]  /*9220*/  BSYNC.RECONVERGENT B2 ;  /* 0x0000000000027941 */ /* 0x000fea0003800200 */
.L_x_1866:
        /* <DEDUP_REMOVED lines=57> */
.L_x_1869:
[----:B------:R-:W-:Y:S05]  /*95c0*/  BSYNC.RECONVERGENT B2 ;  /* 0x0000000000027941 */ /* 0x000fea0003800200 */
.L_x_1868:
        /* <DEDUP_REMOVED lines=57> */
.L_x_1871:
[----:B------:R-:W-:Y:S05]  /*9960*/  BSYNC.RECONVERGENT B2 ;  /* 0x0000000000027941 */ /* 0x000fea0003800200 */
.L_x_1870:
        /* <DEDUP_REMOVED lines=57> */
.L_x_1873:
[----:B------:R-:W-:Y:S05]  /*9d00*/  BSYNC.RECONVERGENT B2 ;  /* 0x0000000000027941 */ /* 0x000fea0003800200 */
.L_x_1872:
        /* <DEDUP_REMOVED lines=57> */
.L_x_1875:
[----:B------:R-:W-:Y:S05]  /*a0a0*/  BSYNC.RECONVERGENT B2 ;  /* 0x0000000000027941 */ /* 0x000fea0003800200 */
.L_x_1874:
        /* <DEDUP_REMOVED lines=57> */
.L_x_1877:
[----:B------:R-:W-:Y:S05]  /*a440*/  BSYNC.RECONVERGENT B2 ;  /* 0x0000000000027941 */ /* 0x000fea0003800200 */
.L_x_1876:
[----:B------:R-:W-:Y:S05]  /*a450*/  @P1 BRA `(.L_x_1878) ;  /* 0x0000002c00c81947 */ /* 0x000fea0003800000 */
[----:B------:R-:W-:Y:S01]  /*a460*/  ISETP.NE.AND P2, PT, R2, RZ, PT ;  /* 0x000000ff0200720c */ /* 0x000fe20003f45270 */
[----:B------:R-:W-:-:S05]  /*a470*/  IMAD.IADD R0, R3, 0x1, R250 ;  /* 0x0000000103007824 */ /* 0x000fca00078e02fa */
[----:B------:R-:W-:-:S07]  /*a480*/  SHF.L.U32 R0, R0, 0x2, RZ ;  /* 0x0000000200007819 */ /* 0x000fce00000006ff */
[----:B------:R-:W-:Y:S01]  /*a490*/  VOTEU.ANY UP0, P2 ;  /* 0x0000000000ff7886 */ /* 0x000fe20001000100 */
[----:B------:R-:W-:Y:S02]  /*a4a0*/  ISETP.GE.AND P2, PT, R0, R252, PT ;  /* 0x000000fc0000720c */ /* 0x000fe40003f46270 */
[----:B------:R-:W-:Y:S02]  /*a4b0*/  PLOP3.LUT P3, PT, PT, PT, UP0, 0x80, 0x8 ;  /* 0x000000000008781c */ /* 0x000fe40003f6f008 */
[----:B------:R-:W-:-:S09]  /*a4c0*/  PLOP3.LUT P4, PT, PT, PT, UP0, 0x80, 0x8 ;  /* 0x000000000008781c */ /* 0x000fd20003f8f008 */
[----:B------:R-:W5:Y:S01]  /*a4d0*/  @!P2 LDC.64 R236, c[0x0][0x3b8] ;  /* 0x0000ee00ffecab82 */ /* 0x000f620000000a00 */
[----:B01234-:R-:W-:Y:S01]  /*a4e0*/  @!P2 IMAD R241, R250, UR35, RZ ;  /* 0x00000023faf1ac24 */ /* 0x01ffe2000f8e02ff */
[----:B------:R-:W0:Y:S01]  /*a4f0*/  @P3 S2R R3, SR_CTAID.X ;  /* 0x0000000000033919 */ /* 0x000e220000002500 */
[----:B------:R-:W-:-:S03]  /*a500*/  @!P2 SHF.R.S32.HI R240, RZ, 0x1f, R0 ;  /* 0x0000001ffff0a819 */ /* 0x000fc60000011400 */
        /* <DEDUP_REMOVED lines=45> */
.L_x_1815:
[----:B------:R-:W-:Y:S01]  /*a7e0*/  ISETP.GE.AND P1, PT, R249, UR39, PT ;  /* 0x00000027f9007c0c */ /* 0x000fe2000bf26270 */
[----:B------:R-:W-:Y:S01]  /*a7f0*/  BSSY.RECONVERGENT B2, `(.L_x_1879) ;  /* 0x0000015000027945 */ /* 0x000fe20003800200 */
[C---:B------:R-:W-:Y:S02]  /*a800*/  IMAD.SHL.U32 R240, R3.reuse, 0x4, RZ ;  /* 0x0000000403f07824 */ /* 0x040fe400078e00ff */
[----:B------:R-:W-:Y:S02]  /*a810*/  IMAD.IADD R3, R3, 0x1, R250 ;  /* 0x0000000103037824 */ /* 0x000fe400078e02fa */
[----:B------:R-:W-:-:S07]  /*a820*/  IMAD R0, R250, 0x70, RZ ;  /* 0x00000070fa007824 */ /* 0x000fce00078e02ff */
        /* <DEDUP_REMOVED lines=10> */
[----:B------:R-:W0:Y:S01]  /*a8d0*/  LDCU.64 UR42, c[0x0][0x3b8] ;  /* 0x00007700ff2a77ac */ /* 0x000e220008000a00 */
[----:B------:R-:W-:-:S05]  /*a8e0*/  IMAD R118, R250, UR35, RZ ;  /* 0x00000023fa767c24 */ /* 0x000fca000f8e02ff */
[----:B------:R-:W-:-:S04]  /*a8f0*/  IADD3 R117, P2, PT, R118, R240, RZ ;  /* 0x000000f076757210 */ /* 0x000fc80007f5e0ff */
[----:B------:R-:W-:Y:S02]  /*a900*/  LEA.HI.X.SX32 R118, R118, RZ, 0x1, P2 ;  /* 0x000000ff76767211 */ /* 0x000fe400010f0eff */
[----:B0-----:R-:W-:-:S04]  /*a910*/  LEA R116, P2, R117, UR42, 0x2 ;  /* 0x0000002a75747c11 */ /* 0x001fc8000f8410ff */
[----:B------:R-:W-:-:S06]  /*a920*/  LEA.HI.X R117, R117, UR43, R118, 0x2, P2 ;  /* 0x0000002b75757c11 */ /* 0x000fcc00090f1476 */
[----:B------:R-:W5:Y:S03]  /*a930*/  LDG.E.128 R116, desc[UR36][R116.64] ;  /* 0x0000002474747981 */ /* 0x000f66000c1e1d00 */
.L_x_1880:
[----:B------:R-:W-:Y:S05]  /*a940*/  BSYNC.RECONVERGENT B2 ;  /* 0x0000000000027941 */ /* 0x000fea0003800200 */
.L_x_1879:
[----:B------:R-:W-:Y:S04]  /*a950*/  BSSY.RECONVERGENT B2, `(.L_x_1881) ;  /* 0x0000014000027945 */ /* 0x000fe80003800200 */
        /* <DEDUP_REMOVED lines=11> */
[----:B------:R-:W0:Y:S01]  /*aa10*/  LDCU.64 UR42, c[0x0][0x3b8] ;  /* 0x00007700ff2a77ac */ /* 0x000e220008000a00 */
[----:B------:R-:W-:Y:S01]  /*aa20*/  IMAD R4, R250, UR35, RZ ;  /* 0x00000023fa047c24 */ /* 0x000fe2000f8e02ff */
[----:B------:R-:W-:-:S04]  /*aa30*/  SHF.R.S32.HI R6, RZ, 0x1f, R241 ;  /* 0x0000001fff067819 */ /* 0x000fc800000114f1 */
[----:B------:R-:W-:-:S04]  /*aa40*/  IADD3 R5, P2, PT, R4, R241, RZ ;  /* 0x000000f104057210 */ /* 0x000fc80007f5e0ff */
[----:B------:R-:W-:Y:S02]  /*aa50*/  LEA.HI.X.SX32 R6, R4, R6, 0x1, P2 ;  /* 0x0000000604067211 */ /* 0x000fe400010f0eff */
[----:B0-----:R-:W-:-:S04]  /*aa60*/  LEA R4, P2, R5, UR42, 0x2 ;  /* 0x0000002a05047c11 */ /* 0x001fc8000f8410ff */
[----:B------:R-:W-:-:S06]  /*aa70*/  LEA.HI.X R5, R5, UR43, R6, 0x2, P2 ;  /* 0x0000002b05057c11 */ /* 0x000fcc00090f1406 */
[----:B------:R-:W5:Y:S03]  /*aa80*/  LDG.E.128 R4, desc[UR36][R4.64] ;  /* 0x0000002404047981 */ /* 0x000f66000c1e1d00 */
.L_x_1882:
[----:B------:R-:W-:Y:S05]  /*aa90*/  BSYNC.RECONVERGENT B2 ;  /* 0x0000000000027941 */ /* 0x000fea0003800200 */
.L_x_1881:
[----:B------:R-:W-:Y:S04]  /*aaa0*/  BSSY.RECONVERGENT B2, `(.L_x_1883) ;  /* 0x0000014000027945 */ /* 0x000fe80003800200 */
[----:B------:R-:W-:Y:S05]  /*aab0*/  @P1 BRA `(.L_x_1884) ;  /* 0x0000000000481947 */ /* 0x000fea0003800000 */
[----:B------:R-:W-:Y:S01]  /*aac0*/  LEA R241, R250, R240, 0x3 ;  /* 0x000000f0faf17211 */ /* 0x000fe200078e18ff */
        /* <DEDUP_REMOVED lines=17> */
.L_x_1884:
[----:B------:R-:W-:Y:S05]  /*abe0*/  BSYNC.RECONVERGENT B2 ;  /* 0x0000000000027941 */ /* 0x000fea0003800200 */
.L_x_1883:
[----:B------:R-:W-:Y:S04]  /*abf0*/  BSSY.RECONVERGENT B2, `(.L_x_1885) ;  /* 0x0000015000027945 */ /* 0x000fe80003800200 */
[----:B------:R-:W-:Y:S05]  /*ac00*/  @P1 BRA `(.L_x_1886) ;  /* 0x00000000004c1947 */ /* 0x000fea0003800000 */
[----:B------:R-:W-:Y:S01]  /*ac10*/  IMAD R124, R250, 0x2, R3 ;  /* 0x00000002fa7c7824 */ /* 0x000fe200078e0203 */
[----:B------:R-:W-:Y:S01]  /*ac20*/  UMOV UR44, URZ ;  /* 0x000000ff002c7c82 */ /* 0x000fe20008000000 */
[----:B------:R-:W-:Y:S01]  /*ac30*/  UMOV UR43, URZ ;  /* 0x000000ff002b7c82 */ /* 0x000fe20008000000 */
[----:B------:R-:W-:Y:S01]  /*ac40*/  UMOV UR42, URZ ;  /* 0x000000ff002a7c82 */ /* 0x000fe20008000000 */
[----:B------:R-:W-:Y:S01]  /*ac50*/  IMAD.U32 R127, RZ, RZ, UR44 ;  /* 0x0000002cff7f7e24 */ /* 0x000fe2000f8e00ff */
[----:B------:R-:W-:Y:S01]  /*ac60*/  SHF.L.U32 R241, R124, 0x2, RZ ;  /* 0x000000027cf17819 */ /* 0x000fe200000006ff */
[----:B------:R-:W-:Y:S02]  /*ac70*/  IMAD.U32 R126, RZ, RZ, UR43 ;  /* 0x0000002bff7e7e24 */ /* 0x000fe4000f8e00ff */
[----:B------:R-:W-:Y:S01]  /*ac80*/  IMAD.U32 R125, RZ, RZ, UR42 ;  /* 0x0000002aff7d7e24 */ /* 0x000fe2000f8e00ff */
[----:B------:R-:W-:Y:S01]  /*ac90*/  ISETP.GE.AND P2, PT, R241, R0, PT ;  /* 0x00000000f100720c */ /* 0x000fe20003f46270 */
[----:B------:R-:W-:-:S12]  /*aca0*/  IMAD.U32 R124, RZ, RZ, UR44 ;  /* 0x0000002cff7c7e24 */ /* 0x000fd8000f8e00ff */
        /* <DEDUP_REMOVED lines=9> */
.L_x_1886:
[----:B------:R-:W-:Y:S05]  /*ad40*/  BSYNC.RECONVERGENT B2 ;  /* 0x0000000000027941 */ /* 0x000fea0003800200 */
.L_x_1885:
[----:B------:R-:W-:Y:S01]  /*ad50*/  BSSY.RECONVERGENT B2, `(.L_x_1887) ;  /* 0x0000015000027945 */ /* 0x000fe20003800200 */
[----:B------:R-:W-:-:S03]  /*ad60*/  IMAD R3, R250, 0x4, R3 ;  /* 0x00000004fa037824 */ /* 0x000fc600078e0203 */
        /* <DEDUP_REMOVED lines=19> */
.L_x_1888:
[----:B------:R-:W-:Y:S05]  /*aea0*/  BSYNC.RECONVERGENT B2 ;  /* 0x0000000000027941 */ /* 0x000fea0003800200 */
.L_x_1887:
[----:B------:R-:W-:Y:S04]  /*aeb0*/  BSSY.RECONVERGENT B2, `(.L_x_1889) ;  /* 0x0000014000027945 */ /* 0x000fe80003800200 */
        /* <DEDUP_REMOVED lines=19> */
.L_x_1890:
[----:B------:R-:W-:Y:S05]  /*aff0*/  BSYNC.RECONVERGENT B2 ;  /* 0x0000000000027941 */ /* 0x000fea0003800200 */
.L_x_1889:
        /* <DEDUP_REMOVED lines=21> */
.L_x_1892:
[----:B------:R-:W-:Y:S05]  /*b150*/  BSYNC.RECONVERGENT B2 ;  /* 0x0000000000027941 */ /* 0x000fea0003800200 */
.L_x_1891:
        /* <DEDUP_REMOVED lines=21> */
.L_x_1894:
[----:B------:R-:W-:Y:S05]  /*b2b0*/  BSYNC.RECONVERGENT B2 ;  /* 0x0000000000027941 */ /* 0x000fea0003800200 */
.L_x_1893:
        /* <DEDUP_REMOVED lines=20> */
.L_x_1896:
[----:B------:R-:W-:Y:S05]  /*b400*/  BSYNC.RECONVERGENT B2 ;  /* 0x0000000000027941 */ /* 0x000fea0003800200 */
.L_x_1895:
        /* <DEDUP_REMOVED lines=22> */
.L_x_1898:
[----:B------:R-:W-:Y:S05]  /*b570*/  BSYNC.RECONVERGENT B2 ;  /* 0x0000000000027941 */ /* 0x000fea0003800200 */
.L_x_1897:
        /* <DEDUP_REMOVED lines=21> */
.L_x_1900:
[----:B------:R-:W-:Y:S05]  /*b6d0*/  BSYNC.RECONVERGENT B2 ;  /* 0x0000000000027941 */ /* 0x000fea0003800200 */
.L_x_1899:
        /* <DEDUP_REMOVED lines=21> */
.L_x_1902:
[----:B------:R-:W-:Y:S05]  /*b830*/  BSYNC.RECONVERGENT B2 ;  /* 0x0000000000027941 */ /* 0x000fea0003800200 */
.L_x_1901:
        /* <DEDUP_REMOVED lines=21> */
.L_x_1904:
[----:B------:R-:W-:Y:S05]  /*b990*/  BSYNC.RECONVERGENT B2 ;  /* 0x0000000000027941 */ /* 0x000fea0003800200 */
.L_x_1903:
        /* <DEDUP_REMOVED lines=21> */
.L_x_1906:
[----:B------:R-:W-:Y:S05]  /*baf0*/  BSYNC.RECONVERGENT B2 ;  /* 0x0000000000027941 */ /* 0x000fea0003800200 */
.L_x_1905:
        /* <DEDUP_REMOVED lines=21> */
.L_x_1908:
[----:B------:R-:W-:Y:S05]  /*bc50*/  BSYNC.RECONVERGENT B2 ;  /* 0x0000000000027941 */ /* 0x000fea0003800200 */
.L_x_1907:
        /* <DEDUP_REMOVED lines=21> */
.L_x_1910:
[----:B------:R-:W-:Y:S05]  /*bdb0*/  BSYNC.RECONVERGENT B2 ;  /* 0x0000000000027941 */ /* 0x000fea0003800200 */
.L_x_1909:
        /* <DEDUP_REMOVED lines=19> */
.L_x_1912:
[----:B------:R-:W-:Y:S05]  /*bef0*/  BSYNC.RECONVERGENT B2 ;  /* 0x0000000000027941 */ /* 0x000fea0003800200 */
.L_x_1911:
        /* <DEDUP_REMOVED lines=21> */
.L_x_1914:
[----:B------:R-:W-:Y:S05]  /*c050*/  BSYNC.RECONVERGENT B2 ;  /* 0x0000000000027941 */ /* 0x000fea0003800200 */
.L_x_1913:
        /* <DEDUP_REMOVED lines=21> */
.L_x_1916:
[----:B------:R-:W-:Y:S05]  /*c1b0*/  BSYNC.RECONVERGENT B2 ;  /* 0x0000000000027941 */ /* 0x000fea0003800200 */
.L_x_1915:
        /* <DEDUP_REMOVED lines=21> */
.L_x_1918:
[----:B------:R-:W-:Y:S05]  /*c310*/  BSYNC.RECONVERGENT B2 ;  /* 0x0000000000027941 */ /* 0x000fea0003800200 */
.L_x_1917:
        /* <DEDUP_REMOVED lines=21> */
.L_x_1920:
[----:B------:R-:W-:Y:S05]  /*c470*/  BSYNC.RECONVERGENT B2 ;  /* 0x0000000000027941 */ /* 0x000fea0003800200 */
.L_x_1919:
        /* <DEDUP_REMOVED lines=21> */
.L_x_1922:
[----:B------:R-:W-:Y:S05]  /*c5d0*/  BSYNC.RECONVERGENT B2 ;  /* 0x0000000000027941 */ /* 0x000fea0003800200 */
.L_x_1921:
        /* <DEDUP_REMOVED lines=21> */
.L_x_1924:
[----:B------:R-:W-:Y:S05]  /*c730*/  BSYNC.RECONVERGENT B2 ;  /* 0x0000000000027941 */ /* 0x000fea0003800200 */
.L_x_1923:
        /* <DEDUP_REMOVED lines=21> */
.L_x_1926:
[----:B------:R-:W-:Y:S05]  /*c890*/  BSYNC.RECONVERGENT B2 ;  /* 0x0000000000027941 */ /* 0x000fea0003800200 */
.L_x_1925:
        /* <DEDUP_REMOVED lines=21> */
.L_x_1928:
[----:B------:R-:W-:Y:S05]  /*c9f0*/  BSYNC.RECONVERGENT B2 ;  /* 0x0000000000027941 */ /* 0x000fea0003800200 */
.L_x_1927:
        /* <DEDUP_REMOVED lines=21> */
.L_x_1930:
[----:B------:R-:W-:Y:S05]  /*cb50*/  BSYNC.RECONVERGENT B2 ;  /* 0x0000000000027941 */ /* 0x000fea0003800200 */
.L_x_1929:
        /* <DEDUP_REMOVED lines=21> */
.L_x_1932:
[----:B------:R-:W-:Y:S05]  /*ccb0*/  BSYNC.RECONVERGENT B2 ;  /* 0x0000000000027941 */ /* 0x000fea0003800200 */
.L_x_1931:
        /* <DEDUP_REMOVED lines=21> */
.L_x_1934:
[----:B------:R-:W-:Y:S05]  /*ce10*/  BSYNC.RECONVERGENT B2 ;  /* 0x0000000000027941 */ /* 0x000fea0003800200 */
.L_x_1933:
        /* <DEDUP_REMOVED lines=21> */
.L_x_1936:
[----:B------:R-:W-:Y:S05]  /*cf70*/  BSYNC.RECONVERGENT B2 ;  /* 0x0000000000027941 */ /* 0x000fea0003800200 */
.L_x_1935:
        /* <DEDUP_REMOVED lines=21> */
.L_x_1938:
[----:B------:R-:W-:Y:S05]  /*d0d0*/  BSYNC.RECONVERGENT B2 ;  /* 0x0000000000027941 */ /* 0x000fea0003800200 */
.L_x_1937:
        /* <DEDUP_REMOVED lines=21> */
.L_x_1940:
[----:B------:R-:W-:Y:S05]  /*d230*/  BSYNC.RECONVERGENT B2 ;  /* 0x0000000000027941 */ /* 0x000fea0003800200 */
.L_x_1939:
        /* <DEDUP_REMOVED lines=20> */
.L_x_1878:
[----:B------:R-:W-:Y:S05]  /*d380*/  BSYNC.RECONVERGENT B0 ;  /* 0x0000000000007941 */ /* 0x000fea0003800200 */
.L_x_1814:
        /* <DEDUP_REMOVED lines=9> */
[----:B------:R-:W2:Y:S04]  /*d420*/  LDL R248, [R1+0x124] ;  /* 0x0001240001f87983 */ /* 0x000ea80000100800 */
[----:B------:R-:W2:Y:S04]  /*d430*/  LDL R243, [R1+0x110] ;  /* 0x0001100001f37983 */ /* 0x000ea80000100800 */
[----:B------:R-:W2:Y:S04]  /*d440*/  LDL R242, [R1+0x114] ;  /* 0x0001140001f27983 */ /* 0x000ea80000100800 */
[----:B01234-:R-:W2:Y:S04]  /*d450*/  LDL R241, [R1+0x100] ;  /* 0x0001000001f17983 */ /* 0x01fea80000100800 */
[----:B------:R-:W3:Y:S04]  /*d460*/  LDL R240, [R1+0x104] ;  /* 0x0001040001f07983 */ /* 0x000ee80000100800 */
[----:B------:R0:W-:Y:S04]  /*d470*/  STL [R1+0x1bc], R24 ;  /* 0x0001bc1801007387 */ /* 0x0001e80000100800 */
[----:B0-----:R-:W4:Y:S04]  /*d480*/  LDL R24, [R1+0x140] ;  /* 0x0001400001187983 */ /* 0x001f280000100800 */
[----:B------:R0:W-:Y:S04]  /*d490*/  STL [R1+0x1b8], R23 ;  /* 0x0001b81701007387 */ /* 0x0001e80000100800 */
[----:B0-----:R-:W2:Y:S04]  /*d4a0*/  LDL R23, [R1+0x164] ;  /* 0x0001640001177983 */ /* 0x001ea80000100800 */
[----:B------:R0:W-:Y:S04]  /*d4b0*/  STL [R1+0x1b4], R22 ;  /* 0x0001b41601007387 */ /* 0x0001e80000100800 */
        /* <DEDUP_REMOVED lines=15> */
[----:B0-----:R-:W3:Y:S04]  /*d5b0*/  LDL R22, [R1+0xe0] ;  /* 0x0000e00001167983 */ /* 0x001ee80000100800 */
[----:B-1----:R-:W3:Y:S04]  /*d5c0*/  LDL R21, [R1+0xe4] ;  /* 0x0000e40001157983 */ /* 0x002ee80000100800 */
[----:B------:R-:W3:Y:S04]  /*d5d0*/  LDL R20, [R1+0xd0] ;  /* 0x0000d00001147983 */ /* 0x000ee80000100800 */
        /* <DEDUP_REMOVED lines=12> */
[----:B------:R-:W3:Y:S01]  /*d6a0*/  LDL R2, [R1+0x170] ;  /* 0x0001700001027983 */ /* 0x000ee20000100800 */
[----:B-----5:R-:W-:Y:S01]  /*d6b0*/  FMUL.FTZ R3, R3, R4 ;  /* 0x0000000403037220 */ /* 0x020fe20000410000 */
[----:B------:R-:W-:-:S04]  /*d6c0*/  FMUL.FTZ R0, R0, R5 ;  /* 0x0000000500007220 */ /* 0x000fc80000410000 */
[----:B------:R-:W-:Y:S02]  /*d6d0*/  FFMA.FTZ R0, R252, R117, R0 ;  /* 0x00000075fc007223 */ /* 0x000fe40000010000 */
[----:B------:R-:W3:Y:S02]  /*d6e0*/  LDL R252, [R1+0xb4] ;  /* 0x0000b40001fc7983 */ /* 0x000ee40000100800 */
[----:B------:R-:W-:Y:S02]  /*d6f0*/  FFMA.FTZ R0, R248, R121, R0 ;  /* 0x00000079f8007223 */ /* 0x000fe40000010000 */
[----:B------:R-:W3:Y:S01]  /*d700*/  LDL R248, [R1+0xa4] ;  /* 0x0000a40001f87983 */ /* 0x000ee20000100800 */
[----:B----4-:R-:W-:-:S03]  /*d710*/  FFMA.FTZ R3, R24, R116, R3 ;  /* 0x0000007418037223 */ /* 0x010fc60000010003 */
[----:B------:R-:W4:Y:S01]  /*d720*/  LDL R24, [R1+0xf0] ;  /* 0x0000f00001187983 */ /* 0x000f220000100800 */
[----:B--2---:R-:W-:-:S03]  /*d730*/  R2UR UR76, R23 ;  /* 0x00000000174c72ca */ /* 0x004fc600000e0000 */
[----:B------:R-:W2:Y:S01]  /*d740*/  LDL R23, [R1+0xf4] ;  /* 0x0000f40001177983 */ /* 0x000ea20000100800 */
[----:B------:R-:W-:-:S03]  /*d750*/  FFMA.FTZ R3, R250, R120, R3 ;  /* 0x00000078fa037223 */ /* 0x000fc60000010003 */
[----:B------:R-:W2:Y:S01]  /*d760*/  LDL R250, [R1+0xa0] ;  /* 0x0000a00001fa7983 */ /* 0x000ea20000100800 */
[----:B------:R-:W-:Y:S01]  /*d770*/  FFMA.FTZ R3, R243, R124, R3 ;  /* 0x0000007cf3037223 */ /* 0x000fe20000010003 */
[----:B------:R-:W-:Y:S02]  /*d780*/  FFMA.FTZ R0, R242, R125, R0 ;  /* 0x0000007df2007223 */ /* 0x000fe40000010000 */
[----:B------:R-:W2:Y:S01]  /*d790*/  LDL R243, [R1+0x90] ;  /* 0x0000900001f37983 */ /* 0x000ea20000100800 */
[----:B------:R-:W-:-:S03]  /*d7a0*/  FFMA.FTZ R3, R241, R128, R3 ;  /* 0x00000080f1037223 */ /* 0x000fc60000010003 */
[----:B------:R-:W2:Y:S01]  /*d7b0*/  LDL R242, [R1+0x94] ;  /* 0x0000940001f27983 */ /* 0x000ea20000100800 */
[----:B---3--:R-:W-:-:S03]  /*d7c0*/  FFMA.FTZ R0, R240, R129, R0 ;  /* 0x00000081f0007223 */ /* 0x008fc60000010000 */
[----:B------:R-:W3:Y:S04]  /*d7d0*/  LDL R241, [R1+0x80] ;  /* 0x0000800001f17983 */ /* 0x000ee80000100800 */
[----:B------:R-:W3:Y:S01]  /*d7e0*/  LDL R240, [R1+0x84] ;  /* 0x0000840001f07983 */ /* 0x000ee20000100800 */
[----:B----4-:R-:W-:-:S03]  /*d7f0*/  FFMA.FTZ R3, R24, R132, R3 ;  /* 0x0000008418037223 */ /* 0x010fc60000010003 */
[----:B------:R-:W5:Y:S01]  /*d800*/  LDL.LU R24, [R1+0x1bc] ;  /* 0x0001bc0001187983 */ /* 0x000f620000300800 */
[----:B------:R-:W-:Y:S01]  /*d810*/  FFMA.FTZ R3, R22, R136, R3 ;  /* 0x0000008816037223 */ /* 0x000fe20000010003 */
[----:B--2---:R-:W-:-:S03]  /*d820*/  FFMA.FTZ R0, R23, R133, R0 ;  /* 0x0000008517007223 */ /* 0x004fc60000010000 */
[----:B------:R-:W-:Y:S01]  /*d830*/  FFMA.FTZ R3, R20, R140, R3 ;  /* 0x0000008c14037223 */ /* 0x000fe20000010003 */
[----:B------:R-:W5:Y:S01]  /*d840*/  LDL.LU R23, [R1+0x1b8] ;  /* 0x0001b80001177983 */ /* 0x000f620000300800 */
[----:B------:R-:W-:Y:S02]  /*d850*/  FFMA.FTZ R0, R21, R137, R0 ;  /* 0x0000008915007223 */ /* 0x000fe40000010000 */
[----:B------:R-:W-:Y:S01]  /*d860*/  FFMA.FTZ R3, R18, R144, R3 ;  /* 0x0000009012037223 */ /* 0x000fe20000010003 */
[----:B------:R-:W5:Y:S01]  /*d870*/  LDL.LU R22, [R1+0x1b4] ;  /* 0x0001b40001167983 */ /* 0x000f620000300800 */
[----:B------:R-:W-:Y:S02]  /*d880*/  FFMA.FTZ R0, R19, R141, R0 ;  /* 0x0000008d13007223 */ /* 0x000fe40000010000 */
[----:B------:R-:W-:Y:S01]  /*d890*/  FFMA.FTZ R3, R16, R148, R3 ;  /* 0x0000009410037223 */ /* 0x000fe20000010003 */
[----:B------:R-:W5:Y:S01]  /*d8a0*/  LDL.LU R21, [R1+0x1b0] ;  /* 0x0001b00001157983 */ /* 0x000f620000300800 */
[----:B------:R-:W-:-:S02]  /*d8b0*/  FFMA.FTZ R0, R17, R145, R0 ;  /* 0x0000009111007223 */ /* 0x000fc40000010000 */
[----:B------:R-:W-:Y:S01]  /*d8c0*/  FFMA.FTZ R3, R250, R152, R3 ;  /* 0x00000098fa037223 */ /* 0x000fe20000010003 */
[----:B------:R-:W5:Y:S01]  /*d8d0*/  LDL.LU R20, [R1+0x1ac] ;  /* 0x0001ac0001147983 */ /* 0x000f620000300800 */
[----:B------:R-:W-:Y:S02]  /*d8e0*/  FFMA.FTZ R0, R252, R149, R0 ;  /* 0x00000095fc007223 */ /* 0x000fe40000010000 */
[----:B------:R-:W-:Y:S01]  /*d8f0*/  FFMA.FTZ R3, R243, R156, R3 ;  /* 0x0000009cf3037223 */ /* 0x000fe20000010003 */
[----:B------:R-:W5:Y:S01]  /*d900*/  LDL.LU R19, [R1+0x1a8] ;  /* 0x0001a80001137983 */ /* 0x000f620000300800 */
[----:B------:R-:W-:Y:S02]  /*d910*/  FFMA.FTZ R0, R248, R153, R0 ;  /* 0x00000099f8007223 */ /* 0x000fe40000010000 */
[----:B---3--:R-:W-:Y:S01]  /*d920*/  FFMA.FTZ R3, R241, R160, R3 ;  /* 0x000000a0f1037223 */ /* 0x008fe20000010003 */
        /* <DEDUP_REMOVED lines=8> */
[----:B------:R-:W-:Y:S01]  /*d9b0*/  FFMA.FTZ R3, R11, R172, R3 ;  /* 0x000000ac0b037223 */ /* 0x000fe20000010003 */
[----:B------:R-:W2:Y:S01]  /*d9c0*/  LDL R252, [R1+0x148] ;  /* 0x0001480001fc7983 */ /* 0x000ea20000100800 */
[----:B------:R-:W-:-:S02]  /*d9d0*/  FFMA.FTZ R0, R12, R169, R0 ;  /* 0x000000a90c007223 */ /* 0x000fc40000010000 */
[----:B------:R-:W-:Y:S01]  /*d9e0*/  FFMA.FTZ R3, R9, R176, R3 ;  /* 0x000000b009037223 */ /* 0x000fe20000010003 */
[----:B------:R-:W3:Y:S01]  /*d9f0*/  LDL R250, [R1+0x128] ;  /* 0x0001280001fa7983 */ /* 0x000ee20000100800 */
[----:B------:R-:W-:Y:S02]  /*da00*/  FFMA.FTZ R0, R10, R173, R0 ;  /* 0x000000ad0a007223 */ /* 0x000fe40000010000 */
[----:B------:R-:W-:Y:S01]  /*da10*/  FFMA.FTZ R3, R2, R180, R3 ;  /* 0x000000b402037223 */ /* 0x000fe20000010003 */
[----:B------:R-:W4:Y:S01]  /*da20*/  LDL R248, [R1+0x118] ;  /* 0x0001180001f87983 */ /* 0x000f220000100800 */
[----:B------:R-:W-:Y:S02]  /*da30*/  FFMA.FTZ R0, R8, R177, R0 ;  /* 0x000000b108007223 */ /* 0x000fe40000010000 */
[----:B------:R-:W-:Y:S01]  /*da40*/  FFMA.FTZ R3, R184, UR69, R3 ;  /* 0x00000045b8037c23 */ /* 0x000fe20008010003 */
[----:B------:R-:W4:Y:S01]  /*da50*/  LDL R243, [R1+0x108] ;  /* 0x0001080001f37983 */ /* 0x000f220000100800 */
[----:B------:R-:W-:-:S02]  /*da60*/  FFMA.FTZ R0, R181, UR72, R0 ;  /* 0x00000048b5007c23 */ /* 0x000fc40008010000 */
[----:B------:R-:W-:Y:S01]  /*da70*/  FFMA.FTZ R3, R188, UR65, R3 ;  /* 0x00000041bc037c23 */ /* 0x000fe20008010003 */
[----:B------:R-:W4:Y:S01]  /*da80*/  LDL R242, [R1+0xf8] ;  /* 0x0000f80001f27983 */ /* 0x000f220000100800 */
[----:B------:R-:W-:Y:S02]  /*da90*/  FFMA.FTZ R0, R185, UR68, R0 ;  /* 0x00000044b9007c23 */ /* 0x000fe40008010000 */
[----:B------:R-:W-:Y:S01]  /*daa0*/  FFMA.FTZ R3, R192, UR61, R3 ;  /* 0x0000003dc0037c23 */ /* 0x000fe20008010003 */
[----:B------:R-:W4:Y:S01]  /*dab0*/  LDL R241, [R1+0xe8] ;  /* 0x0000e80001f17983 */ /* 0x000f220000100800 */
[----:B------:R-:W-:Y:S02]  /*dac0*/  FFMA.FTZ R0, R189, UR64, R0 ;  /* 0x00000040bd007c23 */ /* 0x000fe40008010000 */
        /* <DEDUP_REMOVED lines=30> */
[----:B------:R-:W-:Y:S02]  /*dcb0*/  FFMA.FTZ R3, R236, UR34, R3 ;  /* 0x00000022ec037c23 */ /* 0x000fe40008010003 */
[----:B------:R-:W-:-:S04]  /*dcc0*/  FFMA.FTZ R0, R233, UR29, R0 ;  /* 0x0000001de9007c23 */ /* 0x000fc80008010000 */
[----:B------:R-:W-:-:S04]  /*dcd0*/  FFMA.FTZ R0, R237, UR33, R0 ;  /* 0x00000021ed007c23 */ /* 0x000fc80008010000 */
[----:B------:R-:W-:Y:S02]  /*dce0*/  FADD.FTZ R0, R3, R0 ;  /* 0x0000000003007221 */ /* 0x000fe40000010000 */
[----:B------:R-:W2:Y:S02]  /*dcf0*/  LDL R3, [R1+0x138] ;  /* 0x0001380001037983 */ /* 0x000ea40000100800 */
[----:B--2---:R-:W-:-:S04]  /*dd00*/  FMUL.FTZ R3, R3, R6 ;  /* 0x0000000603037220 */ /* 0x004fc80000410000 */
[----:B------:R-:W-:Y:S02]  /*dd10*/  FFMA.FTZ R3, R252, R118, R3 ;  /* 0x00000076fc037223 */ /* 0x000fe40000010003 */
[----:B------:R-:W2:Y:S02]  /*dd20*/  LDL R252, [R1+0xac] ;  /* 0x0000ac0001fc7983 */ /* 0x000ea40000100800 */
[----:B---3--:R-:W-:Y:S02]  /*dd30*/  FFMA.FTZ R3, R250, R122, R3 ;  /* 0x0000007afa037223 */ /* 0x008fe40000010003 */
[----:B------:R-:W3:Y:S02]  /*dd40*/  LDL R250, [R1+0x9c] ;  /* 0x00009c0001fa7983 */ /* 0x000ee40000100800 */
[----:B----4-:R-:W-:Y:S02]  /*dd50*/  FFMA.FTZ R3, R248, R126, R3 ;  /* 0x0000007ef8037223 */ /* 0x010fe40000010003 */
[----:B------:R-:W4:Y:S02]  /*dd60*/  LDL R248, [R1+0x8c] ;  /* 0x00008c0001f87983 */ /* 0x000f240000100800 */
[----:B------:R-:W-:-:S02]  /*dd70*/  FFMA.FTZ R3, R243, R130, R3 ;  /* 0x00000082f3037223 */ /* 0x000fc40000010003 */
[----:B------:R-:W4:Y:S02]  /*dd80*/  LDL R243, [R1+0x7c] ;  /* 0x00007c0001f37983 */ /* 0x000f240000100800 */
[----:B------:R-:W-:Y:S02]  /*dd90*/  FFMA.FTZ R3, R242, R134, R3 ;  /* 0x00000086f2037223 */ /* 0x000fe40000010003 */
[----:B------:R-:W4:Y:S02]  /*dda0*/  LDL R242, [R1+0x6c] ;  /* 0x00006c0001f27983 */ /* 0x000f240000100800 */
[----:B------:R-:W-:Y:S02]  /*ddb0*/  FFMA.FTZ R3, R241, R138, R3 ;  /* 0x0000008af1037223 */ /* 0x000fe40000010003 */
[----:B------:R-:W4:Y:S02]  /*ddc0*/  LDL R241, [R1+0x5c] ;  /* 0x00005c0001f17983 */ /* 0x000f240000100800 */
[----:B------:R-:W-:-:S02]  /*ddd0*/  FFMA.FTZ R3, R240, R142, R3 ;  /* 0x0000008ef0037223 */ /* 0x000fc40000010003 */
[----:B------:R-:W2:Y:S02]  /*dde0*/  LDL R240, [R1+0x13c] ;  /* 0x00013c0001f07983 */ /* 0x000ea40000100800 */
[----:B------:R-:W-:Y:S02]  /*ddf0*/  FFMA.FTZ R3, R15, R146, R3 ;  /* 0x000000920f037223 */ /* 0x000fe40000010003 */
[----:B------:R-:W3:Y:S02]  /*de00*/  LDL R15, [R1+0x14c] ;  /* 0x00014c00010f7983 */ /* 0x000ee40000100800 */
[----:B------:R-:W-:Y:S02]  /*de10*/  FFMA.FTZ R3, R14, R150, R3 ;  /* 0x000000960e037223 */ /* 0x000fe40000010003 */
        /* <DEDUP_REMOVED lines=31> */
[----:B--2---:R-:W-:Y:S02]  /*e010*/  FMUL.FTZ R3, R240, R7 ;  /* 0x00000007f0037220 */ /* 0x004fe40000410000 */
[----:B------:R-:W2:Y:S02]  /*e020*/  LDL R240, [R1+0x4c] ;  /* 0x00004c0001f07983 */ /* 0x000ea40000100800 */
[----:B---3--:R-:W-:Y:S02]  /*e030*/  FFMA.FTZ R3, R15, R119, R3 ;  /* 0x000000770f037223 */ /* 0x008fe40000010003 */
[----:B------:R-:W5:Y:S02]  /*e040*/  LDL.LU R15, [R1+0x198] ;  /* 0x00019800010f7983 */ /* 0x000f640000300800 */
[----:B----4-:R-:W-:Y:S02]  /*e050*/  FFMA.FTZ R3, R14, R123, R3 ;  /* 0x0000007b0e037223 */ /* 0x010fe40000010003 */
[----:B------:R-:W5:Y:S02]  /*e060*/  LDL.LU R14, [R1+0x194] ;  /* 0x00019400010e7983 */ /* 0x000f640000300800 */
[----:B------:R-:W-:-:S02]  /*e070*/  FFMA.FTZ R3, R13, R127, R3 ;  /* 0x0000007f0d037223 */ /* 0x000fc40000010003 */
[----:B------:R-:W5:Y:S02]  /*e080*/  LDL.LU R13, [R1+0x190] ;  /* 0x00019000010d7983 */ /* 0x000f640000300800 */
[----:B------:R-:W-:Y:S02]  /*e090*/  FFMA.FTZ R3, R12, R131, R3 ;  /* 0x000000830c037223 */ /* 0x000fe40000010003 */
        /* <DEDUP_REMOVED lines=11> */
[----:B------:R-:W-:-:S04]  /*e150*/  FFMA.FTZ R3, R252, R155, R3 ;  /* 0x0000009bfc037223 */ /* 0x000fc80000010003 */
[----:B------:R-:W-:-:S04]  /*e160*/  FFMA.FTZ R3, R250, R159, R3 ;  /* 0x0000009ffa037223 */ /* 0x000fc80000010003 */
[----:B------:R-:W-:Y:S02]  /*e170*/  FFMA.FTZ R3, R248, R163, R3 ;  /* 0x000000a3f8037223 */ /* 0x000fe40000010003 */
[----:B------:R-:W3:Y:S02]  /*e180*/  LDL R248, [R1+0x158] ;  /* 0x0001580001f87983 */ /* 0x000ee40000100800 */
[----:B------:R-:W-:Y:S01]  /*e190*/  FFMA.FTZ R3, R243, R167, R3 ;  /* 0x000000a7f3037223 */ /* 0x000fe20000010003 */
[----:B------:R-:W-:Y:S01]  /*e1a0*/  ISETP.NE.U32.AND P1, PT, RZ, UR44, PT ;  /* 0x0000002cff007c0c */ /* 0x000fe2000bf25070 */
[----:B------:R-:W4:Y:S02]  /*e1b0*/  LDL R243, [R1+0x15c] ;  /* 0x00015c0001f37983 */ /* 0x000f240000100800 */
[----:B------:R-:W-:Y:S01]  /*e1c0*/  FFMA.FTZ R3, R242, R171, R3 ;  /* 0x000000abf2037223 */ /* 0x000fe20000010003 */
[----:B------:R-:W-:Y:S01]  /*e1d0*/  ISETP.NE.U32.AND P2, PT, RZ, UR42, PT ;  /* 0x0000002aff007c0c */ /* 0x000fe2000bf45070 */
[----:B------:R-:W0:Y:S01]  /*e1e0*/  LDCU UR42, c[0x0][0x410] ;  /* 0x00008200ff2a77ac */ /* 0x000e220008000800 */
[----:B------:R-:W-:Y:S01]  /*e1f0*/  ISETP.NE.AND.EX P1, PT, RZ, UR45, PT, P1 ;  /* 0x0000002dff007c0c */ /* 0x000fe2000bf25310 */
[----:B------:R-:W-:Y:S01]  /*e200*/  FFMA.FTZ R3, R241, R175, R3 ;  /* 0x000000aff1037223 */ /* 0x000fe20000010003 */
[----:B------:R-:W-:Y:S01]  /*e210*/  ISETP.NE.AND.EX P2, PT, RZ, UR43, PT, P2 ;  /* 0x0000002bff007c0c */ /* 0x000fe2000bf45320 */
[----:B------:R-:W4:Y:S02]  /*e220*/  LDL R242, [R1+0x160] ;  /* 0x0001600001f27983 */ /* 0x000f240000100800 */
[----:B--2---:R-:W-:-:S02]  /*e230*/  FFMA.FTZ R3, R240, R179, R3 ;  /* 0x000000b3f0037223 */ /* 0x004fc40000010003 */
[----:B------:R-:W1:Y:S02]  /*e240*/  LDC R240, c[0x0][0x430] ;  /* 0x00010c00fff07b82 */ /* 0x000e640000000800 */
[----:B-1----:R-:W-:-:S05]  /*e250*/  VIADD R240, R240, UR77 ;  /* 0x0000004df0f07c36 */ /* 0x002fca0008000000 */
[----:B------:R-:W-:Y:S02]  /*e260*/  @P1 ISETP.GE.AND P3, PT, R249, R240, PT ;  /* 0x000000f0f900120c */ /* 0x000fe40003f66270 */
[----:B------:R-:W3:Y:S02]  /*e270*/  @P2 LDC.64 R240, c[0x0][0x438] ;  /* 0x00010e00fff02b82 */ /* 0x000ee40000000a00 */
[----:B---3--:R-:W-:-:S06]  /*e280*/  @P2 IMAD.WIDE R240, R248, 0x4, R240 ;  /* 0x00000004f8f02825 */ /* 0x008fcc00078e02f0 */
        /* <DEDUP_REMOVED lines=27> */
[----:B----4-:R-:W-:Y:S01]  /*e440*/  @!P6 FMNMX.FTZ R242, R242, R0, !PT ;  /* 0x00000000f2f2e209 */ /* 0x010fe20007810000 */
[----:B------:R0:W-:Y:S04]  /*e450*/  STS [R243], R0 ;  /* 0x00000000f3007388 */ /* 0x0001e80000000800 */
[----:B------:R0:W-:Y:S02]  /*e460*/  @!P6 STL [R1+0x160], R242 ;  /* 0x000160f20100e387 */ /* 0x0001e40000100800 */
.L_x_1942:
[----:B------:R-:W-:Y:S05]  /*e470*/  BSYNC.RECONVERGENT B0 ;  /* 0x0000000000007941 */ /* 0x000fea0003800200 */
.L_x_1941:
[----:B------:R-:W1:Y:S04]  /*e480*/  LDL.LU R3, [R1+0x15c] ;  /* 0x00015c0001037983 */ /* 0x000e680000300800 */
[----:B0-----:R-:W2:Y:S04]  /*e490*/  LDL.LU R0, [R1+0x158] ;  /* 0x0001580001007983 */ /* 0x001ea80000300800 */
[----:B------:R-:W2:Y:S04]  /*e4a0*/  LDL R243, [R1+0x16c] ;  /* 0x00016c0001f37983 */ /* 0x000ea80000100800 */
[----:B------:R-:W2:Y:S02]  /*e4b0*/  LDL.LU R242, [R1+0x154] ;  /* 0x0001540001f27983 */ /* 0x000ea40000300800 */
[----:B-1234-:R-:W-:-:S02]  /*e4c0*/  IMAD.MOV.U32 R241, RZ, RZ, R3 ;  /* 0x000000fffff17224 */ /* 0x01efc400078e0003 */
[----:B------:R-:W2:Y:S01]  /*e4d0*/  LDL.LU R3, [R1+0x150] ;  /* 0x0001500001037983 */ /* 0x000ea20000300800 */
[----:B------:R-:W-:Y:S02]  /*e4e0*/  IMAD.MOV.U32 R240, RZ, RZ, R0 ;  /* 0x000000fffff07224 */ /* 0x000fe400078e0000 */
[----:B------:R-:W-:Y:S02]  /*e4f0*/  VIADD R241, R241, 0x400 ;  /* 0x00000400f1f17836 */ /* 0x000fe40000000000 */
[----:B------:R-:W-:Y:S01]  /*e500*/  VIADD R240, R240, 0x100 ;  /* 0x00000100f0f07836 */ /* 0x000fe20000000000 */
[----:B------:R-:W-:Y:S01]  /*e510*/  IADD3 R242, P2, PT, R242, 0x100, RZ ;  /* 0x00000100f2f27810 */ /* 0x000fe20007f5e0ff */
[----:B------:R-:W-:-:S04]  /*e520*/  VIADD R0, R251, 0xff ;  /* 0x000000fffb007836 */ /* 0x000fc80000000000 */
[----:B------:R3:W-:Y:S04]  /*e530*/  STL [R1+0x154], R242 ;  /* 0x000154f201007387 */ /* 0x0007e80000100800 */
[----:B------:R3:W-:Y:S04]  /*e540*/  STL [R1+0x15c], R241 ;  /* 0x00015cf101007387 */ /* 0x0007e80000100800 */
[----:B------:R3:W-:Y:S01]  /*e550*/  STL [R1+0x158], R240 ;  /* 0x000158f001007387 */ /* 0x0007e20000100800 */
[----:B------:R-:W-:Y:S02]  /*e560*/  ISETP.GE.AND P1, PT, R0, R243, PT ;  /* 0x000000f30000720c */ /* 0x000fe40003f26270 */
[----:B------:R-:W-:-:S05]  /*e570*/  IADD3 R0, PT, PT, R251, 0x100, RZ ;  /* 0x00000100fb007810 */ /* 0x000fca0007ffe0ff */
[----:B------:R-:W-:Y:S02]  /*e580*/  IMAD.MOV.U32 R251, RZ, RZ, R0 ;  /* 0x000000fffffb7224 */ /* 0x000fe400078e0000 */
[----:B--2---:R-:W-:-:S05]  /*e590*/  IMAD.X R3, RZ, RZ, R3, P2 ;  /* 0x000000ffff037224 */ /* 0x004fca00010e0603 */
[----:B------:R3:W-:Y:S01]  /*e5a0*/  STL [R1+0x150], R3 ;  /* 0x0001500301007387 */ /* 0x0007e20000100800 */
[----:B------:R-:W-:Y:S05]  /*e5b0*/  @!P1 BRA `(.L_x_1943) ;  /* 0xffffff4800bc9947 */ /* 0x000fea000383ffff */
.L_x_1813:
[----:B------:R-:W-:Y:S05]  /*e5c0*/  BSYNC.RECONVERGENT B1 ;  /* 0x0000000000017941 */ /* 0x000fea0003800200 */
.L_x_1812:
[----:B---3--:R-:W3:Y:S01]  /*e5d0*/  LDL.LU R3, [R1+0x160] ;  /* 0x0001600001037983 */ /* 0x008ee20000300800 */
[----:B0----5:R-:W-:Y:S01]  /*e5e0*/  MOV R14, 0x400 ;  /* 0x00000400000e7802 */ /* 0x021fe20000000f00 */
[----:B------:R-:W0:Y:S01]  /*e5f0*/  LDCU UR4, c[0x0][0x3f4] ;  /* 0x00007e80ff0477ac */ /* 0x000e220008000800 */
[----:B------:R-:W-:Y:S01]  /*e600*/  BSSY.RECONVERGENT B0, `(.L_x_1944) ;  /* 0x0000172000007945 */ /* 0x000fe20003800200 */
[----:B------:R-:W1:Y:S01]  /*e610*/  S2R R15, SR_CgaCtaId ;  /* 0x00000000000f7919 */ /* 0x000e620000008800 */
[----:B0-----:R-:W-:-:S04]  /*e620*/  IMAD.U32 R11, RZ, RZ, UR4 ;  /* 0x00000004ff0b7e24 */ /* 0x001fc8000f8e00ff */
[----:B------:R-:W-:Y:S01]  /*e630*/  IMAD.MOV R11, RZ, RZ, -R11 ;  /* 0x000000ffff0b7224 */ /* 0x000fe200078e0a0b */
[----:B-1----:R-:W-:Y:S01]  /*e640*/  LEA R7, R15, R14, 0x18 ;  /* 0x0000000e0f077211 */ /* 0x002fe200078ec0ff */
[----:B---3--:R-:W0:Y:S02]  /*e650*/  SHFL.BFLY PT, R0, R3, 0x10, 0x1f ;  /* 0x0e001f0003007f89 */ /* 0x008e2400000e0000 */
[----:B0-----:R-:W-:-:S05]  /*e660*/  FMNMX.FTZ R3, R0, R3, !PT ;  /* 0x0000000300037209 */ /* 0x001fca0007810000 */
[----:B------:R-:W0:Y:S02]  /*e670*/  SHFL.BFLY PT, R0, R3, 0x8, 0x1f ;  /* 0x0d001f0003007f89 */ /* 0x000e2400000e0000 */
[----:B0-----:R-:W-:Y:S02]  /*e680*/  FMNMX.FTZ R4, R3, R0, !PT ;  /* 0x0000000003047209 */ /* 0x001fe40007810000 */
[----:B------:R-:W0:Y:S03]  /*e690*/  S2R R0, SR_TID.X ;  /* 0x0000000000007919 */ /* 0x000e260000002100 */
[----:B------:R-:W1:Y:S02]  /*e6a0*/  SHFL.BFLY PT, R5, R4, 0x4, 0x1f ;  /* 0x0c801f0004057f89 */ /* 0x000e6400000e0000 */
[----:B-1----:R-:W-:Y:S01]  /*e6b0*/  FMNMX.FTZ R5, R4, R5, !PT ;  /* 0x0000000504057209 */ /* 0x002fe20007810000 */
[----:B------:R-:W-:Y:S01]  /*e6c0*/  IMAD.MOV.U32 R4, RZ, RZ, -0x800001 ;  /* 0xff7fffffff047424 */ /* 0x000fe200078e00ff */
[----:B0-----:R-:W-:-:S03]  /*e6d0*/  LOP3.LUT P0, R8, R0, 0x1f, RZ, 0xc0, !PT ;  /* 0x0000001f00087812 */ /* 0x001fc6000780c0ff */
[----:B------:R-:W0:Y:S01]  /*e6e0*/  SHFL.BFLY PT, R6, R5, 0x2, 0x1f ;  /* 0x0c401f0005067f89 */ /* 0x000e2200000e0000 */
[----:B------:R-:W-:-:S09]  /*e6f0*/  ISETP.GT.U32.AND P1, PT, R8, 0x7, PT ;  /* 0x000000070800780c */ /* 0x000fd20003f24070 */
[----:B------:R-:W-:Y:S02]  /*e700*/  @!P0 LEA.HI R3, R0, R7, RZ, 0x1d ;  /* 0x0000000700038211 */ /* 0x000fe400078fe8ff */
[----:B0-----:R-:W-:-:S05]  /*e710*/  FMNMX.FTZ R9, R5, R6, !PT ;  /* 0x0000000605097209 */ /* 0x001fca0007810000 */
[----:B------:R-:W0:Y:S02]  /*e720*/  SHFL.BFLY PT, R6, R9, 0x1, 0x1f ;  /* 0x0c201f0009067f89 */ /* 0x000e2400000e0000 */
[----:B0-----:R-:W-:Y:S02]  /*e730*/  FMNMX.FTZ R12, R9, R6, !PT ;  /* 0x00000006090c7209 */ /* 0x001fe40007810000 */
[----:B------:R-:W-:-:S03]  /*e740*/  LEA R6, R8, R7, 0x2 ;  /* 0x0000000708067211 */ /* 0x000fc600078e10ff */
[----:B------:R0:W-:Y:S01]  /*e750*/  @!P0 STS [R3], R12 ;  /* 0x0000000c03008388 */ /* 0x0001e20000000800 */
[----:B------:R-:W-:Y:S01]  /*e760*/  BAR.SYNC.DEFER_BLOCKING 0x0 ;  /* 0x0000000000007b1d */ /* 0x000fe20000010000 */
[----:B0-----:R-:W-:Y:S02]  /*e770*/  IMAD.MOV.U32 R3, RZ, RZ, R11 ;  /* 0x000000ffff037224 */ /* 0x001fe400078e000b */
[----:B------:R-:W-:-:S03]  /*e780*/  IMAD.MOV.U32 R12, RZ, RZ, RZ ;  /* 0x000000ffff0c7224 */ /* 0x000fc600078e00ff */
[----:B------:R-:W-:Y:S01]  /*e790*/  VIADDMNMX R3, R3, UR40, RZ, !PT ;  /* 0x0000002803037c46 */ /* 0x000fe2000f8001ff */
[----:B------:R-:W0:Y:S04]  /*e7a0*/  @!P1 LDS R4, [R6] ;  /* 0x0000000006049984 */ /* 0x000e280000000800 */
[----:B0-----:R-:W0:Y:S02]  /*e7b0*/  SHFL.BFLY PT, R5, R4, 0x4, 0x1f ;  /* 0x0c801f0004057f89 */ /* 0x001e2400000e0000 */
[----:B0-----:R-:W-:Y:S02]  /*e7c0*/  FMNMX.FTZ R5, R5, R4, !PT ;  /* 0x0000000405057209 */ /* 0x001fe40007810000 */
[----:B------:R-:W-:-:S03]  /*e7d0*/  SHF.L.U32 R4, R0, 0x2, RZ ;  /* 0x0000000200047819 */ /* 0x000fc600000006ff */
[----:B------:R-:W0:Y:S02]  /*e7e0*/  SHFL.BFLY PT, R10, R5, 0x2, 0x1f ;  /* 0x0c401f00050a7f89 */ /* 0x000e2400000e0000 */
[----:B0-----:R-:W-:Y:S01]  /*e7f0*/  FMNMX.FTZ R10, R5, R10, !PT ;  /* 0x0000000a050a7209 */ /* 0x001fe20007810000 */
[----:B------:R-:W-:-:S04]  /*e800*/  IMAD.IADD R5, R0, 0x1, R3 ;  /* 0x0000000100057824 */ /* 0x000fc800078e0203 */
[----:B------:R-:W0:Y:S01]  /*e810*/  SHFL.BFLY PT, R9, R10, 0x1, 0x1f ;  /* 0x0c201f000a097f89 */ /* 0x000e2200000e0000 */
[----:B------:R-:W-:Y:S02]  /*e820*/  ISETP.GE.AND P0, PT, R5, UR40, PT ;  /* 0x0000002805007c0c */ /* 0x000fe4000bf06270 */
[----:B0-----:R-:W-:-:S05]  /*e830*/  FMNMX.FTZ R9, R10, R9, !PT ;  /* 0x000000090a097209 */ /* 0x001fca0007810000 */
[----:B------:R0:W1:Y:S06]  /*e840*/  SHFL.IDX PT, R39, R9, RZ, 0x1f ;  /* 0x00001fff09277589 */ /* 0x00006c00000e0000 */
[----:B------:R-:W-:Y:S05]  /*e850*/  @P0 BRA `(.L_x_1945) ;  /* 0x0000001400300947 */ /* 0x000fea0003800000 */
[----:B------:R-:W3:Y:S02]  /*e860*/  LDC.64 R10, c[0x0][0x420] ;  /* 0x00010800ff0a7b82 */ /* 0x000ee40000000a00 */
[----:B---3--:R-:W-:-:S04]  /*e870*/  ISETP.NE.U32.AND P0, PT, R10, RZ, PT ;  /* 0x000000ff0a00720c */ /* 0x008fc80003f05070 */
[----:B------:R-:W-:-:S13]  /*e880*/  ISETP.NE.AND.EX P0, PT, R11, RZ, PT, P0 ;  /* 0x000000ff0b00720c */ /* 0x000fda0003f05300 */
[----:B------:R-:W-:Y:S05]  /*e890*/  @P0 BRA `(.L_x_1946) ;  /* 0x0000000c00940947 */ /* 0x000fea0003800000 */
[----:B------:R-:W-:Y:S01]  /*e8a0*/  IMAD.MOV.U32 R10, RZ, RZ, 0x100 ;  /* 0x00000100ff0a7424 */ /* 0x000fe200078e00ff */
[----:B0-----:R-:W-:Y:S01]  /*e8b0*/  LOP3.LUT R9, RZ, R0, RZ, 0x33, !PT ;  /* 0x00000000ff097212 */ /* 0x001fe200078e33ff */
[----:B------:R-:W-:Y:S01]  /*e8c0*/  BSSY.RECONVERGENT B1, `(.L_x_1947) ;  /* 0x000001c000017945 */ /* 0x000fe20003800200 */
[----:B------:R-:W-:Y:S02]  /*e8d0*/  IMAD.MOV.U32 R12, RZ, RZ, RZ ;  /* 0x000000ffff0c7224 */ /* 0x000fe400078e00ff */
[----:B------:R-:W-:-:S04]  /*e8e0*/  VIADDMNMX R10, R5, R10, UR40, !PT ;  /* 0x00000028050a7e46 */ /* 0x000fc8000f80010a */
        /* <DEDUP_REMOVED lines=8> */
[----:B------:R-:W-:Y:S01]  /*e970*/  LEA R11, R15, R12, 0x18 ;  /* 0x0000000c0f0b7211 */ /* 0x000fe200078ec0ff */
[----:B------:R-:W-:Y:S01]  /*e980*/  IMAD.MOV.U32 R12, RZ, RZ, RZ ;  /* 0x000000ffff0c7224 */ /* 0x000fe200078e00ff */
[----:B------:R-:W-:Y:S02]  /*e990*/  LOP3.LUT R10, R9, 0x3, RZ, 0xc0, !PT ;  /* 0x00000003090a7812 */ /* 0x000fe400078ec0ff */
[----:B------:R-:W-:Y:S01]  /*e9a0*/  MOV R9, R5 ;  /* 0x0000000500097202 */ /* 0x000fe20000000f00 */
[----:B------:R-:W-:Y:S02]  /*e9b0*/  IMAD.IADD R11, R4, 0x1, R11 ;  /* 0x00000001040b7824 */ /* 0x000fe400078e020b */
[----:B------:R-:W-:-:S07]  /*e9c0*/  IMAD.MOV R10, RZ, RZ, -R10 ;  /* 0x000000ffff0a7224 */ /* 0x000fce00078e0a0a */
.L_x_1949:
        /* <DEDUP_REMOVED lines=11> */
.L_x_1948:
[----:B------:R-:W-:Y:S05]  /*ea80*/  BSYNC.RECONVERGENT B1 ;  /* 0x0000000000017941 */ /* 0x000fea0003800200 */
.L_x_1947:
        /* <DEDUP_REMOVED lines=14> */
.L_x_1952:
[----:B------:R-:W1:Y:S01]  /*eb70*/  LDS R11, [R10+-0x800] ;  /* 0xfff800000a0b7984 */ /* 0x000e620000000800 */
[----:B------:R-:W-:-:S03]  /*eb80*/  VIADD R9, R9, 0x1000 ;  /* 0x0000100009097836 */ /* 0x000fc60000000000 */
[----:B------:R-:W0:Y:S02]  /*eb90*/  LDS R13, [R10+-0x400] ;  /* 0xfffc00000a0d7984 */ /* 0x000e240000000800 */
[----:B------:R-:W-:Y:S02]  /*eba0*/  ISETP.GE.AND P1, PT, R9, R34, PT ;  /* 0x000000220900720c */ /* 0x000fe40003f26270 */
[----:B------:R-:W3:Y:S04]  /*ebb0*/  LDS R14, [R10] ;  /* 0x000000000a0e7984 */ /* 0x000ee80000000800 */
[----:B------:R-:W4:Y:S04]  /*ebc0*/  LDS R15, [R10+0x400] ;  /* 0x000400000a0f7984 */ /* 0x000f280000000800 */
[----:B------:R-:W5:Y:S04]  /*ebd0*/  LDS R16, [R10+0x800] ;  /* 0x000800000a107984 */ /* 0x000f680000000800 */
[----:B------:R-:W5:Y:S04]  /*ebe0*/  LDS R18, [R10+0xc00] ;  /* 0x000c00000a127984 */ /* 0x000f680000000800 */
[----:B--2---:R-:W2:Y:S04]  /*ebf0*/  LDS R20, [R10+0x1000] ;  /* 0x001000000a147984 */ /* 0x004ea80000000800 */
[----:B------:R-:W2:Y:S04]  /*ec00*/  LDS R22, [R10+0x1400] ;  /* 0x001400000a167984 */ /* 0x000ea80000000800 */
[----:B------:R-:W2:Y:S04]  /*ec10*/  LDS R24, [R10+0x1800] ;  /* 0x001800000a187984 */ /* 0x000ea80000000800 */
[----:B------:R-:W2:Y:S01]  /*ec20*/  LDS R25, [R10+0x1c00] ;  /* 0x001c00000a197984 */ /* 0x000ea20000000800 */
[----:B-1----:R-:W-:-:S03]  /*ec30*/  FADD.FTZ R11, -R39, R11 ;  /* 0x0000000b270b7221 */ /* 0x002fc60000010100 */
[----:B------:R-:W1:Y:S01]  /*ec40*/  LDS R27, [R10+0x2000] ;  /* 0x002000000a1b7984 */ /* 0x000e620000000800 */
[----:B0-----:R-:W-:Y:S01]  /*ec50*/  FADD.FTZ R13, -R39, R13 ;  /* 0x0000000d270d7221 */ /* 0x001fe20000010100 */
[----:B------:R-:W-:Y:S02]  /*ec60*/  FMUL.FTZ R11, R11, 1.4426950216293334961 ;  /* 0x3fb8aa3b0b0b7820 */ /* 0x000fe40000410000 */
[----:B------:R-:W0:Y:S01]  /*ec70*/  LDS R28, [R10+0x2400] ;  /* 0x002400000a1c7984 */ /* 0x000e220000000800 */
[----:B------:R-:W-:Y:S01]  /*ec80*/  FMUL.FTZ R13, R13, 1.4426950216293334961 ;  /* 0x3fb8aa3b0d0d7820 */ /* 0x000fe20000410000 */
[C---:B---3--:R-:W-:Y:S02]  /*ec90*/  FADD.FTZ R14, -R39.reuse, R14 ;  /* 0x0000000e270e7221 */ /* 0x048fe40000010100 */
[----:B------:R-:W3:Y:S01]  /*eca0*/  LDS R30, [R10+0x2800] ;  /* 0x002800000a1e7984 */ /* 0x000ee20000000800 */
[----:B------:R-:W2:Y:S01]  /*ecb0*/  MUFU.EX2 R11, R11 ;  /* 0x0000000b000b7308 */ /* 0x000ea20000000800 */
[C---:B----4-:R-:W-:Y:S01]  /*ecc0*/  FADD.FTZ R15, -R39.reuse, R15 ;  /* 0x0000000f270f7221 */ /* 0x050fe20000010100 */
[----:B------:R-:W-:Y:S01]  /*ecd0*/  FMUL.FTZ R14, R14, 1.4426950216293334961 ;  /* 0x3fb8aa3b0e0e7820 */ /* 0x000fe20000410000 */
[----:B------:R-:W4:Y:S01]  /*ece0*/  LDS R31, [R10+0x2c00] ;  /* 0x002c00000a1f7984 */ /* 0x000f220000000800 */
[----:B------:R-:W2:Y:S01]  /*ecf0*/  MUFU.EX2 R13, R13 ;  /* 0x0000000d000d7308 */ /* 0x000ea20000000800 */
[----:B-----5:R-:W-:Y:S01]  /*ed00*/  FADD.FTZ R17, -R39, R16 ;  /* 0x0000001027117221 */ /* 0x020fe20000010100 */
[----:B------:R-:W-:Y:S01]  /*ed10*/  FMUL.FTZ R16, R15, 1.4426950216293334961 ;  /* 0x3fb8aa3b0f107820 */ /* 0x000fe20000410000 */
[----:B------:R-:W5:Y:S01]  /*ed20*/  LDS R32, [R10+0x3000] ;  /* 0x003000000a207984 */ /* 0x000f620000000800 */
[----:B------:R-:W1:Y:S01]  /*ed30*/  MUFU.EX2 R15, R14 ;  /* 0x0000000e000f7308 */ /* 0x000e620000000800 */
[----:B------:R-:W-:Y:S01]  /*ed40*/  FADD.FTZ R19, -R39, R18 ;  /* 0x0000001227137221 */ /* 0x000fe20000010100 */
[----:B------:R-:W-:Y:S01]  /*ed50*/  FMUL.FTZ R18, R17, 1.4426950216293334961 ;  /* 0x3fb8aa3b11127820 */ /* 0x000fe20000410000 */
[----:B------:R-:W5:Y:S01]  /*ed60*/  LDS R33, [R10+0x3400] ;  /* 0x003400000a217984 */ /* 0x000f620000000800 */
[----:B------:R-:W1:Y:S01]  /*ed70*/  MUFU.EX2 R17, R16 ;  /* 0x0000001000117308 */ /* 0x000e620000000800 */
[----:B--2---:R-:W-:Y:S01]  /*ed80*/  FADD.FTZ R21, -R39, R20 ;  /* 0x0000001427157221 */ /* 0x004fe20000010100 */
[----:B------:R-:W-:Y:S01]  /*ed90*/  FADD.FTZ R12, R11, R12 ;  /* 0x0000000c0b0c7221 */ /* 0x000fe20000010000 */
[----:B------:R-:W-:Y:S01]  /*eda0*/  FMUL.FTZ R20, R19, 1.4426950216293334961 ;  /* 0x3fb8aa3b13147820 */ /* 0x000fe20000410000 */
[----:B------:R2:W-:Y:S01]  /*edb0*/  STS [R10+-0x800], R11 ;  /* 0xfff8000b0a007388 */ /* 0x0005e20000000800 */
[----:B------:R-:W2:Y:S01]  /*edc0*/  MUFU.EX2 R19, R18 ;  /* 0x0000001200137308 */ /* 0x000ea20000000800 */
        /* <DEDUP_REMOVED lines=13> */
[----:B--2---:R-:W-:Y:S01]  /*eea0*/  FADD.FTZ R12, R12, R19 ;  /* 0x000000130c0c7221 */ /* 0x004fe20000010000 */
[C---:B------:R-:W-:Y:S01]  /*eeb0*/  FADD.FTZ R16, -R39.reuse, R27 ;  /* 0x0000001b27107221 */ /* 0x040fe20000010100 */
[----:B------:R2:W-:Y:S01]  /*eec0*/  STS [R10+-0x400], R13 ;  /* 0xfffc000d0a007388 */ /* 0x0005e20000000800 */
[----:B------:R-:W5:Y:S01]  /*eed0*/  MUFU.EX2 R27, R24 ;  /* 0x00000018001b7308 */ /* 0x000f620000000800 */
[C---:B0-----:R-:W-:Y:S01]  /*eee0*/  FADD.FTZ R28, -R39.reuse, R28 ;  /* 0x0000001c271c7221 */ /* 0x041fe20000010100 */
[----:B------:R-:W-:Y:S01]  /*eef0*/  FADD.FTZ R12, R12, R21 ;  /* 0x000000150c0c7221 */ /* 0x000fe20000010000 */
[----:B------:R-:W-:Y:S01]  /*ef00*/  FMUL.FTZ R16, R16, 1.4426950216293334961 ;  /* 0x3fb8aa3b10107820 */ /* 0x000fe20000410000 */
[----:B------:R-:W0:Y:S01]  /*ef10*/  MUFU.EX2 R29, R26 ;  /* 0x0000001a001d7308 */ /* 0x000e220000000800 */
[C---:B---3--:R-:W-:Y:S01]  /*ef20*/  FADD.FTZ R30, -R39.reuse, R30 ;  /* 0x0000001e271e7221 */ /* 0x048fe20000010100 */
[----:B-1----:R-:W-:Y:S01]  /*ef30*/  FADD.FTZ R12, R12, R23 ;  /* 0x000000170c0c7221 */ /* 0x002fe20000010000 */
[----:B------:R-:W-:Y:S01]  /*ef40*/  FMUL.FTZ R28, R28, 1.4426950216293334961 ;  /* 0x3fb8aa3b1c1c7820 */ /* 0x000fe20000410000 */
[----:B------:R-:W1:Y:S01]  /*ef50*/  MUFU.EX2 R11, R16 ;  /* 0x00000010000b7308 */ /* 0x000e620000000800 */
[----:B----4-:R-:W-:Y:S01]  /*ef60*/  FADD.FTZ R31, -R39, R31 ;  /* 0x0000001f271f7221 */ /* 0x010fe20000010100 */
[----:B------:R-:W-:Y:S01]  /*ef70*/  FADD.FTZ R12, R12, R25 ;  /* 0x000000190c0c7221 */ /* 0x000fe20000010000 */
[----:B------:R-:W-:Y:S01]  /*ef80*/  FMUL.FTZ R30, R30, 1.4426950216293334961 ;  /* 0x3fb8aa3b1e1e7820 */ /* 0x000fe20000410000 */
[----:B--2---:R-:W2:Y:S01]  /*ef90*/  MUFU.EX2 R13, R28 ;  /* 0x0000001c000d7308 */ /* 0x004ea20000000800 */
[----:B------:R-:W-:Y:S01]  /*efa0*/  FMUL.FTZ R14, R31, 1.4426950216293334961 ;  /* 0x3fb8aa3b1f0e7820 */ /* 0x000fe20000410000 */
[----:B-----5:R-:W-:Y:S01]  /*efb0*/  FADD.FTZ R12, R12, R27 ;  /* 0x0000001b0c0c7221 */ /* 0x020fe20000010000 */
        /* <DEDUP_REMOVED lines=31> */
.L_x_1951:
[----:B------:R-:W-:Y:S05]  /*f1b0*/  BSYNC.RECONVERGENT B1 ;  /* 0x0000000000017941 */ /* 0x000fea0003800200 */
.L_x_1950:
        /* <DEDUP_REMOVED lines=8> */
[----:B------:R-:W3:Y:S04]  /*f240*/  LDS R14, [R10] ;  /* 0x000000000a0e7984 */ /* 0x000ee80000000800 */
[----:B------:R-:W4:Y:S04]  /*f250*/  LDS R15, [R10+0x400] ;  /* 0x000400000a0f7984 */ /* 0x000f280000000800 */
[----:B------:R-:W5:Y:S04]  /*f260*/  LDS R16, [R10+0x800] ;  /* 0x000800000a107984 */ /* 0x000f680000000800 */
[----:B------:R-:W5:Y:S04]  /*f270*/  LDS R18, [R10+0xc00] ;  /* 0x000c00000a127984 */ /* 0x000f680000000800 */
[----:B--2---:R-:W2:Y:S04]  /*f280*/  LDS R20, [R10+0x1000] ;  /* 0x001000000a147984 */ /* 0x004ea80000000800 */
[----:B------:R-:W2:Y:S01]  /*f290*/  LDS R22, [R10+0x1400] ;  /* 0x001400000a167984 */ /* 0x000ea20000000800 */
[C---:B-1----:R-:W-:Y:S01]  /*f2a0*/  FADD.FTZ R11, -R39.reuse, R11 ;  /* 0x0000000b270b7221 */ /* 0x042fe20000010100 */
[----:B0-----:R-:W-:-:S03]  /*f2b0*/  FADD.FTZ R13, -R39, R13 ;  /* 0x0000000d270d7221 */ /* 0x001fc60000010100 */
[----:B------:R-:W-:Y:S01]  /*f2c0*/  FMUL.FTZ R11, R11, 1.4426950216293334961 ;  /* 0x3fb8aa3b0b0b7820 */ /* 0x000fe20000410000 */
[----:B------:R-:W-:Y:S01]  /*f2d0*/  FMUL.FTZ R13, R13, 1.4426950216293334961 ;  /* 0x3fb8aa3b0d0d7820 */ /* 0x000fe20000410000 */
[----:B---3--:R-:W-:-:S04]  /*f2e0*/  FADD.FTZ R14, -R39, R14 ;  /* 0x0000000e270e7221 */ /* 0x008fc80000010100 */
[----:B------:R-:W0:Y:S01]  /*f2f0*/  MUFU.EX2 R11, R11 ;  /* 0x0000000b000b7308 */ /* 0x000e220000000800 */
[C---:B----4-:R-:W-:Y:S01]  /*f300*/  FADD.FTZ R15, -R39.reuse, R15 ;  /* 0x0000000f270f7221 */ /* 0x050fe20000010100 */
[----:B------:R-:W-:Y:S02]  /*f310*/  FMUL.FTZ R14, R14, 1.4426950216293334961 ;  /* 0x3fb8aa3b0e0e7820 */ /* 0x000fe40000410000 */
[----:B------:R-:W1:Y:S01]  /*f320*/  MUFU.EX2 R13, R13 ;  /* 0x0000000d000d7308 */ /* 0x000e620000000800 */
[----:B-----5:R-:W-:Y:S01]  /*f330*/  FADD.FTZ R17, -R39, R16 ;  /* 0x0000001027117221 */ /* 0x020fe20000010100 */
[----:B------:R-:W-:Y:S02]  /*f340*/  FMUL.FTZ R16, R15, 1.4426950216293334961 ;  /* 0x3fb8aa3b0f107820 */ /* 0x000fe40000410000 */
[----:B------:R-:W3:Y:S01]  /*f350*/  MUFU.EX2 R15, R14 ;  /* 0x0000000e000f7308 */ /* 0x000ee20000000800 */
[----:B------:R-:W-:Y:S01]  /*f360*/  FADD.FTZ R19, -R39, R18 ;  /* 0x0000001227137221 */ /* 0x000fe20000010100 */
[----:B------:R-:W-:-:S02]  /*f370*/  FMUL.FTZ R18, R17, 1.4426950216293334961 ;  /* 0x3fb8aa3b11127820 */ /* 0x000fc40000410000 */
[----:B------:R-:W4:Y:S01]  /*f380*/  MUFU.EX2 R17, R16 ;  /* 0x0000001000117308 */ /* 0x000f220000000800 */
[----:B--2---:R-:W-:Y:S01]  /*f390*/  FADD.FTZ R21, -R39, R20 ;  /* 0x0000001427157221 */ /* 0x004fe20000010100 */
        /* <DEDUP_REMOVED lines=9> */
[----:B---3--:R-:W-:Y:S01]  /*f430*/  FADD.FTZ R12, R12, R15 ;  /* 0x0000000f0c0c7221 */ /* 0x008fe20000010000 */
[----:B------:R-:W-:Y:S01]  /*f440*/  FMUL.FTZ R24, R23, 1.4426950216293334961 ;  /* 0x3fb8aa3b17187820 */ /* 0x000fe20000410000 */
[----:B------:R-:W-:Y:S01]  /*f450*/  STS [R10], R15 ;  /* 0x0000000f0a007388 */ /* 0x000fe20000000800 */
[----:B------:R-:W2:Y:S01]  /*f460*/  MUFU.EX2 R23, R22 ;  /* 0x0000001600177308 */ /* 0x000ea20000000800 */
[----:B----4-:R-:W-:-:S02]  /*f470*/  FADD.FTZ R12, R12, R17 ;  /* 0x000000110c0c7221 */ /* 0x010fc40000010000 */
        /* <DEDUP_REMOVED lines=11> */
.L_x_1954:
[----:B------:R-:W-:Y:S05]  /*f530*/  BSYNC.RECONVERGENT B1 ;  /* 0x0000000000017941 */ /* 0x000fea0003800200 */
.L_x_1953:
[----:B------:R-:W-:-:S13]  /*f540*/  ISETP.LT.OR P0, PT, R9, UR40, P0 ;  /* 0x0000002809007c0c */ /* 0x000fda0008701670 */
[----:B------:R-:W-:Y:S05]  /*f550*/  @!P0 BRA `(.L_x_1945) ;  /* 0x0000000400f08947 */ /* 0x000fea0003800000 */
[----:B------:R-:W1:Y:S04]  /*f560*/  LDS R9, [R10+-0x800] ;  /* 0xfff800000a097984 */ /* 0x000e680000000800 */
[----:B------:R-:W0:Y:S04]  /*f570*/  LDS R11, [R10+-0x400] ;  /* 0xfffc00000a0b7984 */ /* 0x000e280000000800 */
[----:B------:R-:W3:Y:S04]  /*f580*/  LDS R13, [R10] ;  /* 0x000000000a0d7984 */ /* 0x000ee80000000800 */
[----:B------:R-:W4:Y:S01]  /*f590*/  LDS R14, [R10+0x400] ;  /* 0x000400000a0e7984 */ /* 0x000f220000000800 */
[C---:B-1----:R-:W-:Y:S01]  /*f5a0*/  FADD.FTZ R9, -R39.reuse, R9 ;  /* 0x0000000927097221 */ /* 0x042fe20000010100 */
[----:B0-----:R-:W-:-:S03]  /*f5b0*/  FADD.FTZ R11, -R39, R11 ;  /* 0x0000000b270b7221 */ /* 0x001fc60000010100 */
[----:B------:R-:W-:Y:S01]  /*f5c0*/  FMUL.FTZ R9, R9, 1.4426950216293334961 ;  /* 0x3fb8aa3b09097820 */ /* 0x000fe20000410000 */
[----:B---3--:R-:W-:Y:S01]  /*f5d0*/  FADD.FTZ R13, -R39, R13 ;  /* 0x0000000d270d7221 */ /* 0x008fe20000010100 */
[----:B------:R-:W-:-:S04]  /*f5e0*/  FMUL.FTZ R11, R11, 1.4426950216293334961 ;  /* 0x3fb8aa3b0b0b7820 */ /* 0x000fc80000410000 */
[----:B------:R-:W0:Y:S01]  /*f5f0*/  MUFU.EX2 R9, R9 ;  /* 0x0000000900097308 */ /* 0x000e220000000800 */
[----:B----4-:R-:W-:Y:S01]  /*f600*/  FADD.FTZ R14, -R39, R14 ;  /* 0x0000000e270e7221 */ /* 0x010fe20000010100 */
[----:B------:R-:W-:Y:S02]  /*f610*/  FMUL.FTZ R13, R13, 1.4426950216293334961 ;  /* 0x3fb8aa3b0d0d7820 */ /* 0x000fe40000410000 */
[----:B------:R-:W1:Y:S01]  /*f620*/  MUFU.EX2 R11, R11 ;  /* 0x0000000b000b7308 */ /* 0x000e620000000800 */
[----:B------:R-:W-:-:S03]  /*f630*/  FMUL.FTZ R14, R14, 1.4426950216293334961 ;  /* 0x3fb8aa3b0e0e7820 */ /* 0x000fc60000410000 */
[----:B------:R-:W3:Y:S04]  /*f640*/  MUFU.EX2 R13, R13 ;  /* 0x0000000d000d7308 */ /* 0x000ee80000000800 */
[----:B------:R-:W4:Y:S01]  /*f650*/  MUFU.EX2 R15, R14 ;  /* 0x0000000e000f7308 */ /* 0x000f220000000800 */
[----:B0-----:R0:W-:Y:S01]  /*f660*/  STS [R10+-0x800], R9 ;  /* 0xfff800090a007388 */ /* 0x0011e20000000800 */
[----:B------:R-:W-:-:S03]  /*f670*/  FADD.FTZ R12, R12, R9 ;  /* 0x000000090c0c7221 */ /* 0x000fc60000010000 */
[----:B-1----:R0:W-:Y:S01]  /*f680*/  STS [R10+-0x400], R11 ;  /* 0xfffc000b0a007388 */ /* 0x0021e20000000800 */
[----:B------:R-:W-:-:S03]  /*f690*/  FADD.FTZ R12, R12, R11 ;  /* 0x0000000b0c0c7221 */ /* 0x000fc60000010000 */
[----:B---3--:R0:W-:Y:S01]  /*f6a0*/  STS [R10], R13 ;  /* 0x0000000d0a007388 */ /* 0x0081e20000000800 */
[----:B------:R-:W-:-:S03]  /*f6b0*/  FADD.FTZ R12, R12, R13 ;  /* 0x0000000d0c0c7221 */ /* 0x000fc60000010000 */
[----:B----4-:R0:W-:Y:S01]  /*f6c0*/  STS [R10+0x400], R15 ;  /* 0x0004000f0a007388 */ /* 0x0101e20000000800 */
[----:B------:R-:W-:Y:S01]  /*f6d0*/  FADD.FTZ R12, R12, R15 ;  /* 0x0000000f0c0c7221 */ /* 0x000fe20000010000 */
[----:B------:R-:W-:Y:S06]  /*f6e0*/  BRA `(.L_x_1945) ;  /* 0x00000004008c7947 */ /* 0x000fec0003800000 */
.L_x_1946:
[----:B------:R-:W-:Y:S01]  /*f6f0*/  IMAD.MOV.U32 R12, RZ, RZ, 0x100 ;  /* 0x00000100ff0c7424 */ /* 0x000fe200078e00ff */
[----:B------:R-:W3:Y:S01]  /*f700*/  S2UR UR4, SR_CTAID.Y ;  /* 0x00000000000479c3 */ /* 0x000ee20000002600 */
[----:B------:R-:W-:Y:S01]  /*f710*/  LOP3.LUT R13, RZ, R0, RZ, 0x33, !PT ;  /* 0x00000000ff0d7212 */ /* 0x000fe200078e33ff */
[----:B------:R-:W-:Y:S02]  /*f720*/  BSSY.RECONVERGENT B1, `(.L_x_1955) ;  /* 0x0000027000017945 */ /* 0x000fe40003800200 */
[----:B------:R-:W-:-:S04]  /*f730*/  VIADDMNMX R12, R5, R12, UR40, !PT ;  /* 0x00000028050c7e46 */ /* 0x000fc8000f80010c */
[----:B0-----:R-:W3:Y:S01]  /*f740*/  LDC R9, c[0x0][0x3f4] ;  /* 0x0000fd00ff097b82 */ /* 0x001ee20000000800 */
[----:B------:R-:W-:-:S04]  /*f750*/  IADD3 R13, PT, PT, -R3, R12, R13 ;  /* 0x0000000c030d7210 */ /* 0x000fc80007ffe10d */
[C---:B------:R-:W-:Y:S02]  /*f760*/  LOP3.LUT R12, R13.reuse, 0x300, RZ, 0xc0, !PT ;  /* 0x000003000d0c7812 */ /* 0x040fe400078ec0ff */
[----:B------:R-:W-:Y:S02]  /*f770*/  ISETP.GE.U32.AND P0, PT, R13, 0x300, PT ;  /* 0x000003000d00780c */ /* 0x000fe40003f06070 */
[----:B------:R-:W-:Y:S01]  /*f780*/  ISETP.NE.AND P1, PT, R12, 0x300, PT ;  /* 0x000003000c00780c */ /* 0x000fe20003f25270 */
[----:B------:R-:W-:Y:S02]  /*f790*/  IMAD.MOV.U32 R12, RZ, RZ, RZ ;  /* 0x000000ffff0c7224 */ /* 0x000fe400078e00ff */
[----:B---3--:R-:W-:Y:S02]  /*f7a0*/  IMAD R18, R9, UR4, RZ ;  /* 0x0000000409127c24 */ /* 0x008fe4000f8e02ff */
[----:B------:R-:W-:-:S03]  /*f7b0*/  IMAD.MOV.U32 R9, RZ, RZ, R5 ;  /* 0x000000ffff097224 */ /* 0x000fc600078e0005 */
[----:B--2---:R-:W-:-:S05]  /*f7c0*/  SHF.R.S32.HI R20, RZ, 0x1f, R18 ;  /* 0x0000001fff147819 */ /* 0x004fca0000011412 */
[----:B------:R-:W-:Y:S05]  /*f7d0*/  @!P1 BRA `(.L_x_1956) ;  /* 0x00000000006c9947 */ /* 0x000fea0003800000 */
[----:B------:R-:W-:Y:S01]  /*f7e0*/  IADD3 R14, PT, PT, R14, 0x440, RZ ;  /* 0x000004400e0e7810 */ /* 0x000fe20007ffe0ff */
[----:B------:R-:W-:Y:S01]  /*f7f0*/  IMAD.MOV.U32 R12, RZ, RZ, RZ ;  /* 0x000000ffff0c7224 */ /* 0x000fe200078e00ff */
[----:B------:R-:W-:Y:S02]  /*f800*/  LEA.HI R9, R13, 0x1, RZ, 0x18 ;  /* 0x000000010d097811 */ /* 0x000fe400078fc0ff */
[--C-:B------:R-:W-:Y:S02]  /*f810*/  IADD3 R17, P1, P2, R18, R10, R5.reuse ;  /* 0x0000000a12117210 */ /* 0x100fe40007a3e005 */
[----:B------:R-:W-:Y:S02]  /*f820*/  LEA R13, R15, R14, 0x18 ;  /* 0x0000000e0f0d7211 */ /* 0x000fe400078ec0ff */
[----:B------:R-:W-:Y:S01]  /*f830*/  LOP3.LUT R10, R9, 0x3, RZ, 0xc0, !PT ;  /* 0x00000003090a7812 */ /* 0x000fe200078ec0ff */
[----:B------:R-:W-:Y:S01]  /*f840*/  IMAD.MOV.U32 R9, RZ, RZ, R5 ;  /* 0x000000ffff097224 */ /* 0x000fe200078e0005 */
[----:B------:R-:W-:Y:S01]  /*f850*/  IADD3.X R11, PT, PT, R20, R11, RZ, P1, P2 ;  /* 0x0000000b140b7210 */ /* 0x000fe20000fe44ff */
[----:B------:R-:W-:-:S02]  /*f860*/  IMAD.IADD R13, R4, 0x1, R13 ;  /* 0x00000001040d7824 */ /* 0x000fc400078e020d */
[----:B------:R-:W-:-:S07]  /*f870*/  IMAD.MOV R14, RZ, RZ, -R10 ;  /* 0x000000ffff0e7224 */ /* 0x000fce00078e0a0a */
.L_x_1957:
        /* <DEDUP_REMOVED lines=17> */
.L_x_1956:
[----:B------:R-:W-:Y:S05]  /*f990*/  BSYNC.RECONVERGENT B1 ;  /* 0x0000000000017941 */ /* 0x000fea0003800200 */
.L_x_1955:
[----:B------:R-:W-:Y:S05]  /*f9a0*/  @!P0 BRA `(.L_x_1945) ;  /* 0x0000000000dc8947 */ /* 0x000fea0003800000 */
[----:B------:R-:W0:Y:S01]  /*f9b0*/  S2R R14, SR_CgaCtaId ;  /* 0x00000000000e7919 */ /* 0x000e220000008800 */
[----:B------:R-:W2:Y:S01]  /*f9c0*/  LDCU.64 UR4, c[0x0][0x420] ;  /* 0x00008400ff0477ac */ /* 0x000ea20008000a00 */
        /* <DEDUP_REMOVED lines=10> */
.L_x_1958:
[----:B------:R-:W-:-:S05]  /*fa70*/  IMAD.MOV.U32 R10, RZ, RZ, R15 ;  /* 0x000000ffff0a7224 */ /* 0x000fca00078e000f */
[----:B------:R-:W2:Y:S04]  /*fa80*/  LDG.E.U8 R17, desc[UR36][R10.64+-0x200] ;  /* 0xfffe00240a117981 */ /* 0x000ea8000c1e1100 */
[----:B------:R-:W3:Y:S04]  /*fa90*/  LDG.E.U8 R14, desc[UR36][R10.64+-0x100] ;  /* 0xffff00240a0e7981 */ /* 0x000ee8000c1e1100 */
[----:B------:R-:W4:Y:S04]  /*faa0*/  LDG.E.U8 R15, desc[UR36][R10.64] ;  /* 0x000000240a0f7981 */ /* 0x000f28000c1e1100 */
[----:B------:R-:W5:Y:S01]  /*fab0*/  LDG.E.U8 R16, desc[UR36][R10.64+0x100] ;  /* 0x000100240a107981 */ /* 0x000f62000c1e1100 */
[----:B------:R-:W-:Y:S01]  /*fac0*/  VIADD R9, R9, 0x400 ;  /* 0x0000040009097836 */ /* 0x000fe20000000000 */
[----:B--2---:R-:W-:-:S02]  /*fad0*/  ISETP.NE.AND P0, PT, R17, RZ, PT ;  /* 0x000000ff1100720c */ /* 0x004fc40003f05270 */
        /* <DEDUP_REMOVED lines=10> */
[----:B0-----:R-:W-:Y:S01]  /*fb80*/  @!P1 FADD.FTZ R17, -R39, R16 ;  /* 0x0000001027119221 */ /* 0x001fe20000010100 */
[----:B------:R-:W-:Y:S02]  /*fb90*/  IMAD.MOV.U32 R16, RZ, RZ, RZ ;  /* 0x000000ffff107224 */ /* 0x000fe400078e00ff */
[----:B------:R-:W0:Y:S01]  /*fba0*/  @!P0 MUFU.EX2 R14, R15 ;  /* 0x0000000f000e8308 */ /* 0x000e220000000800 */
[----:B------:R-:W-:Y:S01]  /*fbb0*/  @!P1 FMUL.FTZ R17, R17, 1.4426950216293334961 ;  /* 0x3fb8aa3b11119820 */ /* 0x000fe20000410000 */
[C---:B--2---:R-:W-:Y:S01]  /*fbc0*/  @!P2 FADD.FTZ R19, -R39.reuse, R18 ;  /* 0x000000122713a221 */ /* 0x044fe20000010100 */
[----:B------:R-:W-:Y:S01]  /*fbd0*/  MOV R18, RZ ;  /* 0x000000ff00127202 */ /* 0x000fe20000000f00 */
[----:B---3--:R-:W-:Y:S01]  /*fbe0*/  @!P3 FADD.FTZ R21, -R39, R20 ;  /* 0x000000142715b221 */ /* 0x008fe20000010100 */
[----:B------:R-:W1:Y:S01]  /*fbf0*/  @!P1 MUFU.EX2 R16, R17 ;  /* 0x0000001100109308 */ /* 0x000e620000000800 */
[----:B------:R-:W-:Y:S01]  /*fc00*/  @!P2 FMUL.FTZ R19, R19, 1.4426950216293334961 ;  /* 0x3fb8aa3b1313a820 */ /* 0x000fe20000410000 */
[----:B------:R-:W-:-:S02]  /*fc10*/  IMAD.MOV.U32 R20, RZ, RZ, RZ ;  /* 0x000000ffff147224 */ /* 0x000fc400078e00ff */
[----:B------:R-:W-:Y:S01]  /*fc20*/  @!P3 FMUL.FTZ R21, R21, 1.4426950216293334961 ;  /* 0x3fb8aa3b1515b820 */ /* 0x000fe20000410000 */
[----:B------:R-:W-:Y:S01]  /*fc30*/  ISETP.GE.AND P0, PT, R9, UR40, PT ;  /* 0x0000002809007c0c */ /* 0x000fe2000bf06270 */
        /* <DEDUP_REMOVED lines=14> */
.L_x_1945:
[----:B------:R-:W-:Y:S05]  /*fd20*/  BSYNC.RECONVERGENT B0 ;  /* 0x0000000000007941 */ /* 0x000fea0003800200 */
.L_x_1944:
[----:B0-----:R-:W0:Y:S01]  /*fd30*/  SHFL.BFLY PT, R9, R12, 0x10, 0x1f ;  /* 0x0e001f000c097f89 */ /* 0x001e2200000e0000 */
[C---:B------:R-:W-:Y:S01]  /*fd40*/  ISETP.NE.AND P0, PT, R8.reuse, RZ, PT ;  /* 0x000000ff0800720c */ /* 0x040fe20003f05270 */
[----:B------:R-:W3:Y:S01]  /*fd50*/  LDCU.U8 UR10, c[0x0][0x48c] ;  /* 0x00009180ff0a77ac */ /* 0x000ee20008000000 */
[----:B------:R-:W-:Y:S01]  /*fd60*/  ISETP.GT.U32.AND P1, PT, R8, 0x7, PT ;  /* 0x000000070800780c */ /* 0x000fe20003f24070 */
[----:B------:R-:W4:Y:S01]  /*fd70*/  S2UR UR9, SR_CTAID.X ;  /* 0x00000000000979c3 */ /* 0x000f220000002500 */
[----:B------:R-:W-:Y:S01]  /*fd80*/  UMOV UR4, URZ ;  /* 0x000000ff00047c82 */ /* 0x000fe20008000000 */
[----:B------:R-:W-:Y:S01]  /*fd90*/  UMOV UR5, URZ ;  /* 0x000000ff00057c82 */ /* 0x000fe20008000000 */
[----:B---3--:R-:W-:Y:S01]  /*fda0*/  UISETP.NE.AND UP0, UPT, UR10, URZ, UPT ;  /* 0x000000ff0a00728c */ /* 0x008fe2000bf05270 */
        /* <DEDUP_REMOVED lines=23> */
[----:B--2---:R0:W2:Y:S01]  /*ff20*/  MUFU.RCP R31, R8 ;  /* 0x00000008001f7308 */ /* 0x0040a20000001000 */
[----:B----4-:R-:W-:Y:S05]  /*ff30*/  BRA.U !UP0, `(.L_x_1959) ;  /* 0x0000000108247547 */ /* 0x010fea000b800000 */
[----:B------:R-:W3:Y:S01]  /*ff40*/  S2UR UR5, SR_CTAID.Y ;  /* 0x00000000000579c3 */ /* 0x000ee20000002600 */
        /* <DEDUP_REMOVED lines=8> */
.L_x_1959:
[----:B------:R-:W-:Y:S04]  /*ffd0*/  BSSY.RECONVERGENT B0, `(.L_x_1960) ;  /* 0x0000158000007945 */ /* 0x000fe80003800200 */
[----:B------:R-:W-:Y:S05]  /*ffe0*/  @P0 BRA `(.L_x_1961) ;  /* 0x0000001400580947 */ /* 0x000fea0003800000 */
[----:B------:R-:W-:-:S09]  /*fff0*/  UISETP.NE.AND UP0, UPT, UR10, URZ, UPT ;  /* 0x000000ff0a00728c */ /* 0x000fd2000bf05270 */
[----:B------:R-:W-:Y:S05]  /*10000*/  BRA.U UP0, `(.L_x_1962) ;  /* 0x0000000900407547 */ /* 0x000fea000b800000 */
[----:B------:R-:W-:Y:S01]  /*10010*/  HFMA2 R6, -RZ, RZ, 0, 1.52587890625e-05 ;  /* 0x00000100ff067431 */ /* 0x000fe200000001ff */
[----:B------:R-:W-:Y:S01]  /*10020*/  LOP3.LUT R7, RZ, R0, RZ, 0x33, !PT ;  /* 0x00000000ff077212 */ /* 0x000fe200078e33ff */
[----:B------:R-:W-:Y:S03]  /*10030*/  BSSY.RECONVERGENT B1, `(.L_x_1963) ;  /* 0x0000019000017945 */ /* 0x000fe60003800200 */
[----:B------:R-:W-:-:S04]  /*10040*/  VIADDMNMX R6, R5, R6, UR40, !PT ;  /* 0x0000002805067e46 */ /* 0x000fc8000f800106 */
        /* <DEDUP_REMOVED lines=11> */
[----:B0-----:R-:W-:Y:S01]  /*10100*/  LOP3.LUT R8, R7, 0x300, RZ, 0xc0, !PT ;  /* 0x0000030007087812 */ /* 0x001fe200078ec0ff */
[----:B------:R-:W-:-:S04]  /*10110*/  IMAD.MOV R7, RZ, RZ, -R6 ;  /* 0x000000ffff077224 */ /* 0x000fc800078e0a06 */
[----:B------:R-:W-:Y:S01]  /*10120*/  IMAD.IADD R5, R5, 0x1, R8 ;  /* 0x0000000105057824 */ /* 0x000fe200078e0208 */
[----:B---3--:R-:W-:-:S06]  /*10130*/  ULEA UR6, UR7, UR6, 0x18 ;  /* 0x0000000607067291 */ /* 0x008fcc000f8ec0ff */
[----:B------:R-:W-:-:S07]  /*10140*/  VIADD R6, R4, UR6 ;  /* 0x0000000604067c36 */ /* 0x000fce0008000000 */
.L_x_1965:
[----:B------:R-:W2:Y:S01]  /*10150*/  LDS R8, [R6] ;  /* 0x0000000006087984 */ /* 0x000ea20000000800 */
[----:B------:R-:W-:-:S05]  /*10160*/  VIADD R7, R7, 0x1 ;  /* 0x0000000107077836 */ /* 0x000fca0000000000 */
[----:B------:R-:W-:Y:S01]  /*10170*/  ISETP.NE.AND P0, PT, R7, RZ, PT ;  /* 0x000000ff0700720c */ /* 0x000fe20003f05270 */
[----:B--2---:R-:W-:-:S05]  /*10180*/  FMUL.FTZ R9, R8, R31 ;  /* 0x0000001f08097220 */ /* 0x004fca0000410000 */
[----:B------:R0:W-:Y:S02]  /*10190*/  STS [R6], R9 ;  /* 0x0000000906007388 */ /* 0x0001e40000000800 */
[----:B0-----:R-:W-:-:S05]  /*101a0*/  IADD3 R6, PT, PT, R6, 0x400, RZ ;  /* 0x0000040006067810 */ /* 0x001fca0007ffe0ff */
[----:B------:R-:W-:Y:S05]  /*101b0*/  @P0 BRA `(.L_x_1965) ;  /* 0xfffffffc00e40947 */ /* 0x000fea000383ffff */
.L_x_1964:
[----:B------:R-:W-:Y:S05]  /*101c0*/  BSYNC.RECONVERGENT B1 ;  /* 0x0000000000017941 */ /* 0x000fea0003800200 */
.L_x_1963:
[----:B------:R-:W-:Y:S05]  /*101d0*/  @!P1 BRA `(.L_x_1961) ;  /* 0x0000001000dc9947 */ /* 0x000fea0003800000 */
[----:B0-----:R-:W0:Y:S01]  /*101e0*/  S2R R8, SR_CgaCtaId ;  /* 0x0000000000087919 */ /* 0x001e220000008800 */
[----:B------:R-:W-:Y:S01]  /*101f0*/  IADD3 R6, PT, PT, -R5, UR40, RZ ;  /* 0x0000002805067c10 */ /* 0x000fe2000fffe1ff */
        /* <DEDUP_REMOVED lines=13> */
.L_x_1968:
        /* <DEDUP_REMOVED lines=52> */
.L_x_1967:
[----:B------:R-:W-:Y:S05]  /*10610*/  BSYNC.RECONVERGENT B1 ;  /* 0x0000000000017941 */ /* 0x000fea0003800200 */
.L_x_1966:
        /* <DEDUP_REMOVED lines=31> */
.L_x_1970:
[----:B------:R-:W-:Y:S05]  /*10810*/  BSYNC.RECONVERGENT B1 ;  /* 0x0000000000017941 */ /* 0x000fea0003800200 */
.L_x_1969:
        /* <DEDUP_REMOVED lines=15> */
.L_x_1962:
[----:B------:R-:W-:Y:S01]  /*10910*/  IMAD.MOV.U32 R6, RZ, RZ, 0x100 ;  /* 0x00000100ff067424 */ /* 0x000fe200078e00ff */
        /* <DEDUP_REMOVED lines=9> */
[----:B------:R-:W4:Y:S01]  /*109b0*/  LDCU.64 UR12, c[0x0][0x480] ;  /* 0x00009000ff0c77ac */ /* 0x000f220008000a00 */
[----:B------:R-:W-:Y:S02]  /*109c0*/  LEA.HI R6, R6, 0x1, RZ, 0x18 ;  /* 0x0000000106067811 */ /* 0x000fe400078fc0ff */
[----:B------:R-:W-:Y:S01]  /*109d0*/  IADD3 R13, P0, PT, R5, UR4, RZ ;  /* 0x00000004050d7c10 */ /* 0x000fe2000ff1e0ff */
[----:B------:R-:W-:Y:S02]  /*109e0*/  UMOV UR6, 0x400 ;  /* 0x0000040000067882 */ /* 0x000fe40000000000 */
[C---:B------:R-:W-:Y:S01]  /*109f0*/  IMAD.SHL.U32 R7, R6.reuse, 0x100, RZ ;  /* 0x0000010006077824 */ /* 0x040fe200078e00ff */
[----:B------:R-:W-:Y:S01]  /*10a00*/  UIADD3 UR6, UPT, UPT, UR6, 0x440, URZ ;  /* 0x0000044006067890 */ /* 0x000fe2000fffe0ff */
[----:B------:R-:W-:Y:S02]  /*10a10*/  IADD3.X R14, PT, PT, RZ, UR5, RZ, P0, !PT ;  /* 0x00000005ff0e7c10 */ /* 0x000fe400087fe4ff */
[----:B------:R-:W-:-:S02]  /*10a20*/  LOP3.LUT R6, R6, 0x3, RZ, 0xc0, !PT ;  /* 0x0000000306067812 */ /* 0x000fc400078ec0ff */
[----:B0-----:R-:W-:-:S03]  /*10a30*/  LOP3.LUT R8, R7, 0x300, RZ, 0xc0, !PT ;  /* 0x0000030007087812 */ /* 0x001fc600078ec0ff */
[----:B------:R-:W-:Y:S02]  /*10a40*/  IMAD.MOV R9, RZ, RZ, -R6 ;  /* 0x000000ffff097224 */ /* 0x000fe400078e0a06 */
[----:B------:R-:W-:Y:S01]  /*10a50*/  IMAD.IADD R5, R5, 0x1, R8 ;  /* 0x0000000105057824 */ /* 0x000fe200078e0208 */
[----:B----4-:R-:W-:-:S04]  /*10a60*/  LEA R10, P0, R13, UR12, 0x2 ;  /* 0x0000000c0d0a7c11 */ /* 0x010fc8000f8010ff */
[----:B------:R-:W-:Y:S01]  /*10a70*/  LEA.HI.X R13, R13, UR13, R14, 0x2, P0 ;  /* 0x0000000d0d0d7c11 */ /* 0x000fe200080f140e */
[----:B---3--:R-:W-:-:S06]  /*10a80*/  ULEA UR6, UR7, UR6, 0x18 ;  /* 0x0000000607067291 */ /* 0x008fcc000f8ec0ff */
[----:B------:R-:W-:-:S07]  /*10a90*/  VIADD R8, R4, UR6 ;  /* 0x0000000604087c36 */ /* 0x000fce0008000000 */
.L_x_1973:
        /* <DEDUP_REMOVED lines=12> */
.L_x_1972:
[----:B------:R-:W-:Y:S05]  /*10b60*/  BSYNC.RECONVERGENT B1 ;  /* 0x0000000000017941 */ /* 0x000fea0003800200 */
.L_x_1971:
[----:B------:R-:W-:Y:S05]  /*10b70*/  @!P1 BRA `(.L_x_1961) ;  /* 0x0000000800749947 */ /* 0x000fea0003800000 */
[----:B------:R-:W4:Y:S01]  /*10b80*/  S2R R10, SR_CgaCtaId ;  /* 0x00000000000a7919 */ /* 0x000f220000008800 */
[----:B------:R-:W5:Y:S01]  /*10b90*/  LDCU.64 UR6, c[0x0][0x480] ;  /* 0x00009000ff0677ac */ /* 0x000f620008000a00 */
[C---:B---3--:R-:W-:Y:S01]  /*10ba0*/  IADD3 R7, P0, PT, R5.reuse, UR4, RZ ;  /* 0x0000000405077c10 */ /* 0x048fe2000ff1e0ff */
[----:B------:R-:W-:Y:S01]  /*10bb0*/  BSSY.RECONVERGENT B1, `(.L_x_1974) ;  /* 0x000005b000017945 */ /* 0x000fe20003800200 */
[----:B------:R-:W-:Y:S02]  /*10bc0*/  IADD3 R13, PT, PT, -R5, UR40, RZ ;  /* 0x00000028050d7c10 */ /* 0x000fe4000fffe1ff */
[----:B------:R-:W-:Y:S01]  /*10bd0*/  MOV R6, 0x400 ;  /* 0x0000040000067802 */ /* 0x000fe20000000f00 */
[----:B0-----:R-:W-:Y:S01]  /*10be0*/  IMAD.X R8, RZ, RZ, UR5, P0 ;  /* 0x00000005ff087e24 */ /* 0x001fe200080e06ff */
[----:B------:R-:W-:Y:S02]  /*10bf0*/  ISETP.GT.AND P1, PT, R13, 0xc00, PT ;  /* 0x00000c000d00780c */ /* 0x000fe40003f24270 */
[----:B-----5:R-:W-:-:S04]  /*10c00*/  LEA R9, P0, R7, UR6, 0x2 ;  /* 0x0000000607097c11 */ /* 0x020fc8000f8010ff */
[----:B------:R-:W-:Y:S01]  /*10c10*/  LEA.HI.X R11, R7, UR7, R8, 0x2, P0 ;  /* 0x00000007070b7c11 */ /* 0x000fe200080f1408 */
[----:B------:R-:W-:Y:S01]  /*10c20*/  VIADD R7, R6, 0x440 ;  /* 0x0000044006077836 */ /* 0x000fe20000000000 */
[----:B------:R-:W-:Y:S01]  /*10c30*/  IADD3 R6, P0, PT, R9, 0x800, RZ ;  /* 0x0000080009067810 */ /* 0x000fe20007f1e0ff */
[----:B------:R-:W-:-:S05]  /*10c40*/  IMAD.SHL.U32 R8, R3, 0x4, RZ ;  /* 0x0000000403087824 */ /* 0x000fca00078e00ff */
[----:B------:R-:W-:Y:S02]  /*10c50*/  LEA R8, R5, -R8, 0x2 ;  /* 0x8000000805087211 */ /* 0x000fe400078e10ff */
[----:B----4-:R-:W-:Y:S01]  /*10c60*/  LEA R9, R10, R7, 0x18 ;  /* 0x000000070a097211 */ /* 0x010fe200078ec0ff */
[----:B------:R-:W-:Y:S01]  /*10c70*/  IMAD.X R7, RZ, RZ, R11, P0 ;  /* 0x000000ffff077224 */ /* 0x000fe200000e060b */
[----:B------:R-:W-:Y:S02]  /*10c80*/  PLOP3.LUT P0, PT, PT, PT, PT, 0x80, 0x8 ;  /* 0x000000000008781c */ /* 0x000fe40003f0f070 */
[----:B------:R-:W-:Y:S01]  /*10c90*/  IADD3 R8, PT, PT, R8, 0x800, R9 ;  /* 0x0000080008087810 */ /* 0x000fe20007ffe009 */
[----:B------:R-:W-:Y:S10]  /*10ca0*/  @!P1 BRA `(.L_x_1975) ;  /* 0x00000004002c9947 */ /* 0x000ff40003800000 */
[----:B------:R-:W-:Y:S01]  /*10cb0*/  IMAD.U32 R32, RZ, RZ, UR40 ;  /* 0x00000028ff207e24 */ /* 0x000fe2000f8e00ff */
[----:B------:R-:W-:-:S03]  /*10cc0*/  PLOP3.LUT P0, PT, PT, PT, PT, 0x8, 0x80 ;  /* 0x000000000080781c */ /* 0x000fc60003f0e170 */
[----:B------:R-:W-:-:S10]  /*10cd0*/  VIADD R32, R32, 0xfffff400 ;  /* 0xfffff40020207836 */ /* 0x000fd40000000000 */
.L_x_1976:
[----:B------:R-:W2:Y:S01]  /*10ce0*/  LDS R9, [R8+-0x800] ;  /* 0xfff8000008097984 */ /* 0x000ea20000000800 */
[----:B------:R-:W-:-:S03]  /*10cf0*/  VIADD R5, R5, 0x1000 ;  /* 0x0000100005057836 */ /* 0x000fc60000000000 */
[----:B------:R-:W0:Y:S02]  /*10d00*/  LDS R10, [R8+-0x400] ;  /* 0xfffc0000080a7984 */ /* 0x000e240000000800 */
[----:B------:R-:W-:Y:S02]  /*10d10*/  ISETP.GE.AND P2, PT, R5, R32, PT ;  /* 0x000000200500720c */ /* 0x000fe40003f46270 */
[----:B------:R-:W3:Y:S04]  /*10d20*/  LDS R13, [R8] ;  /* 0x00000000080d7984 */ /* 0x000ee80000000800 */
[----:B------:R-:W4:Y:S04]  /*10d30*/  LDS R14, [R8+0x400] ;  /* 0x00040000080e7984 */ /* 0x000f280000000800 */
[----:B------:R-:W-:Y:S04]  /*10d40*/  LDS R22, [R8+0x1400] ;  /* 0x0014000008167984 */ /* 0x000fe80000000800 */
[----:B------:R-:W-:Y:S04]  /*10d50*/  LDS R24, [R8+0x1c00] ;  /* 0x001c000008187984 */ /* 0x000fe80000000800 */
[----:B------:R-:W5:Y:S04]  /*10d60*/  LDS R16, [R8+0x800] ;  /* 0x0008000008107984 */ /* 0x000f680000000800 */
[----:B------:R-:W1:Y:S04]  /*10d70*/  LDS R18, [R8+0xc00] ;  /* 0x000c000008127984 */ /* 0x000e680000000800 */
[----:B------:R-:W1:Y:S04]  /*10d80*/  LDS R20, [R8+0x1000] ;  /* 0x0010000008147984 */ /* 0x000e680000000800 */
[----:B------:R-:W1:Y:S04]  /*10d90*/  LDS R23, [R8+0x1800] ;  /* 0x0018000008177984 */ /* 0x000e680000000800 */
[----:B------:R-:W1:Y:S01]  /*10da0*/  LDS R25, [R8+0x2000] ;  /* 0x0020000008197984 */ /* 0x000e620000000800 */
[----:B--2---:R-:W-:-:S03]  /*10db0*/  FMUL.FTZ R9, R31, R9 ;  /* 0x000000091f097220 */ /* 0x004fc60000410000 */
[----:B------:R-:W-:Y:S01]  /*10dc0*/  LDS R26, [R8+0x2400] ;  /* 0x00240000081a7984 */ /* 0x000fe20000000800 */
[C---:B0-----:R-:W-:Y:S01]  /*10dd0*/  FMUL.FTZ R11, R31.reuse, R10 ;  /* 0x0000000a1f0b7220 */ /* 0x041fe20000410000 */
[----:B------:R-:W-:Y:S02]  /*10de0*/  IADD3 R10, P1, PT, R6, 0x4000, RZ ;  /* 0x00004000060a7810 */ /* 0x000fe40007f3e0ff */
[----:B------:R-:W0:Y:S01]  /*10df0*/  LDS R27, [R8+0x2800] ;  /* 0x00280000081b7984 */ /* 0x000e220000000800 */
[----:B---3--:R-:W-:-:S03]  /*10e00*/  FMUL.FTZ R13, R31, R13 ;  /* 0x0000000d1f0d7220 */ /* 0x008fc60000410000 */
[----:B------:R-:W-:Y:S01]  /*10e10*/  LDS R28, [R8+0x2c00] ;  /* 0x002c0000081c7984 */ /* 0x000fe20000000800 */
[----:B----4-:R-:W-:-:S03]  /*10e20*/  FMUL.FTZ R15, R31, R14 ;  /* 0x0000000e1f0f7220 */ /* 0x010fc60000410000 */
[----:B------:R-:W2:Y:S04]  /*10e30*/  LDS R29, [R8+0x3000] ;  /* 0x00300000081d7984 */ /* 0x000ea80000000800 */
[----:B------:R-:W3:Y:S04]  /*10e40*/  LDS R30, [R8+0x3400] ;  /* 0x00340000081e7984 */ /* 0x000ee80000000800 */
[----:B------:R-:W-:Y:S01]  /*10e50*/  STG.E desc[UR36][R6.64+-0x800], R9 ;  /* 0xfff8000906007986 */ /* 0x000fe2000c101924 */
[----:B-----5:R-:W-:-:S03]  /*10e60*/  FMUL.FTZ R17, R31, R16 ;  /* 0x000000101f117220 */ /* 0x020fc60000410000 */
[----:B------:R4:W-:Y:S01]  /*10e70*/  STS [R8+-0x800], R9 ;  /* 0xfff8000908007388 */ /* 0x0009e20000000800 */
[----:B-1----:R-:W-:-:S03]  /*10e80*/  FMUL.FTZ R19, R31, R18 ;  /* 0x000000121f137220 */ /* 0x002fc60000410000 */
[----:B------:R-:W-:Y:S01]  /*10e90*/  STG.E desc[UR36][R6.64+-0x400], R11 ;  /* 0xfffc000b06007986 */ /* 0x000fe2000c101924 */
[----:B------:R-:W-:-:S03]  /*10ea0*/  FMUL.FTZ R21, R31, R20 ;  /* 0x000000141f157220 */ /* 0x000fc60000410000 */
[----:B------:R1:W-:Y:S01]  /*10eb0*/  STS [R8+-0x400], R11 ;  /* 0xfffc000b08007388 */ /* 0x0003e20000000800 */
[C---:B------:R-:W-:Y:S01]  /*10ec0*/  FMUL.FTZ R23, R31.reuse, R23 ;  /* 0x000000171f177220 */ /* 0x040fe20000410000 */
[C---:B----4-:R-:W-:Y:S02]  /*10ed0*/  FMUL.FTZ R9, R31.reuse, R22 ;  /* 0x000000161f097220 */ /* 0x050fe40000410000 */
[----:B------:R-:W-:Y:S01]  /*10ee0*/  STG.E desc[UR36][R6.64], R13 ;  /* 0x0000000d06007986 */ /* 0x000fe2000c101924 */
[----:B------:R-:W-:-:S03]  /*10ef0*/  FMUL.FTZ R25, R31, R25 ;  /* 0x000000191f197220 */ /* 0x000fc60000410000 */
[----:B------:R4:W-:Y:S01]  /*10f00*/  STS [R8], R13 ;  /* 0x0000000d08007388 */ /* 0x0009e20000000800 */
[----:B-1----:R-:W-:-:S03]  /*10f10*/  FMUL.FTZ R11, R31, R24 ;  /* 0x000000181f0b7220 */ /* 0x002fc60000410000 */
[----:B------:R-:W-:Y:S01]  /*10f20*/  STG.E desc[UR36][R6.64+0x400], R15 ;  /* 0x0004000f06007986 */ /* 0x000fe2000c101924 */
[----:B0-----:R-:W-:-:S03]  /*10f30*/  FMUL.FTZ R27, R31, R27 ;  /* 0x0000001b1f1b7220 */ /* 0x001fc60000410000 */
[----:B------:R3:W-:Y:S01]  /*10f40*/  STS [R8+0x400], R15 ;  /* 0x0004000f08007388 */ /* 0x0007e20000000800 */
[----:B----4-:R-:W-:-:S03]  /*10f50*/  FMUL.FTZ R13, R31, R26 ;  /* 0x0000001a1f0d7220 */ /* 0x010fc60000410000 */
[----:B------:R-:W-:Y:S01]  /*10f60*/  STG.E desc[UR36][R6.64+0x1400], R9 ;  /* 0x0014000906007986 */ /* 0x000fe2000c101924 */
[----:B--2---:R-:W-:-:S03]  /*10f70*/  FMUL.FTZ R29, R31, R29 ;  /* 0x0000001d1f1d7220 */ /* 0x004fc60000410000 */
        /* <DEDUP_REMOVED lines=30> */
.L_x_1975:
[----:B------:R-:W-:Y:S05]  /*11160*/  BSYNC.RECONVERGENT B1 ;  /* 0x0000000000017941 */ /* 0x000fea0003800200 */
.L_x_1974:
        /* <DEDUP_REMOVED lines=15> */
[----:B0-----:R-:W-:Y:S01]  /*11260*/  FMUL.FTZ R11, R31, R10 ;  /* 0x0000000a1f0b7220 */ /* 0x001fe20000410000 */
[----:B------:R-:W-:-:S03]  /*11270*/  IADD3 R10, P1, PT, R6, 0x2000, RZ ;  /* 0x00002000060a7810 */ /* 0x000fc60007f3e0ff */
[----:B------:R-:W-:Y:S01]  /*11280*/  STG.E desc[UR36][R6.64+-0x800], R9 ;  /* 0xfff8000906007986 */ /* 0x000fe2000c101924 */
[----:B---3--:R-:W-:-:S03]  /*11290*/  FMUL.FTZ R13, R31, R13 ;  /* 0x0000000d1f0d7220 */ /* 0x008fc60000410000 */
[----:B------:R0:W-:Y:S01]  /*112a0*/  STS [R8+-0x800], R9 ;  /* 0xfff8000908007388 */ /* 0x0001e20000000800 */
        /* <DEDUP_REMOVED lines=8> */
[----:B0-----:R-:W-:Y:S01]  /*11330*/  FMUL.FTZ R9, R31, R22 ;  /* 0x000000161f097220 */ /* 0x001fe20000410000 */
[----:B--2---:R-:W-:Y:S02]  /*11340*/  IMAD.X R11, RZ, RZ, R7, P1 ;  /* 0x000000ffff0b7224 */ /* 0x004fe400008e0607 */
        /* <DEDUP_REMOVED lines=13> */
.L_x_1978:
[----:B------:R-:W-:Y:S05]  /*11420*/  BSYNC.RECONVERGENT B1 ;  /* 0x0000000000017941 */ /* 0x000fea0003800200 */
.L_x_1977:
        /* <DEDUP_REMOVED lines=18> */
.L_x_1961:
[----:B------:R-:W-:Y:S05]  /*11550*/  BSYNC.RECONVERGENT B0 ;  /* 0x0000000000007941 */ /* 0x000fea0003800200 */
.L_x_1960:
[----:B------:R-:W-:Y:S01]  /*11560*/  USHF.R.S32.HI UR4, URZ, 0x1f, UR39 ;  /* 0x0000001fff047899 */ /* 0x000fe20008011427 */
[----:B------:R-:W4:Y:S01]  /*11570*/  S2UR UR5, SR_CTAID.Y ;  /* 0x00000000000579c3 */ /* 0x000f220000002600 */
[----:B------:R-:W5:Y:S01]  /*11580*/  LDCU UR13, c[0x0][0x40c] ;  /* 0x00008180ff0d77ac */ /* 0x000f620008000800 */
[----:B0-----:R-:W-:Y:S01]  /*11590*/  LOP3.LUT R13, R4, 0x7c, RZ, 0xc0, !PT ;  /* 0x0000007c040d7812 */ /* 0x001fe200078ec0ff */
[----:B------:R-:W-:Y:S01]  /*115a0*/  IMAD.SHL.U32 R18, R0, 0x10, RZ ;  /* 0x0000001000127824 */ /* 0x000fe200078e00ff */
[----:B------:R-:W-:Y:S01]  /*115b0*/  BSSY.RECONVERGENT B0, `(.L_x_1979) ;  /* 0x0000021000007945 */ /* 0x000fe20003800200 */
[----:B------:R-:W-:Y:S01]  /*115c0*/  ULEA.HI UR4, UR4, UR39, URZ, 0x3 ;  /* 0x0000002704047291 */ /* 0x000fe2000f8f18ff */
[----:B---3--:R-:W-:Y:S01]  /*115d0*/  CS2R R6, SRZ ;  /* 0x0000000000067805 */ /* 0x008fe2000001ff00 */
[----:B------:R-:W4:Y:S01]  /*115e0*/  LDCU UR12, c[0x0][0x3f8] ;  /* 0x00007f00ff0c77ac */ /* 0x000f220008000800 */
[----:B------:R-:W0:Y:S01]  /*115f0*/  S2UR UR15, SR_CgaCtaId ;  /* 0x00000000000f79c3 */ /* 0x000e220000008800 */
[----:B------:R-:W-:-:S02]  /*11600*/  CS2R R4, SRZ ;  /* 0x0000000000047805 */ /* 0x000fc4000001ff00 */
[----:B------:R-:W-:Y:S01]  /*11610*/  LOP3.LUT R18, R18, 0x1f0, RZ, 0xc0, !PT ;  /* 0x000001f012127812 */ /* 0x000fe200078ec0ff */
[----:B------:R-:W-:Y:S01]  /*11620*/  ULOP3.LUT UR4, UR4, 0xfffffff8, URZ, 0xc0, !UPT ;  /* 0xfffffff804047892 */ /* 0x000fe2000f8ec0ff */
[----:B------:R-:W3:Y:S03]  /*11630*/  LDCU UR8, c[0x0][0x3f4] ;  /* 0x00007e80ff0877ac */ /* 0x000ee60008000800 */
[----:B------:R-:W-:Y:S01]  /*11640*/  UIADD3 UR4, UPT, UPT, UR39, -UR4, URZ ;  /* 0x8000000427047290 */ /* 0x000fe2000fffe0ff */
[----:B------:R-:W-:Y:S02]  /*11650*/  UMOV UR14, 0x400 ;  /* 0x00000400000e7882 */ /* 0x000fe40000000000 */
[----:B------:R-:W-:-:S03]  /*11660*/  UIADD3 UR7, UPT, UPT, UR14, 0x240, URZ ;  /* 0x000002400e077890 */ /* 0x000fc6000fffe0ff */
[----:B------:R-:W-:Y:S01]  /*11670*/  ISETP.NE.AND P0, PT, R12, UR4, PT ;  /* 0x000000040c007c0c */ /* 0x000fe2000bf05270 */
[----:B----4-:R-:W-:-:S03]  /*11680*/  UIMAD UR5, UR5, UR12, UR9 ;  /* 0x0000000c050572a4 */ /* 0x010fc6000f8e0209 */
[----:B-----5:R-:W-:Y:S01]  /*11690*/  ISETP.NE.OR P0, PT, RZ, UR13, P0 ;  /* 0x0000000dff007c0c */ /* 0x020fe20008705670 */
[----:B------:R-:W-:-:S03]  /*116a0*/  UIMAD UR6, UR5, 0x70, URZ ;  /* 0x00000070050678a4 */ /* 0x000fc6000f8e02ff */
[----:B------:R-:W-:Y:S01]  /*116b0*/  ISETP.GT.U32.OR P0, PT, R13, 0x6f, P0 ;  /* 0x0000006f0d00780c */ /* 0x000fe20000704470 */
[----:B---3--:R-:W-:Y:S01]  /*116c0*/  IMAD.U32 R14, RZ, RZ, UR8 ;  /* 0x00000008ff0e7e24 */ /* 0x008fe2000f8e00ff */
[----:B0-----:R-:W-:-:S03]  /*116d0*/  ULEA UR7, UR15, UR7, 0x18 ;  /* 0x000000070f077291 */ /* 0x001fc6000f8ec0ff */
[C-C-:B------:R-:W-:Y:S02]  /*116e0*/  IMAD R25, R14.reuse, UR35, R13.reuse ;  /* 0x000000230e197c24 */ /* 0x140fe4000f8e020d */
[----:B------:R-:W-:-:S06]  /*116f0*/  IMAD R23, R14, UR6, R13 ;  /* 0x000000060e177c24 */ /* 0x000fcc000f8e020d */
[----:B------:R-:W-:Y:S05]  /*11700*/  @P0 BRA `(.L_x_1980) ;  /* 0x00000000002c0947 */ /* 0x000fea0003800000 */
[----:B------:R-:W0:Y:S01]  /*11710*/  LDCU.64 UR10, c[0x0][0x3b0] ;  /* 0x00007600ff0a77ac */ /* 0x000e220008000a00 */
[----:B------:R-:W-:Y:S01]  /*11720*/  IMAD.MOV.U32 R7, RZ, RZ, RZ ;  /* 0x000000ffff077224 */ /* 0x000fe200078e00ff */
        /* <DEDUP_REMOVED lines=8> */
.L_x_1981:
[----:B-----5:R0:W-:Y:S02]  /*117b0*/  STS.128 [R18+UR7], R4 ;  /* 0x0000000412007988 */ /* 0x0201e40008000c07 */
.L_x_1980:
[----:B------:R-:W-:Y:S05]  /*117c0*/  BSYNC.RECONVERGENT B0 ;  /* 0x0000000000007941 */ /* 0x000fea0003800200 */
.L_x_1979:
[----:B------:R-:W-:Y:S01]  /*117d0*/  BAR.SYNC.DEFER_BLOCKING 0x0 ;  /* 0x0000000000007b1d */ /* 0x000fe20000010000 */
[----:B------:R-:W-:Y:S02]  /*117e0*/  ISETP.GT.U32.AND P0, PT, R13, 0x6f, PT ;  /* 0x0000006f0d00780c */ /* 0x000fe40003f04070 */
[----:B------:R-:W-:Y:S02]  /*117f0*/  CS2R R10, SRZ ;  /* 0x00000000000a7805 */ /* 0x000fe4000001ff00 */
[----:B------:R-:W-:Y:S01]  /*11800*/  CS2R R8, SRZ ;  /* 0x0000000000087805 */ /* 0x000fe2000001ff00 */
[----:B------:R-:W3:Y:S01]  /*11810*/  LDCU UR16, c[0x0][0x40c] ;  /* 0x00008180ff1077ac */ /* 0x000ee20008000800 */
[----:B------:R-:W-:Y:S07]  /*11820*/  BSSY.RECONVERGENT B0, `(.L_x_1982) ;  /* 0x00001d9000007945 */ /* 0x000fee0003800200 */
[----:B------:R-:W-:Y:S05]  /*11830*/  @P0 BRA `(.L_x_1983) ;  /* 0x0000001c005c0947 */ /* 0x000fea0003800000 */
[----:B------:R-:W4:Y:S01]  /*11840*/  LDC.64 R16, c[0x0][0x3c0] ;  /* 0x0000f000ff107b82 */ /* 0x000f220000000a00 */
[----:B------:R-:W-:Y:S01]  /*11850*/  IMAD.IADD R28, R12, 0x1, R3 ;  /* 0x000000010c1c7824 */ /* 0x000fe200078e0203 */
[----:B------:R-:W-:Y:S01]  /*11860*/  VIMNMX R19, PT, PT, R14, UR39, PT ;  /* 0x000000270e137c48 */ /* 0x000fe2000bfe0100 */
[----:B------:R-:W-:Y:S01]  /*11870*/  BSSY.RECONVERGENT B1, `(.L_x_1984) ;  /* 0x00000cd000017945 */ /* 0x000fe20003800200 */
[----:B------:R-:W-:Y:S02]  /*11880*/  HFMA2 R11, -RZ, RZ, 0, 0 ;  /* 0x00000000ff0b7431 */ /* 0x000fe400000001ff */
[----:B------:R-:W-:Y:S01]  /*11890*/  ISETP.GE.AND P0, PT, R28, R19, PT ;  /* 0x000000131c00720c */ /* 0x000fe20003f06270 */
[----:B----4-:R-:W-:-:S04]  /*118a0*/  IMAD.WIDE R14, R23, 0x4, R16 ;  /* 0x00000004170e7825 */ /* 0x010fc800078e0210 */
[----:B------:R-:W-:-:S08]  /*118b0*/  IMAD.WIDE R16, R25, 0x4, R16 ;  /* 0x0000000419107825 */ /* 0x000fd000078e0210 */
[----:B------:R-:W-:Y:S05]  /*118c0*/  @P0 BRA `(.L_x_1985) ;  /* 0x0000000c001c0947 */ /* 0x000fea0003800000 */
[----:B------:R-:W-:Y:S01]  /*118d0*/  VIADDMNMX R11, R28, 0x8, R19, !PT ;  /* 0x000000081c0b7846 */ /* 0x000fe20007800113 */
[----:B------:R-:W4:Y:S01]  /*118e0*/  LDC.64 R8, c[0x0][0x458] ;  /* 0x00011600ff087b82 */ /* 0x000f220000000a00 */
[----:B------:R-:W-:Y:S01]  /*118f0*/  LOP3.LUT R10, RZ, R3, RZ, 0x33, !PT ;  /* 0x00000003ff0a7212 */ /* 0x000fe200078e33ff */
[----:B------:R-:W-:Y:S01]  /*11900*/  UIMAD UR5, UR38, UR12, UR9 ;  /* 0x0000000c260572a4 */ /* 0x000fe2000f8e0209 */
[----:B------:R-:W-:Y:S01]  /*11910*/  BSSY.RECONVERGENT B2, `(.L_x_1986) ;  /* 0x0000043000027945 */ /* 0x000fe20003800200 */
[----:B------:R-:W-:Y:S01]  /*11920*/  IMAD.MOV.U32 R30, RZ, RZ, R28 ;  /* 0x000000ffff1e7224 */ /* 0x000fe200078e001c */
[----:B------:R-:W-:-:S03]  /*11930*/  IADD3 R24, PT, PT, -R12, R11, R10 ;  /* 0x0000000b0c187210 */ /* 0x000fc60007ffe10a */
[----:B------:R-:W-:Y:S01]  /*11940*/  IMAD.U32 R10, RZ, RZ, UR5 ;  /* 0x00000005ff0a7e24 */ /* 0x000fe2000f8e00ff */
[----:B------:R-:W-:-:S03]  /*11950*/  LOP3.LUT R11, R24, 0x18, RZ, 0xc0, !PT ;  /* 0x00000018180b7812 */ /* 0x000fc600078ec0ff */
[----:B------:R-:W-:Y:S01]  /*11960*/  IMAD R27, R10, 0x70, R13 ;  /* 0x000000700a1b7824 */ /* 0x000fe200078e020d */
[----:B------:R-:W-:Y:S02]  /*11970*/  ISETP.NE.AND P0, PT, R11, 0x18, PT ;  /* 0x000000180b00780c */ /* 0x000fe40003f05270 */
[----:B------:R-:W-:Y:S01]  /*11980*/  CS2R R10, SRZ ;  /* 0x00000000000a7805 */ /* 0x000fe2000001ff00 */
[----:B----4-:R-:W-:Y:S01]  /*11990*/  IMAD.WIDE R26, R27, 0x4, R8 ;  /* 0x000000041b1a7825 */ /* 0x010fe200078e0208 */
[----:B------:R-:W-:-:S09]  /*119a0*/  CS2R R8, SRZ ;  /* 0x0000000000087805 */ /* 0x000fd2000001ff00 */
[----:B------:R-:W-:Y:S05]  /*119b0*/  @!P0 BRA `(.L_x_1987) ;  /* 0x0000000000e08947 */ /* 0x000fea0003800000 */
[----:B------:R-:W2:Y:S01]  /*119c0*/  LDCU.64 UR10, c[0x0][0x3c0] ;  /* 0x00007800ff0a77ac */ /* 0x000ea20008000a00 */
[----:B------:R-:W-:Y:S01]  /*119d0*/  IMAD R20, R28, 0x70, RZ ;  /* 0x000000701c147824 */ /* 0x000fe200078e02ff */
[----:B------:R-:W-:Y:S01]  /*119e0*/  LEA.HI R8, R24, 0x1, RZ, 0x1d ;  /* 0x0000000118087811 */ /* 0x000fe200078fe8ff */
[----:B------:R-:W-:Y:S01]  /*119f0*/  IMAD.MOV.U32 R30, RZ, RZ, R28 ;  /* 0x000000ffff1e7224 */ /* 0x000fe200078e001c */
[----:B------:R-:W-:Y:S01]  /*11a00*/  UIADD3 UR5, UPT, UPT, UR14, 0x440, URZ ;  /* 0x000004400e057890 */ /* 0x000fe2000fffe0ff */
[----:B------:R-:W-:-:S03]  /*11a10*/  IMAD.WIDE.U32 R20, R20, 0x4, RZ ;  /* 0x0000000414147825 */ /* 0x000fc600078e00ff */
[----:B------:R-:W-:Y:S01]  /*11a20*/  ULEA UR5, UR15, UR5, 0x18 ;  /* 0x000000050f057291 */ /* 0x000fe2000f8ec0ff */
[----:B------:R-:W-:-:S04]  /*11a30*/  IMAD.WIDE R22, R23, 0x4, R20 ;  /* 0x0000000417167825 */ /* 0x000fc800078e0214 */
[----:B------:R-:W-:Y:S01]  /*11a40*/  IMAD.WIDE R20, R25, 0x4, R20 ;  /* 0x0000000419147825 */ /* 0x000fe200078e0214 */
[----:B--2---:R-:W-:Y:S02]  /*11a50*/  IADD3 R31, P0, PT, R22, UR10, RZ ;  /* 0x0000000a161f7c10 */ /* 0x004fe4000ff1e0ff */
[----:B------:R-:W-:Y:S02]  /*11a60*/  IADD3 R29, P1, PT, R20, UR10, RZ ;  /* 0x0000000a141d7c10 */ /* 0x000fe4000ff3e0ff */
[----:B------:R-:W-:Y:S01]  /*11a70*/  LOP3.LUT R20, R8, 0x3, RZ, 0xc0, !PT ;  /* 0x0000000308147812 */ /* 0x000fe200078ec0ff */
[----:B------:R-:W-:Y:S01]  /*11a80*/  IMAD.MOV.U32 R8, RZ, RZ, RZ ;  /* 0x000000ffff087224 */ /* 0x000fe200078e00ff */
[----:B------:R-:W-:Y:S02]  /*11a90*/  IADD3.X R46, PT, PT, R23, UR11, RZ, P0, !PT ;  /* 0x0000000b172e7c10 */ /* 0x000fe400087fe4ff */
[----:B------:R-:W-:Y:S01]  /*11aa0*/  IADD3.X R44, PT, PT, R21, UR11, RZ, P1, !PT ;  /* 0x0000000b152c7c10 */ /* 0x000fe20008ffe4ff */
[----:B------:R-:W-:Y:S01]  /*11ab0*/  IMAD.MOV R23, RZ, RZ, -R20 ;  /* 0x000000ffff177224 */ /* 0x000fe200078e0a14 */
[----:B------:R-:W-:-:S07]  /*11ac0*/  LEA R22, R12, UR5, 0x2 ;  /* 0x000000050c167c11 */ /* 0x000fce000f8e10ff */
.L_x_1989:
[----:B--2---:R-:W-:Y:S01]  /*11ad0*/  MOV R20, R29 ;  /* 0x0000001d00147202 */ /* 0x004fe20000000f00 */
[----:B------:R-:W-:Y:S01]  /*11ae0*/  IMAD.MOV.U32 R21, RZ, RZ, R44 ;  /* 0x000000ffff157224 */ /* 0x000fe200078e002c */
[----:B------:R2:W4:Y:S04]  /*11af0*/  LDS R25, [R22] ;  /* 0x0000000016197984 */ /* 0x0005280000000800 */
[----:B------:R2:W5:Y:S01]  /*11b00*/  LDG.E.128 R32, desc[UR36][R20.64] ;  /* 0x0000002414207981 */ /* 0x000562000c1e1d00 */
[----:B------:R-:W-:Y:S01]  /*11b10*/  UISETP.NE.AND UP0, UPT, UR13, URZ, UPT ;  /* 0x000000ff0d00728c */ /* 0x000fe2000bf05270 */
[----:B------:R-:W-:-:S08]  /*11b20*/  VIADD R23, R23, 0x1 ;  /* 0x0000000117177836 */ /* 0x000fd00000000000 */
[----:B--2---:R-:W-:Y:S05]  /*11b30*/  BRA.U UP0, `(.L_x_1988) ;  /* 0x0000000100507547 */ /* 0x004fea000b800000 */
[----:B------:R-:W-:Y:S01]  /*11b40*/  ISETP.NE.AND P0, PT, R2, RZ, PT ;  /* 0x000000ff0200720c */ /* 0x000fe20003f05270 */
[----:B-1----:R-:W1:-:S12]  /*11b50*/  LDS.128 R36, [R18+UR7] ;  /* 0x0000000712247984 */ /* 0x002e580008000c00 */
[----:B------:R-:W-:Y:S01]  /*11b60*/  VOTEU.ANY UP0, P0 ;  /* 0x0000000000ff7886 */ /* 0x000fe20000000100 */
[----:B------:R-:W-:-:S13]  /*11b70*/  PLOP3.LUT P0, PT, PT, PT, UP0, 0x80, 0x8 ;  /* 0x000000000008781c */ /* 0x000fda0003f0f008 */
[----:B------:R-:W2:Y:S01]  /*11b80*/  @P0 LDG.E.128 R40, desc[UR36][R26.64] ;  /* 0x000000241a280981 */ /* 0x000ea2000c1e1d00 */
[----:B------:R-:W-:Y:S01]  /*11b90*/  PLOP3.LUT P0, PT, PT, PT, UP0, 0x80, 0x8 ;  /* 0x000000000008781c */ /* 0x000fe20003f0f008 */
[----:B------:R-:W-:Y:S01]  /*11ba0*/  IMAD.MOV.U32 R20, RZ, RZ, R31 ;  /* 0x000000ffff147224 */ /* 0x000fe200078e001f */
[----:B------:R-:W-:Y:S01]  /*11bb0*/  PLOP3.LUT P1, PT, PT, PT, UP0, 0x80, 0x8 ;  /* 0x000000000008781c */ /* 0x000fe20003f2f008 */
[----:B------:R-:W-:Y:S01]  /*11bc0*/  IMAD.MOV.U32 R21, RZ, RZ, R46 ;  /* 0x000000ffff157224 */ /* 0x000fe200078e002e */
        /* <DEDUP_REMOVED lines=11> */
.L_x_1988:
[----:B------:R-:W-:Y:S01]  /*11c80*/  ISETP.NE.AND P0, PT, R23, RZ, PT ;  /* 0x000000ff1700720c */ /* 0x000fe20003f05270 */
[----:B----45:R-:W-:Y:S01]  /*11c90*/  FFMA.FTZ R8, R25, R32, R8 ;  /* 0x0000002019087223 */ /* 0x030fe20000010008 */
[----:B------:R-:W-:Y:S01]  /*11ca0*/  IADD3 R29, P2, PT, R29, 0xe00, RZ ;  /* 0x00000e001d1d7810 */ /* 0x000fe20007f5e0ff */
[----:B------:R-:W-:Y:S01]  /*11cb0*/  FFMA.FTZ R9, R25, R33, R9 ;  /* 0x0000002119097223 */ /* 0x000fe20000010009 */
[----:B------:R-:W-:Y:S01]  /*11cc0*/  IADD3 R31, P1, PT, R31, 0xe00, RZ ;  /* 0x00000e001f1f7810 */ /* 0x000fe20007f3e0ff */
[C---:B------:R-:W-:Y:S01]  /*11cd0*/  FFMA.FTZ R10, R25.reuse, R34, R10 ;  /* 0x00000022190a7223 */ /* 0x040fe2000001000a */
[----:B------:R-:W-:Y:S01]  /*11ce0*/  FFMA.FTZ R11, R25, R35, R11 ;  /* 0x00000023190b7223 */ /* 0x000fe2000001000b */
[----:B------:R-:W-:Y:S01]  /*11cf0*/  VIADD R30, R30, 0x8 ;  /* 0x000000081e1e7836 */ /* 0x000fe20000000000 */
[----:B------:R-:W-:Y:S01]  /*11d00*/  IADD3 R22, PT, PT, R22, 0x20, RZ ;  /* 0x0000002016167810 */ /* 0x000fe20007ffe0ff */
[----:B------:R-:W-:Y:S02]  /*11d10*/  IMAD.X R44, RZ, RZ, R44, P2 ;  /* 0x000000ffff2c7224 */ /* 0x000fe400010e062c */
[----:B------:R-:W-:-:S02]  /*11d20*/  IMAD.X R46, RZ, RZ, R46, P1 ;  /* 0x000000ffff2e7224 */ /* 0x000fc400008e062e */
[----:B------:R-:W-:Y:S05]  /*11d30*/  @P0 BRA `(.L_x_1989) ;  /* 0xfffffffc00640947 */ /* 0x000fea000383ffff */
.L_x_1987:
[----:B---3--:R-:W-:Y:S05]  /*11d40*/  BSYNC.RECONVERGENT B2 ;  /* 0x0000000000027941 */ /* 0x008fea0003800200 */
.L_x_1986:
[----:B------:R-:W-:-:S13]  /*11d50*/  ISETP.GE.U32.AND P0, PT, R24, 0x18, PT ;  /* 0x000000181800780c */ /* 0x000fda0003f06070 */
[----:B------:R-:W-:Y:S05]  /*11d60*/  @!P0 BRA `(.L_x_1985) ;  /* 0x0000000400f48947 */ /* 0x000fea0003800000 */
[----:B------:R-:W3:Y:S02]  /*11d70*/  LDCU UR5, c[0x0][0x40c] ;  /* 0x00008180ff0577ac */ /* 0x000ee40008000800 */
[----:B---3--:R-:W-:-:S06]  /*11d80*/  UISETP.NE.AND UP0, UPT, UR5, URZ, UPT ;  /* 0x000000ff0500728c */ /* 0x008fcc000bf05270 */
[----:B------:R-:W-:-:S13]  /*11d90*/  PLOP3.LUT P0, PT, PT, PT, UP0, 0x80, 0x8 ;  /* 0x000000000008781c */ /* 0x000fda0003f0f008 */
.L_x_1995:
[----:B------:R-:W-:Y:S01]  /*11da0*/  IMAD R25, R30, 0x70, RZ ;  /* 0x000000701e197824 */ /* 0x000fe200078e02ff */
[----:B------:R-:W-:-:S03]  /*11db0*/  ISETP.NE.AND P5, PT, R2, RZ, PT ;  /* 0x000000ff0200720c */ /* 0x000fc60003fa5270 */
[----:B--2---:R-:W-:-:S05]  /*11dc0*/  IMAD.WIDE.U32 R20, R25, 0x4, R16 ;  /* 0x0000000419147825 */ /* 0x004fca00078e0010 */
[----:B------:R2:W5:Y:S01]  /*11dd0*/  LDG.E.128 R32, desc[UR36][R20.64] ;  /* 0x0000002414207981 */ /* 0x000562000c1e1d00 */
[----:B------:R-:W-:Y:S04]  /*11de0*/  BSSY.RECONVERGENT B2, `(.L_x_1990) ;  /* 0x0000014000027945 */ /* 0x000fe80003800200 */
[----:B------:R-:W-:Y:S05]  /*11df0*/  @P0 BRA `(.L_x_1991) ;  /* 0x0000000000480947 */ /* 0x000fea0003800000 */
[----:B------:R-:W-:Y:S01]  /*11e00*/  VOTEU.ANY UP0, P5 ;  /* 0x0000000000ff7886 */ /* 0x000fe20002800100 */
[----:B------:R-:W-:Y:S01]  /*11e10*/  PLOP3.LUT P0, PT, PT, PT, UP0, 0x80, 0x8 ;  /* 0x000000000008781c */ /* 0x000fe20003f0f008 */
[----:B--2---:R-:W2:-:S12]  /*11e20*/  LDS.128 R20, [R18+UR7] ;  /* 0x0000000712147984 */ /* 0x004e980008000c00 */
[----:B-1----:R-:W3:Y:S01]  /*11e30*/  @P0 LDG.E.128 R36, desc[UR36][R26.64] ;  /* 0x000000241a240981 */ /* 0x002ee2000c1e1d00 */
[----:B------:R-:W-:Y:S02]  /*11e40*/  PLOP3.LUT P0, PT, PT, PT, UP0, 0x80, 0x8 ;  /* 0x000000000008781c */ /* 0x000fe40003f0f008 */
[----:B------:R-:W-:Y:S02]  /*11e50*/  PLOP3.LUT P1, PT, PT, PT, UP0, 0x80, 0x8 ;  /* 0x000000000008781c */ /* 0x000fe40003f2f008 */
[----:B------:R-:W-:Y:S02]  /*11e60*/  PLOP3.LUT P2, PT, PT, PT, UP0, 0x80, 0x8 ;  /* 0x000000000008781c */ /* 0x000fe40003f4f008 */
[----:B------:R-:W-:Y:S01]  /*11e70*/  PLOP3.LUT P3, PT, PT, PT, UP0, 0x80, 0x8 ;  /* 0x000000000008781c */ /* 0x000fe20003f6f008 */
[----:B--2--5:R-:W-:Y:S01]  /*11e80*/  FADD.FTZ R32, R32, R20 ;  /* 0x0000001420207221 */ /* 0x024fe20000010000 */
[----:B------:R-:W-:Y:S01]  /*11e90*/  FADD.FTZ R33, R33, R21 ;  /* 0x0000001521217221 */ /* 0x000fe20000010000 */
[----:B------:R-:W-:Y:S01]  /*11ea0*/  FADD.FTZ R34, R34, R22 ;  /* 0x0000001622227221 */ /* 0x000fe20000010000 */
[----:B------:R-:W-:Y:S01]  /*11eb0*/  FADD.FTZ R35, R35, R23 ;  /* 0x0000001723237221 */ /* 0x000fe20000010000 */
[----:B------:R-:W-:-:S04]  /*11ec0*/  IMAD.WIDE.U32 R20, R25, 0x4, R14 ;  /* 0x0000000419147825 */ /* 0x000fc800078e000e */
[----:B---3--:R-:W-:Y:S01]  /*11ed0*/  @P0 FMUL.FTZ R32, R32, R36 ;  /* 0x0000002420200220 */ /* 0x008fe20000410000 */
[----:B------:R-:W-:Y:S01]  /*11ee0*/  @P1 FMUL.FTZ R33, R33, R37 ;  /* 0x0000002521211220 */ /* 0x000fe20000410000 */
[----:B------:R-:W-:Y:S02]  /*11ef0*/  @P2 FMUL.FTZ R34, R34, R38 ;  /* 0x0000002622222220 */ /* 0x000fe40000410000 */
[----:B------:R-:W-:-:S05]  /*11f00*/  @P3 FMUL.FTZ R35, R35, R39 ;  /* 0x0000002723233220 */ /* 0x000fca0000410000 */
[----:B------:R3:W-:Y:S02]  /*11f10*/  STG.E.128 desc[UR36][R20.64], R32 ;  /* 0x0000002014007986 */ /* 0x0007e4000c101d24 */
.L_x_1991:
[----:B------:R-:W-:Y:S05]  /*11f20*/  BSYNC.RECONVERGENT B2 ;  /* 0x0000000000027941 */ /* 0x000fea0003800200 */
.L_x_1990:
[----:B------:R-:W-:Y:S01]  /*11f30*/  VIADD R31, R25, 0x380 ;  /* 0x00000380191f7836 */ /* 0x000fe20000000000 */
[----:B------:R-:W4:Y:S01]  /*11f40*/  S2UR UR8, SR_CgaCtaId ;  /* 0x00000000000879c3 */ /* 0x000f220000008800 */
[----:B------:R-:W-:Y:S01]  /*11f50*/  UISETP.NE.AND UP0, UPT, UR16, URZ, UPT ;  /* 0x000000ff1000728c */ /* 0x000fe2000bf05270 */
[----:B------:R-:W-:Y:S01]  /*11f60*/  IADD3 R29, PT, PT, R30, -R3, RZ ;  /* 0x800000031e1d7210 */ /* 0x000fe20007ffe0ff */
[----:B--23--:R-:W-:Y:S01]  /*11f70*/  IMAD.WIDE.U32 R20, R31, 0x4, R16 ;  /* 0x000000041f147825 */ /* 0x00cfe200078e0010 */
[----:B------:R-:W-:Y:S02]  /*11f80*/  UMOV UR5, 0x400 ;  /* 0x0000040000057882 */ /* 0x000fe40000000000 */
[----:B------:R-:W-:Y:S01]  /*11f90*/  UIADD3 UR5, UPT, UPT, UR5, 0x440, URZ ;  /* 0x0000044005057890 */ /* 0x000fe2000fffe0ff */
[----:B------:R-:W-:Y:S01]  /*11fa0*/  PLOP3.LUT P0, PT, PT, PT, UP0, 0x80, 0x8 ;  /* 0x000000000008781c */ /* 0x000fe20003f0f008 */
[----:B-1----:R1:W5:Y:S01]  /*11fb0*/  LDG.E.128 R36, desc[UR36][R20.64] ;  /* 0x0000002414247981 */ /* 0x002362000c1e1d00 */
[----:B------:R-:W-:-:S02]  /*11fc0*/  VIADD R45, R25, 0x700 ;  /* 0x00000700192d7836 */ /* 0x000fc40000000000 */
[----:B------:R-:W-:Y:S02]  /*11fd0*/  VIADD R49, R25, 0xa80 ;  /* 0x00000a8019317836 */ /* 0x000fe40000000000 */
[----:B------:R-:W-:-:S04]  /*11fe0*/  IMAD.WIDE.U32 R22, R45, 0x4, R16 ;  /* 0x000000042d167825 */ /* 0x000fc800078e0010 */
[----:B------:R-:W-:Y:S01]  /*11ff0*/  IMAD.WIDE.U32 R24, R49, 0x4, R16 ;  /* 0x0000000431187825 */ /* 0x000fe200078e0010 */
[----:B----4-:R-:W-:-:S06]  /*12000*/  ULEA UR5, UR8, UR5, 0x18 ;  /* 0x0000000508057291 */ /* 0x010fcc000f8ec0ff */
[----:B------:R-:W-:Y:S01]  /*12010*/  LEA R29, R29, UR5, 0x2 ;  /* 0x000000051d1d7c11 */ /* 0x000fe2000f8e10ff */
[----:B-1----:R-:W-:Y:S06]  /*12020*/  @P0 BRA `(.L_x_1992) ;  /* 0x0000000000480947 */ /* 0x002fec0003800000 */
[----:B------:R-:W-:Y:S01]  /*12030*/  VOTEU.ANY UP0, P5 ;  /* 0x0000000000ff7886 */ /* 0x000fe20002800100 */
[----:B------:R-:W-:Y:S01]  /*12040*/  PLOP3.LUT P1, PT, PT, PT, UP0, 0x80, 0x8 ;  /* 0x000000000008781c */ /* 0x000fe20003f2f008 */
[----:B------:R-:W1:-:S12]  /*12050*/  LDS.128 R52, [R18+UR7] ;  /* 0x0000000712347984 */ /* 0x000e580008000c00 */
[----:B------:R-:W2:Y:S01]  /*12060*/  @P1 LDG.E.128 R40, desc[UR36][R26.64] ;  /* 0x000000241a281981 */ /* 0x000ea2000c1e1d00 */
[----:B------:R-:W-:Y:S01]  /*12070*/  PLOP3.LUT P1, PT, PT, PT, UP0, 0x80, 0x8 ;  /* 0x000000000008781c */ /* 0x000fe20003f2f008 */
[----:B------:R-:W-:Y:S01]  /*12080*/  IMAD.WIDE.U32 R20, R31, 0x4, R14 ;  /* 0x000000041f147825 */ /* 0x000fe200078e000e */
        /* <DEDUP_REMOVED lines=12> */
.L_x_1992:
[----:B------:R2:W5:Y:S01]  /*12150*/  LDG.E.128 R40, desc[UR36][R22.64] ;  /* 0x0000002416287981 */ /* 0x000562000c1e1d00 */
[----:B------:R-:W-:Y:S05]  /*12160*/  @P0 BRA `(.L_x_1993) ;  /* 0x0000000000480947 */ /* 0x000fea0003800000 */
[----:B------:R-:W-:Y:S01]  /*12170*/  VOTEU.ANY UP0, P5 ;  /* 0x0000000000ff7886 */ /* 0x000fe20002800100 */
[----:B------:R-:W-:Y:S01]  /*12180*/  PLOP3.LUT P1, PT, PT, PT, UP0, 0x80, 0x8 ;  /* 0x000000000008781c */ /* 0x000fe20003f2f008 */
[----:B------:R-:W3:-:S12]  /*12190*/  LDS.128 R52, [R18+UR7] ;  /* 0x0000000712347984 */ /* 0x000ed80008000c00 */
[----:B-12---:R-:W2:Y:S01]  /*121a0*/  @P1 LDG.E.128 R20, desc[UR36][R26.64] ;  /* 0x000000241a141981 */ /* 0x006ea2000c1e1d00 */
[----:B------:R-:W-:Y:S02]  /*121b0*/  PLOP3.LUT P1, PT, PT, PT, UP0, 0x80, 0x8 ;  /* 0x000000000008781c */ /* 0x000fe40003f2f008 */
[----:B------:R-:W-:Y:S02]  /*121c0*/  PLOP3.LUT P2, PT, PT, PT, UP0, 0x80, 0x8 ;  /* 0x000000000008781c */ /* 0x000fe40003f4f008 */
[----:B------:R-:W-:Y:S02]  /*121d0*/  PLOP3.LUT P3, PT, PT, PT, UP0, 0x80, 0x8 ;  /* 0x000000000008781c */ /* 0x000fe40003f6f008 */
[----:B------:R-:W-:Y:S01]  /*121e0*/  PLOP3.LUT P4, PT, PT, PT, UP0, 0x80, 0x8 ;  /* 0x000000000008781c */ /* 0x000fe20003f8f008 */
[----:B---3-5:R-:W-:Y:S01]  /*121f0*/  FADD.FTZ R40, R52, R40 ;  /* 0x0000002834287221 */ /* 0x028fe20000010000 */
        /* <DEDUP_REMOVED lines=9> */
.L_x_1993:
[----:B------:R4:W5:Y:S04]  /*12290*/  LDG.E.128 R44, desc[UR36][R24.64] ;  /* 0x00000024182c7981 */ /* 0x000968000c1e1d00 */
[----:B-1-3--:R-:W1:Y:S04]  /*122a0*/  LDS R21, [R29] ;  /* 0x000000001d157984 */ /* 0x00ae680000000800 */
[----:B------:R-:W3:Y:S04]  /*122b0*/  LDS R20, [R29+0x20] ;  /* 0x000020001d147984 */ /* 0x000ee80000000800 */
[----:B--2---:R-:W2:Y:S01]  /*122c0*/  LDS R22, [R29+0x40] ;  /* 0x000040001d167984 */ /* 0x004ea20000000800 */
[C---:B-1---5:R-:W-:Y:S01]  /*122d0*/  FFMA.FTZ R23, R21.reuse, R32, R8 ;  /* 0x0000002015177223 */ /* 0x062fe20000010008 */
[C---:B------:R-:W-:Y:S01]  /*122e0*/  FFMA.FTZ R8, R21.reuse, R33, R9 ;  /* 0x0000002115087223 */ /* 0x040fe20000010009 */
[C---:B------:R-:W-:Y:S01]  /*122f0*/  FFMA.FTZ R9, R21.reuse, R34, R10 ;  /* 0x0000002215097223 */ /* 0x040fe2000001000a */
[----:B------:R-:W-:Y:S01]  /*12300*/  FFMA.FTZ R10, R21, R35, R11 ;  /* 0x00000023150a7223 */ /* 0x000fe2000001000b */
[C---:B---3--:R-:W-:Y:S01]  /*12310*/  FFMA.FTZ R23, R20.reuse, R36, R23 ;  /* 0x0000002414177223 */ /* 0x048fe20000010017 */
[C---:B------:R-:W-:Y:S01]  /*12320*/  FFMA.FTZ R8, R20.reuse, R37, R8 ;  /* 0x0000002514087223 */ /* 0x040fe20000010008 */
[C---:B------:R-:W-:Y:S01]  /*12330*/  FFMA.FTZ R9, R20.reuse, R38, R9 ;  /* 0x0000002614097223 */ /* 0x040fe20000010009 */
[----:B------:R-:W-:Y:S01]  /*12340*/  FFMA.FTZ R10, R20, R39, R10 ;  /* 0x00000027140a7223 */ /* 0x000fe2000001000a */
[C---:B--2---:R-:W-:Y:S01]  /*12350*/  FFMA.FTZ R40, R22.reuse, R40, R23 ;  /* 0x0000002816287223 */ /* 0x044fe20000010017 */
[C---:B------:R-:W-:Y:S01]  /*12360*/  FFMA.FTZ R20, R22.reuse, R41, R8 ;  /* 0x0000002916147223 */ /* 0x040fe20000010008 */
[C---:B------:R-:W-:Y:S01]  /*12370*/  FFMA.FTZ R21, R22.reuse, R42, R9 ;  /* 0x0000002a16157223 */ /* 0x040fe20000010009 */
[----:B------:R-:W-:Y:S01]  /*12380*/  FFMA.FTZ R22, R22, R43, R10 ;  /* 0x0000002b16167223 */ /* 0x000fe2000001000a */
[----:B----4-:R-:W-:Y:S06]  /*12390*/  @P0 BRA `(.L_x_1994) ;  /* 0x0000000000480947 */ /* 0x010fec0003800000 */
[----:B------:R-:W-:Y:S01]  /*123a0*/  VOTEU.ANY UP0, P5 ;  /* 0x0000000000ff7886 */ /* 0x000fe20002800100 */
[----:B------:R-:W-:Y:S01]  /*123b0*/  PLOP3.LUT P1, PT, PT, PT, UP0, 0x80, 0x8 ;  /* 0x000000000008781c */ /* 0x000fe20003f2f008 */
[----:B------:R-:W1:-:S12]  /*123c0*/  LDS.128 R32, [R18+UR7] ;  /* 0x0000000712207984 */ /* 0x000e580008000c00 */
        /* <DEDUP_REMOVED lines=15> */
.L_x_1994:
[----:B------:R-:W1:Y:S01]  /*124c0*/  LDS R11, [R29+0x60] ;  /* 0x000060001d0b7984 */ /* 0x000e620000000800 */
[----:B------:R-:W-:-:S05]  /*124d0*/  VIADD R30, R30, 0x20 ;  /* 0x000000201e1e7836 */ /* 0x000fca0000000000 */
[----:B------:R-:W-:Y:S01]  /*124e0*/  ISETP.GE.AND P1, PT, R30, R19, PT ;  /* 0x000000131e00720c */ /* 0x000fe20003f26270 */
[C---:B-1----:R-:W-:Y:S01]  /*124f0*/  FFMA.FTZ R8, R11.reuse, R44, R40 ;  /* 0x0000002c0b087223 */ /* 0x042fe20000010028 */
[C---:B------:R-:W-:Y:S01]  /*12500*/  FFMA.FTZ R9, R11.reuse, R45, R20 ;  /* 0x0000002d0b097223 */ /* 0x040fe20000010014 */
[C---:B------:R-:W-:Y:S01]  /*12510*/  FFMA.FTZ R10, R11.reuse, R46, R21 ;  /* 0x0000002e0b0a7223 */ /* 0x040fe20000010015 */
[----:B------:R-:W-:-:S09]  /*12520*/  FFMA.FTZ R11, R11, R47, R22 ;  /* 0x0000002f0b0b7223 */ /* 0x000fd20000010016 */
[----:B------:R-:W-:Y:S05]  /*12530*/  @!P1 BRA `(.L_x_1995) ;  /* 0xfffffff800189947 */ /* 0x000fea000383ffff */
.L_x_1985:
[----:B---3--:R-:W-:Y:S05]  /*12540*/  BSYNC.RECONVERGENT B1 ;  /* 0x0000000000017941 */ /* 0x008fea0003800200 */
.L_x_1984:
[----:B------:R-:W-:Y:S01]  /*12550*/  ISETP.GE.AND P0, PT, R28, UR39, PT ;  /* 0x000000271c007c0c */ /* 0x000fe2000bf06270 */
[----:B------:R-:W-:-:S12]  /*12560*/  BSSY.RECONVERGENT B1, `(.L_x_1996) ;  /* 0x00000d4000017945 */ /* 0x000fd80003800200 */
[----:B------:R-:W-:Y:S05]  /*12570*/  @P0 BRA `(.L_x_1997) ;  /* 0x0000000c00480947 */ /* 0x000fea0003800000 */
[----:B------:R-:W3:Y:S01]  /*12580*/  LDCU UR5, c[0x0][0x3f8] ;  /* 0x00007f00ff0577ac */ /* 0x000ee20008000800 */
[----:B------:R-:W-:Y:S01]  /*12590*/  VIADD R19, R28, 0x8 ;  /* 0x000000081c137836 */ /* 0x000fe20000000000 */
[----:B--2---:R-:W2:Y:S01]  /*125a0*/  LDC.64 R20, c[0x0][0x458] ;  /* 0x00011600ff147b82 */ /* 0x004ea20000000a00 */
[----:B------:R-:W-:Y:S01]  /*125b0*/  LOP3.LUT R24, RZ, R3, RZ, 0x33, !PT ;  /* 0x00000003ff187212 */ /* 0x000fe200078e33ff */
[----:B------:R-:W-:Y:S01]  /*125c0*/  BSSY.RECONVERGENT B2, `(.L_x_1998) ;  /* 0x0000049000027945 */ /* 0x000fe20003800200 */
[----:B------:R-:W-:Y:S01]  /*125d0*/  IMAD.MOV.U32 R25, RZ, RZ, R28 ;  /* 0x000000ffff197224 */ /* 0x000fe200078e001c */
[----:B------:R-:W-:-:S04]  /*125e0*/  VIMNMX R23, PT, PT, R19, UR39, !PT ;  /* 0x0000002713177c48 */ /* 0x000fc8000ffe0100 */
[----:B------:R-:W-:-:S04]  /*125f0*/  IADD3 R24, PT, PT, -R12, R23, R24 ;  /* 0x000000170c187210 */ /* 0x000fc80007ffe118 */
[----:B------:R-:W-:Y:S01]  /*12600*/  LOP3.LUT P0, RZ, R24, 0x8, RZ, 0xc0, !PT ;  /* 0x0000000818ff7812 */ /* 0x000fe2000780c0ff */
[----:B---3--:R-:W-:-:S06]  /*12610*/  UIMAD UR5, UR38, UR5, UR9 ;  /* 0x00000005260572a4 */ /* 0x008fcc000f8e0209 */
[----:B------:R-:W-:-:S04]  /*12620*/  IMAD.U32 R22, RZ, RZ, UR5 ;  /* 0x00000005ff167e24 */ /* 0x000fc8000f8e00ff */
[----:B------:R-:W-:-:S04]  /*12630*/  IMAD R23, R22, 0x70, R13 ;  /* 0x0000007016177824 */ /* 0x000fc800078e020d */
[----:B--2---:R-:W-:Y:S01]  /*12640*/  IMAD.WIDE R22, R23, 0x4, R20 ;  /* 0x0000000417167825 */ /* 0x004fe200078e0214 */
[----:B------:R-:W-:Y:S06]  /*12650*/  @P0 BRA `(.L_x_1999) ;  /* 0x0000000000fc0947 */ /* 0x000fec0003800000 */
[----:B------:R-:W2:Y:S01]  /*12660*/  LDC R27, c[0x0][0x3f4] ;  /* 0x0000fd00ff1b7b82 */ /* 0x000ea20000000800 */
[----:B------:R-:W-:Y:S01]  /*12670*/  IMAD.MOV.U32 R25, RZ, RZ, R19 ;  /* 0x000000ffff197224 */ /* 0x000fe200078e0013 */
[----:B--2---:R-:W-:-:S13]  /*12680*/  ISETP.GE.AND P0, PT, R28, R27, PT ;  /* 0x0000001b1c00720c */ /* 0x004fda0003f06270 */
[----:B------:R-:W-:Y:S05]  /*12690*/  @!P0 BRA `(.L_x_1999) ;  /* 0x0000000000ec8947 */ /* 0x000fea0003800000 */
[----:B------:R-:W-:Y:S02]  /*126a0*/  IABS R25, R27 ;  /* 0x0000001b00197213 */ /* 0x000fe40000000000 */
        /* <DEDUP_REMOVED lines=18> */
[----:B------:R-:W-:-:S05]  /*127d0*/  @!P0 IADD3 R20, PT, PT, R20, -R25, RZ ;  /* 0x8000001914148210 */ /* 0x000fca0007ffe0ff */
[----:B------:R-:W-:Y:S01]  /*127e0*/  @!P1 IMAD.MOV R20, RZ, RZ, -R20 ;  /* 0x000000ffff149224 */ /* 0x000fe200078e0a14 */
[----:B------:R-:W-:-:S05]  /*127f0*/  @!P2 LOP3.LUT R20, RZ, R27, RZ, 0x33, !PT ;  /* 0x0000001bff14a212 */ /* 0x000fca00078e33ff */
[----:B------:R-:W-:-:S04]  /*12800*/  IMAD R21, R20, 0x70, RZ ;  /* 0x0000007014157824 */ /* 0x000fc800078e02ff */
[----:B------:R-:W-:-:S05]  /*12810*/  IMAD.WIDE.U32 R20, R21, 0x4, R16 ;  /* 0x0000000415147825 */ /* 0x000fca00078e0010 */
[----:B------:R2:W5:Y:S01]  /*12820*/  LDG.E.128 R32, desc[UR36][R20.64] ;  /* 0x0000002414207981 */ /* 0x000562000c1e1d00 */
[----:B------:R-:W3:Y:S01]  /*12830*/  S2UR UR8, SR_CgaCtaId ;  /* 0x00000000000879c3 */ /* 0x000ee20000008800 */
[----:B------:R-:W-:Y:S02]  /*12840*/  UMOV UR5, 0x400 ;  /* 0x0000040000057882 */ /* 0x000fe40000000000 */
[----:B------:R-:W-:-:S04]  /*12850*/  UIADD3 UR5, UPT, UPT, UR5, 0x440, URZ ;  /* 0x0000044005057890 */ /* 0x000fc8000fffe0ff */
[----:B---3--:R-:W-:-:S06]  /*12860*/  ULEA UR5, UR8, UR5, 0x18 ;  /* 0x0000000508057291 */ /* 0x008fcc000f8ec0ff */
[----:B------:R-:W-:-:S05]  /*12870*/  LEA R25, R12, UR5, 0x2 ;  /* 0x000000050c197c11 */ /* 0x000fca000f8e10ff */
[----:B------:R-:W3:Y:S01]  /*12880*/  LDCU UR5, c[0x0][0x40c] ;  /* 0x00008180ff0577ac */ /* 0x000ee20008000800 */
[----:B------:R-:W4:Y:S01]  /*12890*/  LDS R25, [R25] ;  /* 0x0000000019197984 */ /* 0x000f220000000800 */
[----:B---3--:R-:W-:-:S09]  /*128a0*/  UISETP.NE.AND UP0, UPT, UR5, URZ, UPT ;  /* 0x000000ff0500728c */ /* 0x008fd2000bf05270 */
[----:B--2---:R-:W-:Y:S05]  /*128b0*/  BRA.U UP0, `(.L_x_2000) ;  /* 0x0000000100507547 */ /* 0x004fea000b800000 */
[----:B------:R-:W-:Y:S01]  /*128c0*/  ISETP.NE.AND P3, PT, R2, RZ, PT ;  /* 0x000000ff0200720c */ /* 0x000fe20003f65270 */
[----:B------:R-:W2:-:S12]  /*128d0*/  LDS.128 R40, [R18+UR7] ;  /* 0x0000000712287984 */ /* 0x000e980008000c00 */
[----:B------:R-:W-:Y:S01]  /*128e0*/  VOTEU.ANY UP0, P3 ;  /* 0x0000000000ff7886 */ /* 0x000fe20001800100 */
[----:B------:R-:W-:-:S13]  /*128f0*/  PLOP3.LUT P0, PT, PT, PT, UP0, 0x80, 0x8 ;  /* 0x000000000008781c */ /* 0x000fda0003f0f008 */
[----:B-1----:R-:W3:Y:S01]  /*12900*/  @P0 LDG.E.128 R36, desc[UR36][R22.64] ;  /* 0x0000002416240981 */ /* 0x002ee2000c1e1d00 */
[----:B------:R-:W-:Y:S01]  /*12910*/  PLOP3.LUT P0, PT, PT, PT, UP0, 0x80, 0x8 ;  /* 0x000000000008781c */ /* 0x000fe20003f0f008 */
[----:B------:R-:W-:Y:S01]  /*12920*/  IMAD R21, R28, 0x70, RZ ;  /* 0x000000701c157824 */ /* 0x000fe200078e02ff */
[----:B------:R-:W-:Y:S02]  /*12930*/  PLOP3.LUT P1, PT, PT, PT, UP0, 0x80, 0x8 ;  /* 0x000000000008781c */ /* 0x000fe40003f2f008 */
[----:B------:R-:W-:Y:S01]  /*12940*/  PLOP3.LUT P2, PT, PT, PT, UP0, 0x80, 0x8 ;  /* 0x000000000008781c */ /* 0x000fe20003f4f008 */
[----:B------:R-:W-:Y:S01]  /*12950*/  IMAD.WIDE.U32 R20, R21, 0x4, R14 ;  /* 0x0000000415147825 */ /* 0x000fe200078e000e */
[----:B------:R-:W-:-:S03]  /*12960*/  PLOP3.LUT P3, PT, PT, PT, UP0, 0x80, 0x8 ;  /* 0x000000000008781c */ /* 0x000fc60003f6f008 */
[----:B--2--5:R-:W-:Y:S01]  /*12970*/  FADD.FTZ R32, R32, R40 ;  /* 0x0000002820207221 */ /* 0x024fe20000010000 */
[----:B------:R-:W-:Y:S01]  /*12980*/  FADD.FTZ R33, R33, R41 ;  /* 0x0000002921217221 */ /* 0x000fe20000010000 */
[----:B------:R-:W-:Y:S01]  /*12990*/  FADD.FTZ R34, R34, R42 ;  /* 0x0000002a22227221 */ /* 0x000fe20000010000 */
[----:B------:R-:W-:Y:S01]  /*129a0*/  FADD.FTZ R35, R35, R43 ;  /* 0x0000002b23237221 */ /* 0x000fe20000010000 */
[----:B---3--:R-:W-:Y:S02]  /*129b0*/  @P0 FMUL.FTZ R32, R32, R36 ;  /* 0x0000002420200220 */ /* 0x008fe40000410000 */
[----:B------:R-:W-:Y:S02]  /*129c0*/  @P1 FMUL.FTZ R33, R33, R37 ;  /* 0x0000002521211220 */ /* 0x000fe40000410000 */
[----:B------:R-:W-:Y:S02]  /*129d0*/  @P2 FMUL.FTZ R34, R34, R38 ;  /* 0x0000002622222220 */ /* 0x000fe40000410000 */
[----:B------:R-:W-:-:S05]  /*129e0*/  @P3 FMUL.FTZ R35, R35, R39 ;  /* 0x0000002723233220 */ /* 0x000fca0000410000 */
[----:B------:R2:W-:Y:S02]  /*129f0*/  STG.E.128 desc[UR36][R20.64], R32 ;  /* 0x0000002014007986 */ /* 0x0005e4000c101d24 */
.L_x_2000:
[C---:B----45:R-:W-:Y:S01]  /*12a00*/  FFMA.FTZ R8, R25.reuse, R32, R8 ;  /* 0x0000002019087223 */ /* 0x070fe20000010008 */
[C---:B------:R-:W-:Y:S01]  /*12a10*/  FFMA.FTZ R9, R25.reuse, R33, R9 ;  /* 0x0000002119097223 */ /* 0x040fe20000010009 */
[C---:B------:R-:W-:Y:S01]  /*12a20*/  FFMA.FTZ R10, R25.reuse, R34, R10 ;  /* 0x00000022190a7223 */ /* 0x040fe2000001000a */
[----:B------:R-:W-:Y:S01]  /*12a30*/  FFMA.FTZ R11, R25, R35, R11 ;  /* 0x00000023190b7223 */ /* 0x000fe2000001000b */
[----:B------:R-:W-:-:S07]  /*12a40*/  IMAD.MOV.U32 R25, RZ, RZ, R19 ;  /* 0x000000ffff197224 */ /* 0x000fce00078e0013 */
.L_x_1999:
[----:B------:R-:W-:Y:S05]  /*12a50*/  BSYNC.RECONVERGENT B2 ;  /* 0x0000000000027941 */ /* 0x000fea0003800200 */
.L_x_1998:
[----:B------:R-:W-:-:S13]  /*12a60*/  ISETP.GE.U32.AND P0, PT, R24, 0x8, PT ;  /* 0x000000081800780c */ /* 0x000fda0003f06070 */
[----:B------:R-:W-:Y:S05]  /*12a70*/  @!P0 BRA `(.L_x_1997) ;  /* 0x0000000800088947 */ /* 0x000fea0003800000 */
[----:B------:R-:W3:Y:S01]  /*12a80*/  S2R R24, SR_CgaCtaId ;  /* 0x0000000000187919 */ /* 0x000ee20000008800 */
[----:B------:R-:W-:Y:S01]  /*12a90*/  MOV R19, 0x400 ;  /* 0x0000040000137802 */ /* 0x000fe20000000f00 */
[----:B--2---:R-:W-:-:S04]  /*12aa0*/  IMAD.SHL.U32 R20, R3, 0x4, RZ ;  /* 0x0000000403147824 */ /* 0x004fc800078e00ff */
[----:B------:R-:W-:Y:S02]  /*12ab0*/  VIADD R21, R19, 0x440 ;  /* 0x0000044013157836 */ /* 0x000fe40000000000 */
[----:B------:R-:W-:-:S03]  /*12ac0*/  IMAD R19, R25, 0x4, -R20 ;  /* 0x0000000419137824 */ /* 0x000fc600078e0a14 */
[----:B---3--:R-:W-:Y:S02]  /*12ad0*/  LEA R20, R24, R21, 0x18 ;  /* 0x0000001518147211 */ /* 0x008fe400078ec0ff */
[C---:B------:R-:W-:Y:S01]  /*12ae0*/  IADD3 R24, PT, PT, R25.reuse, 0x8, RZ ;  /* 0x0000000819187810 */ /* 0x040fe20007ffe0ff */
[----:B------:R-:W-:Y:S01]  /*12af0*/  IMAD R25, R25, 0x70, RZ ;  /* 0x0000007019197824 */ /* 0x000fe200078e02ff */
[----:B------:R-:W-:-:S07]  /*12b00*/  IADD3 R19, PT, PT, R19, 0x20, R20 ;  /* 0x0000002013137810 */ /* 0x000fce0007ffe014 */
.L_x_2007:
[----:B------:R-:W2:Y:S01]  /*12b10*/  LDC R41, c[0x0][0x3f4] ;  /* 0x0000fd00ff297b82 */ /* 0x000ea20000000800 */
[----:B------:R-:W-:Y:S01]  /*12b20*/  VIADD R26, R24, 0xfffffff8 ;  /* 0xfffffff8181a7836 */ /* 0x000fe20000000000 */
[----:B------:R-:W-:Y:S04]  /*12b30*/  BSSY.RECONVERGENT B2, `(.L_x_2001) ;  /* 0x0000037000027945 */ /* 0x000fe80003800200 */
[----:B--2---:R-:W-:-:S13]  /*12b40*/  ISETP.GE.AND P0, PT, R26, R41, PT ;  /* 0x000000291a00720c */ /* 0x004fda0003f06270 */
[----:B------:R-:W-:Y:S05]  /*12b50*/  @!P0 BRA `(.L_x_2002) ;  /* 0x0000000000d08947 */ /* 0x000fea0003800000 */
[----:B------:R-:W-:Y:S01]  /*12b60*/  IABS R27, R41 ;  /* 0x00000029001b7213 */ /* 0x000fe20000000000 */
[----:B------:R-:W2:Y:S01]  /*12b70*/  LDCU UR5, c[0x0][0x40c] ;  /* 0x00008180ff0577ac */ /* 0x000ea20008000800 */
[----:B------:R-:W-:Y:S02]  /*12b80*/  IABS R30, R26 ;  /* 0x0000001a001e7213 */ /* 0x000fe40000000000 */
        /* <DEDUP_REMOVED lines=17> */
[----:B------:R-:W-:Y:S02]  /*12ca0*/  @!P0 IMAD.IADD R20, R20, 0x1, -R27 ;  /* 0x0000000114148824 */ /* 0x000fe400078e0a1b */
[----:B------:R3:W4:Y:S02]  /*12cb0*/  LDS R27, [R19+-0x20] ;  /* 0xffffe000131b7984 */ /* 0x0007240000000800 */
[----:B------:R-:W-:Y:S01]  /*12cc0*/  @!P1 IMAD.MOV R20, RZ, RZ, -R20 ;  /* 0x000000ffff149224 */ /* 0x000fe200078e0a14 */
[----:B------:R-:W-:-:S05]  /*12cd0*/  @!P2 LOP3.LUT R20, RZ, R41, RZ, 0x33, !PT ;  /* 0x00000029ff14a212 */ /* 0x000fca00078e33ff */
[----:B------:R-:W-:-:S04]  /*12ce0*/  IMAD R21, R20, 0x70, RZ ;  /* 0x0000007014157824 */ /* 0x000fc800078e02ff */
[----:B------:R-:W-:-:S05]  /*12cf0*/  IMAD.WIDE.U32 R20, R21, 0x4, R16 ;  /* 0x0000000415147825 */ /* 0x000fca00078e0010 */
[----:B------:R3:W5:Y:S01]  /*12d00*/  LDG.E.128 R28, desc[UR36][R20.64] ;  /* 0x00000024141c7981 */ /* 0x000762000c1e1d00 */
[----:B--2---:R-:W-:-:S09]  /*12d10*/  UISETP.NE.AND UP0, UPT, UR5, URZ, UPT ;  /* 0x000000ff0500728c */ /* 0x004fd2000bf05270 */
[----:B---3--:R-:W-:Y:S05]  /*12d20*/  BRA.U UP0, `(.L_x_2003) ;  /* 0x00000001004c7547 */ /* 0x008fea000b800000 */
[----:B------:R-:W-:Y:S01]  /*12d30*/  ISETP.NE.AND P3, PT, R2, RZ, PT ;  /* 0x000000ff0200720c */ /* 0x000fe20003f65270 */
[----:B------:R-:W2:-:S12]  /*12d40*/  LDS.128 R32, [R18+UR7] ;  /* 0x0000000712207984 */ /* 0x000e980008000c00 */
[----:B------:R-:W-:Y:S01]  /*12d50*/  VOTEU.ANY UP0, P3 ;  /* 0x0000000000ff7886 */ /* 0x000fe20001800100 */
[----:B------:R-:W-:-:S13]  /*12d60*/  PLOP3.LUT P0, PT, PT, PT, UP0, 0x80, 0x8 ;  /* 0x000000000008781c */ /* 0x000fda0003f0f008 */
[----:B-1----:R-:W3:Y:S01]  /*12d70*/  @P0 LDG.E.128 R36, desc[UR36][R22.64] ;  /* 0x0000002416240981 */ /* 0x002ee2000c1e1d00 */
[----:B------:R-:W-:Y:S01]  /*12d80*/  PLOP3.LUT P0, PT, PT, PT, UP0, 0x80, 0x8 ;  /* 0x000000000008781c */ /* 0x000fe20003f0f008 */
[----:B------:R-:W-:Y:S01]  /*12d90*/  IMAD.WIDE.U32 R20, R25, 0x4, R14 ;  /* 0x0000000419147825 */ /* 0x000fe200078e000e */
        /* <DEDUP_REMOVED lines=12> */
.L_x_2003:
[C---:B----45:R-:W-:Y:S01]  /*12e60*/  FFMA.FTZ R8, R27.reuse, R28, R8 ;  /* 0x0000001c1b087223 */ /* 0x070fe20000010008 */
[C---:B------:R-:W-:Y:S01]  /*12e70*/  FFMA.FTZ R9, R27.reuse, R29, R9 ;  /* 0x0000001d1b097223 */ /* 0x040fe20000010009 */
[C---:B------:R-:W-:Y:S01]  /*12e80*/  FFMA.FTZ R10, R27.reuse, R30, R10 ;  /* 0x0000001e1b0a7223 */ /* 0x040fe2000001000a */
[----:B------:R-:W-:-:S07]  /*12e90*/  FFMA.FTZ R11, R27, R31, R11 ;  /* 0x0000001f1b0b7223 */ /* 0x000fce000001000b */
.L_x_2002:
[----:B------:R-:W-:Y:S05]  /*12ea0*/  BSYNC.RECONVERGENT B2 ;  /* 0x0000000000027941 */ /* 0x000fea0003800200 */
.L_x_2001:
[----:B------:R-:W-:Y:S01]  /*12eb0*/  ISETP.GE.AND P0, PT, R24, R41, PT ;  /* 0x000000291800720c */ /* 0x000fe20003f06270 */
[----:B------:R-:W-:-:S12]  /*12ec0*/  BSSY.RECONVERGENT B2, `(.L_x_2004) ;  /* 0x0000037000027945 */ /* 0x000fd80003800200 */
[----:B------:R-:W-:Y:S05]  /*12ed0*/  @!P0 BRA `(.L_x_2005) ;  /* 0x0000000000d48947 */ /* 0x000fea0003800000 */
[----:B------:R-:W-:Y:S01]  /*12ee0*/  IABS R27, R41 ;  /* 0x00000029001b7213 */ /* 0x000fe20000000000 */
[----:B------:R-:W3:Y:S01]  /*12ef0*/  LDCU UR5, c[0x0][0x40c] ;  /* 0x00008180ff0577ac */ /* 0x000ee20008000800 */
[----:B--2---:R-:W-:Y:S02]  /*12f00*/  IABS R30, R24 ;  /* 0x00000018001e7213 */ /* 0x004fe40000000000 */
[----:B------:R-:W2:Y:S01]  /*12f10*/  I2F.RP R26, R27 ;  /* 0x0000001b001a7306 */ /* 0x000ea20000209400 */
[----:B------:R-:W-:Y:S02]  /*12f20*/  ISETP.GE.AND P1, PT, R24, RZ, PT ;  /* 0x000000ff1800720c */ /* 0x000fe40003f26270 */
[----:B------:R-:W-:-:S05]  /*12f30*/  ISETP.NE.AND P2, PT, R41, RZ, PT ;  /* 0x000000ff2900720c */ /* 0x000fca0003f45270 */
[----:B--2---:R-:W2:Y:S02]  /*12f40*/  MUFU.RCP R26, R26 ;  /* 0x0000001a001a7308 */ /* 0x004ea40000001000 */
[----:B--2---:R-:W-:-:S06]  /*12f50*/  VIADD R28, R26, 0xffffffe ;  /* 0x0ffffffe1a1c7836 */ /* 0x004fcc0000000000 */
[----:B------:R-:W2:Y:S02]  /*12f60*/  F2I.FTZ.U32.TRUNC.NTZ R21, R28 ;  /* 0x0000001c00157305 */ /* 0x000ea4000021f000 */
[----:B--2---:R-:W-:-:S04]  /*12f70*/  IMAD.MOV R20, RZ, RZ, -R21 ;  /* 0x000000ffff147224 */ /* 0x004fc800078e0a15 */
[----:B------:R-:W-:Y:S02]  /*12f80*/  IMAD R29, R20, R27, RZ ;  /* 0x0000001b141d7224 */ /* 0x000fe400078e02ff */
[----:B------:R-:W-:-:S05]  /*12f90*/  HFMA2 R20, -RZ, RZ, 0, 0 ;  /* 0x00000000ff147431 */ /* 0x000fca00000001ff */
        /* <DEDUP_REMOVED lines=8> */
[----:B------:R-:W-:Y:S02]  /*13020*/  @!P0 IMAD.IADD R20, R20, 0x1, -R27 ;  /* 0x0000000114148824 */ /* 0x000fe400078e0a1b */
[----:B------:R2:W4:Y:S02]  /*13030*/  LDS R27, [R19] ;  /* 0x00000000131b7984 */ /* 0x0005240000000800 */
[----:B------:R-:W-:Y:S01]  /*13040*/  @!P1 IMAD.MOV R20, RZ, RZ, -R20 ;  /* 0x000000ffff149224 */ /* 0x000fe200078e0a14 */
[----:B------:R-:W-:-:S05]  /*13050*/  @!P2 LOP3.LUT R20, RZ, R41, RZ, 0x33, !PT ;  /* 0x00000029ff14a212 */ /* 0x000fca00078e33ff */
[----:B------:R-:W-:-:S04]  /*13060*/  IMAD R21, R20, 0x70, RZ ;  /* 0x0000007014157824 */ /* 0x000fc800078e02ff */
[----:B------:R-:W-:-:S05]  /*13070*/  IMAD.WIDE.U32 R20, R21, 0x4, R16 ;  /* 0x0000000415147825 */ /* 0x000fca00078e0010 */
[----:B------:R2:W5:Y:S01]  /*13080*/  LDG.E.128 R28, desc[UR36][R20.64] ;  /* 0x00000024141c7981 */ /* 0x000562000c1e1d00 */
[----:B---3--:R-:W-:-:S09]  /*13090*/  UISETP.NE.AND UP0, UPT, UR5, URZ, UPT ;  /* 0x000000ff0500728c */ /* 0x008fd2000bf05270 */
[----:B--2---:R-:W-:Y:S05]  /*130a0*/  BRA.U UP0, `(.L_x_2006) ;  /* 0x0000000100507547 */ /* 0x004fea000b800000 */
[----:B------:R-:W-:Y:S01]  /*130b0*/  ISETP.NE.AND P3, PT, R2, RZ, PT ;  /* 0x000000ff0200720c */ /* 0x000fe20003f65270 */
[----:B-1----:R-:W1:-:S12]  /*130c0*/  LDS.128 R36, [R18+UR7] ;  /* 0x0000000712247984 */ /* 0x002e580008000c00 */
        /* <DEDUP_REMOVED lines=8> */
[----:B-1---5:R-:W-:Y:S01]  /*13150*/  FADD.FTZ R28, R36, R28 ;  /* 0x0000001c241c7221 */ /* 0x022fe20000010000 */
[----:B------:R-:W-:Y:S01]  /*13160*/  FADD.FTZ R29, R37, R29 ;  /* 0x0000001d251d7221 */ /* 0x000fe20000010000 */
[----:B------:R-:W-:Y:S01]  /*13170*/  FADD.FTZ R30, R38, R30 ;  /* 0x0000001e261e7221 */ /* 0x000fe20000010000 */
[----:B------:R-:W-:Y:S01]  /*13180*/  FADD.FTZ R31, R39, R31 ;  /* 0x0000001f271f7221 */ /* 0x000fe20000010000 */
[----:B------:R-:W-:-:S04]  /*13190*/  IMAD.WIDE.U32 R20, R21, 0x4, R14 ;  /* 0x0000000415147825 */ /* 0x000fc800078e000e */
[----:B--2---:R-:W-:Y:S01]  /*131a0*/  @P0 FMUL.FTZ R28, R28, R32 ;  /* 0x000000201c1c0220 */ /* 0x004fe20000410000 */
[----:B------:R-:W-:Y:S01]  /*131b0*/  @P1 FMUL.FTZ R29, R29, R33 ;  /* 0x000000211d1d1220 */ /* 0x000fe20000410000 */
[----:B------:R-:W-:Y:S01]  /*131c0*/  @P2 FMUL.FTZ R30, R30, R34 ;  /* 0x000000221e1e2220 */ /* 0x000fe20000410000 */
[----:B------:R-:W-:-:S05]  /*131d0*/  @P3 FMUL.FTZ R31, R31, R35 ;  /* 0x000000231f1f3220 */ /* 0x000fca0000410000 */
[----:B------:R2:W-:Y:S02]  /*131e0*/  STG.E.128 desc[UR36][R20.64], R28 ;  /* 0x0000001c14007986 */ /* 0x0005e4000c101d24 */
.L_x_2006:
[C---:B----45:R-:W-:Y:S01]  /*131f0*/  FFMA.FTZ R8, R27.reuse, R28, R8 ;  /* 0x0000001c1b087223 */ /* 0x070fe20000010008 */
[C---:B------:R-:W-:Y:S01]  /*13200*/  FFMA.FTZ R9, R27.reuse, R29, R9 ;  /* 0x0000001d1b097223 */ /* 0x040fe20000010009 */
[C---:B------:R-:W-:Y:S01]  /*13210*/  FFMA.FTZ R10, R27.reuse, R30, R10 ;  /* 0x0000001e1b0a7223 */ /* 0x040fe2000001000a */
[----:B------:R-:W-:-:S07]  /*13220*/  FFMA.FTZ R11, R27, R31, R11 ;  /* 0x0000001f1b0b7223 */ /* 0x000fce000001000b */
.L_x_2005:
[----:B------:R-:W-:Y:S05]  /*13230*/  BSYNC.RECONVERGENT B2 ;  /* 0x0000000000027941 */ /* 0x000fea0003800200 */
.L_x_2004:
[C---:B--2---:R-:W-:Y:S02]  /*13240*/  VIADD R20, R24.reuse, 0x8 ;  /* 0x0000000818147836 */ /* 0x044fe40000000000 */
[----:B------:R-:W-:Y:S02]  /*13250*/  VIADD R24, R24, 0x10 ;  /* 0x0000001018187836 */ /* 0x000fe40000000000 */
[----:B------:R-:W-:Y:S01]  /*13260*/  VIADD R25, R25, 0x700 ;  /* 0x0000070019197836 */ /* 0x000fe20000000000 */
[----:B------:R-:W-:Y:S01]  /*13270*/  ISETP.GE.AND P0, PT, R20, UR39, PT ;  /* 0x0000002714007c0c */ /* 0x000fe2000bf06270 */
[----:B------:R-:W-:-:S12]  /*13280*/  VIADD R19, R19, 0x40 ;  /* 0x0000004013137836 */ /* 0x000fd80000000000 */
[----:B------:R-:W-:Y:S05]  /*13290*/  @!P0 BRA `(.L_x_2007) ;  /* 0xfffffff8001c8947 */ /* 0x000fea000383ffff */
.L_x_1997:
[----:B------:R-:W-:Y:S05]  /*132a0*/  BSYNC.RECONVERGENT B1 ;  /* 0x0000000000017941 */ /* 0x000fea0003800200 */
.L_x_1996:
[----:B------:R-:W-:-:S13]  /*132b0*/  ISETP.NE.AND P0, PT, R12, UR4, PT ;  /* 0x000000040c007c0c */ /* 0x000fda000bf05270 */
[----:B------:R-:W-:Y:S05]  /*132c0*/  @P0 BRA `(.L_x_1983) ;  /* 0x0000000000b80947 */ /* 0x000fea0003800000 */
[----:B------:R-:W-:Y:S02]  /*132d0*/  UMOV UR5, 0x70 ;  /* 0x0000007000057882 */ /* 0x000fe40000000000 */
[----:B------:R-:W-:-:S06]  /*132e0*/  UIMAD UR5, UR40, UR5, -0x70 ;  /* 0xffffff90280574a4 */ /* 0x000fcc000f8e0205 */
[----:B------:R-:W-:-:S04]  /*132f0*/  IMAD.U32 R17, RZ, RZ, UR5 ;  /* 0x00000005ff117e24 */ /* 0x000fc8000f8e00ff */
[----:B------:R-:W-:Y:S01]  /*13300*/  IMAD.WIDE R16, R17, 0x4, R14 ;  /* 0x0000000411107825 */ /* 0x000fe200078e020e */
[----:B--2---:R-:W2:Y:S01]  /*13310*/  S2R R21, SR_CgaCtaId ;  /* 0x0000000000157919 */ /* 0x004ea20000008800 */
[----:B------:R-:W-:Y:S01]  /*13320*/  MOV R2, 0x400 ;  /* 0x0000040000027802 */ /* 0x000fe20000000f00 */
[----:B------:R-:W3:Y:S03]  /*13330*/  LDCU UR5, c[0x0][0x40c] ;  /* 0x00008180ff0577ac */ /* 0x000ee60008000800 */
[----:B0-----:R-:W5:Y:S01]  /*13340*/  LDG.E.128 R16, desc[UR36][R16.64] ;  /* 0x0000002410107981 */ /* 0x001f62000c1e1d00 */
[----:B------:R-:W-:Y:S02]  /*13350*/  IADD3 R2, PT, PT, R2, 0x440, RZ ;  /* 0x0000044002027810 */ /* 0x000fe40007ffe0ff */
[----:B------:R-:W-:Y:S01]  /*13360*/  IADD3 R3, PT, PT, -R3, UR40, RZ ;  /* 0x0000002803037c10 */ /* 0x000fe2000fffe1ff */
[----:B---3--:R-:W-:Y:S01]  /*13370*/  UISETP.NE.AND UP0, UPT, UR5, URZ, UPT ;  /* 0x000000ff0500728c */ /* 0x008fe2000bf05270 */
[----:B--2---:R-:W-:-:S05]  /*13380*/  LEA R2, R21, R2, 0x18 ;  /* 0x0000000215027211 */ /* 0x004fca00078ec0ff */
[----:B------:R-:W-:-:S05]  /*13390*/  IMAD R2, R3, 0x4, R2 ;  /* 0x0000000403027824 */ /* 0x000fca00078e0202 */
[----:B------:R0:W2:Y:S01]  /*133a0*/  LDS R25, [R2+-0x4] ;  /* 0xfffffc0002197984 */ /* 0x0000a20000000800 */
[----:B------:R-:W-:Y:S05]  /*133b0*/  BRA.U UP0, `(.L_x_2008) ;  /* 0x00000001006c7547 */ /* 0x000fea000b800000 */
[----:B------:R-:W3:Y:S01]  /*133c0*/  LDL R20, [R1+0x174] ;  /* 0x0001740001147983 */ /* 0x000ee20000100800 */
[----:B------:R-:W4:Y:S02]  /*133d0*/  LDCU.64 UR10, c[0x0][0x460] ;  /* 0x00008c00ff0a77ac */ /* 0x000f240008000a00 */
[----:B----4-:R-:W-:-:S04]  /*133e0*/  UISETP.NE.U32.AND UP0, UPT, UR10, URZ, UPT ;  /* 0x000000ff0a00728c */ /* 0x010fc8000bf05070 */
[----:B------:R-:W-:-:S06]  /*133f0*/  UISETP.NE.AND.EX UP0, UPT, UR11, URZ, UPT, UP0 ;  /* 0x000000ff0b00728c */ /* 0x000fcc000bf05300 */
[----:B------:R-:W-:-:S05]  /*13400*/  PLOP3.LUT P0, PT, PT, PT, UP0, 0x80, 0x8 ;  /* 0x000000000008781c */ /* 0x000fca0003f0f008 */
[----:B------:R-:W4:Y:S01]  /*13410*/  @UP0 LDCU UR5, c[0x0][0x3f8] ;  /* 0x00007f00ff0507ac */ /* 0x000f220008000800 */
[----:B------:R-:W0:Y:S01]  /*13420*/  @UP0 LDCU.64 UR10, c[0x0][0x458] ;  /* 0x00008b00ff0a07ac */ /* 0x000e220008000a00 */
[----:B----4-:R-:W-:Y:S01]  /*13430*/  @UP0 UIMAD UR5, UR38, UR5, UR9 ;  /* 0x00000005260502a4 */ /* 0x010fe2000f8e0209 */
[----:B0-----:R-:W-:Y:S02]  /*13440*/  IMAD.U32 R2, RZ, RZ, UR10 ;  /* 0x0000000aff027e24 */ /* 0x001fe4000f8e00ff */
[----:B------:R-:W-:Y:S01]  /*13450*/  IMAD.U32 R3, RZ, RZ, UR11 ;  /* 0x0000000bff037e24 */ /* 0x000fe2000f8e00ff */
[----:B---3--:R-:W-:Y:S02]  /*13460*/  R2UR UR8, R20 ;  /* 0x00000000140872ca */ /* 0x008fe400000e0000 */
[----:B------:R-:W-:-:S04]  /*13470*/  IMAD.U32 R20, RZ, RZ, UR5 ;  /* 0x00000005ff147e24 */ /* 0x000fc8000f8e00ff */
[----:B------:R-:W-:-:S04]  /*13480*/  @P0 IMAD R21, R20, 0x70, R13 ;  /* 0x0000007014150824 */ /* 0x000fc800078e020d */
[----:B------:R-:W-:-:S05]  /*13490*/  @P0 IMAD.WIDE R2, R21, 0x4, R2 ;  /* 0x0000000415020825 */ /* 0x000fca00078e0202 */
[----:B------:R-:W3:Y:S01]  /*134a0*/  @P0 LDG.E.128 R20, desc[UR36][R2.64] ;  /* 0x0000002402140981 */ /* 0x000ee2000c1e1d00 */
[----:B------:R-:W-:Y:S01]  /*134b0*/  UIMAD UR5, UR8, 0x70, URZ ;  /* 0x00000070080578a4 */ /* 0x000fe2000f8e02ff */
[----:B-----5:R-:W-:Y:S01]  /*134c0*/  FADD.FTZ R16, R16, R4 ;  /* 0x0000000410107221 */ /* 0x020fe20000010000 */
[----:B------:R-:W-:Y:S01]  /*134d0*/  FADD.FTZ R17, R17, R5 ;  /* 0x0000000511117221 */ /* 0x000fe20000010000 */
[----:B------:R-:W-:Y:S01]  /*134e0*/  FADD.FTZ R18, R18, R6 ;  /* 0x0000000612127221 */ /* 0x000fe20000010000 */
[----:B------:R-:W-:Y:S02]  /*134f0*/  FADD.FTZ R19, R19, R7 ;  /* 0x0000000713137221 */ /* 0x000fe40000010000 */
[----:B------:R-:W-:-:S04]  /*13500*/  IMAD.U32 R27, RZ, RZ, UR5 ;  /* 0x00000005ff1b7e24 */ /* 0x000fc8000f8e00ff */
[----:B------:R-:W-:-:S04]  /*13510*/  IMAD.WIDE R14, R27, 0x4, R14 ;  /* 0x000000041b0e7825 */ /* 0x000fc800078e020e */
[----:B---3--:R-:W-:Y:S01]  /*13520*/  @P0 FMUL.FTZ R16, R16, R20 ;  /* 0x0000001410100220 */ /* 0x008fe20000410000 */
[----:B------:R-:W-:Y:S01]  /*13530*/  @P0 FMUL.FTZ R17, R17, R21 ;  /* 0x0000001511110220 */ /* 0x000fe20000410000 */
[----:B------:R-:W-:Y:S01]  /*13540*/  @P0 FMUL.FTZ R18, R18, R22 ;  /* 0x0000001612120220 */ /* 0x000fe20000410000 */
[----:B------:R-:W-:-:S05]  /*13550*/  @P0 FMUL.FTZ R19, R19, R23 ;  /* 0x0000001713130220 */ /* 0x000fca0000410000 */
[----:B------:R3:W-:Y:S02]  /*13560*/  STG.E.128 desc[UR36][R14.64], R16 ;  /* 0x000000100e007986 */ /* 0x0007e4000c101d24 */
.L_x_2008:
[C---:B--2--5:R-:W-:Y:S01]  /*13570*/  FFMA.FTZ R8, R25.reuse, R16, R8 ;  /* 0x0000001019087223 */ /* 0x064fe20000010008 */
[C---:B------:R-:W-:Y:S01]  /*13580*/  FFMA.FTZ R9, R25.reuse, R17, R9 ;  /* 0x0000001119097223 */ /* 0x040fe20000010009 */
[C---:B------:R-:W-:Y:S01]  /*13590*/  FFMA.FTZ R10, R25.reuse, R18, R10 ;  /* 0x00000012190a7223 */ /* 0x040fe2000001000a */
[----:B------:R-:W-:-:S07]  /*135a0*/  FFMA.FTZ R11, R25, R19, R11 ;  /* 0x00000013190b7223 */ /* 0x000fce000001000b */
.L_x_1983:
[----:B---3--:R-:W-:Y:S05]  /*135b0*/  BSYNC.RECONVERGENT B0 ;  /* 0x0000000000007941 */ /* 0x008fea0003800200 */
.L_x_1982:
[----:B------:R-:W-:Y:S01]  /*135c0*/  BAR.SYNC.DEFER_BLOCKING 0x0 ;  /* 0x0000000000007b1d */ /* 0x000fe20000010000 */
[----:B------:R-:W-:-:S13]  /*135d0*/  ISETP.GT.U32.AND P0, PT, R13, 0x6f, PT ;  /* 0x0000006f0d00780c */ /* 0x000fda0003f04070 */
[----:B------:R-:W-:Y:S05]  /*135e0*/  @P0 EXIT ;  /* 0x000000000000094d */ /* 0x000fea0003800000 */
[----:B------:R-:W3:Y:S01]  /*135f0*/  S2UR UR5, SR_CgaCtaId ;  /* 0x00000000000579c3 */ /* 0x000ee20000008800 */
[----:B------:R-:W-:Y:S01]  /*13600*/  UMOV UR4, 0x400 ;  /* 0x0000040000047882 */ /* 0x000fe20000000000 */
[----:B0-----:R-:W-:Y:S01]  /*13610*/  LOP3.LUT R2, R0, 0x380, RZ, 0xc0, !PT ;  /* 0x0000038000027812 */ /* 0x001fe200078ec0ff */
[----:B------:R-:W-:Y:S01]  /*13620*/  UIADD3 UR4, UPT, UPT, UR4, 0x440, URZ ;  /* 0x0000044004047890 */ /* 0x000fe2000fffe0ff */
[----:B------:R-:W-:Y:S01]  /*13630*/  IMAD R12, R12, 0x70, R13 ;  /* 0x000000700c0c7824 */ /* 0x000fe200078e020d */
[----:B------:R-:W-:Y:S02]  /*13640*/  ISETP.GT.U32.AND P1, PT, R0, 0x7f, PT ;  /* 0x0000007f0000780c */ /* 0x000fe40003f24070 */
[----:B------:R-:W-:Y:S02]  /*13650*/  ISETP.NE.AND P0, PT, R2, 0x80, PT ;  /* 0x000000800200780c */ /* 0x000fe40003f05270 */
[C---:B------:R-:W-:Y:S02]  /*13660*/  LOP3.LUT R2, R0.reuse, 0x3c0, RZ, 0xc0, !PT ;  /* 0x000003c000027812 */ /* 0x040fe400078ec0ff */
[----:B------:R-:W-:Y:S01]  /*13670*/  ISETP.GT.U32.AND P2, PT, R0, 0x3f, PT ;  /* 0x0000003f0000780c */ /* 0x000fe20003f44070 */
[----:B---3--:R-:W-:-:S06]  /*13680*/  ULEA UR4, UR5, UR4, 0x18 ;  /* 0x0000000405047291 */ /* 0x008fcc000f8ec0ff */
        /* <DEDUP_REMOVED lines=23> */
[----:B------:R0:W3:Y:S02]  /*13800*/  @!P1 LDS.128 R4, [R12] ;  /* 0x000000000c049984 */ /* 0x0000e40000000c00 */
[----:B------:R-:W-:Y:S06]  /*13810*/  BAR.SYNC.DEFER_BLOCKING 0x0 ;  /* 0x0000000000007b1d */ /* 0x000fec0000010000 */
[----:B------:R-:W-:Y:S05]  /*13820*/  @P1 EXIT ;  /* 0x000000000000194d */ /* 0x000fea0003800000 */
[----:B------:R-:W4:Y:S01]  /*13830*/  LDCU UR4, c[0x0][0x478] ;  /* 0x00008f00ff0477ac */ /* 0x000f220008000800 */
[----:B0--3--:R-:W-:Y:S01]  /*13840*/  @!P1 FADD.FTZ R8, R8, R4 ;  /* 0x0000000408089221 */ /* 0x009fe20000010000 */
[----:B------:R-:W-:Y:S01]  /*13850*/  @!P1 FADD.FTZ R9, R9, R5 ;  /* 0x0000000509099221 */ /* 0x000fe20000010000 */
[----:B------:R-:W-:Y:S01]  /*13860*/  @!P1 FADD.FTZ R10, R10, R6 ;  /* 0x000000060a0a9221 */ /* 0x000fe20000010000 */
[----:B------:R-:W-:Y:S01]  /*13870*/  @!P1 FADD.FTZ R11, R11, R7 ;  /* 0x000000070b0b9221 */ /* 0x000fe20000010000 */
[----:B----4-:R-:W-:-:S09]  /*13880*/  UISETP.NE.AND UP0, UPT, UR4, 0x2, UPT ;  /* 0x000000020400788c */ /* 0x010fd2000bf05270 */
[----:B------:R-:W-:Y:S05]  /*13890*/  BRA.U UP0, `(.L_x_2009) ;  /* 0x00000001007c7547 */ /* 0x000fea000b800000 */
[----:B------:R-:W0:Y:S01]  /*138a0*/  LDC.64 R2, c[0x0][0x470] ;  /* 0x00011c00ff027b82 */ /* 0x000e220000000a00 */
[----:B------:R-:W3:Y:S01]  /*138b0*/  LDCU.64 UR4, c[0x0][0x380] ;  /* 0x00007000ff0477ac */ /* 0x000ee20008000a00 */
[----:B0-----:R-:W4:Y:S01]  /*138c0*/  LDG.E R2, desc[UR36][R2.64] ;  /* 0x0000002402027981 */ /* 0x001f22000c1e1900 */
[----:B------:R-:W-:Y:S02]  /*138d0*/  VIADD R13, R13, UR6 ;  /* 0x000000060d0d7c36 */ /* 0x000fe40008000000 */
[C---:B----4-:R-:W-:Y:S01]  /*138e0*/  FMUL.FTZ R10, R2.reuse, R10 ;  /* 0x0000000a020a7220 */ /* 0x050fe20000410000 */
[C---:B------:R-:W-:Y:S01]  /*138f0*/  FMUL.FTZ R11, R2.reuse, R11 ;  /* 0x0000000b020b7220 */ /* 0x040fe20000410000 */
[C---:B------:R-:W-:Y:S01]  /*13900*/  FMUL.FTZ R9, R2.reuse, R9 ;  /* 0x0000000902097220 */ /* 0x040fe20000410000 */
[----:B------:R-:W-:-:S03]  /*13910*/  FMUL.FTZ R8, R2, R8 ;  /* 0x0000000802087220 */ /* 0x000fc60000410000 */
[----:B------:R-:W0:Y:S08]  /*13920*/  F2I.S8.NTZ R10, R10 ;  /* 0x0000000a000a7305 */ /* 0x000e300000202100 */
[----:B------:R-:W4:Y:S01]  /*13930*/  F2I.S8.NTZ R11, R11 ;  /* 0x0000000b000b7305 */ /* 0x000f220000202100 */
[----:B0-----:R-:W-:-:S07]  /*13940*/  PRMT R0, R10, 0x8880, RZ ;  /* 0x000088800a007816 */ /* 0x001fce00000000ff */
[----:B------:R-:W0:Y:S01]  /*13950*/  F2I.S8.NTZ R9, R9 ;  /* 0x0000000900097305 */ /* 0x000e220000202100 */
[----:B------:R-:W-:Y:S02]  /*13960*/  PRMT R0, R0, 0x7710, RZ ;  /* 0x0000771000007816 */ /* 0x000fe400000000ff */
[----:B----4-:R-:W-:-:S05]  /*13970*/  PRMT R3, R11, 0x8880, RZ ;  /* 0x000088800b037816 */ /* 0x010fca00000000ff */
[----:B------:R-:W4:Y:S01]  /*13980*/  F2I.S8.NTZ R8, R8 ;  /* 0x0000000800087305 */ /* 0x000f220000202100 */
[----:B------:R-:W-:Y:S02]  /*13990*/  SHF.L.U32 R2, R0, 0x10, RZ ;  /* 0x0000001000027819 */ /* 0x000fe400000006ff */
[----:B------:R-:W-:Y:S02]  /*139a0*/  PRMT R0, R3, 0x7710, RZ ;  /* 0x0000771003007816 */ /* 0x000fe400000000ff */
[----:B------:R-:W-:Y:S02]  /*139b0*/  LOP3.LUT R3, R2, 0xff0000, RZ, 0xc0, !PT ;  /* 0x00ff000002037812 */ /* 0x000fe400078ec0ff */
[----:B0-----:R-:W-:-:S03]  /*139c0*/  PRMT R9, R9, 0x8880, RZ ;  /* 0x0000888009097816 */ /* 0x001fc600000000ff */
[----:B------:R-:W-:Y:S01]  /*139d0*/  IMAD R3, R0, 0x1000000, R3 ;  /* 0x0100000000037824 */ /* 0x000fe200078e0203 */
[----:B------:R-:W-:Y:S02]  /*139e0*/  PRMT R2, R9, 0x7710, RZ ;  /* 0x0000771009027816 */ /* 0x000fe400000000ff */
[----:B----4-:R-:W-:-:S04]  /*139f0*/  PRMT R4, R8, 0x8880, RZ ;  /* 0x0000888008047816 */ /* 0x010fc800000000ff */
[----:B------:R-:W-:Y:S02]  /*13a00*/  PRMT R0, R4, 0x7710, RZ ;  /* 0x0000771004007816 */ /* 0x000fe400000000ff */
[----:B------:R-:W-:Y:S02]  /*13a10*/  LOP3.LUT R4, R2, 0xff, RZ, 0xc0, !PT ;  /* 0x000000ff02047812 */ /* 0x000fe400078ec0ff */
[----:B------:R-:W-:Y:S02]  /*13a20*/  LOP3.LUT R5, R0, 0xff, RZ, 0xc0, !PT ;  /* 0x000000ff00057812 */ /* 0x000fe400078ec0ff */
[----:B---3--:R-:W-:Y:S01]  /*13a30*/  IADD3 R2, P0, PT, R13, UR4, RZ ;  /* 0x000000040d027c10 */ /* 0x008fe2000ff1e0ff */
[----:B------:R-:W-:-:S03]  /*13a40*/  IMAD R4, R4, 0x100, R3 ;  /* 0x0000010004047824 */ /* 0x000fc600078e0203 */
[----:B------:R-:W-:Y:S01]  /*13a50*/  LEA.HI.X.SX32 R3, R13, UR5, 0x1, P0 ;  /* 0x000000050d037c11 */ /* 0x000fe200080f0eff */
[----:B------:R-:W-:-:S05]  /*13a60*/  IMAD.IADD R5, R4, 0x1, R5 ;  /* 0x0000000104057824 */ /* 0x000fca00078e0205 */
[----:B------:R-:W-:Y:S01]  /*13a70*/  STG.E desc[UR36][R2.64], R5 ;  /* 0x0000000502007986 */ /* 0x000fe2000c101924 */
[----:B------:R-:W-:Y:S05]  /*13a80*/  EXIT ;  /* 0x000000000000794d */ /* 0x000fea0003800000 */
.L_x_2009:
[----:B------:R-:W0:Y:S01]  /*13a90*/  LDC.64 R2, c[0x0][0x380] ;  /* 0x0000e000ff027b82 */ /* 0x000e220000000a00 */
[----:B------:R-:W-:-:S04]  /*13aa0*/  VIADD R13, R13, UR6 ;  /* 0x000000060d0d7c36 */ /* 0x000fc80008000000 */
[----:B0-----:R-:W-:-:S05]  /*13ab0*/  IMAD.WIDE R2, R13, 0x4, R2 ;  /* 0x000000040d027825 */ /* 0x001fca00078e0202 */
[----:B------:R-:W-:Y:S01]  /*13ac0*/  STG.E.128 desc[UR36][R2.64], R8 ;  /* 0x0000000802007986 */ /* 0x000fe2000c101d24 */
[----:B------:R-:W-:Y:S05]  /*13ad0*/  EXIT ;  /* 0x000000000000794d */ /* 0x000fea0003800000 */
.L_x_1809:
[----:B------:R-:W-:Y:S02]  /*13ae0*/  HFMA2 R12, -RZ, RZ, 0, 9.5367431640625e-07 ;  /* 0x00000010ff0c7431 */ /* 0x000fe400000001ff */
[----:B------:R-:W-:Y:S02]  /*13af0*/  IMAD.MOV.U32 R11, RZ, RZ, 0x1f ;  /* 0x0000001fff0b7424 */ /* 0x000fe400078e00ff */
[----:B------:R-:W-:-:S07]  /*13b00*/  IMAD.MOV.U32 R15, RZ, RZ, -0x1 ;  /* 0xffffffffff0f7424 */ /* 0x000fce00078e00ff */
[----:B01----:R-:W-:Y:S05]  /*13b10*/  WARPSYNC.COLLECTIVE R15, `(.L_x_2010) ;  /* 0x000000000f087348 */ /* 0x003fea0003c00000 */
[----:B------:R2:W3:Y:S02]  /*13b20*/  SHFL.BFLY P6, R14, R13, R12, R11 ;  /* 0x0c00000c0d0e7389 */ /* 0x0004e400000c000b */
[----:B0123--:R-:W-:Y:S05]  /*13b30*/  ENDCOLLECTIVE ;  /* 0x000000000000791b */ /* 0x00ffea0003800000 */
.L_x_2010:
[----:B------:R-:W-:Y:S02]  /*13b40*/  IMAD.MOV.U32 R12, RZ, RZ, 0x8 ;  /* 0x00000008ff0c7424 */ /* 0x000fe400078e00ff */
[----:B------:R-:W-:-:S04]  /*13b50*/  FADD.FTZ R0, R13, R14 ;  /* 0x0000000e0d007221 */ /* 0x000fc80000010000 */
[----:B------:R-:W-:-:S07]  /*13b60*/  IMAD.MOV.U32 R13, RZ, RZ, R0 ;  /* 0x000000ffff0d7224 */ /* 0x000fce00078e0000 */
[----:B------:R-:W-:Y:S05]  /*13b70*/  WARPSYNC.COLLECTIVE R15, `(.L_x_2011) ;  /* 0x000000000f087348 */ /* 0x000fea0003c00000 */
[----:B------:R0:W1:Y:S02]  /*13b80*/  SHFL.BFLY P6, R14, R13, R12, R11 ;  /* 0x0c00000c0d0e7389 */ /* 0x00006400000c000b */
[----:B01----:R-:W-:Y:S05]  /*13b90*/  ENDCOLLECTIVE ;  /* 0x000000000000791b */ /* 0x003fea0003800000 */
.L_x_2011:
[----:B------:R-:W-:Y:S01]  /*13ba0*/  MOV R12, 0x4 ;  /* 0x00000004000c7802 */ /* 0x000fe20000000f00 */
[----:B------:R-:W-:-:S04]  /*13bb0*/  FADD.FTZ R3, R0, R14 ;  /* 0x0000000e00037221 */ /* 0x000fc80000010000 */
[----:B------:R-:W-:-:S07]  /*13bc0*/  IMAD.MOV.U32 R13, RZ, RZ, R3 ;  /* 0x000000ffff0d7224 */ /* 0x000fce00078e0003 */
[----:B------:R-:W-:Y:S05]  /*13bd0*/  WARPSYNC.COLLECTIVE R15, `(.L_x_2012) ;  /* 0x000000000f087348 */ /* 0x000fea0003c00000 */
[----:B------:R0:W1:Y:S02]  /*13be0*/  SHFL.BFLY P6, R14, R13, R12, R11 ;  /* 0x0c00000c0d0e7389 */ /* 0x00006400000c000b */
[----:B01----:R-:W-:Y:S05]  /*13bf0*/  ENDCOLLECTIVE ;  /* 0x000000000000791b */ /* 0x003fea0003800000 */
.L_x_2012:
[----:B------:R-:W-:Y:S02]  /*13c00*/  IMAD.MOV.U32 R12, RZ, RZ, 0x2 ;  /* 0x00000002ff0c7424 */ /* 0x000fe400078e00ff */
[----:B------:R-:W-:-:S04]  /*13c10*/  FADD.FTZ R4, R3, R14 ;  /* 0x0000000e03047221 */ /* 0x000fc80000010000 */
[----:B------:R-:W-:-:S07]  /*13c20*/  IMAD.MOV.U32 R13, RZ, RZ, R4 ;  /* 0x000000ffff0d7224 */ /* 0x000fce00078e0004 */
[----:B------:R-:W-:Y:S05]  /*13c30*/  WARPSYNC.COLLECTIVE R15, `(.L_x_2013) ;  /* 0x000000000f087348 */ /* 0x000fea0003c00000 */
[----:B------:R0:W1:Y:S02]  /*13c40*/  SHFL.BFLY P6, R14, R13, R12, R11 ;  /* 0x0c00000c0d0e7389 */ /* 0x00006400000c000b */
[----:B01----:R-:W-:Y:S05]  /*13c50*/  ENDCOLLECTIVE ;  /* 0x000000000000791b */ /* 0x003fea0003800000 */
.L_x_2013:
[----:B------:R-:W-:Y:S02]  /*13c60*/  IMAD.MOV.U32 R12, RZ, RZ, 0x1 ;  /* 0x00000001ff0c7424 */ /* 0x000fe400078e00ff */
[----:B------:R-:W-:-:S04]  /*13c70*/  FADD.FTZ R5, R4, R14 ;  /* 0x0000000e04057221 */ /* 0x000fc80000010000 */
[----:B------:R-:W-:-:S07]  /*13c80*/  IMAD.MOV.U32 R13, RZ, RZ, R5 ;  /* 0x000000ffff0d7224 */ /* 0x000fce00078e0005 */
[----:B------:R-:W-:Y:S05]  /*13c90*/  WARPSYNC.COLLECTIVE R15, `(.L_x_2014) ;  /* 0x000000000f087348 */ /* 0x000fea0003c00000 */
[----:B------:R0:W1:Y:S02]  /*13ca0*/  SHFL.BFLY P6, R14, R13, R12, R11 ;  /* 0x0c00000c0d0e7389 */ /* 0x00006400000c000b */
[----:B01----:R-:W-:Y:S05]  /*13cb0*/  ENDCOLLECTIVE ;  /* 0x000000000000791b */ /* 0x003fea0003800000 */
.L_x_2014:
[----:B------:R-:W-:Y:S05]  /*13cc0*/  BRA `(.L_x_2015) ;  /* 0xfffffee400107947 */ /* 0x000fea000383ffff */
.L_x_2016:
        /* <DEDUP_REMOVED lines=11> */
.L_x_4062:


//--------------------- .text._ZN4mmha33masked_multihead_attention_kernelIfLi112ELi128ELi2ELi32ELi128ELb1ELb0EEEv26Multihead_attention_paramsIT_XT5_EE --------------------------
	.section	.text._ZN4mmha33masked_multihead_attention_kernelIfLi112ELi128ELi2ELi32ELi128ELb1ELb0EEEv26Multihead_attention_paramsIT_XT5_EE,"ax",@progbits
	.align	128
        .global         _ZN4mmha33masked_multihead_attention_kernelIfLi112ELi128ELi2ELi32ELi128ELb1ELb0EEEv26Multihead_attention_paramsIT_XT5_EE
        .type           _ZN4mmha33masked_multihead_attention_kernelIfLi112ELi128ELi2ELi32ELi128ELb1ELb0EEEv26Multihead_attention_paramsIT_XT5_EE,@function
        .size           _ZN4mmha33masked_multihead_attention_kernelIfLi112ELi128ELi2ELi32ELi128ELb1ELb0EEEv26Multihead_attention_paramsIT_XT5_EE,(.L_x_4063 - _ZN4mmha33masked_multihead_attention_kernelIfLi112ELi128ELi2ELi32ELi128ELb1ELb0EEEv26Multihead_attention_paramsIT_XT5_EE)
        .other          _ZN4mmha33masked_multihead_attention_kernelIfLi112ELi128ELi2ELi32ELi128ELb1ELb0EEEv26Multihead_attention_paramsIT_XT5_EE,@"STO_CUDA_ENTRY STV_DEFAULT"
_ZN4mmha33masked_multihead_attention_kernelIfLi112ELi128ELi2ELi32ELi128ELb1ELb0EEEv26Multihead_attention_paramsIT_XT5_EE:
.text._ZN4mmha33masked_multihead_attention_kernelIfLi112ELi128ELi2ELi32ELi128ELb1ELb0EEEv26Multihead_attention_paramsIT_XT5_EE:
        /* <DEDUP_REMOVED lines=12> */
.L_x_2017:
        /* <DEDUP_REMOVED lines=17> */
[----:B-1----:R-:W-:-:S04]  /*01d0*/  VIADD R2, R0, 0xffffffe ;  /* 0x0ffffffe00027836 */ /* 0x002fc80000000000 */
[----:B------:R1:W4:Y:S02]  /*01e0*/  F2I.FTZ.U32.TRUNC.NTZ R3, R2 ;  /* 0x0000000200037305 */ /* 0x000324000021f000 */
[----:B-1----:R-:W-:Y:S02]  /*01f0*/  IMAD.MOV.U32 R2, RZ, RZ, RZ ;  /* 0x000000ffff027224 */ /* 0x002fe400078e00ff */
[----:B----4-:R-:W-:-:S04]  /*0200*/  IMAD.MOV R4, RZ, RZ, -R3 ;  /* 0x000000ffff047224 */ /* 0x010fc800078e0a03 */
[----:B------:R-:W-:Y:S01]  /*0210*/  IMAD R7, R4, R5, RZ ;  /* 0x0000000504077224 */ /* 0x000fe200078e02ff */
[----:B------:R-:W-:-:S03]  /*0220*/  IABS R4, R19 ;  /* 0x0000001300047213 */ /* 0x000fc60000000000 */
[----:B------:R-:W-:-:S06]  /*0230*/  IMAD.HI.U32 R3, R3, R7, R2 ;  /* 0x0000000703037227 */ /* 0x000fcc00078e0002 */
        /* <DEDUP_REMOVED lines=8> */
[----:B------:R-:W1:Y:S01]  /*02c0*/  @P3 LDC.64 R4, c[0x0][0x460] ;  /* 0x00011800ff043b82 */ /* 0x000e620000000a00 */
[----:B------:R-:W-:-:S04]  /*02d0*/  LOP3.LUT R0, R19, R6, RZ, 0x3c, !PT ;  /* 0x0000000613007212 */ /* 0x000fc800078e3cff */
[----:B------:R-:W-:-:S06]  /*02e0*/  ISETP.GE.AND P2, PT, R0, RZ, PT ;  /* 0x000000ff0000720c */ /* 0x000fcc0003f46270 */
[----:B------:R-:W-:-:S04]  /*02f0*/  @P0 VIADD R3, R3, 0x1 ;  /* 0x0000000103030836 */ /* 0x000fc80000000000 */
[----:B------:R-:W-:-:S04]  /*0300*/  IMAD.MOV.U32 R159, RZ, RZ, R3 ;  /* 0x000000ffff9f7224 */ /* 0x000fc800078e0003 */
[----:B------:R-:W-:Y:S01]  /*0310*/  @!P2 IMAD.MOV R159, RZ, RZ, -R159 ;  /* 0x000000ffff9fa224 */ /* 0x000fe200078e0a9f */
[----:B------:R-:W-:Y:S02]  /*0320*/  @!P1 LOP3.LUT R159, RZ, R6, RZ, 0x33, !PT ;  /* 0x00000006ff9f9212 */ /* 0x000fe400078e33ff */
[----:B------:R-:W4:Y:S03]  /*0330*/  LDC R6, c[0x0][0x3e8] ;  /* 0x0000fa00ff067b82 */ /* 0x000f260000000800 */
[----:B-1----:R-:W-:-:S05]  /*0340*/  @P3 IMAD.WIDE R4, R159, 0x4, R4 ;  /* 0x000000049f043825 */ /* 0x002fca00078e0204 */
[----:B------:R2:W5:Y:S01]  /*0350*/  @P3 LDG.E R2, desc[UR36][R4.64] ;  /* 0x0000002404023981 */ /* 0x000562000c1e1900 */
[----:B---3--:R-:W-:Y:S01]  /*0360*/  ISETP.GT.U32.AND P2, PT, R36, 0x1b, PT ;  /* 0x0000001b2400780c */ /* 0x008fe20003f44070 */
[----:B0-----:R-:W-:Y:S01]  /*0370*/  IMAD R38, R19, R20, R37 ;  /* 0x0000001413267224 */ /* 0x001fe200078e0225 */
[----:B----4-:R-:W-:Y:S02]  /*0380*/  ISETP.NE.AND P0, PT, R6, RZ, PT ;  /* 0x000000ff0600720c */ /* 0x010fe40003f05270 */
[----:B------:R-:W-:Y:S02]  /*0390*/  CS2R R34, SRZ ;  /* 0x0000000000227805 */ /* 0x000fe4000001ff00 */
[----:B------:R-:W-:Y:S01]  /*03a0*/  CS2R R32, SRZ ;  /* 0x0000000000207805 */ /* 0x000fe2000001ff00 */
[----:B------:R-:W-:-:S08]  /*03b0*/  IMAD.SHL.U32 R14, R36, 0x4, RZ ;  /* 0x00000004240e7824 */ /* 0x000fd000078e00ff */
[----:B------:R-:W-:Y:S02]  /*03c0*/  @P0 IMAD R6, R19, R6, RZ ;  /* 0x0000000613060224 */ /* 0x000fe400078e02ff */
[----:B------:R-:W-:Y:S02]  /*03d0*/  @!P0 IMAD R0, R38, 0x70, RZ ;  /* 0x0000007026008824 */ /* 0x000fe400078e02ff */
[----:B------:R-:W-:Y:S01]  /*03e0*/  @P0 IMAD R0, R37, 0x70, R6 ;  /* 0x0000007025000824 */ /* 0x000fe200078e0206 */
[----:B--2---:R-:W-:Y:S06]  /*03f0*/  @P2 BRA `(.L_x_2019) ;  /* 0x0000000000502947 */ /* 0x004fec0003800000 */
        /* <DEDUP_REMOVED lines=20> */
.L_x_2019:
[----:B------:R-:W-:Y:S05]  /*0540*/  BSYNC.RECONVERGENT B0 ;  /* 0x0000000000007941 */ /* 0x000fea0003800200 */
.L_x_2018:
        /* <DEDUP_REMOVED lines=9> */
[----:B------:R-:W4:Y:S01]  /*05e0*/  LDC.64 R24, c[0x0][0x418] ;  /* 0x00010600ff187b82 */ /* 0x000f220000000a00 */
[----:B------:R-:W-:-:S02]  /*05f0*/  CS2R R42, SRZ ;  /* 0x00000000002a7805 */ /* 0x000fc4000001ff00 */
[----:B------:R-:W-:-:S05]  /*0600*/  CS2R R40, SRZ ;  /* 0x0000000000287805 */ /* 0x000fca000001ff00 */
[----:B------:R-:W0:Y:S01]  /*0610*/  @!P2 LDC.64 R4, c[0x0][0x3b8] ;  /* 0x0000ee00ff04ab82 */ /* 0x000e220000000a00 */
[----:B-1----:R-:W-:-:S04]  /*0620*/  ISETP.NE.U32.AND P1, PT, RZ, UR6, PT ;  /* 0x00000006ff007c0c */ /* 0x002fc8000bf25070 */
[----:B------:R-:W-:Y:S02]  /*0630*/  ISETP.NE.AND.EX P1, PT, RZ, UR7, PT, P1 ;  /* 0x00000007ff007c0c */ /* 0x000fe4000bf25310 */
[----:B---3--:R-:W-:Y:S01]  /*0640*/  ISETP.NE.U32.AND P0, PT, RZ, UR4, PT ;  /* 0x00000004ff007c0c */ /* 0x008fe2000bf05070 */
[----:B------:R-:W1:Y:S01]  /*0650*/  @!P3 LDC.64 R10, c[0x0][0x450] ;  /* 0x00011400ff0abb82 */ /* 0x000e620000000a00 */
[C---:B------:R-:W-:Y:S01]  /*0660*/  ISETP.GT.U32.OR P1, PT, R36.reuse, 0x1b, !P1 ;  /* 0x0000001b2400780c */ /* 0x040fe20004f24470 */
[-C--:B--2---:R-:W-:Y:S01]  /*0670*/  @!P2 IMAD R0, R36, R21.reuse, R17 ;  /* 0x000000152400a224 */ /* 0x084fe200078e0211 */
[----:B------:R-:W-:Y:S01]  /*0680*/  ISETP.NE.AND.EX P0, PT, RZ, UR5, PT, P0 ;  /* 0x00000005ff007c0c */ /* 0x000fe2000bf05300 */
[----:B------:R-:W2:Y:S01]  /*0690*/  LDCU.U8 UR4, c[0x0][0x404] ;  /* 0x00008080ff0477ac */ /* 0x000ea20008000000 */
[----:B------:R-:W-:Y:S01]  /*06a0*/  ISETP.NE.OR P4, PT, R39, RZ, P1 ;  /* 0x000000ff2700720c */ /* 0x000fe20000f85670 */
[----:B------:R-:W-:Y:S01]  /*06b0*/  @!P2 IMAD.SHL.U32 R3, R0, 0x4, RZ ;  /* 0x000000040003a824 */ /* 0x000fe200078e00ff */
[----:B------:R-:W-:Y:S01]  /*06c0*/  ISETP.GT.U32.OR P0, PT, R36, 0x1b, !P0 ;  /* 0x0000001b2400780c */ /* 0x000fe20004704470 */
[----:B------:R-:W-:Y:S01]  /*06d0*/  @!P3 IMAD R0, R2, R20, RZ ;  /* 0x000000140200b224 */ /* 0x000fe200078e02ff */
[----:B----4-:R-:W-:Y:S01]  /*06e0*/  ISETP.NE.U32.AND P1, PT, R24, RZ, PT ;  /* 0x000000ff1800720c */ /* 0x010fe20003f25070 */
[----:B------:R-:W-:-:S02]  /*06f0*/  @!P2 IMAD R13, R38, R21, R3 ;  /* 0x00000015260da224 */ /* 0x000fc400078e0203 */
[----:B------:R-:W-:Y:S01]  /*0700*/  IMAD R3, R37, 0x70, R14 ;  /* 0x0000007025037824 */ /* 0x000fe200078e020e */
[----:B------:R-:W-:Y:S02]  /*0710*/  ISETP.NE.AND.EX P1, PT, R25, RZ, PT, P1 ;  /* 0x000000ff1900720c */ /* 0x000fe40003f25310 */
[----:B------:R-:W-:Y:S01]  /*0720*/  CS2R R24, SRZ ;  /* 0x0000000000187805 */ /* 0x000fe2000001ff00 */
[----:B0-----:R-:W-:Y:S02]  /*0730*/  @!P2 IMAD.WIDE R4, R13, 0x4, R4 ;  /* 0x000000040d04a825 */ /* 0x001fe400078e0204 */
[----:B------:R-:W0:Y:S02]  /*0740*/  @!P4 LDC.64 R8, c[0x0][0x3a0] ;  /* 0x0000e800ff08cb82 */ /* 0x000e240000000a00 */
[----:B------:R-:W-:Y:S01]  /*0750*/  @!P3 IMAD R15, R0, 0x70, R3 ;  /* 0x00000070000fb824 */ /* 0x000fe200078e0203 */
[----:B------:R3:W4:Y:S05]  /*0760*/  @!P2 LDG.E.128 R28, desc[UR36][R4.64] ;  /* 0x00000024041ca981 */ /* 0x00072a000c1e1d00 */
[----:B------:R-:W2:Y:S01]  /*0770*/  @!P0 LDC.64 R6, c[0x0][0x390] ;  /* 0x0000e400ff068b82 */ /* 0x000ea20000000a00 */
[----:B-1----:R-:W-:-:S05]  /*0780*/  @!P3 IMAD.WIDE R10, R15, 0x4, R10 ;  /* 0x000000040f0ab825 */ /* 0x002fca00078e020a */
[----:B------:R-:W4:Y:S01]  /*0790*/  @!P3 LDG.E.128 R44, desc[UR36][R10.64] ;  /* 0x000000240a2cb981 */ /* 0x000f22000c1e1d00 */
[----:B------:R-:W-:Y:S01]  /*07a0*/  IABS R22, R21 ;  /* 0x0000001500167213 */ /* 0x000fe20000000000 */
[----:B------:R-:W1:Y:S01]  /*07b0*/  @P1 LDC.64 R12, c[0x0][0x418] ;  /* 0x00010600ff0c1b82 */ /* 0x000e620000000a00 */
[----:B0-----:R-:W-:-:S05]  /*07c0*/  @!P4 IMAD.WIDE.U32 R8, R3, 0x4, R8 ;  /* 0x000000040308c825 */ /* 0x001fca00078e0008 */
[----:B------:R-:W4:Y:S01]  /*07d0*/  @!P4 LDG.E.128 R24, desc[UR36][R8.64] ;  /* 0x000000240818c981 */ /* 0x000f22000c1e1d00 */
[----:B--2---:R-:W-:-:S05]  /*07e0*/  @!P0 IMAD.WIDE.U32 R6, R3, 0x4, R6 ;  /* 0x0000000403068825 */ /* 0x004fca00078e0006 */
[----:B------:R0:W2:Y:S01]  /*07f0*/  @!P0 LDG.E.128 R40, desc[UR36][R6.64] ;  /* 0x0000002406288981 */ /* 0x0000a2000c1e1d00 */
[----:B------:R-:W3:Y:S08]  /*0800*/  I2F.RP R0, R22 ;  /* 0x0000001600007306 */ /* 0x000ef00000209400 */
[----:B---3--:R-:W3:Y:S02]  /*0810*/  MUFU.RCP R0, R0 ;  /* 0x0000000000007308 */ /* 0x008ee40000001000 */
[----:B---3--:R-:W-:-:S06]  /*0820*/  VIADD R3, R0, 0xffffffe ;  /* 0x0ffffffe00037836 */ /* 0x008fcc0000000000 */
[----:B------:R3:W0:Y:S01]  /*0830*/  F2I.FTZ.U32.TRUNC.NTZ R5, R3 ;  /* 0x0000000300057305 */ /* 0x000622000021f000 */
[----:B------:R-:W-:Y:S02]  /*0840*/  IMAD.MOV.U32 R4, RZ, RZ, RZ ;  /* 0x000000ffff047224 */ /* 0x000fe400078e00ff */
[----:B-1----:R-:W-:Y:S01]  /*0850*/  @P1 IMAD.WIDE.U32 R12, R19, 0x4, R12 ;  /* 0x00000004130c1825 */ /* 0x002fe200078e000c */
[----:B------:R-:W-:Y:S01]  /*0860*/  IABS R19, R17 ;  /* 0x0000001100137213 */ /* 0x000fe20000000000 */
[----:B---3--:R-:W1:Y:S02]  /*0870*/  LDC R3, c[0x0][0x400] ;  /* 0x00010000ff037b82 */ /* 0x008e640000000800 */
[----:B0-----:R-:W-:-:S04]  /*0880*/  IMAD.MOV R7, RZ, RZ, -R5 ;  /* 0x000000ffff077224 */ /* 0x001fc800078e0a05 */
[----:B------:R-:W-:-:S04]  /*0890*/  IMAD R7, R7, R22, RZ ;  /* 0x0000001607077224 */ /* 0x000fc800078e02ff */
[----:B------:R-:W-:-:S06]  /*08a0*/  IMAD.HI.U32 R4, R5, R7, R4 ;  /* 0x0000000705047227 */ /* 0x000fcc00078e0004 */
[----:B------:R-:W-:-:S04]  /*08b0*/  IMAD.HI.U32 R4, R4, R19, RZ ;  /* 0x0000001304047227 */ /* 0x000fc800078e00ff */
[----:B------:R-:W-:-:S04]  /*08c0*/  IMAD.MOV R4, RZ, RZ, -R4 ;  /* 0x000000ffff047224 */ /* 0x000fc800078e0a04 */
[----:B------:R-:W-:-:S05]  /*08d0*/  IMAD R19, R22, R4, R19 ;  /* 0x0000000416137224 */ /* 0x000fca00078e0213 */
[----:B------:R-:W-:-:S13]  /*08e0*/  ISETP.GT.U32.AND P0, PT, R22, R19, PT ;  /* 0x000000131600720c */ /* 0x000fda0003f04070 */
[----:B------:R-:W-:-:S05]  /*08f0*/  @!P0 IMAD.IADD R19, R19, 0x1, -R22 ;  /* 0x0000000113138824 */ /* 0x000fca00078e0a16 */
[----:B------:R-:W-:Y:S01]  /*0900*/  ISETP.GT.U32.AND P0, PT, R22, R19, PT ;  /* 0x000000131600720c */ /* 0x000fe20003f04070 */
[----:B------:R-:W-:Y:S01]  /*0910*/  IMAD.MOV.U32 R18, RZ, RZ, RZ ;  /* 0x000000ffff127224 */ /* 0x000fe200078e00ff */
[----:B------:R-:W-:-:S05]  /*0920*/  ISETP.GE.AND P4, PT, R17, RZ, PT ;  /* 0x000000ff1100720c */ /* 0x000fca0003f86270 */
[----:B------:R0:W5:Y:S01]  /*0930*/  @P1 LDG.E R18, desc[UR36][R12.64] ;  /* 0x000000240c121981 */ /* 0x000162000c1e1900 */
[----:B------:R-:W-:-:S05]  /*0940*/  ISETP.NE.AND P1, PT, R39, RZ, PT ;  /* 0x000000ff2700720c */ /* 0x000fca0003f25270 */
[----:B------:R-:W-:Y:S01]  /*0950*/  @!P0 IMAD.IADD R19, R19, 0x1, -R22 ;  /* 0x0000000113138824 */ /* 0x000fe200078e0a16 */
[----:B------:R-:W-:Y:S02]  /*0960*/  ISETP.NE.AND P0, PT, RZ, UR4, PT ;  /* 0x00000004ff007c0c */ /* 0x000fe4000bf05270 */
[----:B------:R-:W-:Y:S02]  /*0970*/  ISETP.NE.AND P2, PT, R21, RZ, PT ;  /* 0x000000ff1500720c */ /* 0x000fe40003f45270 */
[----:B-1----:R-:W-:Y:S01]  /*0980*/  ISETP.LT.OR P0, PT, R3, 0x1, P0 ;  /* 0x000000010300780c */ /* 0x002fe20000701670 */
[----:B------:R-:W-:Y:S01]  /*0990*/  BSSY.RECONVERGENT B6, `(.L_x_2020) ;  /* 0x0000122000067945 */ /* 0x000fe20003800200 */
[----:B------:R-:W-:Y:S01]  /*09a0*/  @!P4 IMAD.MOV R19, RZ, RZ, -R19 ;  /* 0x000000ffff13c224 */ /* 0x000fe200078e0a13 */
[----:B------:R-:W-:Y:S01]  /*09b0*/  VIADDMNMX R22, R16, -R21, RZ, !PT ;  /* 0x8000001510167246 */ /* 0x000fe200078001ff */
[----:B------:R-:W-:-:S07]  /*09c0*/  IMAD R159, R159, R20, RZ ;  /* 0x000000149f9f7224 */ /* 0x000fce00078e02ff */
[----:B------:R-:W-:Y:S01]  /*09d0*/  @!P2 LOP3.LUT R19, RZ, R21, RZ, 0x33, !PT ;  /* 0x00000015ff13a212 */ /* 0x000fe200078e33ff */
        /* <DEDUP_REMOVED lines=8> */
[----:B--2---:R-:W-:Y:S01]  /*0a60*/  FADD.FTZ R32, R40, R32 ;  /* 0x0000002028207221 */ /* 0x004fe20000010000 */
        /* <DEDUP_REMOVED lines=9> */
[----:B------:R-:W-:-:S04]  /*0b00*/  I2FP.F32.U32 R14, R14 ;  /* 0x0000000e000e7245 */ /* 0x000fc80000201000 */
[----:B------:R-:W0:Y:S01]  /*0b10*/  MUFU.RCP R3, R3 ;  /* 0x0000000300037308 */ /* 0x000e220000001000 */
[----:B------:R-:W-:-:S05]  /*0b20*/  I2FP.F32.U32 R0, R0 ;  /* 0x0000000000007245 */ /* 0x000fca0000201000 */
[-C--:B0-----:R-:W-:Y:S01]  /*0b30*/  FMUL.FTZ R0, R0, R3.reuse ;  /* 0x0000000300007220 */ /* 0x081fe20000410000 */
[----:B------:R-:W-:-:S03]  /*0b40*/  FMUL.FTZ R14, R14, R3 ;  /* 0x000000030e0e7220 */ /* 0x000fc60000410000 */
[----:B------:R-:W-:Y:S01]  /*0b50*/  FMUL.FTZ R4, R0, 13.28771209716796875 ;  /* 0x41549a7800047820 */ /* 0x000fe20000410000 */
[----:B------:R-:W-:Y:S01]  /*0b60*/  FMUL.FTZ R14, R14, 13.28771209716796875 ;  /* 0x41549a780e0e7820 */ /* 0x000fe20000410000 */
[----:B-----5:R-:W-:Y:S02]  /*0b70*/  IMAD.IADD R0, R39, 0x1, -R18 ;  /* 0x0000000127007824 */ /* 0x020fe400078e0a12 */
[----:B------:R-:W0:Y:S03]  /*0b80*/  MUFU.EX2 R7, -R4 ;  /* 0x8000000400077308 */ /* 0x000e260000000800 */
[----:B------:R-:W-:Y:S01]  /*0b90*/  I2FP.F32.S32 R0, R0 ;  /* 0x0000000000007245 */ /* 0x000fe20000201400 */
[----:B------:R-:W1:Y:S04]  /*0ba0*/  MUFU.EX2 R5, -R14 ;  /* 0x8000000e00057308 */ /* 0x000e680000000800 */
        /* <DEDUP_REMOVED lines=27> */
.L_x_2022:
[----:B------:R-:W-:-:S13]  /*0d60*/  ISETP.GE.AND P0, PT, R14, R3, PT ;  /* 0x000000030e00720c */ /* 0x000fda0003f06270 */
[----:B------:R-:W-:Y:S05]  /*0d70*/  @P0 BRA `(.L_x_2023) ;  /* 0x0000000c008c0947 */ /* 0x000fea0003800000 */
[----:B------:R-:W-:Y:S01]  /*0d80*/  I2FP.F32.U32 R3, R3 ;  /* 0x0000000300037245 */ /* 0x000fe20000201000 */
[----:B------:R-:W-:Y:S01]  /*0d90*/  VIADD R0, R14, 0x2 ;  /* 0x000000020e007836 */ /* 0x000fe20000000000 */
[----:B------:R-:W-:Y:S01]  /*0da0*/  I2FP.F32.U32 R14, R14 ;  /* 0x0000000e000e7245 */ /* 0x000fe20000201000 */
[----:B-----5:R-:W-:-:S03]  /*0db0*/  IMAD.IADD R39, R39, 0x1, -R18 ;  /* 0x0000000127277824 */ /* 0x020fc600078e0a12 */
[----:B------:R-:W0:Y:S01]  /*0dc0*/  MUFU.RCP R3, R3 ;  /* 0x0000000300037308 */ /* 0x000e220000001000 */
[----:B------:R-:W-:Y:S02]  /*0dd0*/  I2FP.F32.U32 R0, R0 ;  /* 0x0000000000007245 */ /* 0x000fe40000201000 */
[----:B------:R-:W-:-:S03]  /*0de0*/  I2FP.F32.S32 R39, R39 ;  /* 0x0000002700277245 */ /* 0x000fc60000201400 */
        /* <DEDUP_REMOVED lines=23> */
.L_x_2021:
        /* <DEDUP_REMOVED lines=53> */
[----:B--2--5:R-:W-:Y:S05]  /*12b0*/  CALL.ABS.NOINC R14 ;  /* 0x000000000e007343 */ /* 0x024fea0003c00000 */
.L_x_2024:
        /* <DEDUP_REMOVED lines=15> */
.L_x_2025:
        /* <DEDUP_REMOVED lines=60> */
[----:B------:R-:W-:Y:S01]  /*1770*/  FFMA.FTZ R31, R31, R8, R14 ;  /* 0x000000081f1f7223 */ /* 0x000fe2000001000e */
[----:B------:R-:W-:Y:S02]  /*1780*/  IMAD.MOV.U32 R34, RZ, RZ, R10 ;  /* 0x000000ffff227224 */ /* 0x000fe400078e000a */
        /* <DEDUP_REMOVED lines=9> */
.L_x_2031:
[----:B------:R-:W-:Y:S05]  /*1820*/  BSYNC.RECONVERGENT B2 ;  /* 0x0000000000027941 */ /* 0x000fea0003800200 */
.L_x_2030:
[----:B-1----:R0:W-:Y:S04]  /*1830*/  STS [R43], R28 ;  /* 0x0000001c2b007388 */ /* 0x0021e80000000800 */
[----:B--2---:R0:W-:Y:S04]  /*1840*/  STS [R43+0x4], R30 ;  /* 0x0000041e2b007388 */ /* 0x0041e80000000800 */
[----:B---3--:R0:W-:Y:S04]  /*1850*/  STS [R42], R29 ;  /* 0x0000001d2a007388 */ /* 0x0081e80000000800 */
[----:B----4-:R0:W-:Y:S01]  /*1860*/  STS [R42+0x4], R31 ;  /* 0x0000041f2a007388 */ /* 0x0101e20000000800 */
[----:B------:R-:W-:Y:S05]  /*1870*/  BRA `(.L_x_2032) ;  /* 0x0000000000847947 */ /* 0x000fea0003800000 */
.L_x_2029:
        /* <DEDUP_REMOVED lines=33> */
.L_x_2032:
[----:B------:R-:W-:Y:S05]  /*1a90*/  BSYNC.RECONVERGENT B1 ;  /* 0x0000000000017941 */ /* 0x000fea0003800200 */
.L_x_2028:
[----:B------:R1:W-:Y:S04]  /*1aa0*/  STS [R21], R32 ;  /* 0x0000002015007388 */ /* 0x0003e80000000800 */
[----:B------:R1:W-:Y:S04]  /*1ab0*/  STS [R21+0x4], R34 ;  /* 0x0000042215007388 */ /* 0x0003e80000000800 */
[----:B------:R1:W-:Y:S04]  /*1ac0*/  STS [R20], R33 ;  /* 0x0000002114007388 */ /* 0x0003e80000000800 */
[----:B------:R1:W-:Y:S02]  /*1ad0*/  STS [R20+0x4], R35 ;  /* 0x0000042314007388 */ /* 0x0003e40000000800 */
.L_x_2027:
[----:B------:R-:W-:Y:S05]  /*1ae0*/  BSYNC.RECONVERGENT B0 ;  /* 0x0000000000007941 */ /* 0x000fea0003800200 */
.L_x_2026:
        /* <DEDUP_REMOVED lines=10> */
.L_x_2034:
[----:B------:R-:W-:Y:S05]  /*1b90*/  BSYNC.RECONVERGENT B0 ;  /* 0x0000000000007941 */ /* 0x000fea0003800200 */
.L_x_2033:
[----:B------:R-:W-:Y:S06]  /*1ba0*/  BAR.SYNC.DEFER_BLOCKING 0x0 ;  /* 0x0000000000007b1d */ /* 0x000fec0000010000 */
.L_x_2023:
[----:B------:R-:W-:Y:S05]  /*1bb0*/  BSYNC.RECONVERGENT B6 ;  /* 0x0000000000067941 */ /* 0x000fea0003800200 */
.L_x_2020:
[----:B------:R-:W0:Y:S01]  /*1bc0*/  S2UR UR7, SR_CgaCtaId ;  /* 0x00000000000779c3 */ /* 0x000e220000008800 */
[----:B------:R-:W-:Y:S01]  /*1bd0*/  ISETP.GT.U32.AND P0, PT, R36, 0x1f, PT ;  /* 0x0000001f2400780c */ /* 0x000fe20003f04070 */
[----:B------:R-:W-:Y:S01]  /*1be0*/  UMOV UR6, 0x400 ;  /* 0x0000040000067882 */ /* 0x000fe20000000000 */
[----:B---3--:R-:W-:Y:S01]  /*1bf0*/  IMAD.IADD R3, R16, 0x1, -R22 ;  /* 0x0000000110037824 */ /* 0x008fe200078e0a16 */
        /* <DEDUP_REMOVED lines=14> */
[----:B------:R-:W0:Y:S08]  /*1ce0*/  @!P0 LDC R9, c[0x0][0x3f4] ;  /* 0x0000fd00ff098b82 */ /* 0x000e300000000800 */
[----:B-1----:R-:W1:Y:S01]  /*1cf0*/  @!P0 LDC.64 R4, c[0x0][0x3b8] ;  /* 0x0000ee00ff048b82 */ /* 0x002e620000000a00 */
[----:B0-----:R-:W-:-:S04]  /*1d00*/  @!P0 IMAD R6, R36, R9, R19 ;  /* 0x0000000924068224 */ /* 0x001fc800078e0213 */
[----:B------:R-:W-:Y:S01]  /*1d10*/  @!P0 IMAD.SHL.U32 R7, R6, 0x4, RZ ;  /* 0x0000000406078824 */ /* 0x000fe200078e00ff */
[----:B------:R-:W-:Y:S01]  /*1d20*/  LEA R6, R36, UR4, 0x4 ;  /* 0x0000000424067c11 */ /* 0x000fe2000f8e20ff */
[----:B------:R-:W-:Y:S02]  /*1d30*/  UMOV UR4, 0xffffffff ;  /* 0xffffffff00047882 */ /* 0x000fe40000000000 */
[----:B------:R-:W-:Y:S01]  /*1d40*/  @!P0 IMAD R9, R38, R9, R7 ;  /* 0x0000000926098224 */ /* 0x000fe200078e0207 */
[----:B------:R-:W-:Y:S01]  /*1d50*/  @!P1 LEA R7, R36, UR5, 0x4 ;  /* 0x0000000524079c11 */ /* 0x000fe2000f8e20ff */
[----:B------:R0:W-:Y:S02]  /*1d60*/  STS.128 [R6], R32 ;  /* 0x0000002006007388 */ /* 0x0001e40000000c00 */
[----:B-1----:R-:W-:-:S04]  /*1d70*/  @!P0 IMAD.WIDE R4, R9, 0x4, R4 ;  /* 0x0000000409048825 */ /* 0x002fc800078e0204 */
[----:B------:R-:W-:Y:S01]  /*1d80*/  FFMA.FTZ R9, R33, R29, R8 ;  /* 0x0000001d21097223 */ /* 0x000fe20000010008 */
[----:B------:R0:W-:Y:S03]  /*1d90*/  @!P1 STS.128 [R7], R24 ;  /* 0x0000001807009388 */ /* 0x0001e60000000c00 */
[----:B------:R-:W-:Y:S01]  /*1da0*/  FFMA.FTZ R8, R34, R30, R9 ;  /* 0x0000001e22087223 */ /* 0x000fe20000010009 */
[----:B------:R0:W-:Y:S03]  /*1db0*/  @!P0 STG.E.128 desc[UR36][R4.64], R28 ;  /* 0x0000001c04008986 */ /* 0x0001e6000c101d24 */
[----:B------:R-:W-:Y:S01]  /*1dc0*/  FFMA.FTZ R13, R35, R31, R8 ;  /* 0x0000001f230d7223 */ /* 0x000fe20000010008 */
[----:B------:R-:W-:Y:S06]  /*1dd0*/  BRA.DIV UR4, `(.L_x_2036) ;  /* 0x000000f204407947 */ /* 0x000fec000b800000 */
        /* <DEDUP_REMOVED lines=9> */
.L_x_2247:
        /* <DEDUP_REMOVED lines=10> */
[----:B------:R-:W2:Y:S01]  /*1f10*/  LDC.64 R4, c[0x0][0x438] ;  /* 0x00010e00ff047b82 */ /* 0x000ea20000000a00 */
[----:B-----5:R-:W-:-:S04]  /*1f20*/  IMAD.IADD R6, R17, 0x1, -R18 ;  /* 0x0000000111067824 */ /* 0x020fc800078e0a12 */
[----:B-1----:R-:W-:-:S04]  /*1f30*/  IMAD R37, R37, UR4, R6 ;  /* 0x0000000425257c24 */ /* 0x002fc8000f8e0206 */
[----:B------:R-:W-:-:S04]  /*1f40*/  IMAD R37, R37, UR4, R6 ;  /* 0x0000000425257c24 */ /* 0x000fc8000f8e0206 */
[----:B--2---:R-:W-:-:S06]  /*1f50*/  IMAD.WIDE R4, R37, 0x4, R4 ;  /* 0x0000000425047825 */ /* 0x004fcc00078e0204 */
[----:B------:R-:W2:Y:S02]  /*1f60*/  LDG.E R5, desc[UR36][R4.64] ;  /* 0x0000002404057981 */ /* 0x000ea4000c1e1900 */
[----:B--2---:R-:W-:-:S07]  /*1f70*/  FADD.FTZ R0, R0, R5 ;  /* 0x0000000500007221 */ /* 0x004fce0000010000 */
.L_x_2037:
[----:B------:R3:W-:Y:S02]  /*1f80*/  STS [R3+-0x4], R0 ;  /* 0xfffffc0003007388 */ /* 0x0007e40000000800 */
.L_x_2035:
[----:B------:R-:W-:Y:S05]  /*1f90*/  WARPSYNC.ALL ;  /* 0x0000000000007948 */ /* 0x000fea0003800000 */
[----:B------:R-:W-:Y:S01]  /*1fa0*/  BAR.SYNC.DEFER_BLOCKING 0x0 ;  /* 0x0000000000007b1d */ /* 0x000fe20000010000 */
[----:B------:R-:W-:Y:S01]  /*1fb0*/  UIADD3 UR4, UPT, UPT, UR6, 0x20, URZ ;  /* 0x0000002006047890 */ /* 0x000fe2000fffe0ff */
[----:B------:R-:W-:-:S03]  /*1fc0*/  IMAD.SHL.U32 R36, R36, 0x8, RZ ;  /* 0x0000000824247824 */ /* 0x000fc600078e00ff */
[----:B------:R-:W-:-:S03]  /*1fd0*/  ULEA UR4, UR7, UR4, 0x18 ;  /* 0x0000000407047291 */ /* 0x000fc6000f8ec0ff */
[----:B------:R-:W0:Y:S01]  /*1fe0*/  LDC.64 R156, c[0x0][0x3f0] ;  /* 0x0000fc00ff9c7b82 */ /* 0x000e220000000a00 */
[----:B-1----:R-:W-:Y:S01]  /*1ff0*/  LOP3.LUT R4, R36, 0x8, RZ, 0xc0, !PT ;  /* 0x0000000824047812 */ /* 0x002fe200078ec0ff */
[----:B------:R-:W1:Y:S01]  /*2000*/  LDCU UR5, c[0x0][0x40c] ;  /* 0x00008180ff0577ac */ /* 0x000e620008000800 */
[----:B------:R-:W0:Y:S03]  /*2010*/  S2R R223, SR_TID.X ;  /* 0x0000000000df7919 */ /* 0x000e260000002100 */
[----:B------:R0:W0:Y:S01]  /*2020*/  LDS.64 R154, [R4+UR4] ;  /* 0x00000004049a7984 */ /* 0x0000220008000a00 */
[----:B-1----:R-:W-:-:S03]  /*2030*/  UISETP.NE.AND UP0, UPT, UR5, URZ, UPT ;  /* 0x000000ff0500728c */ /* 0x002fc6000bf05270 */
        /* <DEDUP_REMOVED lines=31> */
[----:B------:R-:W-:Y:S05]  /*2230*/  BRA.U UP0, `(.L_x_2038) ;  /* 0x0000000100887547 */ /* 0x000fea000b800000 */
[----:B------:R-:W-:-:S04]  /*2240*/  UIADD3 UR6, UPT, UPT, UR6, 0x220, URZ ;  /* 0x0000022006067890 */ /* 0x000fc8000fffe0ff */
[----:B------:R-:W-:-:S09]  /*2250*/  ULEA UR6, UR7, UR6, 0x18 ;  /* 0x0000000607067291 */ /* 0x000fd2000f8ec0ff */
[----:B------:R0:W0:Y:S04]  /*2260*/  LDS.64 R90, [R4+UR6] ;  /* 0x00000006045a7984 */ /* 0x0000280008000a00 */
        /* <DEDUP_REMOVED lines=27> */
[----:B----4-:R4:W0:Y:S04]  /*2420*/  LDS.64 R34, [R4+UR6+0x1c0] ;  /* 0x0001c00604227984 */ /* 0x0108280008000a00 */
[----:B------:R4:W0:Y:S04]  /*2430*/  LDS.64 R32, [R4+UR6+0x1d0] ;  /* 0x0001d00604207984 */ /* 0x0008280008000a00 */
[----:B--2---:R4:W2:Y:S04]  /*2440*/  LDS.64 R30, [R4+UR6+0x1e0] ;  /* 0x0001e006041e7984 */ /* 0x0048a80008000a00 */
[----:B------:R4:W0:Y:S02]  /*2450*/  LDS.64 R28, [R4+UR6+0x1f0] ;  /* 0x0001f006041c7984 */ /* 0x0008240008000a00 */
.L_x_2038:
[----:B01--4-:R-:W-:Y:S01]  /*2460*/  IADD3 R4, PT, PT, R17, 0xf, -R22 ;  /* 0x0000000f11047810 */ /* 0x013fe20007ffe816 */
[----:B------:R-:W0:Y:S01]  /*2470*/  S2UR UR9, SR_CTAID.X ;  /* 0x00000000000979c3 */ /* 0x000e220000002500 */
[----:B------:R-:W-:Y:S01]  /*2480*/  SHF.R.U32.HI R21, RZ, 0x1, R223 ;  /* 0x00000001ff157819 */ /* 0x000fe200000116df */
[----:B------:R-:W1:Y:S01]  /*2490*/  LDCU UR12, c[0x0][0x40c] ;  /* 0x00008180ff0c77ac */ /* 0x000e620008000800 */
[----:B------:R-:W-:Y:S01]  /*24a0*/  SHF.R.S32.HI R5, RZ, 0x1f, R4 ;  /* 0x0000001fff057819 */ /* 0x000fe20000011404 */
[----:B------:R-:W-:Y:S01]  /*24b0*/  BSSY B1, `(.L_x_2039) ;  /* 0x00009b1000017945 */ /* 0x000fe20003800000 */
[----:B------:R-:W4:Y:S02]  /*24c0*/  LDCU UR18, c[0x0][0x3f4] ;  /* 0x00007e80ff1277ac */ /* 0x000f240008000800 */
[----:B------:R-:W-:Y:S01]  /*24d0*/  LEA.HI R5, R5, R4, RZ, 0x4 ;  /* 0x0000000405057211 */ /* 0x000fe200078f20ff */
[----:B------:R-:W1:Y:S03]  /*24e0*/  LDCU UR13, c[0x0][0x410] ;  /* 0x00008200ff0d77ac */ /* 0x000e660008000800 */
[----:B------:R-:W-:Y:S01]  /*24f0*/  LOP3.LUT R11, R5, 0xfffffff0, RZ, 0xc0, !PT ;  /* 0xfffffff0050b7812 */ /* 0x000fe200078ec0ff */
[----:B------:R-:W1:Y:S03]  /*2500*/  LDCU.64 UR14, c[0x0][0x3b8] ;  /* 0x00007700ff0e77ac */ /* 0x000e660008000a00 */
[----:B------:R-:W-:Y:S01]  /*2510*/  ISETP.GE.AND P0, PT, R21, R11, PT ;  /* 0x0000000b1500720c */ /* 0x000fe20003f06270 */
[----:B------:R-:W1:Y:S01]  /*2520*/  LDCU.64 UR16, c[0x0][0x438] ;  /* 0x00008700ff1077ac */ /* 0x000e620008000a00 */
[----:B------:R-:W1:Y:S01]  /*2530*/  LDCU.64 UR10, c[0x0][0x448] ;  /* 0x00008900ff0a77ac */ /* 0x000e620008000a00 */
[----:B0-----:R-:W-:-:S04]  /*2540*/  IMAD R4, R159, R156, UR9 ;  /* 0x000000099f047e24 */ /* 0x001fc8000f8e029c */
[----:B------:R-:W-:-:S06]  /*2550*/  IMAD R4, R4, 0x70, RZ ;  /* 0x0000007004047824 */ /* 0x000fcc00078e02ff */
[----:B----4-:R-:W-:Y:S05]  /*2560*/  @P0 BRA `(.L_x_2040) ;  /* 0x0000009800940947 */ /* 0x010fea0003800000 */
[----:B------:R-:W-:Y:S01]  /*2570*/  IABS R5, R157 ;  /* 0x0000009d00057213 */ /* 0x000fe20000000000 */
[----:B------:R-:W0:Y:S01]  /*2580*/  S2R R6, SR_CTAID.Y ;  /* 0x0000000000067919 */ /* 0x000e220000002600 */
[----:B------:R-:W0:Y:S01]  /*2590*/  LDC R9, c[0x0][0x3f8] ;  /* 0x0000fe00ff097b82 */ /* 0x000e220000000800 */
[----:B------:R-:W4:Y:S01]  /*25a0*/  LDCU.64 UR6, c[0x0][0x420] ;  /* 0x00008400ff0677ac */ /* 0x000f220008000a00 */
[----:B------:R-:W2:Y:S01]  /*25b0*/  I2F.RP R8, R5 ;  /* 0x0000000500087306 */ /* 0x000ea20000209400 */
[----:B------:R-:W-:Y:S01]  /*25c0*/  IMAD.SHL.U32 R223, R223, 0x2, RZ ;  /* 0x00000002dfdf7824 */ /* 0x000fe200078e00ff */
[----:B------:R-:W3:Y:S01]  /*25d0*/  LDCU UR4, c[0x0][0x408] ;  /* 0x00008100ff0477ac */ /* 0x000ee20008000800 */
[C-C-:B------:R-:W-:Y:S01]  /*25e0*/  IMAD.IADD R24, R21.reuse, 0x1, R22.reuse ;  /* 0x0000000115187824 */ /* 0x140fe200078e0216 */
[----:B------:R-:W-:Y:S02]  /*25f0*/  LEA R21, R21, UR8, 0x2 ;  /* 0x0000000815157c11 */ /* 0x000fe4000f8e10ff */
[----:B------:R-:W1:Y:S01]  /*2600*/  LDC R12, c[0x0][0x440] ;  /* 0x00011000ff0c7b82 */ /* 0x000e620000000800 */
[----:B------:R-:W-:-:S07]  /*2610*/  IMAD.IADD R20, R11, 0x1, R22 ;  /* 0x000000010b147824 */ /* 0x000fce00078e0216 */
[----:B------:R-:W1:Y:S01]  /*2620*/  LDC.64 R238, c[0x0][0x450] ;  /* 0x00011400ffee7b82 */ /* 0x000e620000000a00 */
[----:B--2---:R-:W2:Y:S01]  /*2630*/  MUFU.RCP R8, R8 ;  /* 0x0000000800087308 */ /* 0x004ea20000001000 */
[----:B----4-:R-:W-:-:S04]  /*2640*/  ISETP.NE.U32.AND P0, PT, RZ, UR6, PT ;  /* 0x00000006ff007c0c */ /* 0x010fc8000bf05070 */
[----:B------:R-:W-:Y:S02]  /*2650*/  ISETP.NE.AND.EX P0, PT, RZ, UR7, PT, P0 ;  /* 0x00000007ff007c0c */ /* 0x000fe4000bf05300 */
[----:B------:R-:W3:Y:S01]  /*2660*/  LDC R25, c[0x0][0x430] ;  /* 0x00010c00ff197b82 */ /* 0x000ee20000000800 */
[C---:B0-----:R-:W-:Y:S02]  /*2670*/  IMAD R10, R6.reuse, R9, UR9 ;  /* 0x00000009060a7e24 */ /* 0x041fe4000f8e0209 */
[----:B------:R-:W-:Y:S02]  /*2680*/  IMAD R15, R6, R157, RZ ;  /* 0x0000009d060f7224 */ /* 0x000fe400078e02ff */
[----:B--2---:R-:W-:Y:S01]  /*2690*/  VIADD R7, R8, 0xffffffe ;  /* 0x0ffffffe08077836 */ /* 0x004fe20000000000 */
[----:B------:R-:W-:Y:S01]  /*26a0*/  LOP3.LUT R8, R223, 0x2, RZ, 0xc0, !PT ;  /* 0x00000002df087812 */ /* 0x000fe200078ec0ff */
[----:B------:R-:W-:Y:S02]  /*26b0*/  IMAD.MOV.U32 R6, RZ, RZ, RZ ;  /* 0x000000ffff067224 */ /* 0x000fe400078e00ff */
[----:B------:R-:W-:-:S02]  /*26c0*/  IMAD R9, R2, R9, UR9 ;  /* 0x0000000902097e24 */ /* 0x000fc4000f8e0209 */
[----:B------:R-:W0:Y:S01]  /*26d0*/  F2I.FTZ.U32.TRUNC.NTZ R7, R7 ;  /* 0x0000000700077305 */ /* 0x000e22000021f000 */
[----:B------:R-:W-:Y:S01]  /*26e0*/  IMAD R157, R10, R157, RZ ;  /* 0x0000009d0a9d7224 */ /* 0x000fe200078e02ff */
[----:B------:R-:W-:Y:S01]  /*26f0*/  SHF.R.S32.HI R10, RZ, 0x1f, R15 ;  /* 0x0000001fff0a7819 */ /* 0x000fe2000001140f */
[----:B---3--:R-:W-:Y:S02]  /*2700*/  VIADD R25, R25, UR4 ;  /* 0x0000000419197c36 */ /* 0x008fe40008000000 */
[----:B0-----:R-:W-:-:S04]  /*2710*/  IMAD.MOV R14, RZ, RZ, -R7 ;  /* 0x000000ffff0e7224 */ /* 0x001fc800078e0a07 */
[----:B------:R-:W-:-:S04]  /*2720*/  IMAD R13, R14, R5, RZ ;  /* 0x000000050e0d7224 */ /* 0x000fc800078e02ff */
[----:B------:R-:W-:-:S04]  /*2730*/  IMAD.HI.U32 R6, R7, R13, R6 ;  /* 0x0000000d07067227 */ /* 0x000fc800078e0006 */
[--C-:B------:R-:W-:Y:S02]  /*2740*/  IMAD R13, R9, 0x70, R8.reuse ;  /* 0x00000070090d7824 */ /* 0x100fe400078e0208 */
[----:B------:R-:W-:Y:S01]  /*2750*/  IMAD R7, R157, 0x70, R8 ;  /* 0x000000709d077824 */ /* 0x000fe200078e0208 */
[----:B------:R-:W-:Y:S01]  /*2760*/  IADD3 R8, P1, P2, R15, UR6, R24 ;  /* 0x000000060f087c10 */ /* 0x000fe2000fa3e018 */
[----:B-1----:R-:W-:Y:S02]  /*2770*/  IMAD R9, R12, UR9, R17 ;  /* 0x000000090c097c24 */ /* 0x002fe4000f8e0211 */
[----:B------:R-:W-:Y:S01]  /*2780*/  IMAD.WIDE R238, R13, 0x4, R238 ;  /* 0x000000040dee7825 */ /* 0x000fe200078e02ee */
[----:B------:R-:W-:Y:S02]  /*2790*/  IADD3.X R10, PT, PT, R10, UR7, RZ, P1, P2 ;  /* 0x000000070a0a7c10 */ /* 0x000fe40008fe44ff */
[----:B------:R-:W-:Y:S01]  /*27a0*/  SHF.R.S32.HI R26, RZ, 0x1f, R7 ;  /* 0x0000001fff1a7819 */ /* 0x000fe20000011407 */
[----:B------:R-:W-:-:S02]  /*27b0*/  IMAD R9, R9, R12, R24 ;  /* 0x0000000c09097224 */ /* 0x000fc400078e0218 */
[----:B------:R-:W-:-:S07]  /*27c0*/  VIADD R24, R24, 0x1 ;  /* 0x0000000118187836 */ /* 0x000fce0000000000 */
.L_x_2174:
[----:B------:R-:W-:Y:S02]  /*27d0*/  @P0 IMAD.MOV.U32 R12, RZ, RZ, R8 ;  /* 0x000000ffff0c0224 */ /* 0x000fe400078e0008 */
[----:B0-----:R-:W-:-:S05]  /*27e0*/  @P0 IMAD.MOV.U32 R13, RZ, RZ, R10 ;  /* 0x000000ffff0d0224 */ /* 0x001fca00078e000a */
[----:B------:R-:W2:Y:S01]  /*27f0*/  @P0 LDG.E.U8 R12, desc[UR36][R12.64] ;  /* 0x000000240c0c0981 */ /* 0x000ea2000c1e1100 */
[----:B------:R-:W-:Y:S01]  /*2800*/  VIADD R27, R24, 0xffffffff ;  /* 0xffffffff181b7836 */ /* 0x000fe20000000000 */
[----:B------:R-:W-:Y:S01]  /*2810*/  UISETP.NE.AND UP0, UPT, UR12, URZ, UPT ;  /* 0x000000ff0c00728c */ /* 0x000fe2000bf05270 */
[----:B------:R-:W-:Y:S01]  /*2820*/  IMAD.U32 R157, RZ, RZ, UR18 ;  /* 0x00000012ff9d7e24 */ /* 0x000fe2000f8e00ff */
[----:B------:R-:W-:Y:S02]  /*2830*/  BSSY.RECONVERGENT B0, `(.L_x_2041) ;  /* 0x0000911000007945 */ /* 0x000fe40003800200 */
        /* <DEDUP_REMOVED lines=8> */
[----:B------:R-:W-:-:S05]  /*28c0*/  @!P1 IMAD.IADD R14, R14, 0x1, -R223 ;  /* 0x000000010e0e9824 */ /* 0x000fca00078e0adf */
[----:B------:R-:W-:-:S13]  /*28d0*/  ISETP.GT.U32.AND P1, PT, R5, R14, PT ;  /* 0x0000000e0500720c */ /* 0x000fda0003f24070 */
[----:B------:R-:W-:-:S04]  /*28e0*/  @!P1 IMAD.IADD R14, R14, 0x1, -R223 ;  /* 0x000000010e0e9824 */ /* 0x000fc800078e0adf */
[----:B------:R-:W-:Y:S01]  /*28f0*/  @!P2 IMAD.MOV R14, RZ, RZ, -R14 ;  /* 0x000000ffff0ea224 */ /* 0x000fe200078e0a0e */
[----:B------:R-:W-:Y:S02]  /*2900*/  @!P3 LOP3.LUT R14, RZ, R157, RZ, 0x33, !PT ;  /* 0x0000009dff0eb212 */ /* 0x000fe400078e33ff */
[----:B--2---:R-:W-:Y:S01]  /*2910*/  ISETP.NE.AND P4, PT, R12, RZ, P0 ;  /* 0x000000ff0c00720c */ /* 0x004fe20000785270 */
[----:B------:R-:W-:-:S12]  /*2920*/  BRA.U UP0, `(.L_x_2042) ;  /* 0x0000006d00887547 */ /* 0x000fd8000b800000 */
[----:B------:R-:W-:-:S13]  /*2930*/  ISETP.NE.AND P5, PT, R23, RZ, PT ;  /* 0x000000ff1700720c */ /* 0x000fda0003fa5270 */
[----:B------:R-:W-:Y:S05]  /*2940*/  @!P5 BRA `(.L_x_2043) ;  /* 0x00000038007cd947 */ /* 0x000fea0003800000 */
[C---:B------:R-:W-:Y:S01]  /*2950*/  IMAD.IADD R228, R14.reuse, 0x1, R157 ;  /* 0x000000010ee47824 */ /* 0x040fe200078e029d */
[----:B------:R-:W-:Y:S01]  /*2960*/  ISETP.GE.AND P1, PT, R27, R17, PT ;  /* 0x000000111b00720c */ /* 0x000fe20003f26270 */
[----:B------:R-:W-:Y:S01]  /*2970*/  IMAD.SHL.U32 R233, R14, 0x4, RZ ;  /* 0x000000040ee97824 */ /* 0x000fe200078e00ff */
[----:B------:R-:W-:Y:S01]  /*2980*/  BSSY.RECONVERGENT B2, `(.L_x_2044) ;  /* 0x0000028000027945 */ /* 0x000fe20003800200 */
[C---:B------:R-:W-:Y:S02]  /*2990*/  IMAD R230, R157.reuse, 0x4, R228 ;  /* 0x000000049de67824 */ /* 0x040fe400078e02e4 */
[C---:B------:R-:W-:Y:S02]  /*29a0*/  IMAD R13, R157.reuse, 0x40, R233 ;  /* 0x000000409d0d7824 */ /* 0x040fe400078e02e9 */
[----:B------:R-:W-:Y:S02]  /*29b0*/  IMAD.IADD R231, R230, 0x1, R157 ;  /* 0x00000001e6e77824 */ /* 0x000fe400078e029d */
[----:B------:R-:W-:-:S02]  /*29c0*/  IMAD R15, R157, 0x70, RZ ;  /* 0x000000709d0f7824 */ /* 0x000fc400078e02ff */
[----:B------:R-:W-:-:S04]  /*29d0*/  IMAD.IADD R232, R231, 0x1, R157 ;  /* 0x00000001e7e87824 */ /* 0x000fc800078e029d */
[----:B------:R-:W-:-:S04]  /*29e0*/  IMAD R234, R157, 0x2, R232 ;  /* 0x000000029dea7824 */ /* 0x000fc800078e02e8 */
[----:B------:R-:W-:-:S04]  /*29f0*/  IMAD.IADD R235, R234, 0x1, R157 ;  /* 0x00000001eaeb7824 */ /* 0x000fc800078e029d */
[----:B------:R-:W-:-:S04]  /*2a00*/  IMAD.IADD R236, R235, 0x1, R157 ;  /* 0x00000001ebec7824 */ /* 0x000fc800078e029d */
[----:B------:R-:W-:-:S04]  /*2a10*/  IMAD.IADD R229, R236, 0x1, R157 ;  /* 0x00000001ece57824 */ /* 0x000fc800078e029d */
[----:B------:R-:W-:-:S04]  /*2a20*/  IMAD.IADD R227, R229, 0x1, R157 ;  /* 0x00000001e5e37824 */ /* 0x000fc800078e029d */
[----:B------:R-:W-:-:S04]  /*2a30*/  IMAD.IADD R226, R227, 0x1, R157 ;  /* 0x00000001e3e27824 */ /* 0x000fc800078e029d */
[----:B------:R-:W-:-:S04]  /*2a40*/  IMAD.IADD R156, R226, 0x1, R157 ;  /* 0x00000001e29c7824 */ /* 0x000fc800078e029d */
[----:B------:R-:W-:-:S04]  /*2a50*/  IMAD R11, R157, 0x2, R156 ;  /* 0x000000029d0b7824 */ /* 0x000fc800078e029c */
[----:B------:R-:W-:-:S04]  /*2a60*/  IMAD.IADD R12, R11, 0x1, R157 ;  /* 0x000000010b0c7824 */ /* 0x000fc800078e029d */
[----:B------:R-:W-:Y:S01]  /*2a70*/  IMAD.IADD R14, R12, 0x1, R157 ;  /* 0x000000010c0e7824 */ /* 0x000fe200078e029d */
[----:B------:R-:W-:Y:S06]  /*2a80*/  @P1 BRA `(.L_x_2045) ;  /* 0x00000000005c1947 */ /* 0x000fec0003800000 */
[----:B------:R-:W-:-:S13]  /*2a90*/  ISETP.GE.AND P2, PT, R233, R15, PT ;  /* 0x0000000fe900720c */ /* 0x000fda0003f46270 */
[----:B------:R-:W0:Y:S01]  /*2aa0*/  @!P2 S2R R222, SR_TID.X ;  /* 0x0000000000dea919 */ /* 0x000e220000002100 */
[----:B------:R-:W1:Y:S01]  /*2ab0*/  @!P2 LDC.64 R158, c[0x0][0x3b8] ;  /* 0x0000ee00ff9eab82 */ /* 0x000e620000000a00 */
[----:B0-----:R-:W-:-:S05]  /*2ac0*/  @!P2 IMAD.SHL.U32 R222, R222, 0x2, RZ ;  /* 0x00000002dedea824 */ /* 0x001fca00078e00ff */
[----:B------:R-:W-:-:S05]  /*2ad0*/  @!P2 LOP3.LUT R222, R222, 0x2, RZ, 0xc0, !PT ;  /* 0x00000002dedea812 */ /* 0x000fca00078ec0ff */
[----:B------:R-:W-:-:S05]  /*2ae0*/  @!P2 IMAD R222, R4, R157, R222 ;  /* 0x0000009d04dea224 */ /* 0x000fca00078e02de */
[----:B------:R-:W-:-:S04]  /*2af0*/  @!P2 IADD3 R223, P3, PT, R233, R222, RZ ;  /* 0x000000dee9dfa210 */ /* 0x000fc80007f7e0ff */
[----:B------:R-:W-:Y:S02]  /*2b00*/  @!P2 LEA.HI.X.SX32 R224, R222, RZ, 0x1, P3 ;  /* 0x000000ffdee0a211 */ /* 0x000fe400018f0eff */
[----:B-1----:R-:W-:-:S04]  /*2b10*/  @!P2 LEA R222, P3, R223, R158, 0x2 ;  /* 0x0000009edfdea211 */ /* 0x002fc800078610ff */
[----:B------:R-:W-:Y:S02]  /*2b20*/  @!P2 LEA.HI.X R223, R223, R159, R224, 0x2, P3 ;  /* 0x0000009fdfdfa211 */ /* 0x000fe400018f14e0 */
[----:B------:R-:W-:Y:S01]  /*2b30*/  CS2R R158, SRZ ;  /* 0x00000000009e7805 */ /* 0x000fe2000001ff00 */
[----:B------:R-:W0:Y:S05]  /*2b40*/  @!P2 LDC.64 R224, c[0x0][0x3b8] ;  /* 0x0000ee00ffe0ab82 */ /* 0x000e2a0000000a00 */
[----:B------:R-:W2:Y:S04]  /*2b50*/  @!P2 LDG.E.64 R158, desc[UR36][R222.64] ;  /* 0x00000024de9ea981 */ /* 0x000ea8000c1e1b00 */
[----:B------:R-:W3:Y:S01]  /*2b60*/  LDG.E.64 R222, desc[UR36][R238.64] ;  /* 0x00000024eede7981 */ /* 0x000ee2000c1e1b00 */
[----:B------:R-:W-:-:S05]  /*2b70*/  @!P2 IADD3 R237, P3, PT, R7, R233, RZ ;  /* 0x000000e907eda210 */ /* 0x000fca0007f7e0ff */
[----:B------:R-:W-:Y:S01]  /*2b80*/  @!P2 IMAD.X R240, RZ, RZ, R26, P3 ;  /* 0x000000fffff0a224 */ /* 0x000fe200018e061a */
[----:B0-----:R-:W-:-:S04]  /*2b90*/  @!P2 LEA R224, P5, R237, R224, 0x2 ;  /* 0x000000e0ede0a211 */ /* 0x001fc800078a10ff */
[----:B------:R-:W-:Y:S01]  /*2ba0*/  @!P2 LEA.HI.X R225, R237, R225, R240, 0x2, P5 ;  /* 0x000000e1ede1a211 */ /* 0x000fe200028f14f0 */
[----:B--2---:R-:W-:Y:S01]  /*2bb0*/  FADD.FTZ R237, R90, R158 ;  /* 0x0000009e5aed7221 */ /* 0x004fe20000010000 */
[----:B------:R-:W-:-:S03]  /*2bc0*/  FADD.FTZ R240, R91, R159 ;  /* 0x0000009f5bf07221 */ /* 0x000fc60000010000 */
[----:B---3--:R-:W-:Y:S01]  /*2bd0*/  FMUL.FTZ R158, R237, R222 ;  /* 0x000000deed9e7220 */ /* 0x008fe20000410000 */
[----:B------:R-:W-:-:S05]  /*2be0*/  FMUL.FTZ R159, R240, R223 ;  /* 0x000000dff09f7220 */ /* 0x000fca0000410000 */
[----:B------:R0:W-:Y:S02]  /*2bf0*/  @!P2 STG.E.64 desc[UR36][R224.64], R158 ;  /* 0x0000009ee000a986 */ /* 0x0001e4000c101b24 */
.L_x_2045:
[----:B------:R-:W-:Y:S05]  /*2c00*/  BSYNC.RECONVERGENT B2 ;  /* 0x0000000000027941 */ /* 0x000fea0003800200 */
.L_x_2044:
[----:B------:R-:W-:Y:S04]  /*2c10*/  BSSY.RECONVERGENT B2, `(.L_x_2046) ;  /* 0x000001b000027945 */ /* 0x000fe80003800200 */
[----:B------:R-:W-:Y:S05]  /*2c20*/  @P1 BRA `(.L_x_2047) ;  /* 0x0000000000641947 */ /* 0x000fea0003800000 */
[----:B------:R-:W-:-:S05]  /*2c30*/  IMAD.SHL.U32 R240, R228, 0x4, RZ ;  /* 0x00000004e4f07824 */ /* 0x000fca00078e00ff */
[----:B------:R-:W-:-:S13]  /*2c40*/  ISETP.GE.AND P2, PT, R240, R15, PT ;  /* 0x0000000ff000720c */ /* 0x000fda0003f46270 */
[----:B------:R-:W1:Y:S01]  /*2c50*/  @!P2 S2R R222, SR_TID.X ;  /* 0x0000000000dea919 */ /* 0x000e620000002100 */
[----:B------:R-:W2:Y:S01]  /*2c60*/  @!P2 LDC.64 R160, c[0x0][0x3b8] ;  /* 0x0000ee00ffa0ab82 */ /* 0x000ea20000000a00 */
[----:B-1----:R-:W-:-:S05]  /*2c70*/  @!P2 IMAD.SHL.U32 R222, R222, 0x2, RZ ;  /* 0x00000002dedea824 */ /* 0x002fca00078e00ff */
[----:B------:R-:W-:-:S05]  /*2c80*/  @!P2 LOP3.LUT R222, R222, 0x2, RZ, 0xc0, !PT ;  /* 0x00000002dedea812 */ /* 0x000fca00078ec0ff */
[----:B0-----:R-:W-:Y:S01]  /*2c90*/  @!P2 IMAD R225, R4, R157, R222 ;  /* 0x0000009d04e1a224 */ /* 0x001fe200078e02de */
[----:B------:R-:W-:-:S04]  /*2ca0*/  @!P2 SHF.R.S32.HI R222, RZ, 0x1f, R240 ;  /* 0x0000001fffdea819 */ /* 0x000fc800000114f0 */
[----:B------:R-:W-:-:S04]  /*2cb0*/  @!P2 IADD3 R223, P3, PT, R225, R240, RZ ;  /* 0x000000f0e1dfa210 */ /* 0x000fc80007f7e0ff */
[----:B------:R-:W-:Y:S02]  /*2cc0*/  @!P2 LEA.HI.X.SX32 R224, R225, R222, 0x1, P3 ;  /* 0x000000dee1e0a211 */ /* 0x000fe400018f0eff */
[----:B--2---:R-:W-:-:S04]  /*2cd0*/  @!P2 LEA R222, P3, R223, R160, 0x2 ;  /* 0x000000a0dfdea211 */ /* 0x004fc800078610ff */
[----:B------:R-:W-:Y:S02]  /*2ce0*/  @!P2 LEA.HI.X R223, R223, R161, R224, 0x2, P3 ;  /* 0x000000a1dfdfa211 */ /* 0x000fe400018f14e0 */
[----:B------:R-:W-:Y:S01]  /*2cf0*/  CS2R R160, SRZ ;  /* 0x0000000000a07805 */ /* 0x000fe2000001ff00 */
[----:B------:R-:W0:Y:S05]  /*2d00*/  @!P2 LDC.64 R224, c[0x0][0x3b8] ;  /* 0x0000ee00ffe0ab82 */ /* 0x000e2a0000000a00 */
[----:B------:R-:W2:Y:S04]  /*2d10*/  @!P2 LDG.E.64 R160, desc[UR36][R222.64] ;  /* 0x00000024dea0a981 */ /* 0x000ea8000c1e1b00 */
[----:B------:R-:W3:Y:S01]  /*2d20*/  LDG.E.64 R222, desc[UR36][R238.64+0x10] ;  /* 0x00001024eede7981 */ /* 0x000ee2000c1e1b00 */
[----:B------:R-:W-:-:S04]  /*2d30*/  @!P2 IADD3 R237, P3, PT, R7, R240, RZ ;  /* 0x000000f007eda210 */ /* 0x000fc80007f7e0ff */
[----:B------:R-:W-:Y:S02]  /*2d40*/  @!P2 LEA.HI.X.SX32 R240, R240, R26, 0x1, P3 ;  /* 0x0000001af0f0a211 */ /* 0x000fe400018f0eff */
[----:B0-----:R-:W-:-:S04]  /*2d50*/  @!P2 LEA R224, P3, R237, R224, 0x2 ;  /* 0x000000e0ede0a211 */ /* 0x001fc800078610ff */
[----:B------:R-:W-:Y:S01]  /*2d60*/  @!P2 LEA.HI.X R225, R237, R225, R240, 0x2, P3 ;  /* 0x000000e1ede1a211 */ /* 0x000fe200018f14f0 */
[----:B--2---:R-:W-:Y:S01]  /*2d70*/  FADD.FTZ R237, R88, R160 ;  /* 0x000000a058ed7221 */ /* 0x004fe20000010000 */
[----:B------:R-:W-:-:S03]  /*2d80*/  FADD.FTZ R240, R89, R161 ;  /* 0x000000a159f07221 */ /* 0x000fc60000010000 */
[----:B---3--:R-:W-:Y:S01]  /*2d90*/  FMUL.FTZ R160, R237, R222 ;  /* 0x000000deeda07220 */ /* 0x008fe20000410000 */
[----:B------:R-:W-:-:S05]  /*2da0*/  FMUL.FTZ R161, R240, R223 ;  /* 0x000000dff0a17220 */ /* 0x000fca0000410000 */
[----:B------:R1:W-:Y:S02]  /*2db0*/  @!P2 STG.E.64 desc[UR36][R224.64], R160 ;  /* 0x000000a0e000a986 */ /* 0x0003e4000c101b24 */
.L_x_2047:
[----:B------:R-:W-:Y:S05]  /*2dc0*/  BSYNC.RECONVERGENT B2 ;  /* 0x0000000000027941 */ /* 0x000fea0003800200 */
.L_x_2046:
[----:B------:R-:W-:Y:S04]  /*2dd0*/  BSSY.RECONVERGENT B2, `(.L_x_2048) ;  /* 0x000001c000027945 */ /* 0x000fe80003800200 */
[----:B------:R-:W-:Y:S05]  /*2de0*/  @P1 BRA `(.L_x_2049) ;  /* 0x0000000000681947 */ /* 0x000fea0003800000 */
[----:B------:R-:W-:-:S05]  /*2df0*/  IMAD R240, R157, 0x8, R233 ;  /* 0x000000089df07824 */ /* 0x000fca00078e02e9 */
[----:B------:R-:W-:-:S13]  /*2e00*/  ISETP.GE.AND P2, PT, R240, R15, PT ;  /* 0x0000000ff000720c */ /* 0x000fda0003f46270 */
[----:B------:R-:W2:Y:S01]  /*2e10*/  @!P2 S2R R222, SR_TID.X ;  /* 0x0000000000dea919 */ /* 0x000ea20000002100 */
[----:B------:R-:W3:Y:S01]  /*2e20*/  @!P2 LDC.64 R162, c[0x0][0x3b8] ;  /* 0x0000ee00ffa2ab82 */ /* 0x000ee20000000a00 */
[----:B--2---:R-:W-:-:S05]  /*2e30*/  @!P2 IMAD.SHL.U32 R222, R222, 0x2, RZ ;  /* 0x00000002dedea824 */ /* 0x004fca00078e00ff */
[----:B------:R-:W-:-:S05]  /*2e40*/  @!P2 LOP3.LUT R222, R222, 0x2, RZ, 0xc0, !PT ;  /* 0x00000002dedea812 */ /* 0x000fca00078ec0ff */
[----:B01----:R-:W-:Y:S01]  /*2e50*/  @!P2 IMAD R225, R4, R157, R222 ;  /* 0x0000009d04e1a224 */ /* 0x003fe200078e02de */
[----:B------:R-:W-:-:S04]  /*2e60*/  @!P2 SHF.R.S32.HI R222, RZ, 0x1f, R240 ;  /* 0x0000001fffdea819 */ /* 0x000fc800000114f0 */
[----:B------:R-:W-:-:S04]  /*2e70*/  @!P2 IADD3 R223, P3, PT, R225, R240, RZ ;  /* 0x000000f0e1dfa210 */ /* 0x000fc80007f7e0ff */
[----:B------:R-:W-:Y:S02]  /*2e80*/  @!P2 LEA.HI.X.SX32 R224, R225, R222, 0x1, P3 ;  /* 0x000000dee1e0a211 */ /* 0x000fe400018f0eff */
[----:B---3--:R-:W-:-:S04]  /*2e90*/  @!P2 LEA R222, P3, R223, R162, 0x2 ;  /* 0x000000a2dfdea211 */ /* 0x008fc800078610ff */
[----:B------:R-:W-:Y:S02]  /*2ea0*/  @!P2 LEA.HI.X R223, R223, R163, R224, 0x2, P3 ;  /* 0x000000a3dfdfa211 */ /* 0x000fe400018f14e0 */
[----:B------:R-:W-:-:S06]  /*2eb0*/  CS2R R162, SRZ ;  /* 0x0000000000a27805 */ /* 0x000fcc000001ff00 */
[----:B------:R-:W2:Y:S04]  /*2ec0*/  @!P2 LDG.E.64 R162, desc[UR36][R222.64] ;  /* 0x00000024dea2a981 */ /* 0x000ea8000c1e1b00 */
[----:B------:R-:W3:Y:S01]  /*2ed0*/  LDG.E.64 R222, desc[UR36][R238.64+0x20] ;  /* 0x00002024eede7981 */ /* 0x000ee2000c1e1b00 */
[----:B------:R-:W-:-:S13]  /*2ee0*/  ISETP.GE.AND P2, PT, R240, R15, PT ;  /* 0x0000000ff000720c */ /* 0x000fda0003f46270 */
[----:B------:R-:W0:Y:S01]  /*2ef0*/  @!P2 LDC.64 R224, c[0x0][0x3b8] ;  /* 0x0000ee00ffe0ab82 */ /* 0x000e220000000a00 */
        /* <DEDUP_REMOVED lines=9> */
.L_x_2049:
[----:B------:R-:W-:Y:S05]  /*2f90*/  BSYNC.RECONVERGENT B2 ;  /* 0x0000000000027941 */ /* 0x000fea0003800200 */
.L_x_2048:
[----:B------:R-:W-:Y:S04]  /*2fa0*/  BSSY.RECONVERGENT B2, `(.L_x_2050) ;  /* 0x000001d000027945 */ /* 0x000fe80003800200 */
[----:B------:R-:W-:Y:S05]  /*2fb0*/  @P1 BRA `(.L_x_2051) ;  /* 0x00000000006c1947 */ /* 0x000fea0003800000 */
[----:B------:R-:W-:-:S04]  /*2fc0*/  IMAD R228, R157, 0x2, R228 ;  /* 0x000000029de47824 */ /* 0x000fc800078e02e4 */
[----:B------:R-:W-:-:S05]  /*2fd0*/  IMAD.SHL.U32 R240, R228, 0x4, RZ ;  /* 0x00000004e4f07824 */ /* 0x000fca00078e00ff */
[----:B------:R-:W-:-:S13]  /*2fe0*/  ISETP.GE.AND P2, PT, R240, R15, PT ;  /* 0x0000000ff000720c */ /* 0x000fda0003f46270 */
[----:B------:R-:W3:Y:S01]  /*2ff0*/  @!P2 S2R R222, SR_TID.X ;  /* 0x0000000000dea919 */ /* 0x000ee20000002100 */
[----:B------:R-:W4:Y:S01]  /*3000*/  @!P2 LDC.64 R164, c[0x0][0x3b8] ;  /* 0x0000ee00ffa4ab82 */ /* 0x000f220000000a00 */
[----:B---3--:R-:W-:-:S05]  /*3010*/  @!P2 IMAD.SHL.U32 R222, R222, 0x2, RZ ;  /* 0x00000002dedea824 */ /* 0x008fca00078e00ff */
[----:B------:R-:W-:-:S05]  /*3020*/  @!P2 LOP3.LUT R222, R222, 0x2, RZ, 0xc0, !PT ;  /* 0x00000002dedea812 */ /* 0x000fca00078ec0ff */
[----:B012---:R-:W-:Y:S01]  /*3030*/  @!P2 IMAD R225, R4, R157, R222 ;  /* 0x0000009d04e1a224 */ /* 0x007fe200078e02de */
[----:B------:R-:W-:-:S04]  /*3040*/  @!P2 SHF.R.S32.HI R222, RZ, 0x1f, R240 ;  /* 0x0000001fffdea819 */ /* 0x000fc800000114f0 */
[----:B------:R-:W-:-:S04]  /*3050*/  @!P2 IADD3 R223, P3, PT, R225, R240, RZ ;  /* 0x000000f0e1dfa210 */ /* 0x000fc80007f7e0ff */
[----:B------:R-:W-:Y:S02]  /*3060*/  @!P2 LEA.HI.X.SX32 R224, R225, R222, 0x1, P3 ;  /* 0x000000dee1e0a211 */ /* 0x000fe400018f0eff */
[----:B----4-:R-:W-:-:S04]  /*3070*/  @!P2 LEA R222, P3, R223, R164, 0x2 ;  /* 0x000000a4dfdea211 */ /* 0x010fc800078610ff */
        /* <DEDUP_REMOVED lines=15> */
.L_x_2051:
[----:B------:R-:W-:Y:S05]  /*3170*/  BSYNC.RECONVERGENT B2 ;  /* 0x0000000000027941 */ /* 0x000fea0003800200 */
.L_x_2050:
[----:B------:R-:W-:Y:S01]  /*3180*/  BSSY.RECONVERGENT B2, `(.L_x_2052) ;  /* 0x000001d000027945 */ /* 0x000fe20003800200 */
[----:B------:R-:W-:-:S03]  /*3190*/  IMAD.IADD R228, R14, 0x1, R157 ;  /* 0x000000010ee47824 */ /* 0x000fc600078e029d */
[----:B------:R-:W-:Y:S05]  /*31a0*/  @P1 BRA `(.L_x_2053) ;  /* 0x0000000000681947 */ /* 0x000fea0003800000 */
[----:B------:R-:W-:-:S05]  /*31b0*/  IMAD R240, R157, 0x10, R233 ;  /* 0x000000109df07824 */ /* 0x000fca00078e02e9 */
[----:B------:R-:W-:-:S13]  /*31c0*/  ISETP.GE.AND P2, PT, R240, R15, PT ;  /* 0x0000000ff000720c */ /* 0x000fda0003f46270 */
[----:B------:R-:W4:Y:S01]  /*31d0*/  @!P2 S2R R222, SR_TID.X ;  /* 0x0000000000dea919 */ /* 0x000f220000002100 */
[----:B------:R-:W0:Y:S01]  /*31e0*/  @!P2 LDC.64 R166, c[0x0][0x3b8] ;  /* 0x0000ee00ffa6ab82 */ /* 0x000e220000000a00 */
[----:B----4-:R-:W-:-:S05]  /*31f0*/  @!P2 IMAD.SHL.U32 R222, R222, 0x2, RZ ;  /* 0x00000002dedea824 */ /* 0x010fca00078e00ff */
[----:B------:R-:W-:-:S05]  /*3200*/  @!P2 LOP3.LUT R222, R222, 0x2, RZ, 0xc0, !PT ;  /* 0x00000002dedea812 */ /* 0x000fca00078ec0ff */
[----:B0123--:R-:W-:Y:S01]  /*3210*/  @!P2 IMAD R225, R4, R157, R222 ;  /* 0x0000009d04e1a224 */ /* 0x00ffe200078e02de */
[----:B------:R-:W-:-:S04]  /*3220*/  @!P2 SHF.R.S32.HI R222, RZ, 0x1f, R240 ;  /* 0x0000001fffdea819 */ /* 0x000fc800000114f0 */
[----:B------:R-:W-:-:S04]  /*3230*/  @!P2 IADD3 R223, P3, PT, R225, R240, RZ ;  /* 0x000000f0e1dfa210 */ /* 0x000fc80007f7e0ff */
[----:B------:R-:W-:Y:S02]  /*3240*/  @!P2 LEA.HI.X.SX32 R224, R225, R222, 0x1, P3 ;  /* 0x000000dee1e0a211 */ /* 0x000fe400018f0eff */
[----:B------:R-:W-:-:S04]  /*3250*/  @!P2 LEA R222, P3, R223, R166, 0x2 ;  /* 0x000000a6dfdea211 */ /* 0x000fc800078610ff */
        /* <DEDUP_REMOVED lines=15> */
.L_x_2053:
[----:B------:R-:W-:Y:S05]  /*3350*/  BSYNC.RECONVERGENT B2 ;  /* 0x0000000000027941 */ /* 0x000fea0003800200 */
.L_x_2052:
[----:B------:R-:W-:Y:S04]  /*3360*/  BSSY.RECONVERGENT B2, `(.L_x_2054) ;  /* 0x000001b000027945 */ /* 0x000fe80003800200 */
[----:B------:R-:W-:Y:S05]  /*3370*/  @P1 BRA `(.L_x_2055) ;  /* 0x0000000000641947 */ /* 0x000fea0003800000 */
[----:B------:R-:W-:-:S05]  /*3380*/  IMAD.SHL.U32 R230, R230, 0x4, RZ ;  /* 0x00000004e6e67824 */ /* 0x000fca00078e00ff */
[----:B------:R-:W-:-:S13]  /*3390*/  ISETP.GE.AND P2, PT, R230, R15, PT ;  /* 0x0000000fe600720c */ /* 0x000fda0003f46270 */
[----:B------:R-:W0:Y:S01]  /*33a0*/  @!P2 S2R R222, SR_TID.X ;  /* 0x0000000000dea919 */ /* 0x000e220000002100 */
[----:B------:R-:W1:Y:S01]  /*33b0*/  @!P2 LDC.64 R168, c[0x0][0x3b8] ;  /* 0x0000ee00ffa8ab82 */ /* 0x000e620000000a00 */
[----:B0-----:R-:W-:-:S05]  /*33c0*/  @!P2 IMAD.SHL.U32 R222, R222, 0x2, RZ ;  /* 0x00000002dedea824 */ /* 0x001fca00078e00ff */
[----:B------:R-:W-:-:S05]  /*33d0*/  @!P2 LOP3.LUT R222, R222, 0x2, RZ, 0xc0, !PT ;  /* 0x00000002dedea812 */ /* 0x000fca00078ec0ff */
[----:B-1234-:R-:W-:Y:S01]  /*33e0*/  @!P2 IMAD R225, R4, R157, R222 ;  /* 0x0000009d04e1a224 */ /* 0x01efe200078e02de */
[----:B------:R-:W-:-:S04]  /*33f0*/  @!P2 SHF.R.S32.HI R222, RZ, 0x1f, R230 ;  /* 0x0000001fffdea819 */ /* 0x000fc800000114e6 */
[----:B------:R-:W-:-:S04]  /*3400*/  @!P2 IADD3 R223, P3, PT, R225, R230, RZ ;  /* 0x000000e6e1dfa210 */ /* 0x000fc80007f7e0ff */
[----:B------:R-:W-:Y:S02]  /*3410*/  @!P2 LEA.HI.X.SX32 R224, R225, R222, 0x1, P3 ;  /* 0x000000dee1e0a211 */ /* 0x000fe400018f0eff */
[----:B------:R-:W-:-:S04]  /*3420*/  @!P2 LEA R222, P3, R223, R168, 0x2 ;  /* 0x000000a8dfdea211 */ /* 0x000fc800078610ff */
        /* <DEDUP_REMOVED lines=14> */
.L_x_2055:
[----:B------:R-:W-:Y:S05]  /*3510*/  BSYNC.RECONVERGENT B2 ;  /* 0x0000000000027941 */ /* 0x000fea0003800200 */
.L_x_2054:
[----:B------:R-:W-:Y:S01]  /*3520*/  BSSY.RECONVERGENT B2, `(.L_x_2056) ;  /* 0x000001c000027945 */ /* 0x000fe20003800200 */
[----:B------:R-:W-:-:S03]  /*3530*/  IMAD.IADD R230, R228, 0x1, R157 ;  /* 0x00000001e4e67824 */ /* 0x000fc600078e029d */
        /* <DEDUP_REMOVED lines=26> */
.L_x_2057:
[----:B------:R-:W-:Y:S05]  /*36e0*/  BSYNC.RECONVERGENT B2 ;  /* 0x0000000000027941 */ /* 0x000fea0003800200 */
.L_x_2056:
        /* <DEDUP_REMOVED lines=28> */
.L_x_2059:
[----:B------:R-:W-:Y:S05]  /*38b0*/  BSYNC.RECONVERGENT B2 ;  /* 0x0000000000027941 */ /* 0x000fea0003800200 */
.L_x_2058:
[----:B------:R-:W-:Y:S01]  /*38c0*/  BSSY.RECONVERGENT B2, `(.L_x_2060) ;  /* 0x000001d000027945 */ /* 0x000fe20003800200 */
[----:B------:R-:W-:-:S03]  /*38d0*/  IMAD.IADD R232, R231, 0x1, R157 ;  /* 0x00000001e7e87824 */ /* 0x000fc600078e029d */
[----:B------:R-:W-:Y:S05]  /*38e0*/  @P1 BRA `(.L_x_2061) ;  /* 0x0000000000681947 */ /* 0x000fea0003800000 */
[----:B------:R-:W-:-:S05]  /*38f0*/  IMAD R240, R157, 0x20, R233 ;  /* 0x000000209df07824 */ /* 0x000fca00078e02e9 */
        /* <DEDUP_REMOVED lines=25> */
.L_x_2061:
[----:B------:R-:W-:Y:S05]  /*3a90*/  BSYNC.RECONVERGENT B2 ;  /* 0x0000000000027941 */ /* 0x000fea0003800200 */
.L_x_2060:
        /* <DEDUP_REMOVED lines=28> */
.L_x_2063:
[----:B------:R-:W-:Y:S05]  /*3c60*/  BSYNC.RECONVERGENT B2 ;  /* 0x0000000000027941 */ /* 0x000fea0003800200 */
.L_x_2062:
        /* <DEDUP_REMOVED lines=28> */
.L_x_2065:
[----:B------:R-:W-:Y:S05]  /*3e30*/  BSYNC.RECONVERGENT B2 ;  /* 0x0000000000027941 */ /* 0x000fea0003800200 */
.L_x_2064:
        /* <DEDUP_REMOVED lines=28> */
.L_x_2067:
[----:B------:R-:W-:Y:S05]  /*4000*/  BSYNC.RECONVERGENT B2 ;  /* 0x0000000000027941 */ /* 0x000fea0003800200 */
.L_x_2066:
        /* <DEDUP_REMOVED lines=28> */
.L_x_2069:
[----:B------:R-:W-:Y:S05]  /*41d0*/  BSYNC.RECONVERGENT B2 ;  /* 0x0000000000027941 */ /* 0x000fea0003800200 */
.L_x_2068:
        /* <DEDUP_REMOVED lines=28> */
.L_x_2071:
[----:B------:R-:W-:Y:S05]  /*43a0*/  BSYNC.RECONVERGENT B2 ;  /* 0x0000000000027941 */ /* 0x000fea0003800200 */
.L_x_2070:
        /* <DEDUP_REMOVED lines=28> */
.L_x_2073:
[----:B------:R-:W-:Y:S05]  /*4570*/  BSYNC.RECONVERGENT B2 ;  /* 0x0000000000027941 */ /* 0x000fea0003800200 */
.L_x_2072:
        /* <DEDUP_REMOVED lines=28> */
.L_x_2075:
[----:B------:R-:W-:Y:S05]  /*4740*/  BSYNC.RECONVERGENT B2 ;  /* 0x0000000000027941 */ /* 0x000fea0003800200 */
.L_x_2074:
[----:B------:R-:W-:Y:S04]  /*4750*/  BSSY.RECONVERGENT B2, `(.L_x_2076) ;  /* 0x000001a000027945 */ /* 0x000fe80003800200 */
[----:B------:R-:W-:Y:S05]  /*4760*/  @P1 BRA `(.L_x_2077) ;  /* 0x0000000000601947 */ /* 0x000fea0003800000 */
[----:B------:R-:W-:-:S13]  /*4770*/  ISETP.GE.AND P2, PT, R13, R15, PT ;  /* 0x0000000f0d00720c */ /* 0x000fda0003f46270 */
[----:B------:R-:W0:Y:S01]  /*4780*/  @!P2 S2R R156, SR_TID.X ;  /* 0x00000000009ca919 */ /* 0x000e220000002100 */
[----:B------:R-:W0:Y:S08]  /*4790*/  @!P2 LDC.64 R190, c[0x0][0x3b8] ;  /* 0x0000ee00ffbeab82 */ /* 0x000e300000000a00 */
[----:B01234-:R-:W0:Y:S01]  /*47a0*/  @!P2 LDC.64 R224, c[0x0][0x3b8] ;  /* 0x0000ee00ffe0ab82 */ /* 0x01fe220000000a00 */
[----:B------:R-:W-:-:S05]  /*47b0*/  @!P2 IMAD.SHL.U32 R156, R156, 0x2, RZ ;  /* 0x000000029c9ca824 */ /* 0x000fca00078e00ff */
[----:B------:R-:W-:-:S05]  /*47c0*/  @!P2 LOP3.LUT R156, R156, 0x2, RZ, 0xc0, !PT ;  /* 0x000000029c9ca812 */ /* 0x000fca00078ec0ff */
[----:B------:R-:W-:Y:S01]  /*47d0*/  @!P2 IMAD R222, R4, R157, R156 ;  /* 0x0000009d04dea224 */ /* 0x000fe200078e029c */
        /* <DEDUP_REMOVED lines=17> */
.L_x_2077:
[----:B------:R-:W-:Y:S05]  /*48f0*/  BSYNC.RECONVERGENT B2 ;  /* 0x0000000000027941 */ /* 0x000fea0003800200 */
.L_x_2076:
        /* <DEDUP_REMOVED lines=27> */
.L_x_2079:
[----:B------:R-:W-:Y:S05]  /*4ab0*/  BSYNC.RECONVERGENT B2 ;  /* 0x0000000000027941 */ /* 0x000fea0003800200 */
.L_x_2078:
[----:B------:R-:W-:Y:S04]  /*4ac0*/  BSSY.RECONVERGENT B2, `(.L_x_2080) ;  /* 0x000001b000027945 */ /* 0x000fe80003800200 */
[----:B------:R-:W-:Y:S05]  /*4ad0*/  @P1 BRA `(.L_x_2081) ;  /* 0x0000000000641947 */ /* 0x000fea0003800000 */
[----:B------:R-:W-:-:S05]  /*4ae0*/  IMAD.SHL.U32 R156, R12, 0x4, RZ ;  /* 0x000000040c9c7824 */ /* 0x000fca00078e00ff */
[----:B------:R-:W-:-:S13]  /*4af0*/  ISETP.GE.AND P2, PT, R156, R15, PT ;  /* 0x0000000f9c00720c */ /* 0x000fda0003f46270 */
[----:B------:R-:W0:Y:S01]  /*4b00*/  @!P2 S2R R11, SR_TID.X ;  /* 0x00000000000ba919 */ /* 0x000e220000002100 */
[----:B------:R-:W1:Y:S08]  /*4b10*/  @!P2 LDC.64 R194, c[0x0][0x3b8] ;  /* 0x0000ee00ffc2ab82 */ /* 0x000e700000000a00 */
[----:B------:R-:W2:Y:S01]  /*4b20*/  @!P2 LDC.64 R222, c[0x0][0x3b8] ;  /* 0x0000ee00ffdeab82 */ /* 0x000ea20000000a00 */
[----:B0-----:R-:W-:-:S05]  /*4b30*/  @!P2 IMAD.SHL.U32 R11, R11, 0x2, RZ ;  /* 0x000000020b0ba824 */ /* 0x001fca00078e00ff */
[----:B------:R-:W-:-:S05]  /*4b40*/  @!P2 LOP3.LUT R11, R11, 0x2, RZ, 0xc0, !PT ;  /* 0x000000020b0ba812 */ /* 0x000fca00078ec0ff */
[----:B------:R-:W-:Y:S01]  /*4b50*/  @!P2 IMAD R13, R4, R157, R11 ;  /* 0x0000009d040da224 */ /* 0x000fe200078e020b */
[----:B------:R-:W-:-:S04]  /*4b60*/  @!P2 SHF.R.S32.HI R11, RZ, 0x1f, R156 ;  /* 0x0000001fff0ba819 */ /* 0x000fc8000001149c */
[----:B------:R-:W-:-:S04]  /*4b70*/  @!P2 IADD3 R12, P3, PT, R13, R156, RZ ;  /* 0x0000009c0d0ca210 */ /* 0x000fc80007f7e0ff */
[----:B------:R-:W-:Y:S02]  /*4b80*/  @!P2 LEA.HI.X.SX32 R11, R13, R11, 0x1, P3 ;  /* 0x0000000b0d0ba211 */ /* 0x000fe400018f0eff */
[----:B-1----:R-:W-:-:S04]  /*4b90*/  @!P2 LEA R194, P3, R12, R194, 0x2 ;  /* 0x000000c20cc2a211 */ /* 0x002fc800078610ff */
[----:B------:R-:W-:Y:S02]  /*4ba0*/  @!P2 LEA.HI.X R195, R12, R195, R11, 0x2, P3 ;  /* 0x000000c30cc3a211 */ /* 0x000fe400018f140b */
[----:B------:R-:W-:-:S06]  /*4bb0*/  CS2R R12, SRZ ;  /* 0x00000000000c7805 */ /* 0x000fcc000001ff00 */
[----:B------:R-:W3:Y:S04]  /*4bc0*/  @!P2 LDG.E.64 R12, desc[UR36][R194.64] ;  /* 0x00000024c20ca981 */ /* 0x000ee8000c1e1b00 */
[----:B------:R-:W4:Y:S01]  /*4bd0*/  LDG.E.64 R194, desc[UR36][R238.64+0x120] ;  /* 0x00012024eec27981 */ /* 0x000f22000c1e1b00 */
[----:B------:R-:W-:-:S04]  /*4be0*/  @!P2 IADD3 R11, P3, PT, R7, R156, RZ ;  /* 0x0000009c070ba210 */ /* 0x000fc80007f7e0ff */
[----:B------:R-:W-:Y:S02]  /*4bf0*/  @!P2 LEA.HI.X.SX32 R156, R156, R26, 0x1, P3 ;  /* 0x0000001a9c9ca211 */ /* 0x000fe400018f0eff */
[----:B--2---:R-:W-:-:S04]  /*4c00*/  @!P2 LEA R222, P3, R11, R222, 0x2 ;  /* 0x000000de0bdea211 */ /* 0x004fc800078610ff */
[----:B------:R-:W-:Y:S01]  /*4c10*/  @!P2 LEA.HI.X R223, R11, R223, R156, 0x2, P3 ;  /* 0x000000df0bdfa211 */ /* 0x000fe200018f149c */
[----:B---3--:R-:W-:Y:S01]  /*4c20*/  FADD.FTZ R11, R54, R12 ;  /* 0x0000000c360b7221 */ /* 0x008fe20000010000 */
[----:B------:R-:W-:-:S03]  /*4c30*/  FADD.FTZ R12, R55, R13 ;  /* 0x0000000d370c7221 */ /* 0x000fc60000010000 */
[----:B----4-:R-:W-:Y:S01]  /*4c40*/  FMUL.FTZ R194, R11, R194 ;  /* 0x000000c20bc27220 */ /* 0x010fe20000410000 */
[----:B------:R-:W-:-:S05]  /*4c50*/  FMUL.FTZ R195, R12, R195 ;  /* 0x000000c30cc37220 */ /* 0x000fca0000410000 */
[----:B------:R0:W-:Y:S02]  /*4c60*/  @!P2 STG.E.64 desc[UR36][R222.64], R194 ;  /* 0x000000c2de00a986 */ /* 0x0001e4000c101b24 */
.L_x_2081:
[----:B------:R-:W-:Y:S05]  /*4c70*/  BSYNC.RECONVERGENT B2 ;  /* 0x0000000000027941 */ /* 0x000fea0003800200 */
.L_x_2080:
[----:B------:R-:W-:Y:S04]  /*4c80*/  BSSY.RECONVERGENT B2, `(.L_x_2082) ;  /* 0x000001b000027945 */ /* 0x000fe80003800200 */
[----:B------:R-:W-:Y:S05]  /*4c90*/  @P1 BRA `(.L_x_2083) ;  /* 0x0000000000641947 */ /* 0x000fea0003800000 */
[----:B------:R-:W-:-:S05]  /*4ca0*/  IMAD.SHL.U32 R14, R14, 0x4, RZ ;  /* 0x000000040e0e7824 */ /* 0x000fca00078e00ff */
[----:B------:R-:W-:-:S13]  /*4cb0*/  ISETP.GE.AND P2, PT, R14, R15, PT ;  /* 0x0000000f0e00720c */ /* 0x000fda0003f46270 */
[----:B------:R-:W1:Y:S01]  /*4cc0*/  @!P2 S2R R11, SR_TID.X ;  /* 0x00000000000ba919 */ /* 0x000e620000002100 */
[----:B------:R-:W2:Y:S08]  /*4cd0*/  @!P2 LDC.64 R196, c[0x0][0x3b8] ;  /* 0x0000ee00ffc4ab82 */ /* 0x000eb00000000a00 */
[----:B0-----:R-:W0:Y:S01]  /*4ce0*/  @!P2 LDC.64 R222, c[0x0][0x3b8] ;  /* 0x0000ee00ffdeab82 */ /* 0x001e220000000a00 */
[----:B-1----:R-:W-:-:S05]  /*4cf0*/  @!P2 IMAD.SHL.U32 R11, R11, 0x2, RZ ;  /* 0x000000020b0ba824 */ /* 0x002fca00078e00ff */
[----:B------:R-:W-:-:S05]  /*4d00*/  @!P2 LOP3.LUT R11, R11, 0x2, RZ, 0xc0, !PT ;  /* 0x000000020b0ba812 */ /* 0x000fca00078ec0ff */
[----:B------:R-:W-:Y:S01]  /*4d10*/  @!P2 IMAD R13, R4, R157, R11 ;  /* 0x0000009d040da224 */ /* 0x000fe200078e020b */
[----:B------:R-:W-:-:S04]  /*4d20*/  @!P2 SHF.R.S32.HI R11, RZ, 0x1f, R14 ;  /* 0x0000001fff0ba819 */ /* 0x000fc8000001140e */
[----:B------:R-:W-:-:S04]  /*4d30*/  @!P2 IADD3 R12, P3, PT, R13, R14, RZ ;  /* 0x0000000e0d0ca210 */ /* 0x000fc80007f7e0ff */
[----:B------:R-:W-:Y:S02]  /*4d40*/  @!P2 LEA.HI.X.SX32 R11, R13, R11, 0x1, P3 ;  /* 0x0000000b0d0ba211 */ /* 0x000fe400018f0eff */
[----:B--2---:R-:W-:-:S04]  /*4d50*/  @!P2 LEA R196, P3, R12, R196, 0x2 ;  /* 0x000000c40cc4a211 */ /* 0x004fc800078610ff */
        /* <DEDUP_REMOVED lines=13> */
.L_x_2083:
[----:B------:R-:W-:Y:S05]  /*4e30*/  BSYNC.RECONVERGENT B2 ;  /* 0x0000000000027941 */ /* 0x000fea0003800200 */
.L_x_2082:
        /* <DEDUP_REMOVED lines=27> */
.L_x_2085:
[----:B------:R-:W-:Y:S05]  /*4ff0*/  BSYNC.RECONVERGENT B2 ;  /* 0x0000000000027941 */ /* 0x000fea0003800200 */
.L_x_2084:
        /* <DEDUP_REMOVED lines=27> */
.L_x_2087:
[----:B------:R-:W-:Y:S05]  /*51b0*/  BSYNC.RECONVERGENT B2 ;  /* 0x0000000000027941 */ /* 0x000fea0003800200 */
.L_x_2086:
        /* <DEDUP_REMOVED lines=27> */
.L_x_2089:
[----:B------:R-:W-:Y:S05]  /*5370*/  BSYNC.RECONVERGENT B2 ;  /* 0x0000000000027941 */ /* 0x000fea0003800200 */
.L_x_2088:
        /* <DEDUP_REMOVED lines=27> */
.L_x_2091:
[----:B------:R-:W-:Y:S05]  /*5530*/  BSYNC.RECONVERGENT B2 ;  /* 0x0000000000027941 */ /* 0x000fea0003800200 */
.L_x_2090:
        /* <DEDUP_REMOVED lines=27> */
.L_x_2093:
[----:B------:R-:W-:Y:S05]  /*56f0*/  BSYNC.RECONVERGENT B2 ;  /* 0x0000000000027941 */ /* 0x000fea0003800200 */
.L_x_2092:
        /* <DEDUP_REMOVED lines=27> */
.L_x_2095:
[----:B------:R-:W-:Y:S05]  /*58b0*/  BSYNC.RECONVERGENT B2 ;  /* 0x0000000000027941 */ /* 0x000fea0003800200 */
.L_x_2094:
        /* <DEDUP_REMOVED lines=27> */
.L_x_2097:
[----:B------:R-:W-:Y:S05]  /*5a70*/  BSYNC.RECONVERGENT B2 ;  /* 0x0000000000027941 */ /* 0x000fea0003800200 */
.L_x_2096:
        /* <DEDUP_REMOVED lines=13> */
[----:B--234-:R-:W-:-:S04]  /*5b50*/  @!P2 LEA R224, P3, R12, R212, 0x2 ;  /* 0x000000d40ce0a211 */ /* 0x01cfc800078610ff */
[----:B------:R-:W-:Y:S02]  /*5b60*/  @!P2 LEA.HI.X R225, R12, R213, R11, 0x2, P3 ;  /* 0x000000d50ce1a211 */ /* 0x000fe400018f140b */
[----:B------:R-:W-:Y:S01]  /*5b70*/  CS2R R12, SRZ ;  /* 0x00000000000c7805 */ /* 0x000fe2000001ff00 */
[----:B------:R-:W2:Y:S05]  /*5b80*/  LDG.E.64 R212, desc[UR36][R238.64+0x1b0] ;  /* 0x0001b024eed47981 */ /* 0x000eaa000c1e1b00 */
[----:B------:R-:W3:Y:S01]  /*5b90*/  @!P2 LDG.E.64 R12, desc[UR36][R224.64] ;  /* 0x00000024e00ca981 */ /* 0x000ee2000c1e1b00 */
[----:B------:R-:W-:-:S04]  /*5ba0*/  @!P2 IADD3 R14, P3, PT, R7, R236, RZ ;  /* 0x000000ec070ea210 */ /* 0x000fc80007f7e0ff */
[----:B------:R-:W-:Y:S02]  /*5bb0*/  @!P2 LEA.HI.X.SX32 R236, R236, R26, 0x1, P3 ;  /* 0x0000001aececa211 */ /* 0x000fe400018f0eff */
[----:B0-----:R-:W-:-:S04]  /*5bc0*/  @!P2 LEA R222, P3, R14, R222, 0x2 ;  /* 0x000000de0edea211 */ /* 0x001fc800078610ff */
[----:B------:R-:W-:Y:S01]  /*5bd0*/  @!P2 LEA.HI.X R223, R14, R223, R236, 0x2, P3 ;  /* 0x000000df0edfa211 */ /* 0x000fe200018f14ec */
[----:B---3--:R-:W-:Y:S01]  /*5be0*/  FADD.FTZ R11, R36, R12 ;  /* 0x0000000c240b7221 */ /* 0x008fe20000010000 */
[----:B------:R-:W-:-:S03]  /*5bf0*/  FADD.FTZ R12, R37, R13 ;  /* 0x0000000d250c7221 */ /* 0x000fc60000010000 */
[----:B--2---:R-:W-:Y:S01]  /*5c00*/  FMUL.FTZ R212, R11, R212 ;  /* 0x000000d40bd47220 */ /* 0x004fe20000410000 */
[----:B------:R-:W-:-:S05]  /*5c10*/  FMUL.FTZ R213, R12, R213 ;  /* 0x000000d50cd57220 */ /* 0x000fca0000410000 */
[----:B------:R0:W-:Y:S02]  /*5c20*/  @!P2 STG.E.64 desc[UR36][R222.64], R212 ;  /* 0x000000d4de00a986 */ /* 0x0001e4000c101b24 */
.L_x_2099:
[----:B------:R-:W-:Y:S05]  /*5c30*/  BSYNC.RECONVERGENT B2 ;  /* 0x0000000000027941 */ /* 0x000fea0003800200 */
.L_x_2098:
[----:B------:R-:W-:Y:S04]  /*5c40*/  BSSY.RECONVERGENT B2, `(.L_x_2100) ;  /* 0x000001b000027945 */ /* 0x000fe80003800200 */
[----:B------:R-:W-:Y:S05]  /*5c50*/  @P1 BRA `(.L_x_2101) ;  /* 0x0000000000641947 */ /* 0x000fea0003800000 */
[----:B------:R-:W-:Y:S01]  /*5c60*/  IMAD.SHL.U32 R14, R229, 0x4, RZ ;  /* 0x00000004e50e7824 */ /* 0x000fe200078e00ff */
[----:B0-----:R-:W-:-:S04]  /*5c70*/  CS2R R222, SRZ ;  /* 0x0000000000de7805 */ /* 0x001fc8000001ff00 */
[----:B------:R-:W-:-:S13]  /*5c80*/  ISETP.GE.AND P2, PT, R14, R15, PT ;  /* 0x0000000f0e00720c */ /* 0x000fda0003f46270 */
[----:B------:R-:W0:Y:S01]  /*5c90*/  @!P2 S2R R11, SR_TID.X ;  /* 0x00000000000ba919 */ /* 0x000e220000002100 */
[----:B------:R-:W1:Y:S01]  /*5ca0*/  @!P2 LDC.64 R12, c[0x0][0x3b8] ;  /* 0x0000ee00ff0cab82 */ /* 0x000e620000000a00 */
[----:B0-----:R-:W-:-:S05]  /*5cb0*/  @!P2 IMAD.SHL.U32 R11, R11, 0x2, RZ ;  /* 0x000000020b0ba824 */ /* 0x001fca00078e00ff */
[----:B------:R-:W-:-:S05]  /*5cc0*/  @!P2 LOP3.LUT R11, R11, 0x2, RZ, 0xc0, !PT ;  /* 0x000000020b0ba812 */ /* 0x000fca00078ec0ff */
[----:B------:R-:W-:Y:S01]  /*5cd0*/  @!P2 IMAD R214, R4, R157, R11 ;  /* 0x0000009d04d6a224 */ /* 0x000fe200078e020b */
[----:B------:R-:W-:-:S04]  /*5ce0*/  @!P2 SHF.R.S32.HI R11, RZ, 0x1f, R14 ;  /* 0x0000001fff0ba819 */ /* 0x000fc8000001140e */
[----:B------:R-:W-:-:S04]  /*5cf0*/  @!P2 IADD3 R156, P3, PT, R214, R14, RZ ;  /* 0x0000000ed69ca210 */ /* 0x000fc80007f7e0ff */
[----:B------:R-:W-:Y:S02]  /*5d00*/  @!P2 LEA.HI.X.SX32 R11, R214, R11, 0x1, P3 ;  /* 0x0000000bd60ba211 */ /* 0x000fe400018f0eff */
[C---:B-1234-:R-:W-:Y:S01]  /*5d10*/  @!P2 LEA R224, P3, R156.reuse, R12, 0x2 ;  /* 0x0000000c9ce0a211 */ /* 0x05efe200078610ff */
[----:B------:R-:W2:Y:S03]  /*5d20*/  LDG.E.64 R214, desc[UR36][R238.64+0x1c0] ;  /* 0x0001c024eed67981 */ /* 0x000ea6000c1e1b00 */
[----:B------:R-:W-:Y:S02]  /*5d30*/  @!P2 LEA.HI.X R225, R156, R13, R11, 0x2, P3 ;  /* 0x0000000d9ce1a211 */ /* 0x000fe400018f140b */
[----:B------:R-:W0:Y:S03]  /*5d40*/  @!P2 LDC.64 R12, c[0x0][0x3b8] ;  /* 0x0000ee00ff0cab82 */ /* 0x000e260000000a00 */
        /* <DEDUP_REMOVED lines=10> */
.L_x_2101:
[----:B------:R-:W-:Y:S05]  /*5df0*/  BSYNC.RECONVERGENT B2 ;  /* 0x0000000000027941 */ /* 0x000fea0003800200 */
.L_x_2100:
[----:B------:R-:W-:Y:S04]  /*5e00*/  BSSY.RECONVERGENT B2, `(.L_x_2102) ;  /* 0x000001b000027945 */ /* 0x000fe80003800200 */
[----:B------:R-:W-:Y:S05]  /*5e10*/  @P1 BRA `(.L_x_2103) ;  /* 0x0000000000641947 */ /* 0x000fea0003800000 */
[----:B------:R-:W-:Y:S01]  /*5e20*/  IMAD.SHL.U32 R14, R227, 0x4, RZ ;  /* 0x00000004e30e7824 */ /* 0x000fe200078e00ff */
[----:B0-----:R-:W2:Y:S04]  /*5e30*/  LDG.E.64 R222, desc[UR36][R238.64+0x1d0] ;  /* 0x0001d024eede7981 */ /* 0x001ea8000c1e1b00 */
        /* <DEDUP_REMOVED lines=9> */
[----:B------:R-:W-:Y:S02]  /*5ed0*/  CS2R R216, SRZ ;  /* 0x0000000000d87805 */ /* 0x000fe4000001ff00 */
[----:B-1234-:R-:W-:-:S04]  /*5ee0*/  @!P2 LEA R224, P3, R156, R12, 0x2 ;  /* 0x0000000c9ce0a211 */ /* 0x01efc800078610ff */
[----:B------:R-:W-:Y:S02]  /*5ef0*/  @!P2 LEA.HI.X R225, R156, R13, R11, 0x2, P3 ;  /* 0x0000000d9ce1a211 */ /* 0x000fe400018f140b */
[----:B------:R-:W0:Y:S03]  /*5f00*/  @!P2 LDC.64 R12, c[0x0][0x3b8] ;  /* 0x0000ee00ff0cab82 */ /* 0x000e260000000a00 */
[----:B------:R-:W2:Y:S01]  /*5f10*/  @!P2 LDG.E.64 R216, desc[UR36][R224.64] ;  /* 0x00000024e0d8a981 */ /* 0x000ea2000c1e1b00 */
[----:B------:R-:W-:-:S04]  /*5f20*/  @!P2 IADD3 R156, P3, PT, R7, R14, RZ ;  /* 0x0000000e079ca210 */ /* 0x000fc80007f7e0ff */
[----:B------:R-:W-:Y:S02]  /*5f30*/  @!P2 LEA.HI.X.SX32 R227, R14, R26, 0x1, P3 ;  /* 0x0000001a0ee3a211 */ /* 0x000fe400018f0eff */
[----:B0-----:R-:W-:-:S04]  /*5f40*/  @!P2 LEA R12, P3, R156, R12, 0x2 ;  /* 0x0000000c9c0ca211 */ /* 0x001fc800078610ff */
[----:B------:R-:W-:Y:S01]  /*5f50*/  @!P2 LEA.HI.X R13, R156, R13, R227, 0x2, P3 ;  /* 0x0000000d9c0da211 */ /* 0x000fe200018f14e3 */
[----:B--2---:R-:W-:Y:S01]  /*5f60*/  FADD.FTZ R11, R32, R216 ;  /* 0x000000d8200b7221 */ /* 0x004fe20000010000 */
[----:B------:R-:W-:-:S03]  /*5f70*/  FADD.FTZ R14, R33, R217 ;  /* 0x000000d9210e7221 */ /* 0x000fc60000010000 */
[----:B------:R-:W-:Y:S01]  /*5f80*/  FMUL.FTZ R216, R11, R222 ;  /* 0x000000de0bd87220 */ /* 0x000fe20000410000 */
[----:B------:R-:W-:-:S05]  /*5f90*/  FMUL.FTZ R217, R14, R223 ;  /* 0x000000df0ed97220 */ /* 0x000fca0000410000 */
[----:B------:R0:W-:Y:S02]  /*5fa0*/  @!P2 STG.E.64 desc[UR36][R12.64], R216 ;  /* 0x000000d80c00a986 */ /* 0x0001e4000c101b24 */
.L_x_2103:
[----:B------:R-:W-:Y:S05]  /*5fb0*/  BSYNC.RECONVERGENT B2 ;  /* 0x0000000000027941 */ /* 0x000fea0003800200 */
.L_x_2102:
        /* <DEDUP_REMOVED lines=27> */
.L_x_2105:
[----:B------:R-:W-:Y:S05]  /*6170*/  BSYNC.RECONVERGENT B2 ;  /* 0x0000000000027941 */ /* 0x000fea0003800200 */
.L_x_2104:
[----:B------:R-:W-:Y:S05]  /*6180*/  @P1 BRA `(.L_x_2106) ;  /* 0x0000005400ec1947 */ /* 0x000fea0003800000 */
[----:B------:R-:W-:Y:S01]  /*6190*/  IMAD.IADD R226, R226, 0x1, R157 ;  /* 0x00000001e2e27824 */ /* 0x000fe200078e029d */
[----:B------:R-:W2:Y:S03]  /*61a0*/  LDG.E.64 R220, desc[UR36][R238.64+0x1f0] ;  /* 0x0001f024eedc7981 */ /* 0x000ea6000c1e1b00 */
[----:B------:R-:W-:-:S05]  /*61b0*/  IMAD.SHL.U32 R226, R226, 0x4, RZ ;  /* 0x00000004e2e27824 */ /* 0x000fca00078e00ff */
[----:B------:R-:W-:-:S13]  /*61c0*/  ISETP.GE.AND P2, PT, R226, R15, PT ;  /* 0x0000000fe200720c */ /* 0x000fda0003f46270 */
[----:B------:R-:W1:Y:S01]  /*61d0*/  @!P2 S2R R11, SR_TID.X ;  /* 0x00000000000ba919 */ /* 0x000e620000002100 */
[----:B------:R-:W3:Y:S01]  /*61e0*/  @!P2 LDC.64 R14, c[0x0][0x3b8] ;  /* 0x0000ee00ff0eab82 */ /* 0x000ee20000000a00 */
[----:B-1----:R-:W-:-:S05]  /*61f0*/  @!P2 IMAD.SHL.U32 R11, R11, 0x2, RZ ;  /* 0x000000020b0ba824 */ /* 0x002fca00078e00ff */
[----:B------:R-:W-:-:S05]  /*6200*/  @!P2 LOP3.LUT R11, R11, 0x2, RZ, 0xc0, !PT ;  /* 0x000000020b0ba812 */ /* 0x000fca00078ec0ff */
[----:B0-----:R-:W-:Y:S01]  /*6210*/  @!P2 IMAD R13, R4, R157, R11 ;  /* 0x0000009d040da224 */ /* 0x001fe200078e020b */
[----:B------:R-:W-:-:S04]  /*6220*/  @!P2 SHF.R.S32.HI R11, RZ, 0x1f, R226 ;  /* 0x0000001fff0ba819 */ /* 0x000fc800000114e2 */
[----:B------:R-:W-:-:S04]  /*6230*/  @!P2 IADD3 R12, P3, PT, R13, R226, RZ ;  /* 0x000000e20d0ca210 */ /* 0x000fc80007f7e0ff */
[----:B------:R-:W-:Y:S02]  /*6240*/  @!P2 LEA.HI.X.SX32 R11, R13, R11, 0x1, P3 ;  /* 0x0000000b0d0ba211 */ /* 0x000fe400018f0eff */
[----:B---3--:R-:W-:-:S04]  /*6250*/  @!P2 LEA R14, P3, R12, R14, 0x2 ;  /* 0x0000000e0c0ea211 */ /* 0x008fc800078610ff */
[----:B------:R-:W-:Y:S02]  /*6260*/  @!P2 LEA.HI.X R15, R12, R15, R11, 0x2, P3 ;  /* 0x0000000f0c0fa211 */ /* 0x000fe400018f140b */
[----:B------:R-:W-:-:S06]  /*6270*/  CS2R R12, SRZ ;  /* 0x00000000000c7805 */ /* 0x000fcc000001ff00 */
[----:B------:R-:W3:Y:S02]  /*6280*/  @!P2 LDG.E.64 R12, desc[UR36][R14.64] ;  /* 0x000000240e0ca981 */ /* 0x000ee4000c1e1b00 */
[----:B---3--:R-:W-:Y:S01]  /*6290*/  FADD.FTZ R11, R28, R12 ;  /* 0x0000000c1c0b7221 */ /* 0x008fe20000010000 */
[----:B------:R-:W-:-:S03]  /*62a0*/  FADD.FTZ R12, R29, R13 ;  /* 0x0000000d1d0c7221 */ /* 0x000fc60000010000 */
[----:B--2---:R-:W-:Y:S01]  /*62b0*/  FMUL.FTZ R220, R11, R220 ;  /* 0x000000dc0bdc7220 */ /* 0x004fe20000410000 */
[----:B------:R-:W-:Y:S01]  /*62c0*/  FMUL.FTZ R221, R12, R221 ;  /* 0x000000dd0cdd7220 */ /* 0x000fe20000410000 */
[----:B------:R-:W-:Y:S06]  /*62d0*/  @P2 BRA `(.L_x_2106) ;  /* 0x0000005400982947 */ /* 0x000fec0003800000 */
[----:B------:R-:W-:-:S04]  /*62e0*/  IADD3 R11, P2, PT, R7, R226, RZ ;  /* 0x000000e2070b7210 */ /* 0x000fc80007f5e0ff */
[----:B------:R-:W-:Y:S02]  /*62f0*/  LEA.HI.X.SX32 R14, R226, R26, 0x1, P2 ;  /* 0x0000001ae20e7211 */ /* 0x000fe400010f0eff */
[----:B------:R-:W-:-:S04]  /*6300*/  LEA R12, P2, R11, UR14, 0x2 ;  /* 0x0000000e0b0c7c11 */ /* 0x000fc8000f8410ff */
[----:B------:R-:W-:-:S05]  /*6310*/  LEA.HI.X R13, R11, UR15, R14, 0x2, P2 ;  /* 0x0000000f0b0d7c11 */ /* 0x000fca00090f140e */
[----:B------:R0:W-:Y:S01]  /*6320*/  STG.E.64 desc[UR36][R12.64], R220 ;  /* 0x000000dc0c007986 */ /* 0x0001e2000c101b24 */
[----:B------:R-:W-:Y:S05]  /*6330*/  BRA `(.L_x_2106) ;  /* 0x0000005400807947 */ /* 0x000fea0003800000 */
.L_x_2043:
[C---:B------:R-:W-:Y:S01]  /*6340*/  IMAD.IADD R225, R14.reuse, 0x1, R157 ;  /* 0x000000010ee17824 */ /* 0x040fe200078e029d */
[----:B------:R-:W-:Y:S01]  /*6350*/  ISETP.GE.AND P1, PT, R27, R17, PT ;  /* 0x000000111b00720c */ /* 0x000fe20003f26270 */
[----:B------:R-:W-:Y:S01]  /*6360*/  IMAD.SHL.U32 R230, R14, 0x4, RZ ;  /* 0x000000040ee67824 */ /* 0x000fe200078e00ff */
[----:B------:R-:W-:Y:S01]  /*6370*/  BSSY.RECONVERGENT B2, `(.L_x_2107) ;  /* 0x0000025000027945 */ /* 0x000fe20003800200 */
[C---:B------:R-:W-:Y:S02]  /*6380*/  IMAD R227, R157.reuse, 0x4, R225 ;  /* 0x000000049de37824 */ /* 0x040fe400078e02e1 */
[----:B------:R-:W-:Y:S02]  /*6390*/  IMAD R13, R157, 0x40, R230 ;  /* 0x000000409d0d7824 */ /* 0x000fe400078e02e6 */
        /* <DEDUP_REMOVED lines=24> */
[----:B------:R-:W-:-:S06]  /*6520*/  CS2R R158, SRZ ;  /* 0x00000000009e7805 */ /* 0x000fcc000001ff00 */
[----:B------:R0:W2:Y:S01]  /*6530*/  @!P2 LDG.E.64 R158, desc[UR36][R222.64] ;  /* 0x00000024de9ea981 */ /* 0x0000a2000c1e1b00 */
[----:B------:R-:W-:-:S05]  /*6540*/  @!P2 IADD3 R235, P3, PT, R7, R230, RZ ;  /* 0x000000e607eba210 */ /* 0x000fca0007f7e0ff */
[----:B------:R-:W-:Y:S01]  /*6550*/  @!P2 IMAD.X R236, RZ, RZ, R26, P3 ;  /* 0x000000ffffeca224 */ /* 0x000fe200018e061a */
[----:B0-----:R-:W0:Y:S02]  /*6560*/  @!P2 LDC.64 R222, c[0x0][0x3b8] ;  /* 0x0000ee00ffdeab82 */ /* 0x001e240000000a00 */
[----:B0-----:R-:W-:-:S04]  /*6570*/  @!P2 LEA R222, P5, R235, R222, 0x2 ;  /* 0x000000deebdea211 */ /* 0x001fc800078a10ff */
[----:B------:R-:W-:Y:S01]  /*6580*/  @!P2 LEA.HI.X R223, R235, R223, R236, 0x2, P5 ;  /* 0x000000dfebdfa211 */ /* 0x000fe200028f14ec */
[----:B--2---:R-:W-:Y:S01]  /*6590*/  FADD.FTZ R158, R90, R158 ;  /* 0x0000009e5a9e7221 */ /* 0x004fe20000010000 */
[----:B------:R-:W-:-:S05]  /*65a0*/  FADD.FTZ R159, R91, R159 ;  /* 0x0000009f5b9f7221 */ /* 0x000fca0000010000 */
[----:B------:R0:W-:Y:S02]  /*65b0*/  @!P2 STG.E.64 desc[UR36][R222.64], R158 ;  /* 0x0000009ede00a986 */ /* 0x0001e4000c101b24 */
.L_x_2108:
[----:B------:R-:W-:Y:S05]  /*65c0*/  BSYNC.RECONVERGENT B2 ;  /* 0x0000000000027941 */ /* 0x000fea0003800200 */
.L_x_2107:
[----:B------:R-:W-:Y:S04]  /*65d0*/  BSSY.RECONVERGENT B2, `(.L_x_2109) ;  /* 0x0000018000027945 */ /* 0x000fe80003800200 */
[----:B------:R-:W-:Y:S05]  /*65e0*/  @P1 BRA `(.L_x_2110) ;  /* 0x0000000000581947 */ /* 0x000fea0003800000 */
[----:B------:R-:W-:-:S05]  /*65f0*/  IMAD.SHL.U32 R236, R225, 0x4, RZ ;  /* 0x00000004e1ec7824 */ /* 0x000fca00078e00ff */
[----:B------:R-:W-:-:S13]  /*6600*/  ISETP.GE.AND P2, PT, R236, R15, PT ;  /* 0x0000000fec00720c */ /* 0x000fda0003f46270 */
[----:B0-----:R-:W0:Y:S01]  /*6610*/  @!P2 S2R R222, SR_TID.X ;  /* 0x0000000000dea919 */ /* 0x001e220000002100 */
[----:B------:R-:W1:Y:S01]  /*6620*/  @!P2 LDC.64 R160, c[0x0][0x3b8] ;  /* 0x0000ee00ffa0ab82 */ /* 0x000e620000000a00 */
        /* <DEDUP_REMOVED lines=9> */
[----:B------:R0:W2:Y:S01]  /*66c0*/  @!P2 LDG.E.64 R160, desc[UR36][R222.64] ;  /* 0x00000024dea0a981 */ /* 0x0000a2000c1e1b00 */
[----:B------:R-:W-:-:S04]  /*66d0*/  @!P2 IADD3 R235, P3, PT, R7, R236, RZ ;  /* 0x000000ec07eba210 */ /* 0x000fc80007f7e0ff */
[----:B------:R-:W-:Y:S01]  /*66e0*/  @!P2 LEA.HI.X.SX32 R236, R236, R26, 0x1, P3 ;  /* 0x0000001aececa211 */ /* 0x000fe200018f0eff */
[----:B0-----:R-:W0:Y:S02]  /*66f0*/  @!P2 LDC.64 R222, c[0x0][0x3b8] ;  /* 0x0000ee00ffdeab82 */ /* 0x001e240000000a00 */
[----:B0-----:R-:W-:-:S04]  /*6700*/  @!P2 LEA R222, P3, R235, R222, 0x2 ;  /* 0x000000deebdea211 */ /* 0x001fc800078610ff */
[----:B------:R-:W-:Y:S01]  /*6710*/  @!P2 LEA.HI.X R223, R235, R223, R236, 0x2, P3 ;  /* 0x000000dfebdfa211 */ /* 0x000fe200018f14ec */
[----:B--2---:R-:W-:Y:S01]  /*6720*/  FADD.FTZ R160, R88, R160 ;  /* 0x000000a058a07221 */ /* 0x004fe20000010000 */
[----:B------:R-:W-:-:S05]  /*6730*/  FADD.FTZ R161, R89, R161 ;  /* 0x000000a159a17221 */ /* 0x000fca0000010000 */
[----:B------:R1:W-:Y:S02]  /*6740*/  @!P2 STG.E.64 desc[UR36][R222.64], R160 ;  /* 0x000000a0de00a986 */ /* 0x0003e4000c101b24 */
.L_x_2110:
[----:B------:R-:W-:Y:S05]  /*6750*/  BSYNC.RECONVERGENT B2 ;  /* 0x0000000000027941 */ /* 0x000fea0003800200 */
.L_x_2109:
[----:B------:R-:W-:Y:S04]  /*6760*/  BSSY.RECONVERGENT B2, `(.L_x_2111) ;  /* 0x0000019000027945 */ /* 0x000fe80003800200 */
[----:B------:R-:W-:Y:S05]  /*6770*/  @P1 BRA `(.L_x_2112) ;  /* 0x00000000005c1947 */ /* 0x000fea0003800000 */
[----:B------:R-:W-:-:S05]  /*6780*/  IMAD R240, R157, 0x8, R230 ;  /* 0x000000089df07824 */ /* 0x000fca00078e02e6 */
[----:B------:R-:W-:-:S13]  /*6790*/  ISETP.GE.AND P2, PT, R240, R15, PT ;  /* 0x0000000ff000720c */ /* 0x000fda0003f46270 */
[----:B01----:R-:W0:Y:S01]  /*67a0*/  @!P2 S2R R222, SR_TID.X ;  /* 0x0000000000dea919 */ /* 0x003e220000002100 */
        /* <DEDUP_REMOVED lines=11> */
[----:B------:R-:W-:-:S13]  /*6860*/  ISETP.GE.AND P2, PT, R240, R15, PT ;  /* 0x0000000ff000720c */ /* 0x000fda0003f46270 */
[----:B0-----:R-:W0:Y:S01]  /*6870*/  @!P2 LDC.64 R222, c[0x0][0x3b8] ;  /* 0x0000ee00ffdeab82 */ /* 0x001e220000000a00 */
[----:B------:R-:W-:-:S04]  /*6880*/  @!P2 IADD3 R235, P3, PT, R7, R240, RZ ;  /* 0x000000f007eba210 */ /* 0x000fc80007f7e0ff */
[----:B------:R-:W-:Y:S02]  /*6890*/  @!P2 LEA.HI.X.SX32 R236, R240, R26, 0x1, P3 ;  /* 0x0000001af0eca211 */ /* 0x000fe400018f0eff */
[----:B0-----:R-:W-:-:S04]  /*68a0*/  @!P2 LEA R222, P3, R235, R222, 0x2 ;  /* 0x000000deebdea211 */ /* 0x001fc800078610ff */
[----:B------:R-:W-:Y:S01]  /*68b0*/  @!P2 LEA.HI.X R223, R235, R223, R236, 0x2, P3 ;  /* 0x000000dfebdfa211 */ /* 0x000fe200018f14ec */
[----:B--2---:R-:W-:Y:S01]  /*68c0*/  FADD.FTZ R162, R86, R162 ;  /* 0x000000a256a27221 */ /* 0x004fe20000010000 */
[----:B------:R-:W-:-:S05]  /*68d0*/  FADD.FTZ R163, R87, R163 ;  /* 0x000000a357a37221 */ /* 0x000fca0000010000 */
[----:B------:R2:W-:Y:S02]  /*68e0*/  @!P2 STG.E.64 desc[UR36][R222.64], R162 ;  /* 0x000000a2de00a986 */ /* 0x0005e4000c101b24 */
.L_x_2112:
[----:B------:R-:W-:Y:S05]  /*68f0*/  BSYNC.RECONVERGENT B2 ;  /* 0x0000000000027941 */ /* 0x000fea0003800200 */
.L_x_2111:
[----:B------:R-:W-:Y:S04]  /*6900*/  BSSY.RECONVERGENT B2, `(.L_x_2113) ;  /* 0x000001a000027945 */ /* 0x000fe80003800200 */
[----:B------:R-:W-:Y:S05]  /*6910*/  @P1 BRA `(.L_x_2114) ;  /* 0x0000000000601947 */ /* 0x000fea0003800000 */
[----:B------:R-:W-:-:S04]  /*6920*/  IMAD R225, R157, 0x2, R225 ;  /* 0x000000029de17824 */ /* 0x000fc800078e02e1 */
[----:B------:R-:W-:-:S05]  /*6930*/  IMAD.SHL.U32 R240, R225, 0x4, RZ ;  /* 0x00000004e1f07824 */ /* 0x000fca00078e00ff */
[----:B------:R-:W-:-:S13]  /*6940*/  ISETP.GE.AND P2, PT, R240, R15, PT ;  /* 0x0000000ff000720c */ /* 0x000fda0003f46270 */
[----:B012---:R-:W0:Y:S01]  /*6950*/  @!P2 S2R R222, SR_TID.X ;  /* 0x0000000000dea919 */ /* 0x007e220000002100 */
        /* <DEDUP_REMOVED lines=20> */
.L_x_2114:
[----:B------:R-:W-:Y:S05]  /*6aa0*/  BSYNC.RECONVERGENT B2 ;  /* 0x0000000000027941 */ /* 0x000fea0003800200 */
.L_x_2113:
[----:B------:R-:W-:Y:S01]  /*6ab0*/  BSSY.RECONVERGENT B2, `(.L_x_2115) ;  /* 0x000001a000027945 */ /* 0x000fe20003800200 */
[----:B------:R-:W-:-:S03]  /*6ac0*/  IMAD.IADD R225, R14, 0x1, R157 ;  /* 0x000000010ee17824 */ /* 0x000fc600078e029d */
[----:B------:R-:W-:Y:S05]  /*6ad0*/  @P1 BRA `(.L_x_2116) ;  /* 0x00000000005c1947 */ /* 0x000fea0003800000 */
[----:B------:R-:W-:-:S05]  /*6ae0*/  IMAD R240, R157, 0x10, R230 ;  /* 0x000000109df07824 */ /* 0x000fca00078e02e6 */
[----:B------:R-:W-:-:S13]  /*6af0*/  ISETP.GE.AND P2, PT, R240, R15, PT ;  /* 0x0000000ff000720c */ /* 0x000fda0003f46270 */
[----:B0123--:R-:W0:Y:S01]  /*6b00*/  @!P2 S2R R222, SR_TID.X ;  /* 0x0000000000dea919 */ /* 0x00fe220000002100 */
        /* <DEDUP_REMOVED lines=20> */
.L_x_2116:
[----:B------:R-:W-:Y:S05]  /*6c50*/  BSYNC.RECONVERGENT B2 ;  /* 0x0000000000027941 */ /* 0x000fea0003800200 */
.L_x_2115:
[----:B------:R-:W-:Y:S04]  /*6c60*/  BSSY.RECONVERGENT B2, `(.L_x_2117) ;  /* 0x0000018000027945 */ /* 0x000fe80003800200 */
[----:B------:R-:W-:Y:S05]  /*6c70*/  @P1 BRA `(.L_x_2118) ;  /* 0x0000000000581947 */ /* 0x000fea0003800000 */
[----:B------:R-:W-:-:S05]  /*6c80*/  IMAD.SHL.U32 R236, R227, 0x4, RZ ;  /* 0x00000004e3ec7824 */ /* 0x000fca00078e00ff */
[----:B------:R-:W-:-:S13]  /*6c90*/  ISETP.GE.AND P2, PT, R236, R15, PT ;  /* 0x0000000fec00720c */ /* 0x000fda0003f46270 */
[----:B01234-:R-:W0:Y:S01]  /*6ca0*/  @!P2 S2R R222, SR_TID.X ;  /* 0x0000000000dea919 */ /* 0x01fe220000002100 */
        /* <DEDUP_REMOVED lines=19> */
.L_x_2118:
[----:B------:R-:W-:Y:S05]  /*6de0*/  BSYNC.RECONVERGENT B2 ;  /* 0x0000000000027941 */ /* 0x000fea0003800200 */
.L_x_2117:
[----:B------:R-:W-:Y:S01]  /*6df0*/  BSSY.RECONVERGENT B2, `(.L_x_2119) ;  /* 0x0000019000027945 */ /* 0x000fe20003800200 */
[----:B------:R-:W-:-:S03]  /*6e00*/  IMAD.IADD R227, R225, 0x1, R157 ;  /* 0x00000001e1e37824 */ /* 0x000fc600078e029d */
        /* <DEDUP_REMOVED lines=23> */
.L_x_2120:
[----:B------:R-:W-:Y:S05]  /*6f80*/  BSYNC.RECONVERGENT B2 ;  /* 0x0000000000027941 */ /* 0x000fea0003800200 */
.L_x_2119:
        /* <DEDUP_REMOVED lines=25> */
.L_x_2122:
[----:B------:R-:W-:Y:S05]  /*7120*/  BSYNC.RECONVERGENT B2 ;  /* 0x0000000000027941 */ /* 0x000fea0003800200 */
.L_x_2121:
[----:B------:R-:W-:Y:S01]  /*7130*/  BSSY.RECONVERGENT B2, `(.L_x_2123) ;  /* 0x000001a000027945 */ /* 0x000fe20003800200 */
[----:B------:R-:W-:-:S03]  /*7140*/  IMAD.IADD R229, R228, 0x1, R157 ;  /* 0x00000001e4e57824 */ /* 0x000fc600078e029d */
[----:B------:R-:W-:Y:S05]  /*7150*/  @P1 BRA `(.L_x_2124) ;  /* 0x00000000005c1947 */ /* 0x000fea0003800000 */
[----:B------:R-:W-:-:S05]  /*7160*/  IMAD R236, R157, 0x20, R230 ;  /* 0x000000209dec7824 */ /* 0x000fca00078e02e6 */
        /* <DEDUP_REMOVED lines=22> */
.L_x_2124:
[----:B------:R-:W-:Y:S05]  /*72d0*/  BSYNC.RECONVERGENT B2 ;  /* 0x0000000000027941 */ /* 0x000fea0003800200 */
.L_x_2123:
        /* <DEDUP_REMOVED lines=25> */
.L_x_2126:
[----:B------:R-:W-:Y:S05]  /*7470*/  BSYNC.RECONVERGENT B2 ;  /* 0x0000000000027941 */ /* 0x000fea0003800200 */
.L_x_2125:
        /* <DEDUP_REMOVED lines=25> */
.L_x_2128:
[----:B------:R-:W-:Y:S05]  /*7610*/  BSYNC.RECONVERGENT B2 ;  /* 0x0000000000027941 */ /* 0x000fea0003800200 */
.L_x_2127:
        /* <DEDUP_REMOVED lines=25> */
.L_x_2130:
[----:B------:R-:W-:Y:S05]  /*77b0*/  BSYNC.RECONVERGENT B2 ;  /* 0x0000000000027941 */ /* 0x000fea0003800200 */
.L_x_2129:
        /* <DEDUP_REMOVED lines=25> */
.L_x_2132:
[----:B------:R-:W-:Y:S05]  /*7950*/  BSYNC.RECONVERGENT B2 ;  /* 0x0000000000027941 */ /* 0x000fea0003800200 */
.L_x_2131:
        /* <DEDUP_REMOVED lines=25> */
.L_x_2134:
[----:B------:R-:W-:Y:S05]  /*7af0*/  BSYNC.RECONVERGENT B2 ;  /* 0x0000000000027941 */ /* 0x000fea0003800200 */
.L_x_2133:
        /* <DEDUP_REMOVED lines=25> */
.L_x_2136:
[----:B------:R-:W-:Y:S05]  /*7c90*/  BSYNC.RECONVERGENT B2 ;  /* 0x0000000000027941 */ /* 0x000fea0003800200 */
.L_x_2135:
        /* <DEDUP_REMOVED lines=25> */
.L_x_2138:
[----:B------:R-:W-:Y:S05]  /*7e30*/  BSYNC.RECONVERGENT B2 ;  /* 0x0000000000027941 */ /* 0x000fea0003800200 */
.L_x_2137:
[----:B------:R-:W-:Y:S04]  /*7e40*/  BSSY.RECONVERGENT B2, `(.L_x_2139) ;  /* 0x0000017000027945 */ /* 0x000fe80003800200 */
[----:B------:R-:W-:Y:S05]  /*7e50*/  @P1 BRA `(.L_x_2140) ;  /* 0x0000000000541947 */ /* 0x000fea0003800000 */
        /* <DEDUP_REMOVED lines=21> */
.L_x_2140:
[----:B------:R-:W-:Y:S05]  /*7fb0*/  BSYNC.RECONVERGENT B2 ;  /* 0x0000000000027941 */ /* 0x000fea0003800200 */
.L_x_2139:
        /* <DEDUP_REMOVED lines=12> */
[----:B-1234-:R-:W-:-:S04]  /*8080*/  @!P2 LEA R222, P3, R13, R192, 0x2 ;  /* 0x000000c00ddea211 */ /* 0x01efc800078610ff */
        /* <DEDUP_REMOVED lines=11> */
.L_x_2142:
[----:B------:R-:W-:Y:S05]  /*8140*/  BSYNC.RECONVERGENT B2 ;  /* 0x0000000000027941 */ /* 0x000fea0003800200 */
.L_x_2141:
        /* <DEDUP_REMOVED lines=24> */
.L_x_2144:
[----:B------:R-:W-:Y:S05]  /*82d0*/  BSYNC.RECONVERGENT B2 ;  /* 0x0000000000027941 */ /* 0x000fea0003800200 */
.L_x_2143:
[----:B------:R-:W-:Y:S04]  /*82e0*/  BSSY.RECONVERGENT B2, `(.L_x_2145) ;  /* 0x0000018000027945 */ /* 0x000fe80003800200 */
[----:B------:R-:W-:Y:S05]  /*82f0*/  @P1 BRA `(.L_x_2146) ;  /* 0x0000000000581947 */ /* 0x000fea0003800000 */
[----:B------:R-:W-:-:S05]  /*8300*/  IMAD.SHL.U32 R14, R14, 0x4, RZ ;  /* 0x000000040e0e7824 */ /* 0x000fca00078e00ff */
[----:B------:R-:W-:-:S13]  /*8310*/  ISETP.GE.AND P2, PT, R14, R15, PT ;  /* 0x0000000f0e00720c */ /* 0x000fda0003f46270 */
[----:B------:R-:W1:Y:S01]  /*8320*/  @!P2 S2R R11, SR_TID.X ;  /* 0x00000000000ba919 */ /* 0x000e620000002100 */
[----:B0-----:R-:W0:Y:S01]  /*8330*/  @!P2 LDC.64 R12, c[0x0][0x3b8] ;  /* 0x0000ee00ff0cab82 */ /* 0x001e220000000a00 */
[----:B-1----:R-:W-:-:S05]  /*8340*/  @!P2 IMAD.SHL.U32 R11, R11, 0x2, RZ ;  /* 0x000000020b0ba824 */ /* 0x002fca00078e00ff */
[----:B------:R-:W-:-:S05]  /*8350*/  @!P2 LOP3.LUT R11, R11, 0x2, RZ, 0xc0, !PT ;  /* 0x000000020b0ba812 */ /* 0x000fca00078ec0ff */
[----:B------:R-:W-:Y:S01]  /*8360*/  @!P2 IMAD R196, R4, R157, R11 ;  /* 0x0000009d04c4a224 */ /* 0x000fe200078e020b */
[----:B------:R-:W-:-:S04]  /*8370*/  @!P2 SHF.R.S32.HI R11, RZ, 0x1f, R14 ;  /* 0x0000001fff0ba819 */ /* 0x000fc8000001140e */
[----:B------:R-:W-:-:S04]  /*8380*/  @!P2 IADD3 R156, P3, PT, R196, R14, RZ ;  /* 0x0000000ec49ca210 */ /* 0x000fc80007f7e0ff */
[----:B------:R-:W-:Y:S02]  /*8390*/  @!P2 LEA.HI.X.SX32 R11, R196, R11, 0x1, P3 ;  /* 0x0000000bc40ba211 */ /* 0x000fe400018f0eff */
[----:B------:R-:W-:Y:S02]  /*83a0*/  CS2R R196, SRZ ;  /* 0x0000000000c47805 */ /* 0x000fe4000001ff00 */
[----:B0-----:R-:W-:-:S04]  /*83b0*/  @!P2 LEA R12, P3, R156, R12, 0x2 ;  /* 0x0000000c9c0ca211 */ /* 0x001fc800078610ff */
[----:B------:R-:W-:-:S05]  /*83c0*/  @!P2 LEA.HI.X R13, R156, R13, R11, 0x2, P3 ;  /* 0x0000000d9c0da211 */ /* 0x000fca00018f140b */
        /* <DEDUP_REMOVED lines=9> */
.L_x_2146:
[----:B------:R-:W-:Y:S05]  /*8460*/  BSYNC.RECONVERGENT B2 ;  /* 0x0000000000027941 */ /* 0x000fea0003800200 */
.L_x_2145:
        /* <DEDUP_REMOVED lines=24> */
.L_x_2148:
[----:B------:R-:W-:Y:S05]  /*85f0*/  BSYNC.RECONVERGENT B2 ;  /* 0x0000000000027941 */ /* 0x000fea0003800200 */
.L_x_2147:
        /* <DEDUP_REMOVED lines=24> */
.L_x_2150:
[----:B------:R-:W-:Y:S05]  /*8780*/  BSYNC.RECONVERGENT B2 ;  /* 0x0000000000027941 */ /* 0x000fea0003800200 */
.L_x_2149:
[----:B------:R-:W-:Y:S04]  /*8790*/  BSSY.RECONVERGENT B2, `(.L_x_2151) ;  /* 0x0000018000027945 */ /* 0x000fe80003800200 */
[----:B------:R-:W-:Y:S05]  /*87a0*/  @P1 BRA `(.L_x_2152) ;  /* 0x0000000000581947 */ /* 0x000fea0003800000 */
[----:B------:R-:W-:Y:S01]  /*87b0*/  IMAD.SHL.U32 R228, R228, 0x4, RZ ;  /* 0x00000004e4e47824 */ /* 0x000fe200078e00ff */
[----:B------:R-:W-:-:S04]  /*87c0*/  CS2R R202, SRZ ;  /* 0x0000000000ca7805 */ /* 0x000fc8000001ff00 */
        /* <DEDUP_REMOVED lines=20> */
.L_x_2152:
[----:B------:R-:W-:Y:S05]  /*8910*/  BSYNC.RECONVERGENT B2 ;  /* 0x0000000000027941 */ /* 0x000fea0003800200 */
.L_x_2151:
        /* <DEDUP_REMOVED lines=24> */
.L_x_2154:
[----:B------:R-:W-:Y:S05]  /*8aa0*/  BSYNC.RECONVERGENT B2 ;  /* 0x0000000000027941 */ /* 0x000fea0003800200 */
.L_x_2153:
        /* <DEDUP_REMOVED lines=24> */
.L_x_2156:
[----:B------:R-:W-:Y:S05]  /*8c30*/  BSYNC.RECONVERGENT B2 ;  /* 0x0000000000027941 */ /* 0x000fea0003800200 */
.L_x_2155:
        /* <DEDUP_REMOVED lines=24> */
.L_x_2158:
[----:B------:R-:W-:Y:S05]  /*8dc0*/  BSYNC.RECONVERGENT B2 ;  /* 0x0000000000027941 */ /* 0x000fea0003800200 */
.L_x_2157:
        /* <DEDUP_REMOVED lines=24> */
.L_x_2160:
[----:B------:R-:W-:Y:S05]  /*8f50*/  BSYNC.RECONVERGENT B2 ;  /* 0x0000000000027941 */ /* 0x000fea0003800200 */
.L_x_2159:
        /* <DEDUP_REMOVED lines=24> */
.L_x_2162:
[----:B------:R-:W-:Y:S05]  /*90e0*/  BSYNC.RECONVERGENT B2 ;  /* 0x0000000000027941 */ /* 0x000fea0003800200 */
.L_x_2161:
[----:B------:R-:W-:Y:S04]  /*90f0*/  BSSY.RECONVERGENT B2, `(.L_x_2163) ;  /* 0x0000018000027945 */ /* 0x000fe80003800200 */
[----:B------:R-:W-:Y:S05]  /*9100*/  @P1 BRA `(.L_x_2164) ;  /* 0x0000000000581947 */ /* 0x000fea0003800000 */
[----:B------:R-:W-:Y:S01]  /*9110*/  IMAD.SHL.U32 R234, R234, 0x4, RZ ;  /* 0x00000004eaea7824 */ /* 0x000fe200078e00ff */
[----:B------:R-:W-:-:S04]  /*9120*/  CS2R R214, SRZ ;  /* 0x0000000000d67805 */ /* 0x000fc8000001ff00 */
[----:B------:R-:W-:-:S13]  /*9130*/  ISETP.GE.AND P2, PT, R234, R15, PT ;  /* 0x0000000fea00720c */ /* 0x000fda0003f46270 */
[----:B------:R-:W1:Y:S01]  /*9140*/  @!P2 S2R R11, SR_TID.X ;  /* 0x00000000000ba919 */ /* 0x000e620000002100 */
[----:B0-----:R-:W2:Y:S01]  /*9150*/  @!P2 LDC.64 R12, c[0x0][0x3b8] ;  /* 0x0000ee00ff0cab82 */ /* 0x001ea20000000a00 */
        /* <DEDUP_REMOVED lines=15> */
[----:B------:R-:W-:-:S05]  /*9250*/  FADD.FTZ R215, R35, R215 ;  /* 0x000000d723d77221 */ /* 0x000fca0000010000 */
[----:B------:R0:W-:Y:S02]  /*9260*/  @!P2 STG.E.64 desc[UR36][R12.64], R214 ;  /* 0x000000d60c00a986 */ /* 0x0001e4000c101b24 */
.L_x_2164:
[----:B------:R-:W-:Y:S05]  /*9270*/  BSYNC.RECONVERGENT B2 ;  /* 0x0000000000027941 */ /* 0x000fea0003800200 */
.L_x_2163:
        /* <DEDUP_REMOVED lines=24> */
.L_x_2166:
[----:B------:R-:W-:Y:S05]  /*9400*/  BSYNC.RECONVERGENT B2 ;  /* 0x0000000000027941 */ /* 0x000fea0003800200 */
.L_x_2165:
[----:B------:R-:W-:Y:S04]  /*9410*/  BSSY.RECONVERGENT B2, `(.L_x_2167) ;  /* 0x0000018000027945 */ /* 0x000fe80003800200 */
[----:B------:R-:W-:Y:S05]  /*9420*/  @P1 BRA `(.L_x_2168) ;  /* 0x0000000000581947 */ /* 0x000fea0003800000 */
[----:B------:R-:W-:-:S05]  /*9430*/  IMAD.SHL.U32 R14, R224, 0x4, RZ ;  /* 0x00000004e00e7824 */ /* 0x000fca00078e00ff */
        /* <DEDUP_REMOVED lines=9> */
[----:B------:R-:W-:Y:S02]  /*94d0*/  CS2R R218, SRZ ;  /* 0x0000000000da7805 */ /* 0x000fe4000001ff00 */
        /* <DEDUP_REMOVED lines=11> */
.L_x_2168:
[----:B------:R-:W-:Y:S05]  /*9590*/  BSYNC.RECONVERGENT B2 ;  /* 0x0000000000027941 */ /* 0x000fea0003800200 */
.L_x_2167:
[----:B------:R-:W-:Y:S05]  /*95a0*/  @P1 BRA `(.L_x_2106) ;  /* 0x0000002000e41947 */ /* 0x000fea0003800000 */
[----:B------:R-:W-:Y:S01]  /*95b0*/  IMAD.IADD R224, R224, 0x1, R157 ;  /* 0x00000001e0e07824 */ /* 0x000fe200078e029d */
[----:B------:R-:W-:Y:S01]  /*95c0*/  BSSY.RECONVERGENT B2, `(.L_x_2169) ;  /* 0x000000f000027945 */ /* 0x000fe20003800200 */
[----:B0-----:R-:W-:Y:S02]  /*95d0*/  CS2R R12, SRZ ;  /* 0x00000000000c7805 */ /* 0x001fe4000001ff00 */
[----:B------:R-:W-:-:S05]  /*95e0*/  IMAD.SHL.U32 R224, R224, 0x4, RZ ;  /* 0x00000004e0e07824 */ /* 0x000fca00078e00ff */
[----:B------:R-:W-:-:S13]  /*95f0*/  ISETP.GE.AND P2, PT, R224, R15, PT ;  /* 0x0000000fe000720c */ /* 0x000fda0003f46270 */
[----:B------:R-:W-:Y:S05]  /*9600*/  @P2 BRA `(.L_x_2170) ;  /* 0x0000000000282947 */ /* 0x000fea0003800000 */
[----:B------:R-:W0:Y:S02]  /*9610*/  S2R R11, SR_TID.X ;  /* 0x00000000000b7919 */ /* 0x000e240000002100 */
[----:B0-----:R-:W-:-:S05]  /*9620*/  IMAD.SHL.U32 R11, R11, 0x2, RZ ;  /* 0x000000020b0b7824 */ /* 0x001fca00078e00ff */
[----:B------:R-:W-:-:S05]  /*9630*/  LOP3.LUT R11, R11, 0x2, RZ, 0xc0, !PT ;  /* 0x000000020b0b7812 */ /* 0x000fca00078ec0ff */
[----:B------:R-:W-:Y:S01]  /*9640*/  IMAD R14, R4, R157, R11 ;  /* 0x0000009d040e7224 */ /* 0x000fe200078e020b */
[----:B------:R-:W-:-:S04]  /*9650*/  SHF.R.S32.HI R11, RZ, 0x1f, R224 ;  /* 0x0000001fff0b7819 */ /* 0x000fc800000114e0 */
[----:B------:R-:W-:-:S04]  /*9660*/  IADD3 R13, P3, PT, R14, R224, RZ ;  /* 0x000000e00e0d7210 */ /* 0x000fc80007f7e0ff */
[----:B------:R-:W-:Y:S02]  /*9670*/  LEA.HI.X.SX32 R14, R14, R11, 0x1, P3 ;  /* 0x0000000b0e0e7211 */ /* 0x000fe400018f0eff */
[----:B------:R-:W-:-:S04]  /*9680*/  LEA R12, P3, R13, UR14, 0x2 ;  /* 0x0000000e0d0c7c11 */ /* 0x000fc8000f8610ff */
[----:B------:R-:W-:-:S06]  /*9690*/  LEA.HI.X R13, R13, UR15, R14, 0x2, P3 ;  /* 0x0000000f0d0d7c11 */ /* 0x000fcc00098f140e */
[----:B------:R-:W5:Y:S03]  /*96a0*/  LDG.E.64 R12, desc[UR36][R12.64] ;  /* 0x000000240c0c7981 */ /* 0x000f66000c1e1b00 */
.L_x_2170:
[----:B------:R-:W-:Y:S05]  /*96b0*/  BSYNC.RECONVERGENT B2 ;  /* 0x0000000000027941 */ /* 0x000fea0003800200 */
.L_x_2169:
[----:B-----5:R-:W-:Y:S01]  /*96c0*/  FADD.FTZ R220, R28, R12 ;  /* 0x0000000c1cdc7221 */ /* 0x020fe20000010000 */
[----:B------:R-:W-:Y:S01]  /*96d0*/  FADD.FTZ R221, R29, R13 ;  /* 0x0000000d1ddd7221 */ /* 0x000fe20000010000 */
[----:B------:R-:W-:Y:S06]  /*96e0*/  @P2 BRA `(.L_x_2106) ;  /* 0x0000002000942947 */ /* 0x000fec0003800000 */
[----:B------:R-:W-:-:S04]  /*96f0*/  IADD3 R11, P2, PT, R7, R224, RZ ;  /* 0x000000e0070b7210 */ /* 0x000fc80007f5e0ff */
[----:B------:R-:W-:Y:S02]  /*9700*/  LEA.HI.X.SX32 R14, R224, R26, 0x1, P2 ;  /* 0x0000001ae00e7211 */ /* 0x000fe400010f0eff */
[----:B------:R-:W-:-:S04]  /*9710*/  LEA R12, P2, R11, UR14, 0x2 ;  /* 0x0000000e0b0c7c11 */ /* 0x000fc8000f8410ff */
[----:B------:R-:W-:-:S05]  /*9720*/  LEA.HI.X R13, R11, UR15, R14, 0x2, P2 ;  /* 0x0000000f0b0d7c11 */ /* 0x000fca00090f140e */
[----:B------:R0:W-:Y:S01]  /*9730*/  STG.E.64 desc[UR36][R12.64], R220 ;  /* 0x000000dc0c007986 */ /* 0x0001e2000c101b24 */
[----:B------:R-:W-:Y:S05]  /*9740*/  BRA `(.L_x_2106) ;  /* 0x00000020007c7947 */ /* 0x000fea0003800000 */
.L_x_2042:
[----:B------:R-:W-:Y:S02]  /*9750*/  IMAD.SHL.U32 R156, R14, 0x4, RZ ;  /* 0x000000040e9c7824 */ /* 0x000fe400078e00ff */
[C---:B------:R-:W-:Y:S02]  /*9760*/  IMAD R11, R157.reuse, 0x70, RZ ;  /* 0x000000709d0b7824 */ /* 0x040fe400078e02ff */
[C-C-:B------:R-:W-:Y:S02]  /*9770*/  IMAD R224, R157.reuse, 0x8, R156.reuse ;  /* 0x000000089de07824 */ /* 0x140fe400078e029c */
[C-C-:B------:R-:W-:Y:S02]  /*9780*/  IMAD R226, R157.reuse, 0x10, R156.reuse ;  /* 0x000000109de27824 */ /* 0x140fe400078e029c */
[----:B------:R-:W-:Y:S01]  /*9790*/  IMAD R228, R157, 0x20, R156 ;  /* 0x000000209de47824 */ /* 0x000fe200078e029c */
[-C--:B------:R-:W-:Y:S02]  /*97a0*/  ISETP.GE.AND P1, PT, R224, R11.reuse, PT ;  /* 0x0000000be000720c */ /* 0x080fe40003f26270 */
[----:B------:R-:W-:-:S02]  /*97b0*/  ISETP.GE.AND P3, PT, R226, R11, PT ;  /* 0x0000000be200720c */ /* 0x000fc40003f66270 */
[CC--:B------:R-:W-:Y:S02]  /*97c0*/  ISETP.GE.OR P1, PT, R27.reuse, R17.reuse, P1 ;  /* 0x000000111b00720c */ /* 0x0c0fe40000f26670 */
[----:B------:R-:W-:Y:S02]  /*97d0*/  ISETP.GE.OR P3, PT, R27, R17, P3 ;  /* 0x000000111b00720c */ /* 0x000fe40001f66670 */
[----:B------:R-:W-:-:S04]  /*97e0*/  ISETP.GE.AND P2, PT, R228, R11, PT ;  /* 0x0000000be400720c */ /* 0x000fc80003f46270 */
[----:B------:R-:W-:-:S05]  /*97f0*/  ISETP.GE.OR P2, PT, R27, R17, P2 ;  /* 0x000000111b00720c */ /* 0x000fca0001746670 */
[----:B------:R-:W0:Y:S01]  /*9800*/  @!P1 S2R R12, SR_TID.X ;  /* 0x00000000000c9919 */ /* 0x000e220000002100 */
[----:B------:R-:W1:Y:S01]  /*9810*/  @!P1 LDC.64 R222, c[0x0][0x3b8] ;  /* 0x0000ee00ffde9b82 */ /* 0x000e620000000a00 */
[----:B------:R-:W-:Y:S01]  /*9820*/  @!P1 SHF.R.S32.HI R15, RZ, 0x1f, R224 ;  /* 0x0000001fff0f9819 */ /* 0x000fe200000114e0 */
[----:B------:R-:W2:Y:S05]  /*9830*/  @!P3 S2R R227, SR_TID.X ;  /* 0x0000000000e3b919 */ /* 0x000eaa0000002100 */
[----:B------:R-:W3:Y:S01]  /*9840*/  @!P2 S2R R229, SR_TID.X ;  /* 0x0000000000e5a919 */ /* 0x000ee20000002100 */
[----:B0-----:R-:W-:Y:S02]  /*9850*/  @!P1 IMAD.SHL.U32 R12, R12, 0x2, RZ ;  /* 0x000000020c0c9824 */ /* 0x001fe400078e00ff */
[----:B--2---:R-:W-:-:S03]  /*9860*/  @!P3 IMAD.SHL.U32 R227, R227, 0x2, RZ ;  /* 0x00000002e3e3b824 */ /* 0x004fc600078e00ff */
[----:B------:R-:W-:Y:S02]  /*9870*/  @!P1 LOP3.LUT R12, R12, 0x2, RZ, 0xc0, !PT ;  /* 0x000000020c0c9812 */ /* 0x000fe400078ec0ff */
[----:B------:R-:W-:-:S03]  /*9880*/  @!P3 LOP3.LUT R227, R227, 0x2, RZ, 0xc0, !PT ;  /* 0x00000002e3e3b812 */ /* 0x000fc600078ec0ff */
[CC--:B------:R-:W-:Y:S02]  /*9890*/  @!P1 IMAD R225, R4.reuse, R157.reuse, R12 ;  /* 0x0000009d04e19224 */ /* 0x0c0fe400078e020c */
[----:B------:R-:W0:Y:S01]  /*98a0*/  @!P3 LDC.64 R12, c[0x0][0x3b8] ;  /* 0x0000ee00ff0cbb82 */ /* 0x000e220000000a00 */
[----:B------:R-:W-:Y:S02]  /*98b0*/  @!P3 IMAD R227, R4, R157, R227 ;  /* 0x0000009d04e3b224 */ /* 0x000fe400078e02e3 */
[----:B------:R-:W-:-:S04]  /*98c0*/  @!P1 IADD3 R224, P5, PT, R225, R224, RZ ;  /* 0x000000e0e1e09210 */ /* 0x000fc80007fbe0ff */
[----:B------:R-:W-:Y:S02]  /*98d0*/  @!P1 LEA.HI.X.SX32 R15, R225, R15, 0x1, P5 ;  /* 0x0000000fe10f9211 */ /* 0x000fe400028f0eff */
[----:B-1----:R-:W-:-:S04]  /*98e0*/  @!P1 LEA R222, P5, R224, R222, 0x2 ;  /* 0x000000dee0de9211 */ /* 0x002fc800078a10ff */
[----:B------:R-:W-:Y:S02]  /*98f0*/  @!P1 LEA.HI.X R223, R224, R223, R15, 0x2, P5 ;  /* 0x000000dfe0df9211 */ /* 0x000fe400028f140f */
[----:B------:R-:W-:-:S04]  /*9900*/  ISETP.GE.AND P5, PT, R27, R17, PT ;  /* 0x000000111b00720c */ /* 0x000fc80003fa6270 */
[----:B------:R-:W-:Y:S02]  /*9910*/  FSEL R163, R163, RZ, P5 ;  /* 0x000000ffa3a37208 */ /* 0x000fe40002800000 */
[----:B------:R-:W-:Y:S02]  /*9920*/  FSEL R162, R162, RZ, P5 ;  /* 0x000000ffa2a27208 */ /* 0x000fe40002800000 */
[----:B------:R-:W-:-:S04]  /*9930*/  @!P3 SHF.R.S32.HI R15, RZ, 0x1f, R226 ;  /* 0x0000001fff0fb819 */ /* 0x000fc800000114e2 */
[----:B------:R1:W5:Y:S01]  /*9940*/  @!P1 LDG.E.64 R162, desc[UR36][R222.64] ;  /* 0x00000024dea29981 */ /* 0x000362000c1e1b00 */
[----:B------:R-:W-:Y:S01]  /*9950*/  @!P3 IADD3 R224, P1, PT, R227, R226, RZ ;  /* 0x000000e2e3e0b210 */ /* 0x000fe20007f3e0ff */
[----:B---3--:R-:W-:Y:S01]  /*9960*/  @!P2 IMAD.SHL.U32 R229, R229, 0x2, RZ ;  /* 0x00000002e5e5a824 */ /* 0x008fe200078e00ff */
[----:B------:R-:W-:Y:S02]  /*9970*/  FSEL R167, R167, RZ, P5 ;  /* 0x000000ffa7a77208 */ /* 0x000fe40002800000 */
[----:B------:R-:W-:Y:S02]  /*9980*/  @!P3 LEA.HI.X.SX32 R15, R227, R15, 0x1, P1 ;  /* 0x0000000fe30fb211 */ /* 0x000fe400008f0eff */
[C---:B0-----:R-:W-:Y:S02]  /*9990*/  @!P3 LEA R12, P1, R224.reuse, R12, 0x2 ;  /* 0x0000000ce00cb211 */ /* 0x041fe400078210ff */
[----:B------:R-:W-:Y:S02]  /*99a0*/  @!P2 LOP3.LUT R229, R229, 0x2, RZ, 0xc0, !PT ;  /* 0x00000002e5e5a812 */ /* 0x000fe400078ec0ff */
[----:B------:R-:W-:-:S02]  /*99b0*/  @!P3 LEA.HI.X R13, R224, R13, R15, 0x2, P1 ;  /* 0x0000000de00db211 */ /* 0x000fc400008f140f */
[----:B------:R-:W-:Y:S01]  /*99c0*/  ISETP.GE.AND P1, PT, R156, R11, PT ;  /* 0x0000000b9c00720c */ /* 0x000fe20003f26270 */
[----:B------:R-:W0:Y:S01]  /*99d0*/  @!P2 LDC.64 R224, c[0x0][0x3b8] ;  /* 0x0000ee00ffe0ab82 */ /* 0x000e220000000a00 */
[----:B------:R-:W-:Y:S01]  /*99e0*/  FSEL R166, R166, RZ, P5 ;  /* 0x000000ffa6a67208 */ /* 0x000fe20002800000 */
[----:B------:R-:W-:Y:S01]  /*99f0*/  @!P2 IMAD R229, R4, R157, R229 ;  /* 0x0000009d04e5a224 */ /* 0x000fe200078e02e5 */
[----:B------:R-:W-:Y:S02]  /*9a00*/  ISETP.GE.OR P1, PT, R27, R17, P1 ;  /* 0x000000111b00720c */ /* 0x000fe40000f26670 */
[----:B------:R-:W-:Y:S02]  /*9a10*/  @!P2 SHF.R.S32.HI R15, RZ, 0x1f, R228 ;  /* 0x0000001fff0fa819 */ /* 0x000fe400000114e4 */
[----:B------:R2:W5:Y:S09]  /*9a20*/  @!P3 LDG.E.64 R166, desc[UR36][R12.64] ;  /* 0x000000240ca6b981 */ /* 0x000572000c1e1b00 */
[----:B------:R-:W3:Y:S01]  /*9a30*/  @!P1 S2R R227, SR_TID.X ;  /* 0x0000000000e39919 */ /* 0x000ee20000002100 */
[----:B-1----:R-:W-:Y:S01]  /*9a40*/  @!P2 IADD3 R222, P3, PT, R229, R228, RZ ;  /* 0x000000e4e5dea210 */ /* 0x002fe20007f7e0ff */
[----:B------:R-:W-:-:S03]  /*9a50*/  IMAD R226, R157, 0x40, R156 ;  /* 0x000000409de27824 */ /* 0x000fc600078e029c */
[----:B------:R-:W-:Y:S02]  /*9a60*/  @!P2 LEA.HI.X.SX32 R15, R229, R15, 0x1, P3 ;  /* 0x0000000fe50fa211 */ /* 0x000fe400018f0eff */
[----:B0-----:R-:W-:-:S04]  /*9a70*/  @!P2 LEA R224, P3, R222, R224, 0x2 ;  /* 0x000000e0dee0a211 */ /* 0x001fc800078610ff */
[----:B------:R-:W-:Y:S02]  /*9a80*/  @!P2 LEA.HI.X R225, R222, R225, R15, 0x2, P3 ;  /* 0x000000e1dee1a211 */ /* 0x000fe400018f140f */
[----:B------:R-:W-:Y:S01]  /*9a90*/  ISETP.GE.AND P3, PT, R226, R11, PT ;  /* 0x0000000be200720c */ /* 0x000fe20003f66270 */
[----:B------:R-:W0:Y:S03]  /*9aa0*/  @!P1 LDC.64 R222, c[0x0][0x3b8] ;  /* 0x0000ee00ffde9b82 */ /* 0x000e260000000a00 */
[----:B------:R-:W-:Y:S02]  /*9ab0*/  ISETP.GE.OR P3, PT, R27, R17, P3 ;  /* 0x000000111b00720c */ /* 0x000fe40001f66670 */
[----:B------:R-:W-:Y:S02]  /*9ac0*/  FSEL R175, R175, RZ, P5 ;  /* 0x000000ffafaf7208 */ /* 0x000fe40002800000 */
[----:B------:R-:W-:Y:S01]  /*9ad0*/  FSEL R174, R174, RZ, P5 ;  /* 0x000000ffaeae7208 */ /* 0x000fe20002800000 */
[----:B---3--:R-:W-:-:S08]  /*9ae0*/  @!P1 IMAD.SHL.U32 R227, R227, 0x2, RZ ;  /* 0x00000002e3e39824 */ /* 0x008fd000078e00ff */
[----:B------:R-:W1:Y:S01]  /*9af0*/  @!P3 S2R R15, SR_TID.X ;  /* 0x00000000000fb919 */ /* 0x000e620000002100 */
[----:B------:R-:W-:Y:S01]  /*9b00*/  @!P1 LOP3.LUT R227, R227, 0x2, RZ, 0xc0, !PT ;  /* 0x00000002e3e39812 */ /* 0x000fe200078ec0ff */
[----:B------:R3:W5:Y:S04]  /*9b10*/  @!P2 LDG.E.64 R174, desc[UR36][R224.64] ;  /* 0x00000024e0aea981 */ /* 0x000768000c1e1b00 */
[----:B------:R-:W-:Y:S02]  /*9b20*/  @!P1 IMAD R227, R4, R157, R227 ;  /* 0x0000009d04e39224 */ /* 0x000fe400078e02e3 */
[----:B------:R-:W-:-:S03]  /*9b30*/  IMAD.IADD R228, R14, 0x1, R157 ;  /* 0x000000010ee47824 */ /* 0x000fc600078e029d */
[----:B--2---:R-:W-:Y:S01]  /*9b40*/  @!P1 IADD3 R12, P2, PT, R227, R156, RZ ;  /* 0x0000009ce30c9210 */ /* 0x004fe20007f5e0ff */
[----:B------:R-:W-:-:S03]  /*9b50*/  IMAD.SHL.U32 R156, R228, 0x4, RZ ;  /* 0x00000004e49c7824 */ /* 0x000fc600078e00ff */
[----:B------:R-:W-:Y:S02]  /*9b60*/  @!P1 LEA.HI.X.SX32 R13, R227, RZ, 0x1, P2 ;  /* 0x000000ffe30d9211 */ /* 0x000fe400010f0eff */
[----:B0-----:R-:W-:-:S04]  /*9b70*/  @!P1 LEA R222, P2, R12, R222, 0x2 ;  /* 0x000000de0cde9211 */ /* 0x001fc800078410ff */
[----:B------:R-:W-:Y:S02]  /*9b80*/  @!P1 LEA.HI.X R223, R12, R223, R13, 0x2, P2 ;  /* 0x000000df0cdf9211 */ /* 0x000fe400010f140d */
[----:B------:R-:W-:Y:S01]  /*9b90*/  ISETP.GE.AND P2, PT, R156, R11, PT ;  /* 0x0000000b9c00720c */ /* 0x000fe20003f46270 */
[----:B------:R-:W0:Y:S03]  /*9ba0*/  @!P3 LDC.64 R12, c[0x0][0x3b8] ;  /* 0x0000ee00ff0cbb82 */ /* 0x000e260000000a00 */
[----:B------:R-:W-:Y:S01]  /*9bb0*/  ISETP.GE.OR P2, PT, R27, R17, P2 ;  /* 0x000000111b00720c */ /* 0x000fe20001746670 */
[----:B-1----:R-:W-:-:S12]  /*9bc0*/  @!P3 IMAD.SHL.U32 R15, R15, 0x2, RZ ;  /* 0x000000020f0fb824 */ /* 0x002fd800078e00ff */
[----:B------:R-:W1:Y:S01]  /*9bd0*/  @!P2 S2R R227, SR_TID.X ;  /* 0x0000000000e3a919 */ /* 0x000e620000002100 */
[----:B------:R-:W-:Y:S02]  /*9be0*/  @!P3 LOP3.LUT R15, R15, 0x2, RZ, 0xc0, !PT ;  /* 0x000000020f0fb812 */ /* 0x000fe400078ec0ff */
[----:B------:R-:W-:Y:S02]  /*9bf0*/  FSEL R159, R159, RZ, P5 ;  /* 0x000000ff9f9f7208 */ /* 0x000fe40002800000 */
[----:B------:R-:W-:Y:S01]  /*9c00*/  FSEL R158, R158, RZ, P5 ;  /* 0x000000ff9e9e7208 */ /* 0x000fe20002800000 */
[----:B---3--:R-:W-:Y:S01]  /*9c10*/  @!P3 IMAD R225, R4, R157, R15 ;  /* 0x0000009d04e1b224 */ /* 0x008fe200078e020f */
[----:B------:R-:W-:Y:S01]  /*9c20*/  @!P3 SHF.R.S32.HI R14, RZ, 0x1f, R226 ;  /* 0x0000001fff0eb819 */ /* 0x000fe200000114e2 */
[----:B------:R-:W-:-:S03]  /*9c30*/  IMAD R15, R157, 0x2, R228 ;  /* 0x000000029d0f7824 */ /* 0x000fc600078e02e4 */
[----:B------:R2:W5:Y:S01]  /*9c40*/  @!P1 LDG.E.64 R158, desc[UR36][R222.64] ;  /* 0x00000024de9e9981 */ /* 0x000562000c1e1b00 */
[----:B------:R-:W-:Y:S01]  /*9c50*/  @!P3 IADD3 R224, P1, PT, R225, R226, RZ ;  /* 0x000000e2e1e0b210 */ /* 0x000fe20007f3e0ff */
[----:B------:R-:W-:-:S03]  /*9c60*/  IMAD.SHL.U32 R226, R15, 0x4, RZ ;  /* 0x000000040fe27824 */ /* 0x000fc600078e00ff */
[----:B------:R-:W-:Y:S02]  /*9c70*/  @!P3 LEA.HI.X.SX32 R225, R225, R14, 0x1, P1 ;  /* 0x0000000ee1e1b211 */ /* 0x000fe400008f0eff */
[----:B0-----:R-:W-:-:S04]  /*9c80*/  @!P3 LEA R14, P1, R224, R12, 0x2 ;  /* 0x0000000ce00eb211 */ /* 0x001fc800078210ff */
[----:B------:R-:W-:Y:S02]  /*9c90*/  @!P3 LEA.HI.X R15, R224, R13, R225, 0x2, P1 ;  /* 0x0000000de00fb211 */ /* 0x000fe400008f14e1 */
[----:B------:R-:W-:Y:S01]  /*9ca0*/  ISETP.GE.AND P1, PT, R226, R11, PT ;  /* 0x0000000be200720c */ /* 0x000fe20003f26270 */
[----:B------:R-:W0:Y:S03]  /*9cb0*/  @!P2 LDC.64 R12, c[0x0][0x3b8] ;  /* 0x0000ee00ff0cab82 */ /* 0x000e260000000a00 */
[----:B------:R-:W-:Y:S01]  /*9cc0*/  ISETP.GE.OR P1, PT, R27, R17, P1 ;  /* 0x000000111b00720c */ /* 0x000fe20000f26670 */
[----:B-1----:R-:W-:Y:S01]  /*9cd0*/  @!P2 IMAD.SHL.U32 R227, R227, 0x2, RZ ;  /* 0x00000002e3e3a824 */ /* 0x002fe200078e00ff */
[----:B------:R-:W-:-:S04]  /*9ce0*/  FSEL R191, R191, RZ, P5 ;  /* 0x000000ffbfbf7208 */ /* 0x000fc80002800000 */
[----:B------:R-:W-:Y:S02]  /*9cf0*/  @!P2 LOP3.LUT R227, R227, 0x2, RZ, 0xc0, !PT ;  /* 0x00000002e3e3a812 */ /* 0x000fe400078ec0ff */
[----:B------:R-:W-:-:S03]  /*9d00*/  FSEL R190, R190, RZ, P5 ;  /* 0x000000ffbebe7208 */ /* 0x000fc60002800000 */
[----:B------:R-:W-:Y:S02]  /*9d10*/  @!P2 IMAD R227, R4, R157, R227 ;  /* 0x0000009d04e3a224 */ /* 0x000fe400078e02e3 */
[----:B------:R-:W1:Y:S01]  /*9d20*/  @!P1 S2R R225, SR_TID.X ;  /* 0x0000000000e19919 */ /* 0x000e620000002100 */
[----:B--2---:R-:W-:Y:S01]  /*9d30*/  @!P2 SHF.R.S32.HI R222, RZ, 0x1f, R156 ;  /* 0x0000001fffdea819 */ /* 0x004fe2000001149c */
[----:B------:R-:W-:Y:S01]  /*9d40*/  IMAD R228, R157, 0x4, R228 ;  /* 0x000000049de47824 */ /* 0x000fe200078e02e4 */
[----:B------:R2:W5:Y:S01]  /*9d50*/  @!P3 LDG.E.64 R190, desc[UR36][R14.64] ;  /* 0x000000240ebeb981 */ /* 0x000562000c1e1b00 */
[C---:B------:R-:W-:Y:S02]  /*9d60*/  @!P2 IADD3 R223, P3, PT, R227.reuse, R156, RZ ;  /* 0x0000009ce3dfa210 */ /* 0x040fe40007f7e0ff */
[----:B------:R-:W-:Y:S02]  /*9d70*/  IMAD.SHL.U32 R156, R228, 0x4, RZ ;  /* 0x00000004e49c7824 */ /* 0x000fe400078e00ff */
[----:B------:R-:W-:-:S02]  /*9d80*/  @!P2 LEA.HI.X.SX32 R224, R227, R222, 0x1, P3 ;  /* 0x000000dee3e0a211 */ /* 0x000fc400018f0eff */
[----:B0-----:R-:W-:-:S04]  /*9d90*/  @!P2 LEA R222, P3, R223, R12, 0x2 ;  /* 0x0000000cdfdea211 */ /* 0x001fc800078610ff */
[----:B------:R-:W-:Y:S02]  /*9da0*/  @!P2 LEA.HI.X R223, R223, R13, R224, 0x2, P3 ;  /* 0x0000000ddfdfa211 */ /* 0x000fe400018f14e0 */
[----:B------:R-:W-:Y:S01]  /*9db0*/  ISETP.GE.AND P3, PT, R156, R11, PT ;  /* 0x0000000b9c00720c */ /* 0x000fe20003f66270 */
[----:B------:R-:W0:Y:S03]  /*9dc0*/  @!P1 LDC.64 R12, c[0x0][0x3b8] ;  /* 0x0000ee00ff0c9b82 */ /* 0x000e260000000a00 */
[----:B------:R-:W-:Y:S02]  /*9dd0*/  ISETP.GE.OR P3, PT, R27, R17, P3 ;  /* 0x000000111b00720c */ /* 0x000fe40001f66670 */
[----:B------:R-:W-:-:S11]  /*9de0*/  FSEL R161, R161, RZ, P5 ;  /* 0x000000ffa1a17208 */ /* 0x000fd60002800000 */
[----:B------:R-:W3:Y:S01]  /*9df0*/  @!P3 S2R R227, SR_TID.X ;  /* 0x0000000000e3b919 */ /* 0x000ee20000002100 */
[----:B-1----:R-:W-:Y:S01]  /*9e00*/  @!P1 IMAD.SHL.U32 R225, R225, 0x2, RZ ;  /* 0x00000002e1e19824 */ /* 0x002fe200078e00ff */
[----:B------:R-:W-:-:S04]  /*9e10*/  FSEL R160, R160, RZ, P5 ;  /* 0x000000ffa0a07208 */ /* 0x000fc80002800000 */
[----:B------:R-:W-:Y:S02]  /*9e20*/  @!P1 LOP3.LUT R225, R225, 0x2, RZ, 0xc0, !PT ;  /* 0x00000002e1e19812 */ /* 0x000fe400078ec0ff */
[----:B------:R1:W5:Y:S03]  /*9e30*/  @!P2 LDG.E.64 R160, desc[UR36][R222.64] ;  /* 0x00000024dea0a981 */ /* 0x000366000c1e1b00 */
[----:B------:R-:W-:Y:S01]  /*9e40*/  @!P1 IMAD R225, R4, R157, R225 ;  /* 0x0000009d04e19224 */ /* 0x000fe200078e02e1 */
[----:B--2---:R-:W-:Y:S01]  /*9e50*/  @!P1 SHF.R.S32.HI R14, RZ, 0x1f, R226 ;  /* 0x0000001fff0e9819 */ /* 0x004fe200000114e2 */
[----:B------:R-:W-:-:S03]  /*9e60*/  IMAD.IADD R228, R228, 0x1, R157 ;  /* 0x00000001e4e47824 */ /* 0x000fc600078e029d */
        /* <DEDUP_REMOVED lines=8> */
[----:B---3--:R-:W-:Y:S01]  /*9ef0*/  @!P3 IMAD.SHL.U32 R227, R227, 0x2, RZ ;  /* 0x00000002e3e3b824 */ /* 0x008fe200078e00ff */
[----:B------:R-:W-:-:S04]  /*9f00*/  FSEL R165, R165, RZ, P5 ;  /* 0x000000ffa5a57208 */ /* 0x000fc80002800000 */
[----:B------:R-:W-:Y:S02]  /*9f10*/  @!P3 LOP3.LUT R227, R227, 0x2, RZ, 0xc0, !PT ;  /* 0x00000002e3e3b812 */ /* 0x000fe400078ec0ff */
[----:B------:R-:W-:-:S03]  /*9f20*/  FSEL R164, R164, RZ, P5 ;  /* 0x000000ffa4a47208 */ /* 0x000fc60002800000 */
[----:B------:R-:W-:Y:S02]  /*9f30*/  @!P3 IMAD R227, R4, R157, R227 ;  /* 0x0000009d04e3b224 */ /* 0x000fe400078e02e3 */
[----:B------:R-:W2:Y:S01]  /*9f40*/  @!P2 S2R R225, SR_TID.X ;  /* 0x0000000000e1a919 */ /* 0x000ea20000002100 */
[----:B-1----:R-:W-:Y:S01]  /*9f50*/  @!P3 SHF.R.S32.HI R222, RZ, 0x1f, R156 ;  /* 0x0000001fffdeb819 */ /* 0x002fe2000001149c */
[----:B------:R-:W-:Y:S01]  /*9f60*/  IMAD.IADD R228, R228, 0x1, R157 ;  /* 0x00000001e4e47824 */ /* 0x000fe200078e029d */
        /* <DEDUP_REMOVED lines=11> */
[----:B--2---:R-:W-:Y:S01]  /*a020*/  @!P2 IMAD.SHL.U32 R225, R225, 0x2, RZ ;  /* 0x00000002e1e1a824 */ /* 0x004fe200078e00ff */
[----:B------:R-:W-:-:S04]  /*a030*/  FSEL R168, R168, RZ, P5 ;  /* 0x000000ffa8a87208 */ /* 0x000fc80002800000 */
[----:B------:R-:W-:Y:S02]  /*a040*/  @!P2 LOP3.LUT R225, R225, 0x2, RZ, 0xc0, !PT ;  /* 0x00000002e1e1a812 */ /* 0x000fe400078ec0ff */
[----:B------:R2:W5:Y:S03]  /*a050*/  @!P3 LDG.E.64 R168, desc[UR36][R14.64] ;  /* 0x000000240ea8b981 */ /* 0x000566000c1e1b00 */
[----:B------:R-:W-:Y:S01]  /*a060*/  @!P2 IMAD R225, R4, R157, R225 ;  /* 0x0000009d04e1a224 */ /* 0x000fe200078e02e1 */
[----:B-1----:R-:W-:Y:S01]  /*a070*/  @!P2 SHF.R.S32.HI R12, RZ, 0x1f, R224 ;  /* 0x0000001fff0ca819 */ /* 0x002fe200000114e0 */
[----:B------:R-:W-:-:S03]  /*a080*/  IMAD R228, R157, 0x2, R228 ;  /* 0x000000029de47824 */ /* 0x000fc600078e02e4 */
        /* <DEDUP_REMOVED lines=13> */
[----:B------:R-:W1:Y:S01]  /*a160*/  @!P3 S2R R227, SR_TID.X ;  /* 0x0000000000e3b919 */ /* 0x000e620000002100 */
[----:B--2---:R-:W-:Y:S01]  /*a170*/  @!P1 SHF.R.S32.HI R14, RZ, 0x1f, R156 ;  /* 0x0000001fff0e9819 */ /* 0x004fe2000001149c */
        /* <DEDUP_REMOVED lines=283> */
[----:B--2---:R-:W2:Y:S01]  /*b330*/  @!P1 S2R R13, SR_TID.X ;  /* 0x00000000000d9919 */ /* 0x004ea20000002100 */
[----:B-1----:R-:W-:Y:S01]  /*b340*/  @!P2 IMAD.SHL.U32 R225, R225, 0x2, RZ ;  /* 0x00000002e1e1a824 */ /* 0x002fe200078e00ff */
[----:B------:R-:W-:-:S04]  /*b350*/  FSEL R208, R208, RZ, P5 ;  /* 0x000000ffd0d07208 */ /* 0x000fc80002800000 */
[----:B------:R-:W-:Y:S02]  /*b360*/  @!P2 LOP3.LUT R225, R225, 0x2, RZ, 0xc0, !PT ;  /* 0x00000002e1e1a812 */ /* 0x000fe400078ec0ff */
[----:B------:R1:W5:Y:S03]  /*b370*/  @!P3 LDG.E.64 R208, desc[UR36][R14.64] ;  /* 0x000000240ed0b981 */ /* 0x000366000c1e1b00 */
[----:B------:R-:W-:Y:S01]  /*b380*/  @!P2 IMAD R225, R4, R157, R225 ;  /* 0x0000009d04e1a224 */ /* 0x000fe200078e02e1 */
[----:B------:R-:W-:-:S04]  /*b390*/  @!P2 SHF.R.S32.HI R12, RZ, 0x1f, R224 ;  /* 0x0000001fff0ca819 */ /* 0x000fc800000114e0 */
[----:B------:R-:W-:-:S04]  /*b3a0*/  @!P2 IADD3 R224, P3, PT, R225, R224, RZ ;  /* 0x000000e0e1e0a210 */ /* 0x000fc80007f7e0ff */
[----:B------:R-:W-:Y:S02]  /*b3b0*/  @!P2 LEA.HI.X.SX32 R12, R225, R12, 0x1, P3 ;  /* 0x0000000ce10ca211 */ /* 0x000fe400018f0eff */
[----:B0-----:R-:W-:Y:S01]  /*b3c0*/  @!P2 LEA R222, P3, R224, R222, 0x2 ;  /* 0x000000dee0dea211 */ /* 0x001fe200078610ff */
[----:B------:R-:W-:Y:S01]  /*b3d0*/  IMAD.IADD R228, R228, 0x1, R157 ;  /* 0x00000001e4e47824 */ /* 0x000fe200078e029d */
[----:B------:R-:W-:Y:S02]  /*b3e0*/  FSEL R211, R211, RZ, P5 ;  /* 0x000000ffd3d37208 */ /* 0x000fe40002800000 */
[----:B------:R-:W-:Y:S02]  /*b3f0*/  @!P2 LEA.HI.X R223, R224, R223, R12, 0x2, P3 ;  /* 0x000000dfe0dfa211 */ /* 0x000fe400018f140c */
[----:B------:R-:W0:Y:S01]  /*b400*/  @!P1 LDC.64 R224, c[0x0][0x3b8] ;  /* 0x0000ee00ffe09b82 */ /* 0x000e220000000a00 */
[----:B------:R-:W-:Y:S01]  /*b410*/  FSEL R210, R210, RZ, P5 ;  /* 0x000000ffd2d27208 */ /* 0x000fe20002800000 */
[----:B-1----:R-:W-:-:S02]  /*b420*/  IMAD.SHL.U32 R14, R228, 0x4, RZ ;  /* 0x00000004e40e7824 */ /* 0x002fc400078e00ff */
[----:B--2---:R-:W-:-:S03]  /*b430*/  @!P1 IMAD.SHL.U32 R13, R13, 0x2, RZ ;  /* 0x000000020d0d9824 */ /* 0x004fc600078e00ff */
[----:B------:R1:W5:Y:S01]  /*b440*/  @!P2 LDG.E.64 R210, desc[UR36][R222.64] ;  /* 0x00000024ded2a981 */ /* 0x000362000c1e1b00 */
[----:B------:R-:W-:Y:S01]  /*b450*/  ISETP.GE.AND P2, PT, R14, R11, PT ;  /* 0x0000000b0e00720c */ /* 0x000fe20003f46270 */
[----:B------:R-:W-:Y:S01]  /*b460*/  IMAD.IADD R228, R228, 0x1, R157 ;  /* 0x00000001e4e47824 */ /* 0x000fe200078e029d */
[----:B------:R-:W-:Y:S02]  /*b470*/  @!P1 LOP3.LUT R13, R13, 0x2, RZ, 0xc0, !PT ;  /* 0x000000020d0d9812 */ /* 0x000fe400078ec0ff */
[----:B------:R-:W-:Y:S01]  /*b480*/  ISETP.GE.OR P2, PT, R27, R17, P2 ;  /* 0x000000111b00720c */ /* 0x000fe20001746670 */
[----:B------:R-:W-:Y:S02]  /*b490*/  IMAD.SHL.U32 R226, R228, 0x4, RZ ;  /* 0x00000004e4e27824 */ /* 0x000fe400078e00ff */
[----:B------:R-:W-:Y:S01]  /*b4a0*/  @!P1 IMAD R15, R4, R157, R13 ;  /* 0x0000009d040f9224 */ /* 0x000fe200078e020d */
[----:B------:R-:W-:Y:S02]  /*b4b0*/  FSEL R213, R213, RZ, P5 ;  /* 0x000000ffd5d57208 */ /* 0x000fe40002800000 */
[----:B------:R-:W-:-:S02]  /*b4c0*/  FSEL R212, R212, RZ, P5 ;  /* 0x000000ffd4d47208 */ /* 0x000fc40002800000 */
[----:B------:R-:W-:Y:S02]  /*b4d0*/  FSEL R215, R215, RZ, P5 ;  /* 0x000000ffd7d77208 */ /* 0x000fe40002800000 */
[----:B------:R-:W-:Y:S02]  /*b4e0*/  FSEL R214, R214, RZ, P5 ;  /* 0x000000ffd6d67208 */ /* 0x000fe40002800000 */
[----:B------:R-:W-:Y:S01]  /*b4f0*/  FSEL R217, R217, RZ, P5 ;  /* 0x000000ffd9d97208 */ /* 0x000fe20002800000 */
[----:B-1----:R-:W1:Y:S01]  /*b500*/  @!P2 LDC.64 R222, c[0x0][0x3b8] ;  /* 0x0000ee00ffdeab82 */ /* 0x002e620000000a00 */
[----:B------:R-:W-:Y:S02]  /*b510*/  FSEL R216, R216, RZ, P5 ;  /* 0x000000ffd8d87208 */ /* 0x000fe40002800000 */
[----:B------:R-:W-:Y:S02]  /*b520*/  FSEL R219, R219, RZ, P5 ;  /* 0x000000ffdbdb7208 */ /* 0x000fe40002800000 */
[----:B------:R-:W-:-:S02]  /*b530*/  FSEL R218, R218, RZ, P5 ;  /* 0x000000ffdada7208 */ /* 0x000fc40002800000 */
[----:B------:R-:W-:Y:S02]  /*b540*/  ISETP.GE.AND P3, PT, R226, R11, PT ;  /* 0x0000000be200720c */ /* 0x000fe40003f66270 */
[----:B------:R-:W-:Y:S02]  /*b550*/  @!P1 SHF.R.S32.HI R12, RZ, 0x1f, R156 ;  /* 0x0000001fff0c9819 */ /* 0x000fe4000001149c */
[----:B------:R-:W-:Y:S01]  /*b560*/  @!P1 IADD3 R13, P5, PT, R15, R156, RZ ;  /* 0x0000009c0f0d9210 */ /* 0x000fe20007fbe0ff */
[----:B------:R-:W-:Y:S01]  /*b570*/  IMAD.IADD R156, R228, 0x1, R157 ;  /* 0x00000001e49c7824 */ /* 0x000fe200078e029d */
[----:B------:R-:W-:Y:S02]  /*b580*/  ISETP.GE.OR P3, PT, R27, R17, P3 ;  /* 0x000000111b00720c */ /* 0x000fe40001f66670 */
[----:B------:R-:W-:Y:S01]  /*b590*/  @!P1 LEA.HI.X.SX32 R12, R15, R12, 0x1, P5 ;  /* 0x0000000c0f0c9211 */ /* 0x000fe200028f0eff */
[----:B------:R-:W-:Y:S01]  /*b5a0*/  IMAD.SHL.U32 R228, R156, 0x4, RZ ;  /* 0x000000049ce47824 */ /* 0x000fe200078e00ff */
[C---:B0-----:R-:W-:Y:S01]  /*b5b0*/  @!P1 LEA R224, P5, R13.reuse, R224, 0x2 ;  /* 0x000000e00de09211 */ /* 0x041fe200078a10ff */
[----:B------:R-:W0:Y:S03]  /*b5c0*/  @!P2 S2R R15, SR_TID.X ;  /* 0x00000000000fa919 */ /* 0x000e260000002100 */
[----:B------:R-:W-:-:S02]  /*b5d0*/  @!P1 LEA.HI.X R225, R13, R225, R12, 0x2, P5 ;  /* 0x000000e10de19211 */ /* 0x000fc400028f140c */
[----:B------:R-:W-:-:S03]  /*b5e0*/  ISETP.GE.AND P5, PT, R228, R11, PT ;  /* 0x0000000be400720c */ /* 0x000fc60003fa6270 */
[----:B------:R-:W2:Y:S01]  /*b5f0*/  @!P3 S2R R227, SR_TID.X ;  /* 0x0000000000e3b919 */ /* 0x000ea20000002100 */
[----:B------:R-:W-:Y:S01]  /*b600*/  ISETP.GE.OR P5, PT, R27, R17, P5 ;  /* 0x000000111b00720c */ /* 0x000fe20002fa6670 */
[----:B------:R-:W3:Y:S01]  /*b610*/  @!P3 LDC.64 R12, c[0x0][0x3b8] ;  /* 0x0000ee00ff0cbb82 */ /* 0x000ee20000000a00 */
[----:B------:R4:W5:Y:S11]  /*b620*/  @!P1 LDG.E.64 R212, desc[UR36][R224.64] ;  /* 0x00000024e0d49981 */ /* 0x000976000c1e1b00 */
[----:B------:R-:W4:Y:S01]  /*b630*/  @!P5 S2R R232, SR_TID.X ;  /* 0x0000000000e8d919 */ /* 0x000f220000002100 */
[----:B0-----:R-:W-:-:S05]  /*b640*/  @!P2 IMAD.SHL.U32 R15, R15, 0x2, RZ ;  /* 0x000000020f0fa824 */ /* 0x001fca00078e00ff */
[----:B------:R-:W-:-:S05]  /*b650*/  @!P2 LOP3.LUT R15, R15, 0x2, RZ, 0xc0, !PT ;  /* 0x000000020f0fa812 */ /* 0x000fca00078ec0ff */
[----:B------:R-:W-:Y:S02]  /*b660*/  @!P2 IMAD R230, R4, R157, R15 ;  /* 0x0000009d04e6a224 */ /* 0x000fe400078e020f */
[----:B--2---:R-:W-:Y:S01]  /*b670*/  @!P3 IMAD.SHL.U32 R15, R227, 0x2, RZ ;  /* 0x00000002e30fb824 */ /* 0x004fe200078e00ff */
[----:B------:R-:W-:Y:S02]  /*b680*/  @!P2 SHF.R.S32.HI R227, RZ, 0x1f, R14 ;  /* 0x0000001fffe3a819 */ /* 0x000fe4000001140e */
[C---:B------:R-:W-:Y:S02]  /*b690*/  @!P2 IADD3 R229, P1, PT, R230.reuse, R14, RZ ;  /* 0x0000000ee6e5a210 */ /* 0x040fe40007f3e0ff */
[----:B------:R-:W-:Y:S02]  /*b6a0*/  @!P3 LOP3.LUT R231, R15, 0x2, RZ, 0xc0, !PT ;  /* 0x000000020fe7b812 */ /* 0x000fe400078ec0ff */
[----:B------:R-:W0:Y:S01]  /*b6b0*/  @!P5 LDC.64 R14, c[0x0][0x3b8] ;  /* 0x0000ee00ff0edb82 */ /* 0x000e220000000a00 */
[----:B------:R-:W-:-:S02]  /*b6c0*/  @!P2 LEA.HI.X.SX32 R230, R230, R227, 0x1, P1 ;  /* 0x000000e3e6e6a211 */ /* 0x000fc400008f0eff */
[C---:B-1----:R-:W-:Y:S01]  /*b6d0*/  @!P2 LEA R222, P1, R229.reuse, R222, 0x2 ;  /* 0x000000dee5dea211 */ /* 0x042fe200078210ff */
[----:B------:R-:W-:Y:S02]  /*b6e0*/  @!P3 IMAD R231, R4, R157, R231 ;  /* 0x0000009d04e7b224 */ /* 0x000fe400078e02e7 */
[----:B----4-:R-:W-:Y:S01]  /*b6f0*/  @!P5 IMAD.SHL.U32 R232, R232, 0x2, RZ ;  /* 0x00000002e8e8d824 */ /* 0x010fe200078e00ff */
[----:B------:R-:W-:Y:S02]  /*b700*/  @!P2 LEA.HI.X R223, R229, R223, R230, 0x2, P1 ;  /* 0x000000dfe5dfa211 */ /* 0x000fe400008f14e6 */
[----:B------:R-:W-:Y:S02]  /*b710*/  @!P3 SHF.R.S32.HI R227, RZ, 0x1f, R226 ;  /* 0x0000001fffe3b819 */ /* 0x000fe400000114e2 */
[----:B------:R-:W-:Y:S01]  /*b720*/  @!P3 IADD3 R226, P1, PT, R231, R226, RZ ;  /* 0x000000e2e7e2b210 */ /* 0x000fe20007f3e0ff */
[----:B------:R1:W5:Y:S01]  /*b730*/  @!P2 LDG.E.64 R214, desc[UR36][R222.64] ;  /* 0x00000024ded6a981 */ /* 0x000362000c1e1b00 */
[----:B------:R-:W-:-:S02]  /*b740*/  @!P5 LOP3.LUT R232, R232, 0x2, RZ, 0xc0, !PT ;  /* 0x00000002e8e8d812 */ /* 0x000fc400078ec0ff */
[----:B------:R-:W-:Y:S02]  /*b750*/  @!P3 LEA.HI.X.SX32 R227, R231, R227, 0x1, P1 ;  /* 0x000000e3e7e3b211 */ /* 0x000fe400008f0eff */
[----:B---3--:R-:W-:Y:S01]  /*b760*/  @!P3 LEA R12, P1, R226, R12, 0x2 ;  /* 0x0000000ce20cb211 */ /* 0x008fe200078210ff */
[----:B------:R-:W-:Y:S01]  /*b770*/  @!P5 IMAD R225, R4, R157, R232 ;  /* 0x0000009d04e1d224 */ /* 0x000fe200078e02e8 */
[----:B------:R-:W-:Y:S02]  /*b780*/  @!P5 SHF.R.S32.HI R224, RZ, 0x1f, R228 ;  /* 0x0000001fffe0d819 */ /* 0x000fe400000114e4 */
[----:B------:R-:W-:Y:S02]  /*b790*/  @!P3 LEA.HI.X R13, R226, R13, R227, 0x2, P1 ;  /* 0x0000000de20db211 */ /* 0x000fe400008f14e3 */
[----:B------:R-:W-:-:S03]  /*b7a0*/  @!P5 IADD3 R228, P1, PT, R225, R228, RZ ;  /* 0x000000e4e1e4d210 */ /* 0x000fc60007f3e0ff */
[----:B------:R1:W5:Y:S01]  /*b7b0*/  @!P3 LDG.E.64 R216, desc[UR36][R12.64] ;  /* 0x000000240cd8b981 */ /* 0x000362000c1e1b00 */
[----:B------:R-:W-:Y:S02]  /*b7c0*/  @!P5 LEA.HI.X.SX32 R224, R225, R224, 0x1, P1 ;  /* 0x000000e0e1e0d211 */ /* 0x000fe400008f0eff */
[----:B0-----:R-:W-:-:S04]  /*b7d0*/  @!P5 LEA R14, P1, R228, R14, 0x2 ;  /* 0x0000000ee40ed211 */ /* 0x001fc800078210ff */
[----:B------:R-:W-:-:S05]  /*b7e0*/  @!P5 LEA.HI.X R15, R228, R15, R224, 0x2, P1 ;  /* 0x0000000fe40fd211 */ /* 0x000fca00008f14e0 */
[----:B------:R1:W5:Y:S01]  /*b7f0*/  @!P5 LDG.E.64 R218, desc[UR36][R14.64] ;  /* 0x000000240edad981 */ /* 0x000362000c1e1b00 */
[----:B------:R-:W-:-:S13]  /*b800*/  ISETP.GE.AND P1, PT, R27, R17, PT ;  /* 0x000000111b00720c */ /* 0x000fda0003f26270 */
[----:B-1----:R-:W-:Y:S05]  /*b810*/  @P1 BRA `(.L_x_2106) ;  /* 0x0000000000481947 */ /* 0x002fea0003800000 */
[----:B------:R-:W-:Y:S01]  /*b820*/  IMAD.IADD R156, R156, 0x1, R157 ;  /* 0x000000019c9c7824 */ /* 0x000fe200078e029d */
[----:B------:R-:W-:Y:S01]  /*b830*/  UMOV UR4, URZ ;  /* 0x000000ff00047c82 */ /* 0x000fe20008000000 */
[----:B------:R-:W-:Y:S01]  /*b840*/  UMOV UR5, URZ ;  /* 0x000000ff00057c82 */ /* 0x000fe20008000000 */
[----:B------:R-:W-:Y:S02]  /*b850*/  IMAD.U32 R221, RZ, RZ, UR4 ;  /* 0x00000004ffdd7e24 */ /* 0x000fe4000f8e00ff */
[----:B------:R-:W-:Y:S02]  /*b860*/  IMAD.SHL.U32 R156, R156, 0x4, RZ ;  /* 0x000000049c9c7824 */ /* 0x000fe400078e00ff */
[----:B------:R-:W-:-:S03]  /*b870*/  IMAD.U32 R220, RZ, RZ, UR5 ;  /* 0x00000005ffdc7e24 */ /* 0x000fc6000f8e00ff */
        /* <DEDUP_REMOVED lines=12> */
.L_x_2106:
[----:B------:R-:W-:Y:S05]  /*b940*/  BSYNC.RECONVERGENT B0 ;  /* 0x0000000000007941 */ /* 0x000fea0003800200 */
.L_x_2041:
[----:B-----5:R-:W-:Y:S01]  /*b950*/  FMUL.FTZ R11, R152, R160 ;  /* 0x000000a0980b7220 */ /* 0x020fe20000410000 */
[----:B0-----:R-:W-:Y:S01]  /*b960*/  FMUL.FTZ R12, R153, R161 ;  /* 0x000000a1990c7220 */ /* 0x001fe20000410000 */
[----:B-1234-:R-:W0:Y:S01]  /*b970*/  S2R R223, SR_TID.X ;  /* 0x0000000000df7919 */ /* 0x01ee220000002100 */
[----:B------:R-:W-:Y:S01]  /*b980*/  UMOV UR4, 0xffffffff ;  /* 0xffffffff00047882 */ /* 0x000fe20000000000 */
        /* <DEDUP_REMOVED lines=15> */
[----:B------:R-:W-:Y:S01]  /*ba80*/  FFMA.FTZ R12, R139, R175, R12 ;  /* 0x000000af8b0c7223 */ /* 0x000fe2000001000c */
[----:B0-----:R-:W-:Y:S02]  /*ba90*/  LOP3.LUT R156, R223, 0x1, RZ, 0xc0, !PT ;  /* 0x00000001df9c7812 */ /* 0x001fe400078ec0ff */
        /* <DEDUP_REMOVED lines=48> */
[----:B------:R0:W1:Y:S02]  /*bda0*/  SHFL.BFLY PT, R14, R13, 0x1, 0x1f ;  /* 0x0c201f000d0e7f89 */ /* 0x00006400000e0000 */
.L_x_2250:
[----:B------:R-:W-:Y:S01]  /*bdb0*/  ISETP.EQ.U32.OR P1, PT, R156, 0x1, P1 ;  /* 0x000000019c00780c */ /* 0x000fe20000f22470 */
        /* <DEDUP_REMOVED lines=9> */
[----:B0-----:R-:W1:Y:S08]  /*be50*/  @P1 LDC.64 R12, c[0x0][0x448] ;  /* 0x00011200ff0c1b82 */ /* 0x001e700000000a00 */
[----:B------:R-:W0:Y:S01]  /*be60*/  @P2 LDC.64 R14, c[0x0][0x438] ;  /* 0x00010e00ff0e2b82 */ /* 0x000e220000000a00 */
[----:B-1----:R-:W-:-:S04]  /*be70*/  @P1 IMAD.WIDE.U32 R12, R225, 0x4, R12 ;  /* 0x00000004e10c1825 */ /* 0x002fc800078e000c */
[----:B0-----:R-:W-:Y:S02]  /*be80*/  @P2 IMAD.WIDE R14, R9, 0x4, R14 ;  /* 0x00000004090e2825 */ /* 0x001fe400078e020e */
[----:B------:R-:W2:Y:S04]  /*be90*/  @P1 LDG.E R12, desc[UR36][R12.64] ;  /* 0x000000240c0c1981 */ /* 0x000ea8000c1e1900 */
[----:B------:R-:W3:Y:S01]  /*bea0*/  @P2 LDG.E R14, desc[UR36][R14.64] ;  /* 0x000000240e0e2981 */ /* 0x000ee2000c1e1900 */
[----:B------:R-:W-:-:S04]  /*beb0*/  @P1 ISETP.GE.AND P3, PT, R27, R25, PT ;  /* 0x000000191b00120c */ /* 0x000fc80003f66270 */
[----:B------:R-:W-:-:S04]  /*bec0*/  @P1 SEL R27, R18, RZ, !P3 ;  /* 0x000000ff121b1207 */ /* 0x000fc80005800000 */
[----:B------:R-:W-:-:S04]  /*bed0*/  @P1 IADD3 R27, PT, PT, R24, R27, -R16 ;  /* 0x0000001b181b1210 */ /* 0x000fc80007ffe810 */
[----:B------:R-:W-:Y:S01]  /*bee0*/  @P1 I2FP.F32.S32 R156, R27 ;  /* 0x0000001b009c1245 */ /* 0x000fe20000201400 */
[----:B---3--:R-:W-:-:S04]  /*bef0*/  @P2 FADD.FTZ R11, R11, R14 ;  /* 0x0000000e0b0b2221 */ /* 0x008fc80000010000 */
[----:B--2---:R-:W-:-:S05]  /*bf00*/  @P1 FFMA.FTZ R11, R156, R12, R11 ;  /* 0x0000000c9c0b1223 */ /* 0x004fca000001000b */
[----:B------:R1:W-:Y:S01]  /*bf10*/  STS [R21], R11 ;  /* 0x0000000b15007388 */ /* 0x0003e20000000800 */
[----:B------:R-:W-:-:S07]  /*bf20*/  @!P4 FMNMX.FTZ R0, R0, R11, !PT ;  /* 0x0000000b0000c209 */ /* 0x000fce0007810000 */
.L_x_2173:
[----:B------:R-:W-:Y:S05]  /*bf30*/  BSYNC.RECONVERGENT B0 ;  /* 0x0000000000007941 */ /* 0x000fea0003800200 */
.L_x_2172:
[----:B-1----:R-:W-:Y:S01]  /*bf40*/  VIADD R11, R24, 0x3f ;  /* 0x0000003f180b7836 */ /* 0x002fe20000000000 */
[----:B------:R-:W-:Y:S01]  /*bf50*/  IADD3 R8, P2, PT, R8, 0x40, RZ ;  /* 0x0000004008087810 */ /* 0x000fe20007f5e0ff */
[----:B------:R-:W-:Y:S02]  /*bf60*/  VIADD R24, R24, 0x40 ;  /* 0x0000004018187836 */ /* 0x000fe40000000000 */
[----:B------:R-:W-:Y:S01]  /*bf70*/  VIADD R21, R21, 0x100 ;  /* 0x0000010015157836 */ /* 0x000fe20000000000 */
[----:B------:R-:W-:Y:S01]  /*bf80*/  ISETP.GE.AND P1, PT, R11, R20, PT ;  /* 0x000000140b00720c */ /* 0x000fe20003f26270 */
[----:B------:R-:W-:Y:S02]  /*bf90*/  VIADD R9, R9, 0x40 ;  /* 0x0000004009097836 */ /* 0x000fe40000000000 */
[----:B------:R-:W-:-:S10]  /*bfa0*/  IMAD.X R10, RZ, RZ, R10, P2 ;  /* 0x000000ffff0a7224 */ /* 0x000fd400010e060a */
[----:B------:R-:W-:Y:S05]  /*bfb0*/  @!P1 BRA `(.L_x_2174) ;  /* 0xffffff6800049947 */ /* 0x000fea000383ffff */
.L_x_2040:
[----:B-1----:R-:W-:Y:S05]  /*bfc0*/  BSYNC B1 ;  /* 0x0000000000017941 */ /* 0x002fea0003800000 */
.L_x_2039:
        /* <DEDUP_REMOVED lines=8> */
[----:B------:R0:W1:Y:S02]  /*c050*/  SHFL.BFLY PT, R14, R6, 0x2, 0x1f ;  /* 0x0c401f00060e7f89 */ /* 0x00006400000e0000 */
.L_x_2256:
[----:B-----5:R-:W4:Y:S01]  /*c060*/  S2R R18, SR_CgaCtaId ;  /* 0x0000000000127919 */ /* 0x020f220000008800 */
[----:B------:R-:W-:Y:S01]  /*c070*/  LOP3.LUT P0, R7, R223, 0x1f, RZ, 0xc0, !PT ;  /* 0x0000001fdf077812 */ /* 0x000fe2000780c0ff */
[----:B------:R-:W-:Y:S05]  /*c080*/  WARPSYNC.ALL ;  /* 0x0000000000007948 */ /* 0x000fea0003800000 */
[----:B------:R-:W-:Y:S02]  /*c090*/  MOV R15, 0x400 ;  /* 0x00000400000f7802 */ /* 0x000fe40000000f00 */
[----:B-1----:R-:W-:Y:S02]  /*c0a0*/  FMNMX.FTZ R5, R6, R14, !PT ;  /* 0x0000000e06057209 */ /* 0x002fe40007810000 */
[----:B----4-:R-:W-:-:S04]  /*c0b0*/  LEA R8, R18, R15, 0x18 ;  /* 0x0000000f12087211 */ /* 0x010fc800078ec0ff */
[----:B---3--:R-:W-:-:S05]  /*c0c0*/  @!P0 LEA.HI R0, R223, R8, RZ, 0x1d ;  /* 0x00000008df008211 */ /* 0x008fca00078fe8ff */
[----:B------:R-:W-:Y:S01]  /*c0d0*/  @!P0 STS [R0], R5 ;  /* 0x0000000500008388 */ /* 0x000fe20000000800 */
[----:B------:R-:W-:Y:S01]  /*c0e0*/  BAR.SYNC.DEFER_BLOCKING 0x0 ;  /* 0x0000000000007b1d */ /* 0x000fe20000010000 */
[C---:B------:R-:W-:Y:S01]  /*c0f0*/  ISETP.GT.U32.AND P0, PT, R7.reuse, 0x3, PT ;  /* 0x000000030700780c */ /* 0x040fe20003f04070 */
[----:B------:R-:W-:Y:S02]  /*c100*/  IMAD.MOV.U32 R9, RZ, RZ, -0x800001 ;  /* 0xff7fffffff097424 */ /* 0x000fe400078e00ff */
[----:B0-----:R-:W-:Y:S02]  /*c110*/  IMAD R6, R7, 0x4, R8 ;  /* 0x0000000407067824 */ /* 0x001fe400078e0208 */
[----:B------:R-:W-:Y:S01]  /*c120*/  BSSY.RECONVERGENT B0, `(.L_x_2176) ;  /* 0x0000154000007945 */ /* 0x000fe20003800200 */
[----:B------:R-:W-:-:S07]  /*c130*/  IMAD.MOV.U32 R12, RZ, RZ, RZ ;  /* 0x000000ffff0c7224 */ /* 0x000fce00078e00ff */
[----:B------:R-:W0:Y:S04]  /*c140*/  @!P0 LDS R9, [R6] ;  /* 0x0000000006098984 */ /* 0x000e280000000800 */
[----:B0-----:R-:W0:Y:S02]  /*c150*/  SHFL.BFLY PT, R0, R9, 0x2, 0x1f ;  /* 0x0c401f0009007f89 */ /* 0x001e2400000e0000 */
[----:B0-----:R-:W-:Y:S01]  /*c160*/  FMNMX.FTZ R10, R0, R9, !PT ;  /* 0x00000009000a7209 */ /* 0x001fe20007810000 */
[----:B------:R-:W-:-:S04]  /*c170*/  IMAD.SHL.U32 R0, R223, 0x4, RZ ;  /* 0x00000004df007824 */ /* 0x000fc800078e00ff */
        /* <DEDUP_REMOVED lines=13> */
[----:B------:R-:W-:-:S03]  /*c250*/  IMAD.MOV.U32 R12, RZ, RZ, RZ ;  /* 0x000000ffff0c7224 */ /* 0x000fc600078e00ff */
[----:B------:R-:W-:-:S04]  /*c260*/  IADD3 R10, PT, PT, -R22, R9, R10 ;  /* 0x00000009160a7210 */ /* 0x000fc80007ffe10a */
[C---:B------:R-:W-:Y:S02]  /*c270*/  LOP3.LUT R9, R10.reuse, 0x180, RZ, 0xc0, !PT ;  /* 0x000001800a097812 */ /* 0x040fe400078ec0ff */
[----:B------:R-:W-:Y:S02]  /*c280*/  ISETP.GE.U32.AND P1, PT, R10, 0x180, PT ;  /* 0x000001800a00780c */ /* 0x000fe40003f26070 */
[----:B------:R-:W-:Y:S01]  /*c290*/  ISETP.NE.AND P0, PT, R9, 0x180, PT ;  /* 0x000001800900780c */ /* 0x000fe20003f05270 */
[----:B------:R-:W-:-:S12]  /*c2a0*/  IMAD.MOV.U32 R9, RZ, RZ, R5 ;  /* 0x000000ffff097224 */ /* 0x000fd800078e0005 */
[----:B------:R-:W-:Y:S05]  /*c2b0*/  @!P0 BRA `(.L_x_2180) ;  /* 0x00000000004c8947 */ /* 0x000fea0003800000 */
[----:B------:R-:W-:Y:S01]  /*c2c0*/  VIADD R11, R15, 0x420 ;  /* 0x000004200f0b7836 */ /* 0x000fe20000000000 */
[----:B------:R-:W-:Y:S01]  /*c2d0*/  LEA.HI R9, R10, 0x1, RZ, 0x19 ;  /* 0x000000010a097811 */ /* 0x000fe200078fc8ff */
[----:B------:R-:W-:-:S03]  /*c2e0*/  IMAD.MOV.U32 R12, RZ, RZ, RZ ;  /* 0x000000ffff0c7224 */ /* 0x000fc600078e00ff */
[----:B------:R-:W-:Y:S02]  /*c2f0*/  LEA R11, R18, R11, 0x18 ;  /* 0x0000000b120b7211 */ /* 0x000fe400078ec0ff */
[----:B------:R-:W-:Y:S01]  /*c300*/  LOP3.LUT R10, R9, 0x3, RZ, 0xc0, !PT ;  /* 0x00000003090a7812 */ /* 0x000fe200078ec0ff */
[----:B------:R-:W-:Y:S02]  /*c310*/  IMAD.MOV.U32 R9, RZ, RZ, R5 ;  /* 0x000000ffff097224 */ /* 0x000fe400078e0005 */
[----:B------:R-:W-:Y:S02]  /*c320*/  IMAD.IADD R11, R0, 0x1, R11 ;  /* 0x00000001000b7824 */ /* 0x000fe400078e020b */
[----:B------:R-:W-:-:S07]  /*c330*/  IMAD.MOV R10, RZ, RZ, -R10 ;  /* 0x000000ffff0a7224 */ /* 0x000fce00078e0a0a */
.L_x_2181:
        /* <DEDUP_REMOVED lines=11> */
.L_x_2180:
[----:B------:R-:W-:Y:S05]  /*c3f0*/  BSYNC.RECONVERGENT B1 ;  /* 0x0000000000017941 */ /* 0x000fea0003800200 */
.L_x_2179:
[----:B------:R-:W-:Y:S05]  /*c400*/  @!P1 BRA `(.L_x_2177) ;  /* 0x0000001000949947 */ /* 0x000fea0003800000 */
[----:B------:R-:W-:Y:S01]  /*c410*/  IMAD.IADD R11, R16, 0x1, -R9 ;  /* 0x00000001100b7824 */ /* 0x000fe200078e0a09 */
[----:B------:R-:W-:Y:S01]  /*c420*/  BSSY.RECONVERGENT B1, `(.L_x_2182) ;  /* 0x000006f000017945 */ /* 0x000fe20003800200 */
[----:B------:R-:W-:Y:S01]  /*c430*/  VIADD R15, R15, 0x420 ;  /* 0x000004200f0f7836 */ /* 0x000fe20000000000 */
[----:B------:R-:W-:Y:S01]  /*c440*/  PLOP3.LUT P0, PT, PT, PT, PT, 0x80, 0x8 ;  /* 0x000000000008781c */ /* 0x000fe20003f0f070 */
[----:B------:R-:W-:Y:S01]  /*c450*/  IMAD.SHL.U32 R10, R22, 0x4, RZ ;  /* 0x00000004160a7824 */ /* 0x000fe200078e00ff */
[----:B------:R-:W-:Y:S02]  /*c460*/  ISETP.GT.AND P1, PT, R11, 0x600, PT ;  /* 0x000006000b00780c */ /* 0x000fe40003f24270 */
[----:B------:R-:W-:Y:S01]  /*c470*/  LEA R15, R18, R15, 0x18 ;  /* 0x0000000f120f7211 */ /* 0x000fe200078ec0ff */
[----:B------:R-:W-:-:S05]  /*c480*/  IMAD R10, R9, 0x4, -R10 ;  /* 0x00000004090a7824 */ /* 0x000fca00078e0a0a */
[----:B------:R-:W-:-:S05]  /*c490*/  IADD3 R10, PT, PT, R10, 0x400, R15 ;  /* 0x000004000a0a7810 */ /* 0x000fca0007ffe00f */
[----:B------:R-:W-:Y:S05]  /*c4a0*/  @!P1 BRA `(.L_x_2183) ;  /* 0x0000000400989947 */ /* 0x000fea0003800000 */
[----:B------:R-:W-:Y:S01]  /*c4b0*/  PLOP3.LUT P0, PT, PT, PT, PT, 0x8, 0x80 ;  /* 0x000000000080781c */ /* 0x000fe20003f0e170 */
[----:B------:R-:W-:-:S12]  /*c4c0*/  VIADD R40, R16, 0xfffffa00 ;  /* 0xfffffa0010287836 */ /* 0x000fd80000000000 */
.L_x_2184:
        /* <DEDUP_REMOVED lines=8> */
[----:B------:R-:W5:Y:S04]  /*c550*/  LDS R25, [R10+0x800] ;  /* 0x000800000a197984 */ /* 0x000f680000000800 */
[----:B------:R-:W5:Y:S04]  /*c560*/  LDS R27, [R10+0xa00] ;  /* 0x000a00000a1b7984 */ /* 0x000f680000000800 */
[----:B--2---:R-:W2:Y:S04]  /*c570*/  LDS R29, [R10+0xc00] ;  /* 0x000c00000a1d7984 */ /* 0x004ea80000000800 */
[----:B------:R-:W2:Y:S01]  /*c580*/  LDS R31, [R10+0xe00] ;  /* 0x000e00000a1f7984 */ /* 0x000ea20000000800 */
[----:B-1----:R-:W-:-:S03]  /*c590*/  FADD.FTZ R11, -R42, R11 ;  /* 0x0000000b2a0b7221 */ /* 0x002fc60000010100 */
[----:B------:R-:W1:Y:S01]  /*c5a0*/  LDS R32, [R10+0x1000] ;  /* 0x001000000a207984 */ /* 0x000e620000000800 */
[C---:B0-----:R-:W-:Y:S01]  /*c5b0*/  FADD.FTZ R13, -R42.reuse, R13 ;  /* 0x0000000d2a0d7221 */ /* 0x041fe20000010100 */
[----:B------:R-:W-:Y:S02]  /*c5c0*/  FMUL.FTZ R11, R11, 1.4426950216293334961 ;  /* 0x3fb8aa3b0b0b7820 */ /* 0x000fe40000410000 */
[----:B------:R-:W0:Y:S01]  /*c5d0*/  LDS R34, [R10+0x1200] ;  /* 0x001200000a227984 */ /* 0x000e220000000800 */
[----:B------:R-:W-:Y:S01]  /*c5e0*/  FMUL.FTZ R13, R13, 1.4426950216293334961 ;  /* 0x3fb8aa3b0d0d7820 */ /* 0x000fe20000410000 */
[C---:B---3--:R-:W-:Y:S02]  /*c5f0*/  FADD.FTZ R14, -R42.reuse, R14 ;  /* 0x0000000e2a0e7221 */ /* 0x048fe40000010100 */
[----:B------:R-:W3:Y:S01]  /*c600*/  LDS R36, [R10+0x1400] ;  /* 0x001400000a247984 */ /* 0x000ee20000000800 */
[----:B------:R-:W2:Y:S01]  /*c610*/  MUFU.EX2 R11, R11 ;  /* 0x0000000b000b7308 */ /* 0x000ea20000000800 */
[----:B----4-:R-:W-:Y:S01]  /*c620*/  FADD.FTZ R15, -R42, R15 ;  /* 0x0000000f2a0f7221 */ /* 0x010fe20000010100 */
[----:B------:R-:W-:Y:S01]  /*c630*/  FMUL.FTZ R14, R14, 1.4426950216293334961 ;  /* 0x3fb8aa3b0e0e7820 */ /* 0x000fe20000410000 */
[----:B------:R-:W4:Y:S01]  /*c640*/  LDS R37, [R10+0x1600] ;  /* 0x001600000a257984 */ /* 0x000f220000000800 */
[----:B------:R-:W2:Y:S01]  /*c650*/  MUFU.EX2 R13, R13 ;  /* 0x0000000d000d7308 */ /* 0x000ea20000000800 */
[C---:B-----5:R-:W-:Y:S01]  /*c660*/  FADD.FTZ R20, -R42.reuse, R18 ;  /* 0x000000122a147221 */ /* 0x060fe20000010100 */
[----:B------:R-:W-:Y:S01]  /*c670*/  FMUL.FTZ R18, R15, 1.4426950216293334961 ;  /* 0x3fb8aa3b0f127820 */ /* 0x000fe20000410000 */
[----:B------:R-:W5:Y:S01]  /*c680*/  LDS R38, [R10+0x1800] ;  /* 0x001800000a267984 */ /* 0x000f620000000800 */
[----:B------:R-:W2:Y:S01]  /*c690*/  MUFU.EX2 R15, R14 ;  /* 0x0000000e000f7308 */ /* 0x000ea20000000800 */
[----:B------:R-:W-:Y:S01]  /*c6a0*/  FADD.FTZ R24, -R42, R21 ;  /* 0x000000152a187221 */ /* 0x000fe20000010100 */
[----:B------:R-:W-:Y:S01]  /*c6b0*/  FMUL.FTZ R20, R20, 1.4426950216293334961 ;  /* 0x3fb8aa3b14147820 */ /* 0x000fe20000410000 */
[----:B------:R-:W5:Y:S01]  /*c6c0*/  LDS R39, [R10+0x1a00] ;  /* 0x001a00000a277984 */ /* 0x000f620000000800 */
[----:B------:R-:W1:Y:S01]  /*c6d0*/  MUFU.EX2 R21, R18 ;  /* 0x0000001200157308 */ /* 0x000e620000000800 */
[----:B------:R-:W-:Y:S01]  /*c6e0*/  FADD.FTZ R26, -R42, R25 ;  /* 0x000000192a1a7221 */ /* 0x000fe20000010100 */
[----:B--2---:R-:W-:Y:S01]  /*c6f0*/  FADD.FTZ R12, R11, R12 ;  /* 0x0000000c0b0c7221 */ /* 0x004fe20000010000 */
[----:B------:R-:W-:Y:S01]  /*c700*/  FMUL.FTZ R24, R24, 1.4426950216293334961 ;  /* 0x3fb8aa3b18187820 */ /* 0x000fe20000410000 */
[----:B------:R-:W2:Y:S01]  /*c710*/  MUFU.EX2 R25, R20 ;  /* 0x0000001400197308 */ /* 0x000ea20000000800 */
[----:B------:R-:W-:Y:S01]  /*c720*/  FADD.FTZ R28, -R42, R27 ;  /* 0x0000001b2a1c7221 */ /* 0x000fe20000010100 */
[----:B------:R-:W-:Y:S01]  /*c730*/  FADD.FTZ R12, R12, R13 ;  /* 0x0000000d0c0c7221 */ /* 0x000fe20000010000 */
[----:B------:R-:W-:Y:S01]  /*c740*/  FMUL.FTZ R26, R26, 1.4426950216293334961 ;  /* 0x3fb8aa3b1a1a7820 */ /* 0x000fe20000410000 */
[----:B------:R-:W0:Y:S01]  /*c750*/  MUFU.EX2 R27, R24 ;  /* 0x00000018001b7308 */ /* 0x000e220000000800 */
[----:B------:R-:W-:Y:S01]  /*c760*/  FADD.FTZ R30, -R42, R29 ;  /* 0x0000001d2a1e7221 */ /* 0x000fe20000010100 */
[----:B------:R-:W-:Y:S01]  /*c770*/  FADD.FTZ R12, R12, R15 ;  /* 0x0000000f0c0c7221 */ /* 0x000fe20000010000 */
[----:B------:R-:W-:Y:S01]  /*c780*/  FMUL.FTZ R28, R28, 1.4426950216293334961 ;  /* 0x3fb8aa3b1c1c7820 */ /* 0x000fe20000410000 */
[----:B------:R-:W3:Y:S01]  /*c790*/  MUFU.EX2 R29, R26 ;  /* 0x0000001a001d7308 */ /* 0x000ee20000000800 */
[----:B------:R-:W-:Y:S01]  /*c7a0*/  FADD.FTZ R14, -R42, R31 ;  /* 0x0000001f2a0e7221 */ /* 0x000fe20000010100 */
[----:B-1----:R-:W-:Y:S01]  /*c7b0*/  FADD.FTZ R12, R12, R21 ;  /* 0x000000150c0c7221 */ /* 0x002fe20000010000 */
[----:B------:R-:W-:Y:S01]  /*c7c0*/  FMUL.FTZ R30, R30, 1.4426950216293334961 ;  /* 0x3fb8aa3b1e1e7820 */ /* 0x000fe20000410000 */
[----:B------:R-:W1:Y:S01]  /*c7d0*/  MUFU.EX2 R31, R28 ;  /* 0x0000001c001f7308 */ /* 0x000e620000000800 */
[----:B------:R-:W-:Y:S01]  /*c7e0*/  FMUL.FTZ R14, R14, 1.4426950216293334961 ;  /* 0x3fb8aa3b0e0e7820 */ /* 0x000fe20000410000 */
[----:B--2---:R-:W-:Y:S01]  /*c7f0*/  FADD.FTZ R12, R12, R25 ;  /* 0x000000190c0c7221 */ /* 0x004fe20000010000 */
[----:B------:R-:W-:Y:S01]  /*c800*/  FADD.FTZ R32, -R42, R32 ;  /* 0x000000202a207221 */ /* 0x000fe20000010100 */
[----:B------:R-:W2:Y:S01]  /*c810*/  MUFU.EX2 R33, R30 ;  /* 0x0000001e00217308 */ /* 0x000ea20000000800 */
[----:B------:R4:W-:Y:S01]  /*c820*/  STS [R10+-0x400], R11 ;  /* 0xfffc000b0a007388 */ /* 0x0009e20000000800 */
[----:B0-----:R-:W-:Y:S01]  /*c830*/  FADD.FTZ R12, R12, R27 ;  /* 0x0000001b0c0c7221 */ /* 0x001fe20000010000 */
[----:B------:R-:W-:Y:S01]  /*c840*/  FADD.FTZ R34, -R42, R34 ;  /* 0x000000222a227221 */ /* 0x000fe20000010100 */
[----:B------:R-:W-:Y:S01]  /*c850*/  FMUL.FTZ R32, R32, 1.4426950216293334961 ;  /* 0x3fb8aa3b20207820 */ /* 0x000fe20000410000 */
[----:B------:R0:W0:Y:S01]  /*c860*/  MUFU.EX2 R35, R14 ;  /* 0x0000000e00237308 */ /* 0x0000220000000800 */
[----:B---3--:R-:W-:Y:S01]  /*c870*/  FADD.FTZ R12, R12, R29 ;  /* 0x0000001d0c0c7221 */ /* 0x008fe20000010000 */
[----:B------:R-:W-:Y:S01]  /*c880*/  FADD.FTZ R36, -R42, R36 ;  /* 0x000000242a247221 */ /* 0x000fe20000010100 */
[----:B------:R-:W-:Y:S01]  /*c890*/  FMUL.FTZ R34, R34, 1.4426950216293334961 ;  /* 0x3fb8aa3b22227820 */ /* 0x000fe20000410000 */
[----:B------:R3:W-:Y:S01]  /*c8a0*/  STS [R10+-0x200], R13 ;  /* 0xfffe000d0a007388 */ /* 0x0007e20000000800 */
[----:B-1----:R-:W-:Y:S01]  /*c8b0*/  FADD.FTZ R12, R12, R31 ;  /* 0x0000001f0c0c7221 */ /* 0x002fe20000010000 */
[----:B----4-:R-:W1:Y:S01]  /*c8c0*/  MUFU.EX2 R11, R32 ;  /* 0x00000020000b7308 */ /* 0x010e620000000800 */
[----:B------:R-:W-:Y:S01]  /*c8d0*/  FADD.FTZ R37, -R42, R37 ;  /* 0x000000252a257221 */ /* 0x000fe20000010100 */
[----:B------:R-:W-:Y:S01]  /*c8e0*/  FMUL.FTZ R36, R36, 1.4426950216293334961 ;  /* 0x3fb8aa3b24247820 */ /* 0x000fe20000410000 */
[----:B--2---:R-:W-:Y:S01]  /*c8f0*/  FADD.FTZ R12, R12, R33 ;  /* 0x000000210c0c7221 */ /* 0x004fe20000010000 */
[----:B-----5:R-:W-:Y:S01]  /*c900*/  FADD.FTZ R38, -R42, R38 ;  /* 0x000000262a267221 */ /* 0x020fe20000010100 */
[----:B0-----:R-:W-:Y:S01]  /*c910*/  FMUL.FTZ R14, R37, 1.4426950216293334961 ;  /* 0x3fb8aa3b250e7820 */ /* 0x001fe20000410000 */
[----:B------:R-:W-:Y:S01]  /*c920*/  STS [R10], R15 ;  /* 0x0000000f0a007388 */ /* 0x000fe20000000800 */
[----:B------:R-:W-:Y:S01]  /*c930*/  MUFU.EX2 R37, R36 ;  /* 0x0000002400257308 */ /* 0x000fe20000000800 */
[----:B------:R-:W-:Y:S01]  /*c940*/  FADD.FTZ R12, R12, R35 ;  /* 0x000000230c0c7221 */ /* 0x000fe20000010000 */
[----:B------:R-:W-:Y:S01]  /*c950*/  FADD.FTZ R18, -R42, R39 ;  /* 0x000000272a127221 */ /* 0x000fe20000010100 */
[----:B------:R-:W-:Y:S01]  /*c960*/  FMUL.FTZ R38, R38, 1.4426950216293334961 ;  /* 0x3fb8aa3b26267820 */ /* 0x000fe20000410000 */
[----:B---3--:R-:W0:Y:S01]  /*c970*/  MUFU.EX2 R13, R34 ;  /* 0x00000022000d7308 */ /* 0x008e220000000800 */
[----:B------:R-:W-:Y:S01]  /*c980*/  STS [R10+0x200], R21 ;  /* 0x000200150a007388 */ /* 0x000fe20000000800 */
[----:B------:R-:W-:Y:S01]  /*c990*/  FMUL.FTZ R18, R18, 1.4426950216293334961 ;  /* 0x3fb8aa3b12127820 */ /* 0x000fe20000410000 */
[----:B-1----:R-:W-:Y:S01]  /*c9a0*/  FADD.FTZ R12, R12, R11 ;  /* 0x0000000b0c0c7221 */ /* 0x002fe20000010000 */
        /* <DEDUP_REMOVED lines=20> */
[----:B0-----:R-:W-:Y:S01]  /*caf0*/  VIADD R10, R10, 0x2000 ;  /* 0x000020000a0a7836 */ /* 0x001fe20000000000 */
[----:B------:R-:W-:Y:S06]  /*cb00*/  @!P1 BRA `(.L_x_2184) ;  /* 0xfffffff800709947 */ /* 0x000fec000383ffff */
.L_x_2183:
[----:B------:R-:W-:Y:S05]  /*cb10*/  BSYNC.RECONVERGENT B1 ;  /* 0x0000000000017941 */ /* 0x000fea0003800200 */
.L_x_2182:
[----:B------:R-:W-:Y:S01]  /*cb20*/  IMAD.IADD R11, R16, 0x1, -R9 ;  /* 0x00000001100b7824 */ /* 0x000fe200078e0a09 */
[----:B------:R-:W-:Y:S04]  /*cb30*/  BSSY.RECONVERGENT B1, `(.L_x_2185) ;  /* 0x0000036000017945 */ /* 0x000fe80003800200 */
        /* <DEDUP_REMOVED lines=9> */
[----:B------:R-:W2:Y:S04]  /*cbd0*/  LDS R21, [R10+0x600] ;  /* 0x000600000a157984 */ /* 0x000ea80000000800 */
[----:B------:R-:W2:Y:S04]  /*cbe0*/  LDS R25, [R10+0x800] ;  /* 0x000800000a197984 */ /* 0x000ea80000000800 */
[----:B------:R-:W2:Y:S01]  /*cbf0*/  LDS R27, [R10+0xa00] ;  /* 0x000a00000a1b7984 */ /* 0x000ea20000000800 */
[C---:B-1----:R-:W-:Y:S01]  /*cc00*/  FADD.FTZ R11, -R42.reuse, R11 ;  /* 0x0000000b2a0b7221 */ /* 0x042fe20000010100 */
[----:B0-----:R-:W-:-:S03]  /*cc10*/  FADD.FTZ R13, -R42, R13 ;  /* 0x0000000d2a0d7221 */ /* 0x001fc60000010100 */
[----:B------:R-:W-:Y:S01]  /*cc20*/  FMUL.FTZ R11, R11, 1.4426950216293334961 ;  /* 0x3fb8aa3b0b0b7820 */ /* 0x000fe20000410000 */
[----:B------:R-:W-:Y:S01]  /*cc30*/  FMUL.FTZ R13, R13, 1.4426950216293334961 ;  /* 0x3fb8aa3b0d0d7820 */ /* 0x000fe20000410000 */
[----:B---3--:R-:W-:-:S04]  /*cc40*/  FADD.FTZ R14, -R42, R14 ;  /* 0x0000000e2a0e7221 */ /* 0x008fc80000010100 */
[----:B------:R-:W0:Y:S01]  /*cc50*/  MUFU.EX2 R11, R11 ;  /* 0x0000000b000b7308 */ /* 0x000e220000000800 */
[----:B----4-:R-:W-:Y:S01]  /*cc60*/  FADD.FTZ R15, -R42, R15 ;  /* 0x0000000f2a0f7221 */ /* 0x010fe20000010100 */
[----:B------:R-:W-:Y:S02]  /*cc70*/  FMUL.FTZ R14, R14, 1.4426950216293334961 ;  /* 0x3fb8aa3b0e0e7820 */ /* 0x000fe40000410000 */
[----:B------:R-:W1:Y:S01]  /*cc80*/  MUFU.EX2 R13, R13 ;  /* 0x0000000d000d7308 */ /* 0x000e620000000800 */
[C---:B-----5:R-:W-:Y:S01]  /*cc90*/  FADD.FTZ R20, -R42.reuse, R18 ;  /* 0x000000122a147221 */ /* 0x060fe20000010100 */
[----:B------:R-:W-:Y:S02]  /*cca0*/  FMUL.FTZ R18, R15, 1.4426950216293334961 ;  /* 0x3fb8aa3b0f127820 */ /* 0x000fe40000410000 */
[----:B------:R-:W3:Y:S01]  /*ccb0*/  MUFU.EX2 R15, R14 ;  /* 0x0000000e000f7308 */ /* 0x000ee20000000800 */
[----:B--2---:R-:W-:Y:S01]  /*ccc0*/  FADD.FTZ R24, -R42, R21 ;  /* 0x000000152a187221 */ /* 0x004fe20000010100 */
[----:B------:R-:W-:-:S02]  /*ccd0*/  FMUL.FTZ R20, R20, 1.4426950216293334961 ;  /* 0x3fb8aa3b14147820 */ /* 0x000fc40000410000 */
[----:B------:R-:W2:Y:S01]  /*cce0*/  MUFU.EX2 R21, R18 ;  /* 0x0000001200157308 */ /* 0x000ea20000000800 */
[----:B------:R-:W-:Y:S01]  /*ccf0*/  FADD.FTZ R26, -R42, R25 ;  /* 0x000000192a1a7221 */ /* 0x000fe20000010100 */
[----:B0-----:R-:W-:Y:S01]  /*cd00*/  FADD.FTZ R12, R12, R11 ;  /* 0x0000000b0c0c7221 */ /* 0x001fe20000010000 */
[----:B------:R-:W-:Y:S01]  /*cd10*/  FMUL.FTZ R24, R24, 1.4426950216293334961 ;  /* 0x3fb8aa3b18187820 */ /* 0x000fe20000410000 */
[----:B------:R-:W0:Y:S01]  /*cd20*/  MUFU.EX2 R25, R20 ;  /* 0x0000001400197308 */ /* 0x000e220000000800 */
[----:B------:R-:W-:Y:S01]  /*cd30*/  FADD.FTZ R28, -R42, R27 ;  /* 0x0000001b2a1c7221 */ /* 0x000fe20000010100 */
[----:B-1----:R-:W-:Y:S01]  /*cd40*/  FADD.FTZ R12, R12, R13 ;  /* 0x0000000d0c0c7221 */ /* 0x002fe20000010000 */
[----:B------:R-:W-:Y:S01]  /*cd50*/  FMUL.FTZ R26, R26, 1.4426950216293334961 ;  /* 0x3fb8aa3b1a1a7820 */ /* 0x000fe20000410000 */
[----:B------:R-:W1:Y:S01]  /*cd60*/  MUFU.EX2 R27, R24 ;  /* 0x00000018001b7308 */ /* 0x000e620000000800 */
[----:B------:R-:W-:Y:S01]  /*cd70*/  FMUL.FTZ R28, R28, 1.4426950216293334961 ;  /* 0x3fb8aa3b1c1c7820 */ /* 0x000fe20000410000 */
[----:B---3--:R-:W-:Y:S01]  /*cd80*/  FADD.FTZ R12, R12, R15 ;  /* 0x0000000f0c0c7221 */ /* 0x008fe20000010000 */
[----:B------:R-:W-:Y:S01]  /*cd90*/  STS [R10+-0x400], R11 ;  /* 0xfffc000b0a007388 */ /* 0x000fe20000000800 */
[----:B------:R-:W3:Y:S02]  /*cda0*/  MUFU.EX2 R29, R26 ;  /* 0x0000001a001d7308 */ /* 0x000ee40000000800 */
[----:B--2---:R-:W-:Y:S01]  /*cdb0*/  FADD.FTZ R12, R12, R21 ;  /* 0x000000150c0c7221 */ /* 0x004fe20000010000 */
[----:B------:R-:W-:Y:S01]  /*cdc0*/  STS [R10+-0x200], R13 ;  /* 0xfffe000d0a007388 */ /* 0x000fe20000000800 */
[----:B------:R-:W2:Y:S02]  /*cdd0*/  MUFU.EX2 R31, R28 ;  /* 0x0000001c001f7308 */ /* 0x000ea40000000800 */
[----:B0-----:R-:W-:Y:S01]  /*cde0*/  FADD.FTZ R12, R12, R25 ;  /* 0x000000190c0c7221 */ /* 0x001fe20000010000 */
[----:B------:R-:W-:Y:S03]  /*cdf0*/  STS [R10], R15 ;  /* 0x0000000f0a007388 */ /* 0x000fe60000000800 */
[----:B-1----:R-:W-:Y:S01]  /*ce00*/  FADD.FTZ R12, R12, R27 ;  /* 0x0000001b0c0c7221 */ /* 0x002fe20000010000 */
[----:B------:R-:W-:Y:S03]  /*ce10*/  STS [R10+0x200], R21 ;  /* 0x000200150a007388 */ /* 0x000fe60000000800 */
[----:B---3--:R-:W-:Y:S01]  /*ce20*/  FADD.FTZ R12, R12, R29 ;  /* 0x0000001d0c0c7221 */ /* 0x008fe20000010000 */
[----:B------:R-:W-:Y:S03]  /*ce30*/  STS [R10+0x400], R25 ;  /* 0x000400190a007388 */ /* 0x000fe60000000800 */
[----:B--2---:R-:W-:Y:S01]  /*ce40*/  FADD.FTZ R12, R12, R31 ;  /* 0x0000001f0c0c7221 */ /* 0x004fe20000010000 */
[----:B------:R-:W-:Y:S04]  /*ce50*/  STS [R10+0x600], R27 ;  /* 0x0006001b0a007388 */ /* 0x000fe80000000800 */
[----:B------:R-:W-:Y:S04]  /*ce60*/  STS [R10+0x800], R29 ;  /* 0x0008001d0a007388 */ /* 0x000fe80000000800 */
[----:B------:R0:W-:Y:S02]  /*ce70*/  STS [R10+0xa00], R31 ;  /* 0x000a001f0a007388 */ /* 0x0001e40000000800 */
[----:B0-----:R-:W-:-:S07]  /*ce80*/  VIADD R10, R10, 0x1000 ;  /* 0x000010000a0a7836 */ /* 0x001fce0000000000 */
.L_x_2186:
[----:B------:R-:W-:Y:S05]  /*ce90*/  BSYNC.RECONVERGENT B1 ;  /* 0x0000000000017941 */ /* 0x000fea0003800200 */
.L_x_2185:
[----:B------:R-:W-:-:S13]  /*cea0*/  ISETP.LT.OR P0, PT, R9, R16, P0 ;  /* 0x000000100900720c */ /* 0x000fda0000701670 */
        /* <DEDUP_REMOVED lines=26> */
.L_x_2178:
[----:B------:R-:W0:Y:S01]  /*d050*/  S2UR UR4, SR_CTAID.Y ;  /* 0x00000000000479c3 */ /* 0x000e220000002600 */
[----:B------:R-:W-:Y:S01]  /*d060*/  VIADDMNMX R9, R5, 0x80, R16, !PT ;  /* 0x0000008005097846 */ /* 0x000fe20007800110 */
[----:B------:R-:W-:Y:S01]  /*d070*/  BSSY.RECONVERGENT B1, `(.L_x_2187) ;  /* 0x0000026000017945 */ /* 0x000fe20003800200 */
[----:B------:R-:W-:-:S04]  /*d080*/  LOP3.LUT R12, RZ, R223, RZ, 0x33, !PT ;  /* 0x000000dfff0c7212 */ /* 0x000fc800078e33ff */
[----:B------:R-:W-:Y:S01]  /*d090*/  IADD3 R13, PT, PT, -R22, R9, R12 ;  /* 0x00000009160d7210 */ /* 0x000fe20007ffe10c */
[----:B------:R-:W-:-:S03]  /*d0a0*/  IMAD.MOV.U32 R12, RZ, RZ, RZ ;  /* 0x000000ffff0c7224 */ /* 0x000fc600078e00ff */
[C---:B------:R-:W-:Y:S02]  /*d0b0*/  LOP3.LUT R9, R13.reuse, 0x180, RZ, 0xc0, !PT ;  /* 0x000001800d097812 */ /* 0x040fe400078ec0ff */
[----:B------:R-:W-:Y:S02]  /*d0c0*/  ISETP.GE.U32.AND P0, PT, R13, 0x180, PT ;  /* 0x000001800d00780c */ /* 0x000fe40003f06070 */
[----:B------:R-:W-:Y:S01]  /*d0d0*/  ISETP.NE.AND P1, PT, R9, 0x180, PT ;  /* 0x000001800900780c */ /* 0x000fe20003f25270 */
[----:B------:R-:W-:Y:S02]  /*d0e0*/  IMAD.MOV.U32 R9, RZ, RZ, R5 ;  /* 0x000000ffff097224 */ /* 0x000fe400078e0005 */
[----:B0-----:R-:W-:-:S05]  /*d0f0*/  IMAD R24, R157, UR4, RZ ;  /* 0x000000049d187c24 */ /* 0x001fca000f8e02ff */
[----:B------:R-:W-:-:S05]  /*d100*/  SHF.R.S32.HI R26, RZ, 0x1f, R24 ;  /* 0x0000001fff1a7819 */ /* 0x000fca0000011418 */
[----:B------:R-:W-:Y:S05]  /*d110*/  @!P1 BRA `(.L_x_2188) ;  /* 0x00000000006c9947 */ /* 0x000fea0003800000 */
[----:B------:R-:W-:Y:S01]  /*d120*/  VIADD R15, R15, 0x420 ;  /* 0x000004200f0f7836 */ /* 0x000fe20000000000 */
[----:B------:R-:W-:Y:S01]  /*d130*/  LEA.HI R9, R13, 0x1, RZ, 0x19 ;  /* 0x000000010d097811 */ /* 0x000fe200078fc8ff */
[----:B------:R-:W-:Y:S01]  /*d140*/  IMAD.MOV.U32 R12, RZ, RZ, RZ ;  /* 0x000000ffff0c7224 */ /* 0x000fe200078e00ff */
[--C-:B------:R-:W-:Y:S02]  /*d150*/  IADD3 R20, P1, P2, R24, R10, R5.reuse ;  /* 0x0000000a18147210 */ /* 0x100fe40007a3e005 */
[----:B------:R-:W-:Y:S02]  /*d160*/  LEA R15, R18, R15, 0x18 ;  /* 0x0000000f120f7211 */ /* 0x000fe400078ec0ff */
[----:B------:R-:W-:Y:S01]  /*d170*/  LOP3.LUT R10, R9, 0x3, RZ, 0xc0, !PT ;  /* 0x00000003090a7812 */ /* 0x000fe200078ec0ff */
[----:B------:R-:W-:Y:S01]  /*d180*/  IMAD.MOV.U32 R9, RZ, RZ, R5 ;  /* 0x000000ffff097224 */ /* 0x000fe200078e0005 */
[----:B------:R-:W-:Y:S01]  /*d190*/  IADD3.X R11, PT, PT, R26, R11, RZ, P1, P2 ;  /* 0x0000000b1a0b7210 */ /* 0x000fe20000fe44ff */
[----:B------:R-:W-:-:S02]  /*d1a0*/  IMAD.IADD R13, R0, 0x1, R15 ;  /* 0x00000001000d7824 */ /* 0x000fc400078e020f */
[----:B------:R-:W-:-:S07]  /*d1b0*/  IMAD.MOV R14, RZ, RZ, -R10 ;  /* 0x000000ffff0e7224 */ /* 0x000fce00078e0a0a */
.L_x_2189:
[----:B------:R-:W-:-:S06]  /*d1c0*/  IMAD.MOV.U32 R10, RZ, RZ, R20 ;  /* 0x000000ffff0a7224 */ /* 0x000fcc00078e0014 */
[----:B------:R0:W3:Y:S01]  /*d1d0*/  LDG.E.U8 R10, desc[UR36][R10.64] ;  /* 0x000000240a0a7981 */ /* 0x0000e2000c1e1100 */
[----:B------:R-:W-:Y:S01]  /*d1e0*/  VIADD R14, R14, 0x1 ;  /* 0x000000010e0e7836 */ /* 0x000fe20000000000 */
[----:B------:R-:W-:Y:S01]  /*d1f0*/  IADD3 R20, P2, PT, R20, 0x80, RZ ;  /* 0x0000008014147810 */ /* 0x000fe20007f5e0ff */
[----:B------:R-:W-:-:S04]  /*d200*/  VIADD R9, R9, 0x80 ;  /* 0x0000008009097836 */ /* 0x000fc80000000000 */
        /* <DEDUP_REMOVED lines=12> */
.L_x_2188:
[----:B------:R-:W-:Y:S05]  /*d2d0*/  BSYNC.RECONVERGENT B1 ;  /* 0x0000000000017941 */ /* 0x000fea0003800200 */
.L_x_2187:
[----:B------:R-:W-:Y:S05]  /*d2e0*/  @!P0 BRA `(.L_x_2177) ;  /* 0x0000000000dc8947 */ /* 0x000fea0003800000 */
[----:B------:R-:W0:Y:S01]  /*d2f0*/  S2R R14, SR_CgaCtaId ;  /* 0x00000000000e7919 */ /* 0x000e220000008800 */
[----:B------:R-:W3:Y:S01]  /*d300*/  LDCU.64 UR4, c[0x0][0x420] ;  /* 0x00008400ff0477ac */ /* 0x000ee20008000a00 */
[----:B------:R-:W-:Y:S01]  /*d310*/  MOV R11, 0x400 ;  /* 0x00000400000b7802 */ /* 0x000fe20000000f00 */
[----:B------:R-:W-:-:S04]  /*d320*/  IMAD.SHL.U32 R10, R22, 0x4, RZ ;  /* 0x00000004160a7824 */ /* 0x000fc800078e00ff */
[----:B------:R-:W-:Y:S02]  /*d330*/  VIADD R11, R11, 0x420 ;  /* 0x000004200b0b7836 */ /* 0x000fe40000000000 */
[----:B------:R-:W-:Y:S01]  /*d340*/  IMAD R10, R9, 0x4, -R10 ;  /* 0x00000004090a7824 */ /* 0x000fe200078e0a0a */
[----:B---3--:R-:W-:-:S04]  /*d350*/  IADD3 R15, P0, P1, R24, UR4, R9 ;  /* 0x00000004180f7c10 */ /* 0x008fc8000f91e009 */
[----:B------:R-:W-:Y:S02]  /*d360*/  IADD3 R15, P2, PT, R15, 0x100, RZ ;  /* 0x000001000f0f7810 */ /* 0x000fe40007f5e0ff */
[----:B0-----:R-:W-:Y:S02]  /*d370*/  LEA R13, R14, R11, 0x18 ;  /* 0x0000000b0e0d7211 */ /* 0x001fe400078ec0ff */
[----:B------:R-:W-:Y:S02]  /*d380*/  IADD3.X R11, PT, PT, R26, UR5, RZ, P0, P1 ;  /* 0x000000051a0b7c10 */ /* 0x000fe400087e24ff */
[----:B------:R-:W-:-:S03]  /*d390*/  IADD3 R13, PT, PT, R10, 0x400, R13 ;  /* 0x000004000a0d7810 */ /* 0x000fc60007ffe00d */
[----:B------:R-:W-:-:S07]  /*d3a0*/  IMAD.X R11, RZ, RZ, R11, P2 ;  /* 0x000000ffff0b7224 */ /* 0x000fce00010e060b */
.L_x_2190:
[----:B------:R-:W-:-:S05]  /*d3b0*/  IMAD.MOV.U32 R10, RZ, RZ, R15 ;  /* 0x000000ffff0a7224 */ /* 0x000fca00078e000f */
[----:B------:R-:W3:Y:S04]  /*d3c0*/  LDG.E.U8 R20, desc[UR36][R10.64+-0x100] ;  /* 0xffff00240a147981 */ /* 0x000ee8000c1e1100 */
[----:B------:R-:W4:Y:S04]  /*d3d0*/  LDG.E.U8 R14, desc[UR36][R10.64+-0x80] ;  /* 0xffff80240a0e7981 */ /* 0x000f28000c1e1100 */
[----:B------:R-:W5:Y:S04]  /*d3e0*/  LDG.E.U8 R15, desc[UR36][R10.64] ;  /* 0x000000240a0f7981 */ /* 0x000f68000c1e1100 */
[----:B------:R-:W2:Y:S01]  /*d3f0*/  LDG.E.U8 R18, desc[UR36][R10.64+0x80] ;  /* 0x000080240a127981 */ /* 0x000ea2000c1e1100 */
[----:B------:R-:W-:-:S02]  /*d400*/  IMAD.MOV.U32 R24, RZ, RZ, RZ ;  /* 0x000000ffff187224 */ /* 0x000fc400078e00ff */
[----:B------:R-:W-:Y:S02]  /*d410*/  IMAD.MOV.U32 R26, RZ, RZ, RZ ;  /* 0x000000ffff1a7224 */ /* 0x000fe400078e00ff */
[----:B------:R-:W-:Y:S01]  /*d420*/  VIADD R9, R9, 0x200 ;  /* 0x0000020009097836 */ /* 0x000fe20000000000 */
[----:B---3--:R-:W-:Y:S02]  /*d430*/  ISETP.NE.AND P0, PT, R20, RZ, PT ;  /* 0x000000ff1400720c */ /* 0x008fe40003f05270 */
[----:B----4-:R-:W-:Y:S02]  /*d440*/  ISETP.NE.AND P1, PT, R14, RZ, PT ;  /* 0x000000ff0e00720c */ /* 0x010fe40003f25270 */
[----:B-----5:R-:W-:Y:S02]  /*d450*/  ISETP.NE.AND P2, PT, R15, RZ, PT ;  /* 0x000000ff0f00720c */ /* 0x020fe40003f45270 */
[----:B--2---:R-:W-:-:S07]  /*d460*/  ISETP.NE.AND P3, PT, R18, RZ, PT ;  /* 0x000000ff1200720c */ /* 0x004fce0003f65270 */
        /* <DEDUP_REMOVED lines=12> */
[----:B------:R-:W-:Y:S01]  /*d530*/  ISETP.GE.AND P0, PT, R9, R16, PT ;  /* 0x000000100900720c */ /* 0x000fe20003f06270 */
[----:B---3--:R-:W-:Y:S01]  /*d540*/  @!P3 FADD.FTZ R25, -R42, R25 ;  /* 0x000000192a19b221 */ /* 0x008fe20000010100 */
[----:B------:R-:W1:Y:S01]  /*d550*/  @!P1 MUFU.EX2 R18, R20 ;  /* 0x0000001400129308 */ /* 0x000e620000000800 */
[----:B------:R-:W-:-:S02]  /*d560*/  @!P2 FMUL.FTZ R21, R21, 1.4426950216293334961 ;  /* 0x3fb8aa3b1515a820 */ /* 0x000fc40000410000 */
[----:B------:R-:W-:Y:S02]  /*d570*/  @!P3 FMUL.FTZ R25, R25, 1.4426950216293334961 ;  /* 0x3fb8aa3b1919b820 */ /* 0x000fe40000410000 */
        /* <DEDUP_REMOVED lines=14> */
.L_x_2177:
[----:B------:R-:W-:Y:S05]  /*d660*/  BSYNC.RECONVERGENT B0 ;  /* 0x0000000000007941 */ /* 0x000fea0003800200 */
.L_x_2176:
[----:B0-----:R-:W0:Y:S01]  /*d670*/  SHFL.BFLY PT, R9, R12, 0x10, 0x1f ;  /* 0x0e001f000c097f89 */ /* 0x001e2200000e0000 */
[C---:B------:R-:W-:Y:S01]  /*d680*/  ISETP.NE.AND P0, PT, R7.reuse, RZ, PT ;  /* 0x000000ff0700720c */ /* 0x040fe20003f05270 */
[----:B------:R-:W3:Y:S01]  /*d690*/  LDCU.U8 UR6, c[0x0][0x48c] ;  /* 0x00009180ff0677ac */ /* 0x000ee20008000000 */
[----:B------:R-:W-:Y:S01]  /*d6a0*/  SHF.R.U32.HI R13, RZ, 0x5, R223 ;  /* 0x00000005ff0d7819 */ /* 0x000fe200000116df */
[----:B------:R-:W4:Y:S01]  /*d6b0*/  S2R R21, SR_CTAID.X ;  /* 0x0000000000157919 */ /* 0x000f220000002500 */
[----:B------:R-:W-:-:S09]  /*d6c0*/  ISETP.GT.U32.AND P1, PT, R7, 0x3, PT ;  /* 0x000000030700780c */ /* 0x000fd20003f24070 */
[----:B------:R-:W-:Y:S01]  /*d6d0*/  @!P0 IMAD R8, R13, 0x4, R8 ;  /* 0x000000040d088824 */ /* 0x000fe200078e0208 */
[----:B---3--:R-:W-:Y:S01]  /*d6e0*/  UISETP.NE.AND UP0, UPT, UR6, URZ, UPT ;  /* 0x000000ff0600728c */ /* 0x008fe2000bf05270 */
[----:B0-----:R-:W-:-:S05]  /*d6f0*/  FADD.FTZ R9, R9, R12 ;  /* 0x0000000c09097221 */ /* 0x001fca0000010000 */
        /* <DEDUP_REMOVED lines=10> */
[----:B------:R-:W-:-:S05]  /*d7a0*/  ISETP.GE.AND P0, PT, R5, R16, PT ;  /* 0x000000100500720c */ /* 0x000fca0003f06270 */
[----:B------:R-:W0:Y:S04]  /*d7b0*/  @!P1 LDS R15, [R6+0x10] ;  /* 0x00001000060f9984 */ /* 0x000e280000000800 */
[----:B0-----:R-:W0:Y:S02]  /*d7c0*/  SHFL.BFLY PT, R10, R15, 0x2, 0x1f ;  /* 0x0c401f000f0a7f89 */ /* 0x001e2400000e0000 */
[----:B0-----:R-:W-:-:S05]  /*d7d0*/  FADD.FTZ R10, R10, R15 ;  /* 0x0000000f0a0a7221 */ /* 0x001fca0000010000 */
[----:B------:R-:W0:Y:S02]  /*d7e0*/  SHFL.BFLY PT, R7, R10, 0x1, 0x1f ;  /* 0x0c201f000a077f89 */ /* 0x000e2400000e0000 */
[----:B0-----:R-:W-:Y:S01]  /*d7f0*/  FADD.FTZ R9, R10, R7 ;  /* 0x000000070a097221 */ /* 0x001fe20000010000 */
[----:B------:R-:W-:-:S05]  /*d800*/  CS2R R6, SRZ ;  /* 0x0000000000067805 */ /* 0x000fca000001ff00 */
[----:B------:R-:W0:Y:S02]  /*d810*/  SHFL.IDX PT, R9, R9, RZ, 0x1f ;  /* 0x00001fff09097589 */ /* 0x000e2400000e0000 */
[----:B0-----:R-:W-:-:S04]  /*d820*/  FADD.FTZ R11, R9, 9.9999999747524270788e-07 ;  /* 0x358637bd090b7421 */ /* 0x001fc80000010000 */
[----:B------:R0:W3:Y:S01]  /*d830*/  MUFU.RCP R39, R11 ;  /* 0x0000000b00277308 */ /* 0x0000e20000001000 */
[----:B----4-:R-:W-:Y:S05]  /*d840*/  BRA.U !UP0, `(.L_x_2191) ;  /* 0x0000000108247547 */ /* 0x010fea000b800000 */
[----:B------:R-:W4:Y:S01]  /*d850*/  S2R R8, SR_CTAID.Y ;  /* 0x0000000000087919 */ /* 0x000f220000002600 */
[----:B------:R-:W4:Y:S08]  /*d860*/  LDC R7, c[0x0][0x3f8] ;  /* 0x0000fe00ff077b82 */ /* 0x000f300000000800 */
[----:B------:R-:W5:Y:S08]  /*d870*/  LDC R6, c[0x0][0x488] ;  /* 0x00012200ff067b82 */ /* 0x000f700000000800 */
[----:B------:R-:W5:Y:S08]  /*d880*/  LDC R9, c[0x0][0x40c] ;  /* 0x00010300ff097b82 */ /* 0x000f700000000800 */
[----:B0-----:R-:W0:Y:S01]  /*d890*/  LDC R11, c[0x0][0x3f4] ;  /* 0x0000fd00ff0b7b82 */ /* 0x001e220000000800 */
[----:B----4-:R-:W-:-:S04]  /*d8a0*/  IMAD R7, R8, R7, R21 ;  /* 0x0000000708077224 */ /* 0x010fc800078e0215 */
[----:B-----5:R-:W-:-:S04]  /*d8b0*/  IMAD R6, R7, R6, R9 ;  /* 0x0000000607067224 */ /* 0x020fc800078e0209 */
[----:B0-----:R-:W-:-:S05]  /*d8c0*/  IMAD R6, R6, R11, RZ ;  /* 0x0000000b06067224 */ /* 0x001fca00078e02ff */
[----:B------:R-:W-:-:S07]  /*d8d0*/  SHF.R.S32.HI R7, RZ, 0x1f, R6 ;  /* 0x0000001fff077819 */ /* 0x000fce0000011406 */
.L_x_2191:
        /* <DEDUP_REMOVED lines=12> */
[----:B------:R-:W4:Y:S01]  /*d9a0*/  S2UR UR5, SR_CgaCtaId ;  /* 0x00000000000579c3 */ /* 0x000f220000008800 */
        /* <DEDUP_REMOVED lines=8> */
[----:B----4-:R-:W-:-:S06]  /*da30*/  ULEA UR4, UR5, UR4, 0x18 ;  /* 0x0000000405047291 */ /* 0x010fcc000f8ec0ff */
[----:B------:R-:W-:-:S07]  /*da40*/  VIADD R6, R0, UR4 ;  /* 0x0000000400067c36 */ /* 0x000fce0008000000 */
.L_x_2197:
[----:B------:R-:W3:Y:S01]  /*da50*/  LDS R8, [R6] ;  /* 0x0000000006087984 */ /* 0x000ee20000000800 */
[----:B------:R-:W-:-:S05]  /*da60*/  VIADD R7, R7, 0x1 ;  /* 0x0000000107077836 */ /* 0x000fca0000000000 */
[----:B------:R-:W-:Y:S01]  /*da70*/  ISETP.NE.AND P0, PT, R7, RZ, PT ;  /* 0x000000ff0700720c */ /* 0x000fe20003f05270 */
[----:B---3--:R-:W-:-:S05]  /*da80*/  FMUL.FTZ R9, R8, R39 ;  /* 0x0000002708097220 */ /* 0x008fca0000410000 */
[----:B------:R3:W-:Y:S02]  /*da90*/  STS [R6], R9 ;  /* 0x0000000906007388 */ /* 0x0007e40000000800 */
[----:B---3--:R-:W-:-:S05]  /*daa0*/  VIADD R6, R6, 0x200 ;  /* 0x0000020006067836 */ /* 0x008fca0000000000 */
[----:B------:R-:W-:Y:S05]  /*dab0*/  @P0 BRA `(.L_x_2197) ;  /* 0xfffffffc00e40947 */ /* 0x000fea000383ffff */
.L_x_2196:
[----:B------:R-:W-:Y:S05]  /*dac0*/  BSYNC.RECONVERGENT B1 ;  /* 0x0000000000017941 */ /* 0x000fea0003800200 */
.L_x_2195:
[----:B------:R-:W-:Y:S05]  /*dad0*/  @!P1 BRA `(.L_x_2193) ;  /* 0x0000001000d09947 */ /* 0x000fea0003800000 */
[----:B------:R-:W4:Y:S01]  /*dae0*/  S2R R8, SR_CgaCtaId ;  /* 0x0000000000087919 */ /* 0x000f220000008800 */
[----:B------:R-:W-:Y:S01]  /*daf0*/  IMAD.IADD R6, R16, 0x1, -R5 ;  /* 0x0000000110067824 */ /* 0x000fe200078e0a05 */
[----:B------:R-:W-:Y:S01]  /*db00*/  MOV R7, 0x400 ;  /* 0x0000040000077802 */ /* 0x000fe20000000f00 */
[----:B------:R-:W-:Y:S01]  /*db10*/  BSSY.RECONVERGENT B1, `(.L_x_2198) ;  /* 0x000003f000017945 */ /* 0x000fe20003800200 */
[----:B------:R-:W-:Y:S02]  /*db20*/  PLOP3.LUT P0, PT, PT, PT, PT, 0x80, 0x8 ;  /* 0x000000000008781c */ /* 0x000fe40003f0f070 */
[----:B------:R-:W-:Y:S01]  /*db30*/  ISETP.GT.AND P1, PT, R6, 0x600, PT ;  /* 0x000006000600780c */ /* 0x000fe20003f24270 */
[----:B------:R-:W-:Y:S02]  /*db40*/  IMAD.SHL.U32 R6, R22, 0x4, RZ ;  /* 0x0000000416067824 */ /* 0x000fe400078e00ff */
[----:B------:R-:W-:Y:S02]  /*db50*/  VIADD R7, R7, 0x420 ;  /* 0x0000042007077836 */ /* 0x000fe40000000000 */
[----:B------:R-:W-:-:S03]  /*db60*/  IMAD R6, R5, 0x4, -R6 ;  /* 0x0000000405067824 */ /* 0x000fc600078e0a06 */
[----:B----4-:R-:W-:-:S04]  /*db70*/  LEA R7, R8, R7, 0x18 ;  /* 0x0000000708077211 */ /* 0x010fc800078ec0ff */
[----:B------:R-:W-:Y:S01]  /*db80*/  IADD3 R6, PT, PT, R6, 0x400, R7 ;  /* 0x0000040006067810 */ /* 0x000fe20007ffe007 */
[----:B------:R-:W-:Y:S06]  /*db90*/  @!P1 BRA `(.L_x_2199) ;  /* 0x0000000000d89947 */ /* 0x000fec0003800000 */
[----:B------:R-:W-:Y:S01]  /*dba0*/  PLOP3.LUT P0, PT, PT, PT, PT, 0x8, 0x80 ;  /* 0x000000000080781c */ /* 0x000fe20003f0e170 */
[----:B------:R-:W-:-:S12]  /*dbb0*/  VIADD R40, R16, 0xfffffa00 ;  /* 0xfffffa0010287836 */ /* 0x000fd80000000000 */
.L_x_2200:
[----:B------:R-:W3:Y:S01]  /*dbc0*/  LDS R7, [R6+-0x400] ;  /* 0xfffc000006077984 */ /* 0x000ee20000000800 */
[----:B------:R-:W-:-:S03]  /*dbd0*/  VIADD R5, R5, 0x800 ;  /* 0x0000080005057836 */ /* 0x000fc60000000000 */
[----:B------:R-:W4:Y:S02]  /*dbe0*/  LDS R8, [R6+-0x200] ;  /* 0xfffe000006087984 */ /* 0x000f240000000800 */
[----:B------:R-:W-:Y:S02]  /*dbf0*/  ISETP.GE.AND P1, PT, R5, R40, PT ;  /* 0x000000280500720c */ /* 0x000fe40003f26270 */
[----:B------:R-:W0:Y:S04]  /*dc00*/  LDS R10, [R6] ;  /* 0x00000000060a7984 */ /* 0x000e280000000800 */
[----:B------:R-:W5:Y:S04]  /*dc10*/  LDS R12, [R6+0x200] ;  /* 0x00020000060c7984 */ /* 0x000f680000000800 */
[----:B------:R-:W1:Y:S04]  /*dc20*/  LDS R14, [R6+0x400] ;  /* 0x00040000060e7984 */ /* 0x000e680000000800 */
[----:B------:R-:W1:Y:S04]  /*dc30*/  LDS R18, [R6+0x600] ;  /* 0x0006000006127984 */ /* 0x000e680000000800 */
[----:B------:R-:W-:Y:S04]  /*dc40*/  LDS R20, [R6+0x800] ;  /* 0x0008000006147984 */ /* 0x000fe80000000800 */
[----:B------:R-:W1:Y:S04]  /*dc50*/  LDS R24, [R6+0xa00] ;  /* 0x000a000006187984 */ /* 0x000e680000000800 */
[----:B------:R-:W1:Y:S04]  /*dc60*/  LDS R26, [R6+0xc00] ;  /* 0x000c0000061a7984 */ /* 0x000e680000000800 */
[----:B--2---:R-:W2:Y:S04]  /*dc70*/  LDS R28, [R6+0xe00] ;  /* 0x000e0000061c7984 */ /* 0x004ea80000000800 */
[----:B------:R-:W2:Y:S01]  /*dc80*/  LDS R30, [R6+0x1000] ;  /* 0x00100000061e7984 */ /* 0x000ea20000000800 */
[----:B---3--:R-:W-:-:S03]  /*dc90*/  FMUL.FTZ R7, R39, R7 ;  /* 0x0000000727077220 */ /* 0x008fc60000410000 */
[----:B------:R-:W3:Y:S01]  /*dca0*/  LDS R32, [R6+0x1200] ;  /* 0x0012000006207984 */ /* 0x000ee20000000800 */
[----:B----4-:R-:W-:-:S03]  /*dcb0*/  FMUL.FTZ R9, R39, R8 ;  /* 0x0000000827097220 */ /* 0x010fc60000410000 */
[----:B------:R-:W4:Y:S01]  /*dcc0*/  LDS R34, [R6+0x1400] ;  /* 0x0014000006227984 */ /* 0x000f220000000800 */
[----:B0-----:R-:W-:-:S03]  /*dcd0*/  FMUL.FTZ R11, R39, R10 ;  /* 0x0000000a270b7220 */ /* 0x001fc60000410000 */
[----:B------:R-:W0:Y:S01]  /*dce0*/  LDS R36, [R6+0x1600] ;  /* 0x0016000006247984 */ /* 0x000e220000000800 */
[----:B-----5:R-:W-:-:S03]  /*dcf0*/  FMUL.FTZ R15, R39, R12 ;  /* 0x0000000c270f7220 */ /* 0x020fc60000410000 */
[----:B------:R-:W5:Y:S01]  /*dd00*/  LDS R37, [R6+0x1800] ;  /* 0x0018000006257984 */ /* 0x000f620000000800 */
[----:B-1----:R-:W-:-:S03]  /*dd10*/  FMUL.FTZ R25, R39, R14 ;  /* 0x0000000e27197220 */ /* 0x002fc60000410000 */
[----:B------:R-:W1:Y:S01]  /*dd20*/  LDS R38, [R6+0x1a00] ;  /* 0x001a000006267984 */ /* 0x000e620000000800 */
[----:B------:R-:W-:-:S03]  /*dd30*/  FMUL.FTZ R27, R39, R18 ;  /* 0x00000012271b7220 */ /* 0x000fc60000410000 */
[----:B------:R2:W-:Y:S04]  /*dd40*/  STS [R6+-0x400], R7 ;  /* 0xfffc000706007388 */ /* 0x0005e80000000800 */
[----:B------:R3:W-:Y:S01]  /*dd50*/  STS [R6+-0x200], R9 ;  /* 0xfffe000906007388 */ /* 0x0007e20000000800 */
[----:B------:R-:W-:-:S03]  /*dd60*/  FMUL.FTZ R29, R39, R24 ;  /* 0x00000018271d7220 */ /* 0x000fc60000410000 */
[----:B------:R4:W-:Y:S01]  /*dd70*/  STS [R6], R11 ;  /* 0x0000000b06007388 */ /* 0x0009e20000000800 */
[C---:B------:R-:W-:Y:S01]  /*dd80*/  FMUL.FTZ R31, R39.reuse, R26 ;  /* 0x0000001a271f7220 */ /* 0x040fe20000410000 */
[C---:B--2---:R-:W-:Y:S02]  /*dd90*/  FMUL.FTZ R7, R39.reuse, R20 ;  /* 0x0000001427077220 */ /* 0x044fe40000410000 */
[----:B------:R0:W-:Y:S01]  /*dda0*/  STS [R6+0x200], R15 ;  /* 0x0002000f06007388 */ /* 0x0001e20000000800 */
[----:B------:R-:W-:-:S03]  /*ddb0*/  FMUL.FTZ R33, R39, R28 ;  /* 0x0000001c27217220 */ /* 0x000fc60000410000 */
[----:B------:R1:W-:Y:S01]  /*ddc0*/  STS [R6+0x400], R25 ;  /* 0x0004001906007388 */ /* 0x0003e20000000800 */
[C---:B------:R-:W-:Y:S01]  /*ddd0*/  FMUL.FTZ R35, R39.reuse, R30 ;  /* 0x0000001e27237220 */ /* 0x040fe20000410000 */
[C---:B---3--:R-:W-:Y:S02]  /*dde0*/  FMUL.FTZ R9, R39.reuse, R32 ;  /* 0x0000002027097220 */ /* 0x048fe40000410000 */
[----:B------:R-:W-:Y:S01]  /*ddf0*/  STS [R6+0x600], R27 ;  /* 0x0006001b06007388 */ /* 0x000fe20000000800 */
[----:B----4-:R-:W-:-:S03]  /*de00*/  FMUL.FTZ R11, R39, R34 ;  /* 0x00000022270b7220 */ /* 0x010fc60000410000 */
[----:B------:R-:W-:Y:S01]  /*de10*/  STS [R6+0x800], R7 ;  /* 0x0008000706007388 */ /* 0x000fe20000000800 */
[----:B0-----:R-:W-:-:S03]  /*de20*/  FMUL.FTZ R15, R39, R36 ;  /* 0x00000024270f7220 */ /* 0x001fc60000410000 */
[----:B------:R-:W-:Y:S01]  /*de30*/  STS [R6+0xa00], R29 ;  /* 0x000a001d06007388 */ /* 0x000fe20000000800 */
[----:B-----5:R-:W-:-:S03]  /*de40*/  FMUL.FTZ R37, R39, R37 ;  /* 0x0000002527257220 */ /* 0x020fc60000410000 */
        /* <DEDUP_REMOVED lines=11> */
.L_x_2199:
[----:B------:R-:W-:Y:S05]  /*df00*/  BSYNC.RECONVERGENT B1 ;  /* 0x0000000000017941 */ /* 0x000fea0003800200 */
.L_x_2198:
[----:B------:R-:W-:Y:S01]  /*df10*/  IMAD.IADD R7, R16, 0x1, -R5 ;  /* 0x0000000110077824 */ /* 0x000fe200078e0a05 */
[----:B------:R-:W-:Y:S04]  /*df20*/  BSSY.RECONVERGENT B1, `(.L_x_2201) ;  /* 0x000001e000017945 */ /* 0x000fe80003800200 */
[----:B------:R-:W-:-:S13]  /*df30*/  ISETP.GT.AND P1, PT, R7, 0x200, PT ;  /* 0x000002000700780c */ /* 0x000fda0003f24270 */
[----:B------:R-:W-:Y:S05]  /*df40*/  @!P1 BRA `(.L_x_2202) ;  /* 0x00000000006c9947 */ /* 0x000fea0003800000 */
[----:B------:R-:W3:Y:S01]  /*df50*/  LDS R7, [R6+-0x400] ;  /* 0xfffc000006077984 */ /* 0x000ee20000000800 */
[----:B------:R-:W-:Y:S01]  /*df60*/  PLOP3.LUT P0, PT, PT, PT, PT, 0x8, 0x80 ;  /* 0x000000000080781c */ /* 0x000fe20003f0e170 */
[----:B------:R-:W-:Y:S02]  /*df70*/  VIADD R5, R5, 0x400 ;  /* 0x0000040005057836 */ /* 0x000fe40000000000 */
[----:B------:R-:W4:Y:S04]  /*df80*/  LDS R8, [R6+-0x200] ;  /* 0xfffe000006087984 */ /* 0x000f280000000800 */
[----:B------:R-:W0:Y:S04]  /*df90*/  LDS R10, [R6] ;  /* 0x00000000060a7984 */ /* 0x000e280000000800 */
[----:B------:R-:W5:Y:S04]  /*dfa0*/  LDS R12, [R6+0x200] ;  /* 0x00020000060c7984 */ /* 0x000f680000000800 */
[----:B------:R-:W1:Y:S04]  /*dfb0*/  LDS R14, [R6+0x400] ;  /* 0x00040000060e7984 */ /* 0x000e680000000800 */
[----:B------:R-:W2:Y:S04]  /*dfc0*/  LDS R18, [R6+0x600] ;  /* 0x0006000006127984 */ /* 0x000ea80000000800 */
[----:B------:R-:W2:Y:S04]  /*dfd0*/  LDS R20, [R6+0x800] ;  /* 0x0008000006147984 */ /* 0x000ea80000000800 */
[----:B------:R-:W2:Y:S01]  /*dfe0*/  LDS R24, [R6+0xa00] ;  /* 0x000a000006187984 */ /* 0x000ea20000000800 */
[C---:B---3--:R-:W-:Y:S01]  /*dff0*/  FMUL.FTZ R7, R39.reuse, R7 ;  /* 0x0000000727077220 */ /* 0x048fe20000410000 */
[----:B----4-:R-:W-:-:S04]  /*e000*/  FMUL.FTZ R9, R39, R8 ;  /* 0x0000000827097220 */ /* 0x010fc80000410000 */
[----:B------:R-:W-:Y:S01]  /*e010*/  STS [R6+-0x400], R7 ;  /* 0xfffc000706007388 */ /* 0x000fe20000000800 */
[----:B0-----:R-:W-:-:S03]  /*e020*/  FMUL.FTZ R11, R39, R10 ;  /* 0x0000000a270b7220 */ /* 0x001fc60000410000 */
[----:B------:R-:W-:Y:S01]  /*e030*/  STS [R6+-0x200], R9 ;  /* 0xfffe000906007388 */ /* 0x000fe20000000800 */
[----:B-----5:R-:W-:-:S03]  /*e040*/  FMUL.FTZ R15, R39, R12 ;  /* 0x0000000c270f7220 */ /* 0x020fc60000410000 */
[----:B------:R-:W-:Y:S01]  /*e050*/  STS [R6], R11 ;  /* 0x0000000b06007388 */ /* 0x000fe20000000800 */
[----:B-1----:R-:W-:-:S03]  /*e060*/  FMUL.FTZ R25, R39, R14 ;  /* 0x0000000e27197220 */ /* 0x002fc60000410000 */
[----:B------:R-:W-:Y:S01]  /*e070*/  STS [R6+0x200], R15 ;  /* 0x0002000f06007388 */ /* 0x000fe20000000800 */
[----:B--2---:R-:W-:-:S03]  /*e080*/  FMUL.FTZ R27, R39, R18 ;  /* 0x00000012271b7220 */ /* 0x004fc60000410000 */
[----:B------:R-:W-:Y:S01]  /*e090*/  STS [R6+0x400], R25 ;  /* 0x0004001906007388 */ /* 0x000fe20000000800 */
[----:B------:R-:W-:-:S03]  /*e0a0*/  FMUL.FTZ R29, R39, R20 ;  /* 0x00000014271d7220 */ /* 0x000fc60000410000 */
[----:B------:R-:W-:Y:S01]  /*e0b0*/  STS [R6+0x600], R27 ;  /* 0x0006001b06007388 */ /* 0x000fe20000000800 */
[----:B------:R-:W-:-:S03]  /*e0c0*/  FMUL.FTZ R31, R39, R24 ;  /* 0x00000018271f7220 */ /* 0x000fc60000410000 */
[----:B------:R-:W-:Y:S04]  /*e0d0*/  STS [R6+0x800], R29 ;  /* 0x0008001d06007388 */ /* 0x000fe80000000800 */
[----:B------:R0:W-:Y:S02]  /*e0e0*/  STS [R6+0xa00], R31 ;  /* 0x000a001f06007388 */ /* 0x0001e40000000800 */
[----:B0-----:R-:W-:-:S07]  /*e0f0*/  VIADD R6, R6, 0x1000 ;  /* 0x0000100006067836 */ /* 0x001fce0000000000 */
.L_x_2202:
[----:B------:R-:W-:Y:S05]  /*e100*/  BSYNC.RECONVERGENT B1 ;  /* 0x0000000000017941 */ /* 0x000fea0003800200 */
.L_x_2201:
[----:B------:R-:W-:-:S13]  /*e110*/  ISETP.LT.OR P0, PT, R5, R16, P0 ;  /* 0x000000100500720c */ /* 0x000fda0000701670 */
[----:B------:R-:W-:Y:S05]  /*e120*/  @!P0 BRA `(.L_x_2193) ;  /* 0x0000000c003c8947 */ /* 0x000fea0003800000 */
[----:B------:R-:W3:Y:S04]  /*e130*/  LDS R5, [R6+-0x400] ;  /* 0xfffc000006057984 */ /* 0x000ee80000000800 */
[----:B------:R-:W4:Y:S04]  /*e140*/  LDS R7, [R6+-0x200] ;  /* 0xfffe000006077984 */ /* 0x000f280000000800 */
[----:B------:R-:W5:Y:S04]  /*e150*/  LDS R8, [R6] ;  /* 0x0000000006087984 */ /* 0x000f680000000800 */
[----:B------:R-:W0:Y:S01]  /*e160*/  LDS R10, [R6+0x200] ;  /* 0x00020000060a7984 */ /* 0x000e220000000800 */
[-C--:B---3--:R-:W-:Y:S01]  /*e170*/  FMUL.FTZ R5, R5, R39.reuse ;  /* 0x0000002705057220 */ /* 0x088fe20000410000 */
[----:B----4-:R-:W-:-:S04]  /*e180*/  FMUL.FTZ R7, R7, R39 ;  /* 0x0000002707077220 */ /* 0x010fc80000410000 */
[----:B------:R4:W-:Y:S01]  /*e190*/  STS [R6+-0x400], R5 ;  /* 0xfffc000506007388 */ /* 0x0009e20000000800 */
[----:B-----5:R-:W-:-:S03]  /*e1a0*/  FMUL.FTZ R9, R8, R39 ;  /* 0x0000002708097220 */ /* 0x020fc60000410000 */
[----:B------:R4:W-:Y:S01]  /*e1b0*/  STS [R6+-0x200], R7 ;  /* 0xfffe000706007388 */ /* 0x0009e20000000800 */
[----:B0-----:R-:W-:-:S03]  /*e1c0*/  FMUL.FTZ R11, R10, R39 ;  /* 0x000000270a0b7220 */ /* 0x001fc60000410000 */
[----:B------:R4:W-:Y:S04]  /*e1d0*/  STS [R6], R9 ;  /* 0x0000000906007388 */ /* 0x0009e80000000800 */
[----:B------:R4:W-:Y:S01]  /*e1e0*/  STS [R6+0x200], R11 ;  /* 0x0002000b06007388 */ /* 0x0009e20000000800 */
[----:B------:R-:W-:Y:S05]  /*e1f0*/  BRA `(.L_x_2193) ;  /* 0x0000000c00087947 */ /* 0x000fea0003800000 */
.L_x_2194:
        /* <DEDUP_REMOVED lines=9> */
[----:B------:R-:W5:Y:S01]  /*e290*/  LDCU.64 UR8, c[0x0][0x480] ;  /* 0x00009000ff0877ac */ /* 0x000f620008000a00 */
[----:B------:R-:W-:Y:S02]  /*e2a0*/  LEA.HI R8, R8, 0x1, RZ, 0x19 ;  /* 0x0000000108087811 */ /* 0x000fe400078fc8ff */
[----:B------:R-:W-:Y:S01]  /*e2b0*/  IADD3 R25, P0, PT, R5, R6, RZ ;  /* 0x0000000605197210 */ /* 0x000fe20007f1e0ff */
[----:B------:R-:W-:Y:S02]  /*e2c0*/  UMOV UR4, 0x400 ;  /* 0x0000040000047882 */ /* 0x000fe40000000000 */
[C---:B------:R-:W-:Y:S01]  /*e2d0*/  IMAD.SHL.U32 R9, R8.reuse, 0x80, RZ ;  /* 0x0000008008097824 */ /* 0x040fe200078e00ff */
[----:B------:R-:W-:Y:S01]  /*e2e0*/  UIADD3 UR4, UPT, UPT, UR4, 0x420, URZ ;  /* 0x0000042004047890 */ /* 0x000fe2000fffe0ff */
[----:B------:R-:W-:Y:S01]  /*e2f0*/  IMAD.X R14, RZ, RZ, R7, P0 ;  /* 0x000000ffff0e7224 */ /* 0x000fe200000e0607 */
[----:B------:R-:W-:-:S02]  /*e300*/  LOP3.LUT R8, R8, 0x3, RZ, 0xc0, !PT ;  /* 0x0000000308087812 */ /* 0x000fc400078ec0ff */
[----:B------:R-:W-:-:S03]  /*e310*/  LOP3.LUT R10, R9, 0x180, RZ, 0xc0, !PT ;  /* 0x00000180090a7812 */ /* 0x000fc600078ec0ff */
[----:B0-----:R-:W-:Y:S02]  /*e320*/  IMAD.MOV R11, RZ, RZ, -R8 ;  /* 0x000000ffff0b7224 */ /* 0x001fe400078e0a08 */
[----:B------:R-:W-:Y:S01]  /*e330*/  IMAD.IADD R5, R5, 0x1, R10 ;  /* 0x0000000105057824 */ /* 0x000fe200078e020a */
[----:B-----5:R-:W-:-:S04]  /*e340*/  LEA R12, P0, R25, UR8, 0x2 ;  /* 0x00000008190c7c11 */ /* 0x020fc8000f8010ff */
[----:B------:R-:W-:Y:S01]  /*e350*/  LEA.HI.X R25, R25, UR9, R14, 0x2, P0 ;  /* 0x0000000919197c11 */ /* 0x000fe200080f140e */
[----:B----4-:R-:W-:-:S06]  /*e360*/  ULEA UR4, UR5, UR4, 0x18 ;  /* 0x0000000405047291 */ /* 0x010fcc000f8ec0ff */
[----:B------:R-:W-:-:S07]  /*e370*/  VIADD R10, R0, UR4 ;  /* 0x00000004000a7c36 */ /* 0x000fce0008000000 */
.L_x_2205:
[----:B----4-:R-:W3:Y:S01]  /*e380*/  LDS R8, [R10] ;  /* 0x000000000a087984 */ /* 0x010ee20000000800 */
[----:B------:R-:W-:Y:S02]  /*e390*/  IMAD.MOV.U32 R9, RZ, RZ, R25 ;  /* 0x000000ffff097224 */ /* 0x000fe400078e0019 */
[----:B------:R-:W-:-:S05]  /*e3a0*/  VIADD R11, R11, 0x1 ;  /* 0x000000010b0b7836 */ /* 0x000fca0000000000 */
[----:B------:R-:W-:Y:S01]  /*e3b0*/  ISETP.NE.AND P0, PT, R11, RZ, PT ;  /* 0x000000ff0b00720c */ /* 0x000fe20003f05270 */
[----:B---3--:R-:W-:Y:S01]  /*e3c0*/  FMUL.FTZ R15, R8, R39 ;  /* 0x00000027080f7220 */ /* 0x008fe20000410000 */
[----:B------:R-:W-:Y:S01]  /*e3d0*/  IMAD.MOV.U32 R8, RZ, RZ, R12 ;  /* 0x000000ffff087224 */ /* 0x000fe200078e000c */
[----:B------:R-:W-:-:S03]  /*e3e0*/  IADD3 R12, P2, PT, R12, 0x200, RZ ;  /* 0x000002000c0c7810 */ /* 0x000fc60007f5e0ff */
[----:B------:R0:W-:Y:S02]  /*e3f0*/  STS [R10], R15 ;  /* 0x0000000f0a007388 */ /* 0x0001e40000000800 */
[----:B------:R-:W-:Y:S02]  /*e400*/  IMAD.X R25, RZ, RZ, R25, P2 ;  /* 0x000000ffff197224 */ /* 0x000fe400010e0619 */
[----:B------:R4:W-:Y:S01]  /*e410*/  STG.E desc[UR36][R8.64], R15 ;  /* 0x0000000f08007986 */ /* 0x0009e2000c101924 */
[----:B0-----:R-:W-:Y:S02]  /*e420*/  VIADD R10, R10, 0x200 ;  /* 0x000002000a0a7836 */ /* 0x001fe40000000000 */
[----:B------:R-:W-:Y:S05]  /*e430*/  @P0 BRA `(.L_x_2205) ;  /* 0xfffffffc00d00947 */ /* 0x000fea000383ffff */
.L_x_2204:
[----:B------:R-:W-:Y:S05]  /*e440*/  BSYNC.RECONVERGENT B1 ;  /* 0x0000000000017941 */ /* 0x000fea0003800200 */
.L_x_2203:
[----:B------:R-:W-:Y:S05]  /*e450*/  @!P1 BRA `(.L_x_2193) ;  /* 0x0000000800709947 */ /* 0x000fea0003800000 */
[----:B------:R-:W5:Y:S01]  /*e460*/  S2R R10, SR_CgaCtaId ;  /* 0x00000000000a7919 */ /* 0x000f620000008800 */
[----:B------:R-:W0:Y:S01]  /*e470*/  LDCU.64 UR4, c[0x0][0x480] ;  /* 0x00009000ff0477ac */ /* 0x000e220008000a00 */
[----:B----4-:R-:W-:Y:S01]  /*e480*/  IADD3 R8, P0, PT, R5, R6, RZ ;  /* 0x0000000605087210 */ /* 0x010fe20007f1e0ff */
[----:B------:R-:W-:Y:S01]  /*e490*/  IMAD.IADD R12, R16, 0x1, -R5 ;  /* 0x00000001100c7824 */ /* 0x000fe200078e0a05 */
[----:B------:R-:W-:Y:S01]  /*e4a0*/  MOV R6, 0x400 ;  /* 0x0000040000067802 */ /* 0x000fe20000000f00 */
[----:B------:R-:W-:Y:S02]  /*e4b0*/  BSSY.RECONVERGENT B1, `(.L_x_2206) ;  /* 0x0000058000017945 */ /* 0x000fe40003800200 */
[----:B------:R-:W-:Y:S01]  /*e4c0*/  IMAD.X R7, RZ, RZ, R7, P0 ;  /* 0x000000ffff077224 */ /* 0x000fe200000e0607 */
[----:B------:R-:W-:Y:S02]  /*e4d0*/  ISETP.GT.AND P1, PT, R12, 0x600, PT ;  /* 0x000006000c00780c */ /* 0x000fe40003f24270 */
[----:B0-----:R-:W-:-:S04]  /*e4e0*/  LEA R9, P0, R8, UR4, 0x2 ;  /* 0x0000000408097c11 */ /* 0x001fc8000f8010ff */
[----:B------:R-:W-:Y:S01]  /*e4f0*/  LEA.HI.X R11, R8, UR5, R7, 0x2, P0 ;  /* 0x00000005080b7c11 */ /* 0x000fe200080f1407 */
[----:B------:R-:W-:Y:S01]  /*e500*/  VIADD R7, R6, 0x420 ;  /* 0x0000042006077836 */ /* 0x000fe20000000000 */
[----:B------:R-:W-:Y:S01]  /*e510*/  IADD3 R6, P0, PT, R9, 0x400, RZ ;  /* 0x0000040009067810 */ /* 0x000fe20007f1e0ff */
[----:B------:R-:W-:-:S04]  /*e520*/  IMAD.SHL.U32 R8, R22, 0x4, RZ ;  /* 0x0000000416087824 */ /* 0x000fc800078e00ff */
[----:B------:R-:W-:Y:S01]  /*e530*/  IMAD R8, R5, 0x4, -R8 ;  /* 0x0000000405087824 */ /* 0x000fe200078e0a08 */
[----:B-----5:R-:W-:Y:S01]  /*e540*/  LEA R9, R10, R7, 0x18 ;  /* 0x000000070a097211 */ /* 0x020fe200078ec0ff */
[----:B------:R-:W-:Y:S01]  /*e550*/  IMAD.X R7, RZ, RZ, R11, P0 ;  /* 0x000000ffff077224 */ /* 0x000fe200000e060b */
[----:B------:R-:W-:Y:S02]  /*e560*/  PLOP3.LUT P0, PT, PT, PT, PT, 0x80, 0x8 ;  /* 0x000000000008781c */ /* 0x000fe40003f0f070 */
[----:B------:R-:W-:Y:S01]  /*e570*/  IADD3 R8, PT, PT, R8, 0x400, R9 ;  /* 0x0000040008087810 */ /* 0x000fe20007ffe009 */
[----:B------:R-:W-:Y:S10]  /*e580*/  @!P1 BRA `(.L_x_2207) ;  /* 0x0000000400289947 */ /* 0x000ff40003800000 */
[----:B------:R-:W-:Y:S01]  /*e590*/  PLOP3.LUT P0, PT, PT, PT, PT, 0x8, 0x80 ;  /* 0x000000000080781c */ /* 0x000fe20003f0e170 */
[----:B------:R-:W-:-:S12]  /*e5a0*/  VIADD R38, R16, 0xfffffa00 ;  /* 0xfffffa0010267836 */ /* 0x000fd80000000000 */
.L_x_2208:
[----:B------:R-:W3:Y:S01]  /*e5b0*/  LDS R9, [R8+-0x400] ;  /* 0xfffc000008097984 */ /* 0x000ee20000000800 */
[----:B------:R-:W-:-:S03]  /*e5c0*/  VIADD R5, R5, 0x800 ;  /* 0x0000080005057836 */ /* 0x000fc60000000000 */
[----:B------:R-:W0:Y:S02]  /*e5d0*/  LDS R10, [R8+-0x200] ;  /* 0xfffe0000080a7984 */ /* 0x000e240000000800 */
[----:B------:R-:W-:Y:S02]  /*e5e0*/  ISETP.GE.AND P2, PT, R5, R38, PT ;  /* 0x000000260500720c */ /* 0x000fe40003f46270 */
[----:B------:R-:W4:Y:S04]  /*e5f0*/  LDS R12, [R8] ;  /* 0x00000000080c7984 */ /* 0x000f280000000800 */
[----:B------:R-:W5:Y:S04]  /*e600*/  LDS R14, [R8+0x200] ;  /* 0x00020000080e7984 */ /* 0x000f680000000800 */
[----:B------:R-:W1:Y:S04]  /*e610*/  LDS R18, [R8+0x400] ;  /* 0x0004000008127984 */ /* 0x000e680000000800 */
[----:B------:R-:W-:Y:S04]  /*e620*/  LDS R26, [R8+0xa00] ;  /* 0x000a0000081a7984 */ /* 0x000fe80000000800 */
[----:B--2---:R-:W-:Y:S04]  /*e630*/  LDS R28, [R8+0xc00] ;  /* 0x000c0000081c7984 */ /* 0x004fe80000000800 */
[----:B------:R-:W2:Y:S04]  /*e640*/  LDS R20, [R8+0x600] ;  /* 0x0006000008147984 */ /* 0x000ea80000000800 */
[----:B------:R-:W2:Y:S04]  /*e650*/  LDS R24, [R8+0x800] ;  /* 0x0008000008187984 */ /* 0x000ea80000000800 */
[----:B------:R-:W-:Y:S04]  /*e660*/  LDS R30, [R8+0xe00] ;  /* 0x000e0000081e7984 */ /* 0x000fe80000000800 */
[----:B------:R-:W-:Y:S01]  /*e670*/  LDS R32, [R8+0x1000] ;  /* 0x0010000008207984 */ /* 0x000fe20000000800 */
[----:B---3--:R-:W-:-:S03]  /*e680*/  FMUL.FTZ R9, R39, R9 ;  /* 0x0000000927097220 */ /* 0x008fc60000410000 */
[----:B------:R-:W3:Y:S01]  /*e690*/  LDS R33, [R8+0x1200] ;  /* 0x0012000008217984 */ /* 0x000ee20000000800 */
[C---:B0-----:R-:W-:Y:S01]  /*e6a0*/  FMUL.FTZ R11, R39.reuse, R10 ;  /* 0x0000000a270b7220 */ /* 0x041fe20000410000 */
[----:B------:R-:W-:Y:S02]  /*e6b0*/  IADD3 R10, P1, PT, R6, 0x2000, RZ ;  /* 0x00002000060a7810 */ /* 0x000fe40007f3e0ff */
[----:B------:R-:W-:Y:S01]  /*e6c0*/  LDS R34, [R8+0x1400] ;  /* 0x0014000008227984 */ /* 0x000fe20000000800 */
[----:B----4-:R-:W-:-:S03]  /*e6d0*/  FMUL.FTZ R15, R39, R12 ;  /* 0x0000000c270f7220 */ /* 0x010fc60000410000 */
[----:B------:R-:W0:Y:S01]  /*e6e0*/  LDS R35, [R8+0x1600] ;  /* 0x0016000008237984 */ /* 0x000e220000000800 */
[----:B-----5:R-:W-:-:S03]  /*e6f0*/  FMUL.FTZ R25, R39, R14 ;  /* 0x0000000e27197220 */ /* 0x020fc60000410000 */
[----:B------:R-:W-:Y:S01]  /*e700*/  LDS R36, [R8+0x1800] ;  /* 0x0018000008247984 */ /* 0x000fe20000000800 */
[----:B-1----:R-:W-:-:S03]  /*e710*/  FMUL.FTZ R27, R39, R18 ;  /* 0x00000012271b7220 */ /* 0x002fc60000410000 */
[----:B------:R-:W1:Y:S04]  /*e720*/  LDS R37, [R8+0x1a00] ;  /* 0x001a000008257984 */ /* 0x000e680000000800 */
[----:B------:R-:W-:Y:S04]  /*e730*/  STG.E desc[UR36][R6.64+-0x400], R9 ;  /* 0xfffc000906007986 */ /* 0x000fe8000c101924 */
[----:B------:R4:W-:Y:S01]  /*e740*/  STS [R8+-0x400], R9 ;  /* 0xfffc000908007388 */ /* 0x0009e20000000800 */
[----:B--2---:R-:W-:-:S03]  /*e750*/  FMUL.FTZ R29, R39, R20 ;  /* 0x00000014271d7220 */ /* 0x004fc60000410000 */
[----:B------:R-:W-:Y:S01]  /*e760*/  STG.E desc[UR36][R6.64+-0x200], R11 ;  /* 0xfffe000b06007986 */ /* 0x000fe2000c101924 */
[----:B------:R-:W-:-:S03]  /*e770*/  FMUL.FTZ R31, R39, R24 ;  /* 0x00000018271f7220 */ /* 0x000fc60000410000 */
[----:B------:R2:W-:Y:S01]  /*e780*/  STS [R8+-0x200], R11 ;  /* 0xfffe000b08007388 */ /* 0x0005e20000000800 */
[----:B----4-:R-:W-:-:S03]  /*e790*/  FMUL.FTZ R9, R39, R26 ;  /* 0x0000001a27097220 */ /* 0x010fc60000410000 */
[----:B------:R-:W-:Y:S04]  /*e7a0*/  STG.E desc[UR36][R6.64], R15 ;  /* 0x0000000f06007986 */ /* 0x000fe8000c101924 */
[----:B------:R4:W-:Y:S01]  /*e7b0*/  STS [R8], R15 ;  /* 0x0000000f08007388 */ /* 0x0009e20000000800 */
[C---:B---3--:R-:W-:Y:S01]  /*e7c0*/  FMUL.FTZ R33, R39.reuse, R33 ;  /* 0x0000002127217220 */ /* 0x048fe20000410000 */
[C---:B--2---:R-:W-:Y:S02]  /*e7d0*/  FMUL.FTZ R11, R39.reuse, R28 ;  /* 0x0000001c270b7220 */ /* 0x044fe40000410000 */
[----:B------:R-:W-:Y:S04]  /*e7e0*/  STG.E desc[UR36][R6.64+0x200], R25 ;  /* 0x0002001906007986 */ /* 0x000fe8000c101924 */
[----:B------:R2:W-:Y:S01]  /*e7f0*/  STS [R8+0x200], R25 ;  /* 0x0002001908007388 */ /* 0x0005e20000000800 */
[C---:B0-----:R-:W-:Y:S01]  /*e800*/  FMUL.FTZ R35, R39.reuse, R35 ;  /* 0x0000002327237220 */ /* 0x041fe20000410000 */
[----:B----4-:R-:W-:-:S02]  /*e810*/  FMUL.FTZ R15, R39, R30 ;  /* 0x0000001e270f7220 */ /* 0x010fc40000410000 */
[----:B------:R-:W-:Y:S04]  /*e820*/  STG.E desc[UR36][R6.64+0x400], R27 ;  /* 0x0004001b06007986 */ /* 0x000fe8000c101924 */
[----:B------:R0:W-:Y:S01]  /*e830*/  STS [R8+0x400], R27 ;  /* 0x0004001b08007388 */ /* 0x0001e20000000800 */
[C---:B-1----:R-:W-:Y:S01]  /*e840*/  FMUL.FTZ R37, R39.reuse, R37 ;  /* 0x0000002527257220 */ /* 0x042fe20000410000 */
[C---:B--2---:R-:W-:Y:S02]  /*e850*/  FMUL.FTZ R25, R39.reuse, R32 ;  /* 0x0000002027197220 */ /* 0x044fe40000410000 */
[----:B------:R-:W-:Y:S04]  /*e860*/  STG.E desc[UR36][R6.64+0xa00], R9 ;  /* 0x000a000906007986 */ /* 0x000fe8000c101924 */
[----:B------:R1:W-:Y:S01]  /*e870*/  STS [R8+0xa00], R9 ;  /* 0x000a000908007388 */ /* 0x0003e20000000800 */
[----:B0-----:R-:W-:-:S03]  /*e880*/  FMUL.FTZ R27, R39, R34 ;  /* 0x00000022271b7220 */ /* 0x001fc60000410000 */
[----:B------:R-:W-:Y:S04]  /*e890*/  STG.E desc[UR36][R6.64+0xc00], R11 ;  /* 0x000c000b06007986 */ /* 0x000fe8000c101924 */
[----:B------:R0:W-:Y:S01]  /*e8a0*/  STS [R8+0xc00], R11 ;  /* 0x000c000b08007388 */ /* 0x0001e20000000800 */
[----:B-1----:R-:W-:-:S03]  /*e8b0*/  FMUL.FTZ R9, R39, R36 ;  /* 0x0000002427097220 */ /* 0x002fc60000410000 */
[----:B------:R-:W-:Y:S04]  /*e8c0*/  STG.E desc[UR36][R6.64+0x600], R29 ;  /* 0x0006001d06007986 */ /* 0x000fe8000c101924 */
[----:B------:R-:W-:Y:S01]  /*e8d0*/  STS [R8+0x600], R29 ;  /* 0x0006001d08007388 */ /* 0x000fe20000000800 */
[----:B0-----:R-:W-:-:S03]  /*e8e0*/  IMAD.X R11, RZ, RZ, R7, P1 ;  /* 0x000000ffff0b7224 */ /* 0x001fc600008e0607 */
        /* <DEDUP_REMOVED lines=20> */
.L_x_2207:
[----:B------:R-:W-:Y:S05]  /*ea30*/  BSYNC.RECONVERGENT B1 ;  /* 0x0000000000017941 */ /* 0x000fea0003800200 */
.L_x_2206:
[----:B------:R-:W-:Y:S01]  /*ea40*/  IMAD.IADD R9, R16, 0x1, -R5 ;  /* 0x0000000110097824 */ /* 0x000fe200078e0a05 */
[----:B------:R-:W-:Y:S04]  /*ea50*/  BSSY.RECONVERGENT B1, `(.L_x_2209) ;  /* 0x000002a000017945 */ /* 0x000fe80003800200 */
[----:B------:R-:W-:-:S13]  /*ea60*/  ISETP.GT.AND P1, PT, R9, 0x200, PT ;  /* 0x000002000900780c */ /* 0x000fda0003f24270 */
[----:B------:R-:W-:Y:S05]  /*ea70*/  @!P1 BRA `(.L_x_2210) ;  /* 0x00000000009c9947 */ /* 0x000fea0003800000 */
[----:B------:R-:W3:Y:S01]  /*ea80*/  LDS R9, [R8+-0x400] ;  /* 0xfffc000008097984 */ /* 0x000ee20000000800 */
[----:B------:R-:W-:Y:S01]  /*ea90*/  PLOP3.LUT P0, PT, PT, PT, PT, 0x8, 0x80 ;  /* 0x000000000080781c */ /* 0x000fe20003f0e170 */
[----:B------:R-:W-:Y:S02]  /*eaa0*/  VIADD R5, R5, 0x400 ;  /* 0x0000040005057836 */ /* 0x000fe40000000000 */
[----:B------:R-:W0:Y:S04]  /*eab0*/  LDS R10, [R8+-0x200] ;  /* 0xfffe0000080a7984 */ /* 0x000e280000000800 */
[----:B------:R-:W4:Y:S04]  /*eac0*/  LDS R12, [R8] ;  /* 0x00000000080c7984 */ /* 0x000f280000000800 */
[----:B------:R-:W5:Y:S04]  /*ead0*/  LDS R14, [R8+0x200] ;  /* 0x00020000080e7984 */ /* 0x000f680000000800 */
[----:B------:R-:W1:Y:S04]  /*eae0*/  LDS R18, [R8+0x400] ;  /* 0x0004000008127984 */ /* 0x000e680000000800 */
[----:B------:R-:W2:Y:S04]  /*eaf0*/  LDS R20, [R8+0x600] ;  /* 0x0006000008147984 */ /* 0x000ea80000000800 */
[----:B------:R-:W2:Y:S04]  /*eb00*/  LDS R24, [R8+0x800] ;  /* 0x0008000008187984 */ /* 0x000ea80000000800 */
[----:B------:R-:W2:Y:S01]  /*eb10*/  LDS R26, [R8+0xa00] ;  /* 0x000a0000081a7984 */ /* 0x000ea20000000800 */
[C---:B---3--:R-:W-:Y:S01]  /*eb20*/  FMUL.FTZ R9, R39.reuse, R9 ;  /* 0x0000000927097220 */ /* 0x048fe20000410000 */
[----:B0-----:R-:W-:Y:S01]  /*eb30*/  FMUL.FTZ R11, R39, R10 ;  /* 0x0000000a270b7220 */ /* 0x001fe20000410000 */
[----:B------:R-:W-:-:S03]  /*eb40*/  IADD3 R10, P1, PT, R6, 0x1000, RZ ;  /* 0x00001000060a7810 */ /* 0x000fc60007f3e0ff */
[----:B------:R-:W-:Y:S01]  /*eb50*/  STG.E desc[UR36][R6.64+-0x400], R9 ;  /* 0xfffc000906007986 */ /* 0x000fe2000c101924 */
[----:B----4-:R-:W-:-:S03]  /*eb60*/  FMUL.FTZ R15, R39, R12 ;  /* 0x0000000c270f7220 */ /* 0x010fc60000410000 */
[----:B------:R0:W-:Y:S01]  /*eb70*/  STS [R8+-0x400], R9 ;  /* 0xfffc000908007388 */ /* 0x0001e20000000800 */
[----:B-----5:R-:W-:-:S03]  /*eb80*/  FMUL.FTZ R25, R39, R14 ;  /* 0x0000000e27197220 */ /* 0x020fc60000410000 */
[----:B------:R-:W-:Y:S01]  /*eb90*/  STG.E desc[UR36][R6.64+-0x200], R11 ;  /* 0xfffe000b06007986 */ /* 0x000fe2000c101924 */
[----:B-1----:R-:W-:-:S03]  /*eba0*/  FMUL.FTZ R27, R39, R18 ;  /* 0x00000012271b7220 */ /* 0x002fc60000410000 */
[----:B------:R1:W-:Y:S01]  /*ebb0*/  STS [R8+-0x200], R11 ;  /* 0xfffe000b08007388 */ /* 0x0003e20000000800 */
[----:B--2---:R-:W-:-:S03]  /*ebc0*/  FMUL.FTZ R29, R39, R20 ;  /* 0x00000014271d7220 */ /* 0x004fc60000410000 */
        /* <DEDUP_REMOVED lines=18> */
.L_x_2210:
[----:B------:R-:W-:Y:S05]  /*ecf0*/  BSYNC.RECONVERGENT B1 ;  /* 0x0000000000017941 */ /* 0x000fea0003800200 */
.L_x_2209:
[----:B------:R-:W-:-:S13]  /*ed00*/  ISETP.LT.OR P0, PT, R5, R16, P0 ;  /* 0x000000100500720c */ /* 0x000fda0000701670 */
[----:B------:R-:W-:Y:S05]  /*ed10*/  @!P0 BRA `(.L_x_2193) ;  /* 0x0000000000408947 */ /* 0x000fea0003800000 */
[----:B------:R-:W3:Y:S04]  /*ed20*/  LDS R5, [R8+-0x400] ;  /* 0xfffc000008057984 */ /* 0x000ee80000000800 */
[----:B------:R-:W0:Y:S04]  /*ed30*/  LDS R9, [R8+-0x200] ;  /* 0xfffe000008097984 */ /* 0x000e280000000800 */
[----:B------:R-:W4:Y:S04]  /*ed40*/  LDS R10, [R8] ;  /* 0x00000000080a7984 */ /* 0x000f280000000800 */
[----:B------:R-:W5:Y:S01]  /*ed50*/  LDS R12, [R8+0x200] ;  /* 0x00020000080c7984 */ /* 0x000f620000000800 */
[-C--:B---3--:R-:W-:Y:S01]  /*ed60*/  FMUL.FTZ R5, R5, R39.reuse ;  /* 0x0000002705057220 */ /* 0x088fe20000410000 */
[----:B0-----:R-:W-:-:S04]  /*ed70*/  FMUL.FTZ R9, R9, R39 ;  /* 0x0000002709097220 */ /* 0x001fc80000410000 */
[----:B------:R0:W-:Y:S01]  /*ed80*/  STG.E desc[UR36][R6.64+-0x400], R5 ;  /* 0xfffc000506007986 */ /* 0x0001e2000c101924 */
[----:B----4-:R-:W-:-:S03]  /*ed90*/  FMUL.FTZ R11, R10, R39 ;  /* 0x000000270a0b7220 */ /* 0x010fc60000410000 */
[----:B------:R0:W-:Y:S01]  /*eda0*/  STS [R8+-0x400], R5 ;  /* 0xfffc000508007388 */ /* 0x0001e20000000800 */
[----:B-----5:R-:W-:-:S03]  /*edb0*/  FMUL.FTZ R15, R12, R39 ;  /* 0x000000270c0f7220 */ /* 0x020fc60000410000 */
[----:B------:R0:W-:Y:S04]  /*edc0*/  STG.E desc[UR36][R6.64+-0x200], R9 ;  /* 0xfffe000906007986 */ /* 0x0001e8000c101924 */
[----:B------:R0:W-:Y:S04]  /*edd0*/  STS [R8+-0x200], R9 ;  /* 0xfffe000908007388 */ /* 0x0001e80000000800 */
[----:B------:R0:W-:Y:S04]  /*ede0*/  STG.E desc[UR36][R6.64], R11 ;  /* 0x0000000b06007986 */ /* 0x0001e8000c101924 */
[----:B------:R0:W-:Y:S04]  /*edf0*/  STS [R8], R11 ;  /* 0x0000000b08007388 */ /* 0x0001e80000000800 */
[----:B------:R0:W-:Y:S04]  /*ee00*/  STG.E desc[UR36][R6.64+0x200], R15 ;  /* 0x0002000f06007986 */ /* 0x0001e8000c101924 */
[----:B------:R0:W-:Y:S02]  /*ee10*/  STS [R8+0x200], R15 ;  /* 0x0002000f08007388 */ /* 0x0001e40000000800 */
.L_x_2193:
[----:B------:R-:W-:Y:S05]  /*ee20*/  BSYNC.RECONVERGENT B0 ;  /* 0x0000000000007941 */ /* 0x000fea0003800200 */
.L_x_2192:
[----:B0---4-:R-:W-:Y:S01]  /*ee30*/  SHF.R.S32.HI R6, RZ, 0x1f, R17 ;  /* 0x0000001fff067819 */ /* 0x011fe20000011411 */
[----:B------:R-:W0:Y:S01]  /*ee40*/  LDCU UR9, c[0x0][0x40c] ;  /* 0x00008180ff0977ac */ /* 0x000e220008000800 */
[----:B------:R-:W4:Y:S01]  /*ee50*/  S2UR UR5, SR_CTAID.Y ;  /* 0x00000000000579c3 */ /* 0x000f220000002600 */
[----:B------:R-:W-:Y:S01]  /*ee60*/  LOP3.LUT R0, R0, 0x7c, RZ, 0xc0, !PT ;  /* 0x0000007c00007812 */ /* 0x000fe200078ec0ff */
[----:B------:R-:W-:Y:S01]  /*ee70*/  IMAD.SHL.U32 R18, R223, 0x10, RZ ;  /* 0x00000010df127824 */ /* 0x000fe200078e00ff */
[----:B------:R-:W-:Y:S01]  /*ee80*/  LEA.HI R6, R6, R17, RZ, 0x2 ;  /* 0x0000001106067211 */ /* 0x000fe200078f10ff */
[----:B------:R-:W5:Y:S01]  /*ee90*/  LDCU UR8, c[0x0][0x3f4] ;  /* 0x00007e80ff0877ac */ /* 0x000f620008000800 */
[----:B------:R-:W-:Y:S01]  /*eea0*/  BSSY.RECONVERGENT B0, `(.L_x_2211) ;  /* 0x000001d000007945 */ /* 0x000fe20003800200 */
[----:B------:R-:W-:Y:S02]  /*eeb0*/  CS2R R10, SRZ ;  /* 0x00000000000a7805 */ /* 0x000fe4000001ff00 */
[----:B------:R-:W-:Y:S01]  /*eec0*/  LOP3.LUT R6, R6, 0xfffffffc, RZ, 0xc0, !PT ;  /* 0xfffffffc06067812 */ /* 0x000fe200078ec0ff */
[----:B--2---:R-:W4:Y:S01]  /*eed0*/  LDC R28, c[0x0][0x3f8] ;  /* 0x0000fe00ff1c7b82 */ /* 0x004f220000000800 */
[----:B------:R-:W-:Y:S01]  /*eee0*/  UMOV UR10, 0x400 ;  /* 0x00000400000a7882 */ /* 0x000fe20000000000 */
[----:B------:R-:W-:Y:S01]  /*eef0*/  CS2R R8, SRZ ;  /* 0x0000000000087805 */ /* 0x000fe2000001ff00 */
[----:B------:R-:W-:Y:S01]  /*ef00*/  UIADD3 UR4, UPT, UPT, UR10, 0x220, URZ ;  /* 0x000002200a047890 */ /* 0x000fe2000fffe0ff */
[----:B------:R-:W-:Y:S01]  /*ef10*/  IMAD.IADD R12, R17, 0x1, -R6 ;  /* 0x00000001110c7824 */ /* 0x000fe200078e0a06 */
[----:B------:R-:W-:-:S03]  /*ef20*/  LOP3.LUT R18, R18, 0x1f0, RZ, 0xc0, !PT ;  /* 0x000001f012127812 */ /* 0x000fc600078ec0ff */
[----:B------:R-:W2:Y:S01]  /*ef30*/  S2UR UR11, SR_CgaCtaId ;  /* 0x00000000000b79c3 */ /* 0x000ea20000008800 */
[----:B------:R-:W-:-:S04]  /*ef40*/  ISETP.NE.AND P0, PT, R13, R12, PT ;  /* 0x0000000c0d00720c */ /* 0x000fc80003f05270 */
[----:B0-----:R-:W-:Y:S01]  /*ef50*/  ISETP.NE.OR P0, PT, RZ, UR9, P0 ;  /* 0x00000009ff007c0c */ /* 0x001fe20008705670 */
[----:B-----5:R-:W-:-:S03]  /*ef60*/  IMAD R33, R4, UR8, R0 ;  /* 0x0000000804217c24 */ /* 0x020fc6000f8e0200 */
[----:B------:R-:W-:Y:S01]  /*ef70*/  ISETP.GT.U32.OR P0, PT, R0, 0x6f, P0 ;  /* 0x0000006f0000780c */ /* 0x000fe20000704470 */
[----:B----4-:R-:W-:-:S04]  /*ef80*/  IMAD R27, R28, UR5, R21 ;  /* 0x000000051c1b7c24 */ /* 0x010fc8000f8e0215 */
[----:B------:R-:W-:Y:S01]  /*ef90*/  IMAD R27, R27, 0x70, RZ ;  /* 0x000000701b1b7824 */ /* 0x000fe200078e02ff */
[----:B--2---:R-:W-:-:S03]  /*efa0*/  ULEA UR4, UR11, UR4, 0x18 ;  /* 0x000000040b047291 */ /* 0x004fc6000f8ec0ff */
        /* <DEDUP_REMOVED lines=11> */
.L_x_2213:
[----:B-----5:R0:W-:Y:S02]  /*f060*/  STS.128 [R18+UR4], R8 ;  /* 0x0000000812007988 */ /* 0x0201e40008000c04 */
.L_x_2212:
[----:B------:R-:W-:Y:S05]  /*f070*/  BSYNC.RECONVERGENT B0 ;  /* 0x0000000000007941 */ /* 0x000fea0003800200 */
.L_x_2211:
[----:B------:R-:W-:Y:S01]  /*f080*/  BAR.SYNC.DEFER_BLOCKING 0x0 ;  /* 0x0000000000007b1d */ /* 0x000fe20000010000 */
[----:B------:R-:W-:Y:S02]  /*f090*/  ISETP.GT.U32.AND P0, PT, R0, 0x6f, PT ;  /* 0x0000006f0000780c */ /* 0x000fe40003f04070 */
[----:B------:R-:W-:Y:S02]  /*f0a0*/  CS2R R6, SRZ ;  /* 0x0000000000067805 */ /* 0x000fe4000001ff00 */
[----:B------:R-:W-:Y:S01]  /*f0b0*/  CS2R R4, SRZ ;  /* 0x0000000000047805 */ /* 0x000fe2000001ff00 */
[----:B------:R-:W2:Y:S01]  /*f0c0*/  LDCU UR12, c[0x0][0x40c] ;  /* 0x00008180ff0c77ac */ /* 0x000ea20008000800 */
[----:B------:R-:W-:Y:S07]  /*f0d0*/  BSSY.RECONVERGENT B0, `(.L_x_2214) ;  /* 0x0000199000007945 */ /* 0x000fee0003800200 */
[----:B------:R-:W-:Y:S05]  /*f0e0*/  @P0 BRA `(.L_x_2215) ;  /* 0x00000018005c0947 */ /* 0x000fea0003800000 */
[----:B------:R-:W4:Y:S01]  /*f0f0*/  LDC.64 R24, c[0x0][0x3c0] ;  /* 0x0000f000ff187b82 */ /* 0x000f220000000a00 */
[----:B------:R-:W-:Y:S01]  /*f100*/  IMAD.IADD R37, R13, 0x1, R22 ;  /* 0x000000010d257824 */ /* 0x000fe200078e0216 */
[----:B------:R-:W-:Y:S01]  /*f110*/  VIMNMX R20, PT, PT, R17, UR8, PT ;  /* 0x0000000811147c48 */ /* 0x000fe2000bfe0100 */
[----:B------:R-:W-:Y:S01]  /*f120*/  BSSY.RECONVERGENT B1, `(.L_x_2216) ;  /* 0x00000ae000017945 */ /* 0x000fe20003800200 */
[----:B------:R-:W-:Y:S02]  /*f130*/  IMAD.MOV.U32 R7, RZ, RZ, RZ ;  /* 0x000000ffff077224 */ /* 0x000fe400078e00ff */
[----:B------:R-:W-:Y:S01]  /*f140*/  ISETP.GE.AND P0, PT, R37, R20, PT ;  /* 0x000000142500720c */ /* 0x000fe20003f06270 */
[----:B----4-:R-:W-:-:S04]  /*f150*/  IMAD.WIDE R14, R31, 0x4, R24 ;  /* 0x000000041f0e7825 */ /* 0x010fc800078e0218 */
[----:B------:R-:W-:-:S08]  /*f160*/  IMAD.WIDE R24, R33, 0x4, R24 ;  /* 0x0000000421187825 */ /* 0x000fd000078e0218 */
[----:B------:R-:W-:Y:S05]  /*f170*/  @P0 BRA `(.L_x_2217) ;  /* 0x0000000800a00947 */ /* 0x000fea0003800000 */
[----:B------:R-:W-:Y:S01]  /*f180*/  VIADDMNMX R6, R37, 0x4, R20, !PT ;  /* 0x0000000425067846 */ /* 0x000fe20007800114 */
[----:B------:R-:W4:Y:S01]  /*f190*/  LDC.64 R4, c[0x0][0x458] ;  /* 0x00011600ff047b82 */ /* 0x000f220000000a00 */
[----:B------:R-:W-:Y:S01]  /*f1a0*/  LOP3.LUT R7, RZ, R22, RZ, 0x33, !PT ;  /* 0x00000016ff077212 */ /* 0x000fe200078e33ff */
[----:B------:R-:W-:Y:S01]  /*f1b0*/  IMAD R35, R2, R28, R21 ;  /* 0x0000001c02237224 */ /* 0x000fe200078e0215 */
[----:B------:R-:W-:Y:S01]  /*f1c0*/  BSSY.RECONVERGENT B2, `(.L_x_2218) ;  /* 0x000003c000027945 */ /* 0x000fe20003800200 */
[----:B---3--:R-:W-:Y:S01]  /*f1d0*/  IMAD.MOV.U32 R39, RZ, RZ, R37 ;  /* 0x000000ffff277224 */ /* 0x008fe200078e0025 */
[----:B------:R-:W-:Y:S01]  /*f1e0*/  IADD3 R26, PT, PT, -R13, R6, R7 ;  /* 0x000000060d1a7210 */ /* 0x000fe20007ffe107 */
[----:B------:R-:W-:-:S03]  /*f1f0*/  IMAD R35, R35, 0x70, R0 ;  /* 0x0000007023237824 */ /* 0x000fc600078e0200 */
[----:B------:R-:W-:-:S04]  /*f200*/  LOP3.LUT R6, R26, 0xc, RZ, 0xc0, !PT ;  /* 0x0000000c1a067812 */ /* 0x000fc800078ec0ff */
[----:B------:R-:W-:Y:S02]  /*f210*/  ISETP.NE.AND P0, PT, R6, 0xc, PT ;  /* 0x0000000c0600780c */ /* 0x000fe40003f05270 */
[----:B------:R-:W-:Y:S01]  /*f220*/  CS2R R6, SRZ ;  /* 0x0000000000067805 */ /* 0x000fe2000001ff00 */
[----:B----4-:R-:W-:Y:S01]  /*f230*/  IMAD.WIDE R34, R35, 0x4, R4 ;  /* 0x0000000423227825 */ /* 0x010fe200078e0204 */
[----:B------:R-:W-:-:S09]  /*f240*/  CS2R R4, SRZ ;  /* 0x0000000000047805 */ /* 0x000fd2000001ff00 */
[----:B------:R-:W-:Y:S05]  /*f250*/  @!P0 BRA `(.L_x_2219) ;  /* 0x0000000000c88947 */ /* 0x000fea0003800000 */
[----:B------:R-:W3:Y:S01]  /*f260*/  LDCU.64 UR6, c[0x0][0x3c0] ;  /* 0x00007800ff0677ac */ /* 0x000ee20008000a00 */
        /* <DEDUP_REMOVED lines=8> */
[----:B---3--:R-:W-:Y:S02]  /*f2f0*/  IADD3 R36, P0, PT, R30, UR6, RZ ;  /* 0x000000061e247c10 */ /* 0x008fe4000ff1e0ff */
[----:B------:R-:W-:Y:S02]  /*f300*/  IADD3 R32, P1, PT, R28, UR6, RZ ;  /* 0x000000061c207c10 */ /* 0x000fe4000ff3e0ff */
[----:B------:R-:W-:Y:S01]  /*f310*/  LOP3.LUT R28, R4, 0x3, RZ, 0xc0, !PT ;  /* 0x00000003041c7812 */ /* 0x000fe200078ec0ff */
[----:B------:R-:W-:Y:S01]  /*f320*/  IMAD.MOV.U32 R4, RZ, RZ, RZ ;  /* 0x000000ffff047224 */ /* 0x000fe200078e00ff */
[----:B------:R-:W-:Y:S02]  /*f330*/  IADD3.X R55, PT, PT, R31, UR7, RZ, P0, !PT ;  /* 0x000000071f377c10 */ /* 0x000fe400087fe4ff */
[----:B------:R-:W-:Y:S01]  /*f340*/  IADD3.X R53, PT, PT, R29, UR7, RZ, P1, !PT ;  /* 0x000000071d357c10 */ /* 0x000fe20008ffe4ff */
[----:B------:R-:W-:Y:S01]  /*f350*/  IMAD.MOV R31, RZ, RZ, -R28 ;  /* 0x000000ffff1f7224 */ /* 0x000fe200078e0a1c */
[----:B------:R-:W-:-:S07]  /*f360*/  LEA R30, R13, UR5, 0x2 ;  /* 0x000000050d1e7c11 */ /* 0x000fce000f8e10ff */
.L_x_2221:
[----:B-1----:R-:W-:Y:S01]  /*f370*/  IMAD.MOV.U32 R28, RZ, RZ, R32 ;  /* 0x000000ffff1c7224 */ /* 0x002fe200078e0020 */
[----:B------:R3:W4:Y:S01]  /*f380*/  LDS R33, [R30] ;  /* 0x000000001e217984 */ /* 0x0007220000000800 */
[----:B------:R-:W-:-:S05]  /*f390*/  IMAD.MOV.U32 R29, RZ, RZ, R53 ;  /* 0x000000ffff1d7224 */ /* 0x000fca00078e0035 */
[----:B-1----:R3:W5:Y:S01]  /*f3a0*/  LDG.E.128 R40, desc[UR36][R28.64] ;  /* 0x000000241c287981 */ /* 0x002762000c1e1d00 */
[----:B------:R-:W-:Y:S01]  /*f3b0*/  UISETP.NE.AND UP0, UPT, UR9, URZ, UPT ;  /* 0x000000ff0900728c */ /* 0x000fe2000bf05270 */
[----:B------:R-:W-:-:S08]  /*f3c0*/  VIADD R31, R31, 0x1 ;  /* 0x000000011f1f7836 */ /* 0x000fd00000000000 */
[----:B---3--:R-:W-:Y:S05]  /*f3d0*/  BRA.U UP0, `(.L_x_2220) ;  /* 0x0000000100387547 */ /* 0x008fea000b800000 */
[----:B------:R-:W-:Y:S01]  /*f3e0*/  ISETP.NE.AND P0, PT, R23, RZ, PT ;  /* 0x000000ff1700720c */ /* 0x000fe20003f05270 */
[----:B------:R-:W1:-:S12]  /*f3f0*/  LDS.128 R44, [R18+UR4] ;  /* 0x00000004122c7984 */ /* 0x000e580008000c00 */
[----:B------:R-:W3:Y:S01]  /*f400*/  @P0 LDG.E.128 R48, desc[UR36][R34.64] ;  /* 0x0000002422300981 */ /* 0x000ee2000c1e1d00 */
[----:B------:R-:W-:Y:S02]  /*f410*/  IMAD.MOV.U32 R28, RZ, RZ, R36 ;  /* 0x000000ffff1c7224 */ /* 0x000fe400078e0024 */
[----:B------:R-:W-:Y:S02]  /*f420*/  IMAD.MOV.U32 R29, RZ, RZ, R55 ;  /* 0x000000ffff1d7224 */ /* 0x000fe400078e0037 */
[----:B-1---5:R-:W-:Y:S01]  /*f430*/  FADD.FTZ R40, R40, R44 ;  /* 0x0000002c28287221 */ /* 0x022fe20000010000 */
[----:B------:R-:W-:Y:S01]  /*f440*/  FADD.FTZ R41, R41, R45 ;  /* 0x0000002d29297221 */ /* 0x000fe20000010000 */
[----:B------:R-:W-:Y:S01]  /*f450*/  FADD.FTZ R42, R42, R46 ;  /* 0x0000002e2a2a7221 */ /* 0x000fe20000010000 */
[----:B------:R-:W-:Y:S01]  /*f460*/  FADD.FTZ R43, R43, R47 ;  /* 0x0000002f2b2b7221 */ /* 0x000fe20000010000 */
[----:B---3--:R-:W-:Y:S01]  /*f470*/  @P0 FMUL.FTZ R40, R40, R48 ;  /* 0x0000003028280220 */ /* 0x008fe20000410000 */
[----:B------:R-:W-:Y:S01]  /*f480*/  @P0 FMUL.FTZ R41, R41, R49 ;  /* 0x0000003129290220 */ /* 0x000fe20000410000 */
[----:B------:R-:W-:Y:S01]  /*f490*/  @P0 FMUL.FTZ R42, R42, R50 ;  /* 0x000000322a2a0220 */ /* 0x000fe20000410000 */
[----:B------:R-:W-:-:S05]  /*f4a0*/  @P0 FMUL.FTZ R43, R43, R51 ;  /* 0x000000332b2b0220 */ /* 0x000fca0000410000 */
[----:B------:R1:W-:Y:S02]  /*f4b0*/  STG.E.128 desc[UR36][R28.64], R40 ;  /* 0x000000281c007986 */ /* 0x0003e4000c101d24 */
.L_x_2220:
[----:B------:R-:W-:Y:S01]  /*f4c0*/  ISETP.NE.AND P0, PT, R31, RZ, PT ;  /* 0x000000ff1f00720c */ /* 0x000fe20003f05270 */
[C---:B----45:R-:W-:Y:S01]  /*f4d0*/  FFMA.FTZ R4, R33.reuse, R40, R4 ;  /* 0x0000002821047223 */ /* 0x070fe20000010004 */
[----:B------:R-:W-:Y:S01]  /*f4e0*/  IADD3 R32, P2, PT, R32, 0x700, RZ ;  /* 0x0000070020207810 */ /* 0x000fe20007f5e0ff */
[C---:B------:R-:W-:Y:S01]  /*f4f0*/  FFMA.FTZ R5, R33.reuse, R41, R5 ;  /* 0x0000002921057223 */ /* 0x040fe20000010005 */
[----:B------:R-:W-:Y:S01]  /*f500*/  IADD3 R36, P1, PT, R36, 0x700, RZ ;  /* 0x0000070024247810 */ /* 0x000fe20007f3e0ff */
[C---:B------:R-:W-:Y:S01]  /*f510*/  FFMA.FTZ R6, R33.reuse, R42, R6 ;  /* 0x0000002a21067223 */ /* 0x040fe20000010006 */
[----:B------:R-:W-:Y:S01]  /*f520*/  FFMA.FTZ R7, R33, R43, R7 ;  /* 0x0000002b21077223 */ /* 0x000fe20000010007 */
[----:B------:R-:W-:Y:S02]  /*f530*/  VIADD R39, R39, 0x4 ;  /* 0x0000000427277836 */ /* 0x000fe40000000000 */
[----:B------:R-:W-:Y:S02]  /*f540*/  VIADD R30, R30, 0x10 ;  /* 0x000000101e1e7836 */ /* 0x000fe40000000000 */
[----:B------:R-:W-:-:S02]  /*f550*/  IMAD.X R53, RZ, RZ, R53, P2 ;  /* 0x000000ffff357224 */ /* 0x000fc400010e0635 */
[----:B------:R-:W-:Y:S01]  /*f560*/  IMAD.X R55, RZ, RZ, R55, P1 ;  /* 0x000000ffff377224 */ /* 0x000fe200008e0637 */
[----:B------:R-:W-:Y:S06]  /*f570*/  @P0 BRA `(.L_x_2221) ;  /* 0xfffffffc007c0947 */ /* 0x000fec000383ffff */
.L_x_2219:
[----:B--2---:R-:W-:Y:S05]  /*f580*/  BSYNC.RECONVERGENT B2 ;  /* 0x0000000000027941 */ /* 0x004fea0003800200 */
.L_x_2218:
[----:B------:R-:W-:-:S13]  /*f590*/  ISETP.GE.U32.AND P0, PT, R26, 0xc, PT ;  /* 0x0000000c1a00780c */ /* 0x000fda0003f06070 */
[----:B------:R-:W-:Y:S05]  /*f5a0*/  @!P0 BRA `(.L_x_2217) ;  /* 0x0000000400948947 */ /* 0x000fea0003800000 */
[----:B------:R-:W2:Y:S02]  /*f5b0*/  LDCU UR5, c[0x0][0x40c] ;  /* 0x00008180ff0577ac */ /* 0x000ea40008000800 */
[----:B--2---:R-:W-:-:S06]  /*f5c0*/  UISETP.NE.AND UP0, UPT, UR5, URZ, UPT ;  /* 0x000000ff0500728c */ /* 0x004fcc000bf05270 */
[----:B------:R-:W-:-:S13]  /*f5d0*/  PLOP3.LUT P1, PT, PT, PT, UP0, 0x80, 0x8 ;  /* 0x000000000008781c */ /* 0x000fda0003f2f008 */
.L_x_2227:
[----:B------:R-:W-:Y:S01]  /*f5e0*/  IMAD R33, R39, 0x70, RZ ;  /* 0x0000007027217824 */ /* 0x000fe200078e02ff */
[----:B------:R-:W-:-:S03]  /*f5f0*/  ISETP.NE.AND P0, PT, R23, RZ, PT ;  /* 0x000000ff1700720c */ /* 0x000fc60003f05270 */
[----:B-1----:R-:W-:-:S05]  /*f600*/  IMAD.WIDE.U32 R28, R33, 0x4, R24 ;  /* 0x00000004211c7825 */ /* 0x002fca00078e0018 */
[----:B------:R1:W5:Y:S01]  /*f610*/  LDG.E.128 R40, desc[UR36][R28.64] ;  /* 0x000000241c287981 */ /* 0x000362000c1e1d00 */
[----:B------:R-:W-:Y:S04]  /*f620*/  BSSY.RECONVERGENT B2, `(.L_x_2222) ;  /* 0x000000e000027945 */ /* 0x000fe80003800200 */
[----:B------:R-:W-:Y:S05]  /*f630*/  @P1 BRA `(.L_x_2223) ;  /* 0x0000000000301947 */ /* 0x000fea0003800000 */
[----:B------:R-:W2:Y:S04]  /*f640*/  @P0 LDG.E.128 R44, desc[UR36][R34.64] ;  /* 0x00000024222c0981 */ /* 0x000ea8000c1e1d00 */
[----:B-1----:R-:W1:Y:S02]  /*f650*/  LDS.128 R28, [R18+UR4] ;  /* 0x00000004121c7984 */ /* 0x002e640008000c00 */
        /* <DEDUP_REMOVED lines=10> */
.L_x_2223:
[----:B------:R-:W-:Y:S05]  /*f700*/  BSYNC.RECONVERGENT B2 ;  /* 0x0000000000027941 */ /* 0x000fea0003800200 */
.L_x_2222:
[----:B------:R-:W-:Y:S01]  /*f710*/  VIADD R53, R33, 0x1c0 ;  /* 0x000001c021357836 */ /* 0x000fe20000000000 */
[----:B------:R-:W3:Y:S01]  /*f720*/  S2UR UR6, SR_CgaCtaId ;  /* 0x00000000000679c3 */ /* 0x000ee20000008800 */
[----:B------:R-:W-:Y:S01]  /*f730*/  UISETP.NE.AND UP0, UPT, UR12, URZ, UPT ;  /* 0x000000ff0c00728c */ /* 0x000fe2000bf05270 */
[----:B------:R-:W-:Y:S01]  /*f740*/  IMAD.IADD R26, R39, 0x1, -R22 ;  /* 0x00000001271a7824 */ /* 0x000fe200078e0a16 */
[----:B------:R-:W-:Y:S01]  /*f750*/  UMOV UR5, 0x400 ;  /* 0x0000040000057882 */ /* 0x000fe20000000000 */
[----:B-12---:R-:W-:Y:S01]  /*f760*/  IMAD.WIDE.U32 R28, R53, 0x4, R24 ;  /* 0x00000004351c7825 */ /* 0x006fe200078e0018 */
[----:B------:R-:W-:Y:S02]  /*f770*/  UIADD3 UR5, UPT, UPT, UR5, 0x420, URZ ;  /* 0x0000042005057890 */ /* 0x000fe4000fffe0ff */
[----:B------:R-:W-:Y:S01]  /*f780*/  PLOP3.LUT P1, PT, PT, PT, UP0, 0x80, 0x8 ;  /* 0x000000000008781c */ /* 0x000fe20003f2f008 */
[C---:B------:R-:W-:Y:S01]  /*f790*/  VIADD R55, R33.reuse, 0x380 ;  /* 0x0000038021377836 */ /* 0x040fe20000000000 */
[----:B------:R1:W5:Y:S01]  /*f7a0*/  LDG.E.128 R44, desc[UR36][R28.64] ;  /* 0x000000241c2c7981 */ /* 0x000362000c1e1d00 */
[----:B------:R-:W-:-:S02]  /*f7b0*/  VIADD R57, R33, 0x540 ;  /* 0x0000054021397836 */ /* 0x000fc40000000000 */
[----:B------:R-:W-:-:S04]  /*f7c0*/  IMAD.WIDE.U32 R30, R55, 0x4, R24 ;  /* 0x00000004371e7825 */ /* 0x000fc800078e0018 */
[----:B------:R-:W-:Y:S01]  /*f7d0*/  IMAD.WIDE.U32 R32, R57, 0x4, R24 ;  /* 0x0000000439207825 */ /* 0x000fe200078e0018 */
[----:B---3--:R-:W-:-:S06]  /*f7e0*/  ULEA UR5, UR6, UR5, 0x18 ;  /* 0x0000000506057291 */ /* 0x008fcc000f8ec0ff */
[----:B------:R-:W-:Y:S01]  /*f7f0*/  LEA R36, R26, UR5, 0x2 ;  /* 0x000000051a247c11 */ /* 0x000fe2000f8e10ff */
[----:B-1----:R-:W-:Y:S06]  /*f800*/  @P1 BRA `(.L_x_2224) ;  /* 0x0000000000301947 */ /* 0x002fec0003800000 */
[----:B------:R-:W2:Y:S01]  /*f810*/  @P0 LDG.E.128 R48, desc[UR36][R34.64] ;  /* 0x0000002422300981 */ /* 0x000ea2000c1e1d00 */
[----:B------:R-:W-:-:S03]  /*f820*/  IMAD.WIDE.U32 R28, R53, 0x4, R14 ;  /* 0x00000004351c7825 */ /* 0x000fc600078e000e */
[----:B------:R-:W1:Y:S02]  /*f830*/  LDS.128 R60, [R18+UR4] ;  /* 0x00000004123c7984 */ /* 0x000e640008000c00 */
        /* <DEDUP_REMOVED lines=9> */
.L_x_2224:
[----:B------:R2:W5:Y:S01]  /*f8d0*/  LDG.E.128 R48, desc[UR36][R30.64] ;  /* 0x000000241e307981 */ /* 0x000562000c1e1d00 */
[----:B------:R-:W-:Y:S05]  /*f8e0*/  @P1 BRA `(.L_x_2225) ;  /* 0x0000000000301947 */ /* 0x000fea0003800000 */
[----:B-12---:R-:W2:Y:S04]  /*f8f0*/  @P0 LDG.E.128 R28, desc[UR36][R34.64] ;  /* 0x00000024221c0981 */ /* 0x006ea8000c1e1d00 */
        /* <DEDUP_REMOVED lines=11> */
.L_x_2225:
[----:B------:R4:W5:Y:S04]  /*f9b0*/  LDG.E.128 R52, desc[UR36][R32.64] ;  /* 0x0000002420347981 */ /* 0x000968000c1e1d00 */
[----:B-1-3--:R-:W2:Y:S04]  /*f9c0*/  LDS R29, [R36] ;  /* 0x00000000241d7984 */ /* 0x00aea80000000800 */
[----:B------:R-:W1:Y:S04]  /*f9d0*/  LDS R26, [R36+0x10] ;  /* 0x00001000241a7984 */ /* 0x000e680000000800 */
[----:B------:R-:W3:Y:S01]  /*f9e0*/  LDS R28, [R36+0x20] ;  /* 0x00002000241c7984 */ /* 0x000ee20000000800 */
[C---:B--2--5:R-:W-:Y:S01]  /*f9f0*/  FFMA.FTZ R31, R29.reuse, R40, R4 ;  /* 0x000000281d1f7223 */ /* 0x064fe20000010004 */
[C---:B------:R-:W-:Y:S01]  /*fa00*/  FFMA.FTZ R4, R29.reuse, R41, R5 ;  /* 0x000000291d047223 */ /* 0x040fe20000010005 */
[C---:B------:R-:W-:Y:S01]  /*fa10*/  FFMA.FTZ R5, R29.reuse, R42, R6 ;  /* 0x0000002a1d057223 */ /* 0x040fe20000010006 */
[----:B------:R-:W-:Y:S01]  /*fa20*/  FFMA.FTZ R6, R29, R43, R7 ;  /* 0x0000002b1d067223 */ /* 0x000fe20000010007 */
[C---:B-1----:R-:W-:Y:S01]  /*fa30*/  FFMA.FTZ R31, R26.reuse, R44, R31 ;  /* 0x0000002c1a1f7223 */ /* 0x042fe2000001001f */
[C---:B------:R-:W-:Y:S01]  /*fa40*/  FFMA.FTZ R4, R26.reuse, R45, R4 ;  /* 0x0000002d1a047223 */ /* 0x040fe20000010004 */
[C---:B------:R-:W-:Y:S01]  /*fa50*/  FFMA.FTZ R5, R26.reuse, R46, R5 ;  /* 0x0000002e1a057223 */ /* 0x040fe20000010005 */
[----:B------:R-:W-:Y:S01]  /*fa60*/  FFMA.FTZ R6, R26, R47, R6 ;  /* 0x0000002f1a067223 */ /* 0x000fe20000010006 */
[C---:B---3--:R-:W-:Y:S01]  /*fa70*/  FFMA.FTZ R48, R28.reuse, R48, R31 ;  /* 0x000000301c307223 */ /* 0x048fe2000001001f */
[C---:B------:R-:W-:Y:S01]  /*fa80*/  FFMA.FTZ R26, R28.reuse, R49, R4 ;  /* 0x000000311c1a7223 */ /* 0x040fe20000010004 */
[C---:B------:R-:W-:Y:S01]  /*fa90*/  FFMA.FTZ R29, R28.reuse, R50, R5 ;  /* 0x000000321c1d7223 */ /* 0x040fe20000010005 */
[----:B------:R-:W-:Y:S01]  /*faa0*/  FFMA.FTZ R28, R28, R51, R6 ;  /* 0x000000331c1c7223 */ /* 0x000fe20000010006 */
[----:B----4-:R-:W-:Y:S06]  /*fab0*/  @P1 BRA `(.L_x_2226) ;  /* 0x0000000000301947 */ /* 0x010fec0003800000 */
[----:B------:R-:W2:Y:S04]  /*fac0*/  @P0 LDG.E.128 R4, desc[UR36][R34.64] ;  /* 0x0000002422040981 */ /* 0x000ea8000c1e1d00 */
[----:B------:R-:W1:Y:S02]  /*fad0*/  LDS.128 R40, [R18+UR4] ;  /* 0x0000000412287984 */ /* 0x000e640008000c00 */
[----:B-1----:R-:W-:Y:S01]  /*fae0*/  FADD.FTZ R52, R40, R52 ;  /* 0x0000003428347221 */ /* 0x002fe20000010000 */
        /* <DEDUP_REMOVED lines=9> */
.L_x_2226:
        /* <DEDUP_REMOVED lines=8> */
.L_x_2217:
[----:B--2---:R-:W-:Y:S05]  /*fc00*/  BSYNC.RECONVERGENT B1 ;  /* 0x0000000000017941 */ /* 0x004fea0003800200 */
.L_x_2216:
[----:B------:R-:W-:Y:S01]  /*fc10*/  ISETP.GE.AND P0, PT, R37, R17, PT ;  /* 0x000000112500720c */ /* 0x000fe20003f06270 */
[----:B------:R-:W-:-:S12]  /*fc20*/  BSSY.RECONVERGENT B1, `(.L_x_2228) ;  /* 0x00000c1000017945 */ /* 0x000fd80003800200 */
[----:B------:R-:W-:Y:S05]  /*fc30*/  @P0 BRA `(.L_x_2229) ;  /* 0x0000000800fc0947 */ /* 0x000fea0003800000 */
[----:B------:R-:W-:Y:S01]  /*fc40*/  VIADD R20, R37, 0x4 ;  /* 0x0000000425147836 */ /* 0x000fe20000000000 */
[----:B------:R-:W2:Y:S01]  /*fc50*/  LDCU UR5, c[0x0][0x3f8] ;  /* 0x00007f00ff0577ac */ /* 0x000ea20008000800 */
[----:B-1----:R-:W1:Y:S01]  /*fc60*/  LDC.64 R28, c[0x0][0x458] ;  /* 0x00011600ff1c7b82 */ /* 0x002e620000000a00 */
[----:B------:R-:W-:Y:S01]  /*fc70*/  LOP3.LUT R30, RZ, R22, RZ, 0x33, !PT ;  /* 0x00000016ff1e7212 */ /* 0x000fe200078e33ff */
[----:B------:R-:W-:Y:S01]  /*fc80*/  BSSY.RECONVERGENT B2, `(.L_x_2230) ;  /* 0x0000042000027945 */ /* 0x000fe20003800200 */
[----:B------:R-:W-:Y:S01]  /*fc90*/  VIMNMX R26, PT, PT, R17, R20, !PT ;  /* 0x00000014111a7248 */ /* 0x000fe20007fe0100 */
[----:B------:R-:W-:-:S03]  /*fca0*/  IMAD.MOV.U32 R32, RZ, RZ, R37 ;  /* 0x000000ffff207224 */ /* 0x000fc600078e0025 */
[----:B------:R-:W-:-:S04]  /*fcb0*/  IADD3 R26, PT, PT, -R13, R26, R30 ;  /* 0x0000001a0d1a7210 */ /* 0x000fc80007ffe11e */
[----:B------:R-:W-:Y:S01]  /*fcc0*/  LOP3.LUT P0, RZ, R26, 0x4, RZ, 0xc0, !PT ;  /* 0x000000041aff7812 */ /* 0x000fe2000780c0ff */
[----:B--2---:R-:W-:-:S04]  /*fcd0*/  IMAD R31, R2, UR5, R21 ;  /* 0x00000005021f7c24 */ /* 0x004fc8000f8e0215 */
[----:B------:R-:W-:-:S04]  /*fce0*/  IMAD R31, R31, 0x70, R0 ;  /* 0x000000701f1f7824 */ /* 0x000fc800078e0200 */
[----:B-1----:R-:W-:-:S04]  /*fcf0*/  IMAD.WIDE R30, R31, 0x4, R28 ;  /* 0x000000041f1e7825 */ /* 0x002fc800078e021c */
[----:B------:R-:W-:Y:S05]  /*fd00*/  @P0 BRA `(.L_x_2231) ;  /* 0x0000000000e40947 */ /* 0x000fea0003800000 */
[----:B------:R-:W1:Y:S01]  /*fd10*/  LDC R34, c[0x0][0x3f4] ;  /* 0x0000fd00ff227b82 */ /* 0x000e620000000800 */
[----:B------:R-:W-:Y:S01]  /*fd20*/  IMAD.MOV.U32 R32, RZ, RZ, R20 ;  /* 0x000000ffff207224 */ /* 0x000fe200078e0014 */
[----:B-1----:R-:W-:-:S13]  /*fd30*/  ISETP.GE.AND P0, PT, R37, R34, PT ;  /* 0x000000222500720c */ /* 0x002fda0003f06270 */
[----:B------:R-:W-:Y:S05]  /*fd40*/  @!P0 BRA `(.L_x_2231) ;  /* 0x0000000000d48947 */ /* 0x000fea0003800000 */
[----:B------:R-:W-:Y:S02]  /*fd50*/  IABS R33, R34 ;  /* 0x0000002200217213 */ /* 0x000fe40000000000 */
[----:B------:R-:W-:Y:S02]  /*fd60*/  IABS R36, R37 ;  /* 0x0000002500247213 */ /* 0x000fe40000000000 */
[----:B------:R-:W1:Y:S01]  /*fd70*/  I2F.RP R32, R33 ;  /* 0x0000002100207306 */ /* 0x000e620000209400 */
[----:B------:R-:W-:Y:S02]  /*fd80*/  ISETP.GE.AND P1, PT, R37, RZ, PT ;  /* 0x000000ff2500720c */ /* 0x000fe40003f26270 */
[----:B------:R-:W-:-:S05]  /*fd90*/  ISETP.NE.AND P2, PT, R34, RZ, PT ;  /* 0x000000ff2200720c */ /* 0x000fca0003f45270 */
[----:B-1----:R-:W1:Y:S02]  /*fda0*/  MUFU.RCP R32, R32 ;  /* 0x0000002000207308 */ /* 0x002e640000001000 */
[----:B-1----:R-:W-:-:S06]  /*fdb0*/  VIADD R35, R32, 0xffffffe ;  /* 0x0ffffffe20237836 */ /* 0x002fcc0000000000 */
[----:B------:R-:W1:Y:S02]  /*fdc0*/  F2I.FTZ.U32.TRUNC.NTZ R29, R35 ;  /* 0x00000023001d7305 */ /* 0x000e64000021f000 */
[----:B-1----:R-:W-:-:S04]  /*fdd0*/  IMAD.MOV R28, RZ, RZ, -R29 ;  /* 0x000000ffff1c7224 */ /* 0x002fc800078e0a1d */
[----:B---3--:R-:W-:Y:S02]  /*fde0*/  IMAD R39, R28, R33, RZ ;  /* 0x000000211c277224 */ /* 0x008fe400078e02ff */
        /* <DEDUP_REMOVED lines=11> */
[----:B------:R-:W-:-:S05]  /*fea0*/  @!P2 LOP3.LUT R28, RZ, R34, RZ, 0x33, !PT ;  /* 0x00000022ff1ca212 */ /* 0x000fca00078e33ff */
[----:B------:R-:W-:-:S04]  /*feb0*/  IMAD R29, R28, 0x70, RZ ;  /* 0x000000701c1d7824 */ /* 0x000fc800078e02ff */
[----:B------:R-:W-:-:S05]  /*fec0*/  IMAD.WIDE.U32 R28, R29, 0x4, R24 ;  /* 0x000000041d1c7825 */ /* 0x000fca00078e0018 */
[----:B------:R1:W5:Y:S01]  /*fed0*/  LDG.E.128 R32, desc[UR36][R28.64] ;  /* 0x000000241c207981 */ /* 0x000362000c1e1d00 */
[----:B------:R-:W2:Y:S01]  /*fee0*/  S2UR UR6, SR_CgaCtaId ;  /* 0x00000000000679c3 */ /* 0x000ea20000008800 */
[----:B------:R-:W-:Y:S02]  /*fef0*/  UMOV UR5, 0x400 ;  /* 0x0000040000057882 */ /* 0x000fe40000000000 */
[----:B------:R-:W-:-:S04]  /*ff00*/  UIADD3 UR5, UPT, UPT, UR5, 0x420, URZ ;  /* 0x0000042005057890 */ /* 0x000fc8000fffe0ff */
[----:B--2---:R-:W-:-:S06]  /*ff10*/  ULEA UR5, UR6, UR5, 0x18 ;  /* 0x0000000506057291 */ /* 0x004fcc000f8ec0ff */
[----:B------:R-:W-:-:S05]  /*ff20*/  LEA R39, R13, UR5, 0x2 ;  /* 0x000000050d277c11 */ /* 0x000fca000f8e10ff */
[----:B------:R-:W2:Y:S01]  /*ff30*/  LDCU UR5, c[0x0][0x40c] ;  /* 0x00008180ff0577ac */ /* 0x000ea20008000800 */
[----:B------:R-:W3:Y:S01]  /*ff40*/  LDS R39, [R39] ;  /* 0x0000000027277984 */ /* 0x000ee20000000800 */
[----:B--2---:R-:W-:-:S09]  /*ff50*/  UISETP.NE.AND UP0, UPT, UR5, URZ, UPT ;  /* 0x000000ff0500728c */ /* 0x004fd2000bf05270 */
[----:B-1----:R-:W-:Y:S05]  /*ff60*/  BRA.U UP0, `(.L_x_2232) ;  /* 0x0000000100387547 */ /* 0x002fea000b800000 */
[----:B------:R-:W-:Y:S01]  /*ff70*/  ISETP.NE.AND P3, PT, R23, RZ, PT ;  /* 0x000000ff1700720c */ /* 0x000fe20003f65270 */
[----:B------:R-:W1:-:S12]  /*ff80*/  LDS.128 R44, [R18+UR4] ;  /* 0x00000004122c7984 */ /* 0x000e580008000c00 */
[----:B------:R-:W2:Y:S01]  /*ff90*/  @P3 LDG.E.128 R40, desc[UR36][R30.64] ;  /* 0x000000241e283981 */ /* 0x000ea2000c1e1d00 */
[----:B------:R-:W-:-:S04]  /*ffa0*/  IMAD R29, R37, 0x70, RZ ;  /* 0x00000070251d7824 */ /* 0x000fc800078e02ff */
        /* <DEDUP_REMOVED lines=10> */
.L_x_2232:
[C---:B---3-5:R-:W-:Y:S01]  /*10050*/  FFMA.FTZ R4, R39.reuse, R32, R4 ;  /* 0x0000002027047223 */ /* 0x068fe20000010004 */
[C---:B------:R-:W-:Y:S01]  /*10060*/  FFMA.FTZ R5, R39.reuse, R33, R5 ;  /* 0x0000002127057223 */ /* 0x040fe20000010005 */
[C---:B------:R-:W-:Y:S01]  /*10070*/  FFMA.FTZ R6, R39.reuse, R34, R6 ;  /* 0x0000002227067223 */ /* 0x040fe20000010006 */
[----:B------:R-:W-:Y:S01]  /*10080*/  FFMA.FTZ R7, R39, R35, R7 ;  /* 0x0000002327077223 */ /* 0x000fe20000010007 */
[----:B-1----:R-:W-:-:S07]  /*10090*/  IMAD.MOV.U32 R32, RZ, RZ, R20 ;  /* 0x000000ffff207224 */ /* 0x002fce00078e0014 */
.L_x_2231:
[----:B------:R-:W-:Y:S05]  /*100a0*/  BSYNC.RECONVERGENT B2 ;  /* 0x0000000000027941 */ /* 0x000fea0003800200 */
.L_x_2230:
[----:B------:R-:W-:-:S13]  /*100b0*/  ISETP.GE.U32.AND P0, PT, R26, 0x4, PT ;  /* 0x000000041a00780c */ /* 0x000fda0003f06070 */
[----:B------:R-:W-:Y:S05]  /*100c0*/  @!P0 BRA `(.L_x_2229) ;  /* 0x0000000400d88947 */ /* 0x000fea0003800000 */
[----:B------:R-:W1:Y:S01]  /*100d0*/  S2R R33, SR_CgaCtaId ;  /* 0x0000000000217919 */ /* 0x000e620000008800 */
[----:B------:R-:W-:Y:S01]  /*100e0*/  MOV R20, 0x400 ;  /* 0x0000040000147802 */ /* 0x000fe20000000f00 */
[----:B------:R-:W-:-:S04]  /*100f0*/  IMAD.SHL.U32 R29, R22, 0x4, RZ ;  /* 0x00000004161d7824 */ /* 0x000fc800078e00ff */
[----:B------:R-:W-:Y:S02]  /*10100*/  VIADD R22, R20, 0x420 ;  /* 0x0000042014167836 */ /* 0x000fe40000000000 */
[----:B------:R-:W-:-:S03]  /*10110*/  IMAD R20, R32, 0x4, -R29 ;  /* 0x0000000420147824 */ /* 0x000fc600078e0a1d */
[----:B-1----:R-:W-:Y:S01]  /*10120*/  LEA R29, R33, R22, 0x18 ;  /* 0x00000016211d7211 */ /* 0x002fe200078ec0ff */
[C---:B------:R-:W-:Y:S02]  /*10130*/  VIADD R22, R32.reuse, 0x4 ;  /* 0x0000000420167836 */ /* 0x040fe40000000000 */
[----:B------:R-:W-:Y:S01]  /*10140*/  IMAD R33, R32, 0x70, RZ ;  /* 0x0000007020217824 */ /* 0x000fe200078e02ff */
[----:B------:R-:W-:-:S07]  /*10150*/  IADD3 R20, PT, PT, R20, 0x10, R29 ;  /* 0x0000001014147810 */ /* 0x000fce0007ffe01d */
.L_x_2239:
[----:B-1----:R-:W1:Y:S01]  /*10160*/  LDC R49, c[0x0][0x3f4] ;  /* 0x0000fd00ff317b82 */ /* 0x002e620000000800 */
[----:B------:R-:W-:Y:S01]  /*10170*/  VIADD R32, R22, 0xfffffffc ;  /* 0xfffffffc16207836 */ /* 0x000fe20000000000 */
[----:B------:R-:W-:Y:S04]  /*10180*/  BSSY.RECONVERGENT B2, `(.L_x_2233) ;  /* 0x0000031000027945 */ /* 0x000fe80003800200 */
[----:B-1----:R-:W-:-:S13]  /*10190*/  ISETP.GE.AND P0, PT, R32, R49, PT ;  /* 0x000000312000720c */ /* 0x002fda0003f06270 */
[----:B------:R-:W-:Y:S05]  /*101a0*/  @!P0 BRA `(.L_x_2234) ;  /* 0x0000000000b88947 */ /* 0x000fea0003800000 */
[----:B------:R-:W-:Y:S01]  /*101b0*/  IABS R35, R49 ;  /* 0x0000003100237213 */ /* 0x000fe20000000000 */
[----:B------:R-:W-:Y:S01]  /*101c0*/  IMAD.MOV.U32 R28, RZ, RZ, RZ ;  /* 0x000000ffff1c7224 */ /* 0x000fe200078e00ff */
[----:B------:R-:W-:Y:S01]  /*101d0*/  ISETP.GE.AND P1, PT, R32, RZ, PT ;  /* 0x000000ff2000720c */ /* 0x000fe20003f26270 */
[----:B------:R-:W1:Y:S01]  /*101e0*/  LDCU UR5, c[0x0][0x40c] ;  /* 0x00008180ff0577ac */ /* 0x000e620008000800 */
[----:B------:R-:W2:Y:S01]  /*101f0*/  I2F.RP R34, R35 ;  /* 0x0000002300227306 */ /* 0x000ea20000209400 */
[----:B------:R-:W-:-:S07]  /*10200*/  ISETP.NE.AND P2, PT, R49, RZ, PT ;  /* 0x000000ff3100720c */ /* 0x000fce0003f45270 */
[----:B--2---:R-:W2:Y:S02]  /*10210*/  MUFU.RCP R34, R34 ;  /* 0x0000002200227308 */ /* 0x004ea40000001000 */
[----:B--2---:R-:W-:-:S06]  /*10220*/  VIADD R36, R34, 0xffffffe ;  /* 0x0ffffffe22247836 */ /* 0x004fcc0000000000 */
[----:B------:R-:W2:Y:S02]  /*10230*/  F2I.FTZ.U32.TRUNC.NTZ R29, R36 ;  /* 0x00000024001d7305 */ /* 0x000ea4000021f000 */
[----:B--2---:R-:W-:-:S04]  /*10240*/  IMAD.MOV R26, RZ, RZ, -R29 ;  /* 0x000000ffff1a7224 */ /* 0x004fc800078e0a1d */
[----:B------:R-:W-:Y:S01]  /*10250*/  IMAD R37, R26, R35, RZ ;  /* 0x000000231a257224 */ /* 0x000fe200078e02ff */
[----:B------:R-:W-:-:S03]  /*10260*/  IABS R26, R32 ;  /* 0x00000020001a7213 */ /* 0x000fc60000000000 */
        /* <DEDUP_REMOVED lines=14> */
[----:B---3--:R2:W5:Y:S01]  /*10350*/  LDG.E.128 R36, desc[UR36][R28.64] ;  /* 0x000000241c247981 */ /* 0x008562000c1e1d00 */
[----:B-1----:R-:W-:-:S09]  /*10360*/  UISETP.NE.AND UP0, UPT, UR5, URZ, UPT ;  /* 0x000000ff0500728c */ /* 0x002fd2000bf05270 */
[----:B--2---:R-:W-:Y:S05]  /*10370*/  BRA.U UP0, `(.L_x_2235) ;  /* 0x0000000100347547 */ /* 0x004fea000b800000 */
[----:B------:R-:W-:Y:S01]  /*10380*/  ISETP.NE.AND P3, PT, R23, RZ, PT ;  /* 0x000000ff1700720c */ /* 0x000fe20003f65270 */
[----:B------:R-:W1:-:S12]  /*10390*/  LDS.128 R40, [R18+UR4] ;  /* 0x0000000412287984 */ /* 0x000e580008000c00 */
[----:B------:R-:W2:Y:S01]  /*103a0*/  @P3 LDG.E.128 R44, desc[UR36][R30.64] ;  /* 0x000000241e2c3981 */ /* 0x000ea2000c1e1d00 */
        /* <DEDUP_REMOVED lines=10> */
.L_x_2235:
[C---:B----45:R-:W-:Y:S01]  /*10450*/  FFMA.FTZ R4, R35.reuse, R36, R4 ;  /* 0x0000002423047223 */ /* 0x070fe20000010004 */
[C---:B------:R-:W-:Y:S01]  /*10460*/  FFMA.FTZ R5, R35.reuse, R37, R5 ;  /* 0x0000002523057223 */ /* 0x040fe20000010005 */
[C---:B------:R-:W-:Y:S01]  /*10470*/  FFMA.FTZ R6, R35.reuse, R38, R6 ;  /* 0x0000002623067223 */ /* 0x040fe20000010006 */
[----:B------:R-:W-:-:S07]  /*10480*/  FFMA.FTZ R7, R35, R39, R7 ;  /* 0x0000002723077223 */ /* 0x000fce0000010007 */
.L_x_2234:
[----:B------:R-:W-:Y:S05]  /*10490*/  BSYNC.RECONVERGENT B2 ;  /* 0x0000000000027941 */ /* 0x000fea0003800200 */
.L_x_2233:
[----:B------:R-:W-:Y:S01]  /*104a0*/  ISETP.GE.AND P0, PT, R22, R49, PT ;  /* 0x000000311600720c */ /* 0x000fe20003f06270 */
[----:B------:R-:W-:-:S12]  /*104b0*/  BSSY.RECONVERGENT B2, `(.L_x_2236) ;  /* 0x0000031000027945 */ /* 0x000fd80003800200 */
[----:B------:R-:W-:Y:S05]  /*104c0*/  @!P0 BRA `(.L_x_2237) ;  /* 0x0000000000bc8947 */ /* 0x000fea0003800000 */
[----:B------:R-:W-:Y:S01]  /*104d0*/  IABS R35, R49 ;  /* 0x0000003100237213 */ /* 0x000fe20000000000 */
[----:B-1----:R-:W-:Y:S01]  /*104e0*/  IMAD.MOV.U32 R28, RZ, RZ, RZ ;  /* 0x000000ffff1c7224 */ /* 0x002fe200078e00ff */
        /* <DEDUP_REMOVED lines=30> */
[----:B------:R-:W-:-:S04]  /*106d0*/  VIADD R29, R33, 0x1c0 ;  /* 0x000001c0211d7836 */ /* 0x000fc80000000000 */
        /* <DEDUP_REMOVED lines=10> */
.L_x_2238:
[C---:B----45:R-:W-:Y:S01]  /*10780*/  FFMA.FTZ R4, R35.reuse, R36, R4 ;  /* 0x0000002423047223 */ /* 0x070fe20000010004 */
[C---:B------:R-:W-:Y:S01]  /*10790*/  FFMA.FTZ R5, R35.reuse, R37, R5 ;  /* 0x0000002523057223 */ /* 0x040fe20000010005 */
[C---:B------:R-:W-:Y:S01]  /*107a0*/  FFMA.FTZ R6, R35.reuse, R38, R6 ;  /* 0x0000002623067223 */ /* 0x040fe20000010006 */
[----:B------:R-:W-:-:S07]  /*107b0*/  FFMA.FTZ R7, R35, R39, R7 ;  /* 0x0000002723077223 */ /* 0x000fce0000010007 */
.L_x_2237:
[----:B------:R-:W-:Y:S05]  /*107c0*/  BSYNC.RECONVERGENT B2 ;  /* 0x0000000000027941 */ /* 0x000fea0003800200 */
.L_x_2236:
[C---:B------:R-:W-:Y:S02]  /*107d0*/  VIADD R26, R22.reuse, 0x4 ;  /* 0x00000004161a7836 */ /* 0x040fe40000000000 */
[----:B------:R-:W-:Y:S02]  /*107e0*/  VIADD R22, R22, 0x8 ;  /* 0x0000000816167836 */ /* 0x000fe40000000000 */
[----:B------:R-:W-:Y:S01]  /*107f0*/  VIADD R33, R33, 0x380 ;  /* 0x0000038021217836 */ /* 0x000fe20000000000 */
[----:B------:R-:W-:Y:S01]  /*10800*/  ISETP.GE.AND P0, PT, R26, R17, PT ;  /* 0x000000111a00720c */ /* 0x000fe20003f06270 */
[----:B------:R-:W-:-:S12]  /*10810*/  VIADD R20, R20, 0x20 ;  /* 0x0000002014147836 */ /* 0x000fd80000000000 */
[----:B------:R-:W-:Y:S05]  /*10820*/  @!P0 BRA `(.L_x_2239) ;  /* 0xfffffff8004c8947 */ /* 0x000fea000383ffff */
.L_x_2229:
[----:B------:R-:W-:Y:S05]  /*10830*/  BSYNC.RECONVERGENT B1 ;  /* 0x0000000000017941 */ /* 0x000fea0003800200 */
.L_x_2228:
[----:B------:R-:W-:-:S13]  /*10840*/  ISETP.NE.AND P0, PT, R13, R12, PT ;  /* 0x0000000c0d00720c */ /* 0x000fda0003f05270 */
[----:B------:R-:W-:Y:S05]  /*10850*/  @P0 BRA `(.L_x_2215) ;  /* 0x0000000000800947 */ /* 0x000fea0003800000 */
[----:B------:R-:W-:Y:S01]  /*10860*/  IMAD.MOV.U32 R17, RZ, RZ, 0x70 ;  /* 0x00000070ff117424 */ /* 0x000fe200078e00ff */
[----:B------:R-:W2:Y:S01]  /*10870*/  LDS R3, [R3+-0x4] ;  /* 0xfffffc0003037984 */ /* 0x000ea20000000800 */
[----:B------:R-:W4:Y:S02]  /*10880*/  LDCU UR5, c[0x0][0x40c] ;  /* 0x00008180ff0577ac */ /* 0x000f240008000800 */
[----:B------:R-:W-:-:S04]  /*10890*/  IMAD R17, R16, R17, -0x70 ;  /* 0xffffff9010117424 */ /* 0x000fc800078e0211 */
[----:B------:R-:W-:-:S05]  /*108a0*/  IMAD.WIDE R16, R17, 0x4, R14 ;  /* 0x0000000411107825 */ /* 0x000fca00078e020e */
[----:B-1----:R1:W5:Y:S01]  /*108b0*/  LDG.E.128 R28, desc[UR36][R16.64] ;  /* 0x00000024101c7981 */ /* 0x002362000c1e1d00 */
[----:B----4-:R-:W-:-:S09]  /*108c0*/  UISETP.NE.AND UP0, UPT, UR5, URZ, UPT ;  /* 0x000000ff0500728c */ /* 0x010fd2000bf05270 */
[----:B-1----:R-:W-:Y:S05]  /*108d0*/  BRA.U UP0, `(.L_x_2240) ;  /* 0x0000000100507547 */ /* 0x002fea000b800000 */
[----:B------:R-:W1:Y:S02]  /*108e0*/  LDCU.64 UR6, c[0x0][0x460] ;  /* 0x00008c00ff0677ac */ /* 0x000e640008000a00 */
[----:B-1----:R-:W-:-:S04]  /*108f0*/  ISETP.NE.U32.AND P0, PT, RZ, UR6, PT ;  /* 0x00000006ff007c0c */ /* 0x002fc8000bf05070 */
[----:B------:R-:W-:-:S13]  /*10900*/  ISETP.NE.AND.EX P0, PT, RZ, UR7, PT, P0 ;  /* 0x00000007ff007c0c */ /* 0x000fda000bf05300 */
[----:B------:R-:W1:Y:S08]  /*10910*/  @P0 LDC R12, c[0x0][0x3f8] ;  /* 0x0000fe00ff0c0b82 */ /* 0x000e700000000800 */
[----:B------:R-:W4:Y:S01]  /*10920*/  @P0 LDC.64 R16, c[0x0][0x458] ;  /* 0x00011600ff100b82 */ /* 0x000f220000000a00 */
[----:B-1----:R-:W-:-:S04]  /*10930*/  @P0 IMAD R21, R2, R12, R21 ;  /* 0x0000000c02150224 */ /* 0x002fc800078e0215 */
[----:B------:R-:W-:-:S04]  /*10940*/  @P0 IMAD R21, R21, 0x70, R0 ;  /* 0x0000007015150824 */ /* 0x000fc800078e0200 */
[----:B----4-:R-:W-:-:S05]  /*10950*/  @P0 IMAD.WIDE R16, R21, 0x4, R16 ;  /* 0x0000000415100825 */ /* 0x010fca00078e0210 */
[----:B------:R-:W4:Y:S01]  /*10960*/  @P0 LDG.E.128 R20, desc[UR36][R16.64] ;  /* 0x0000002410140981 */ /* 0x000f22000c1e1d00 */
[----:B-----5:R-:W-:Y:S01]  /*10970*/  FADD.FTZ R28, R28, R8 ;  /* 0x000000081c1c7221 */ /* 0x020fe20000010000 */
[----:B------:R-:W-:Y:S02]  /*10980*/  IMAD R19, R19, 0x70, RZ ;  /* 0x0000007013137824 */ /* 0x000fe400078e02ff */
[----:B------:R-:W-:Y:S01]  /*10990*/  FADD.FTZ R29, R29, R9 ;  /* 0x000000091d1d7221 */ /* 0x000fe20000010000 */
[----:B------:R-:W-:Y:S01]  /*109a0*/  FADD.FTZ R30, R30, R10 ;  /* 0x0000000a1e1e7221 */ /* 0x000fe20000010000 */
[----:B------:R-:W-:Y:S01]  /*109b0*/  FADD.FTZ R31, R31, R11 ;  /* 0x0000000b1f1f7221 */ /* 0x000fe20000010000 */
[----:B------:R-:W-:-:S04]  /*109c0*/  IMAD.WIDE R14, R19, 0x4, R14 ;  /* 0x00000004130e7825 */ /* 0x000fc800078e020e */
[----:B----4-:R-:W-:Y:S01]  /*109d0*/  @P0 FMUL.FTZ R28, R28, R20 ;  /* 0x000000141c1c0220 */ /* 0x010fe20000410000 */
[----:B------:R-:W-:Y:S01]  /*109e0*/  @P0 FMUL.FTZ R29, R29, R21 ;  /* 0x000000151d1d0220 */ /* 0x000fe20000410000 */
[----:B------:R-:W-:Y:S01]  /*109f0*/  @P0 FMUL.FTZ R30, R30, R22 ;  /* 0x000000161e1e0220 */ /* 0x000fe20000410000 */
[----:B------:R-:W-:-:S05]  /*10a00*/  @P0 FMUL.FTZ R31, R31, R23 ;  /* 0x000000171f1f0220 */ /* 0x000fca0000410000 */
[----:B------:R1:W-:Y:S02]  /*10a10*/  STG.E.128 desc[UR36][R14.64], R28 ;  /* 0x0000001c0e007986 */ /* 0x0003e4000c101d24 */
.L_x_2240:
[C---:B--2--5:R-:W-:Y:S01]  /*10a20*/  FFMA.FTZ R4, R3.reuse, R28, R4 ;  /* 0x0000001c03047223 */ /* 0x064fe20000010004 */
[C---:B------:R-:W-:Y:S01]  /*10a30*/  FFMA.FTZ R5, R3.reuse, R29, R5 ;  /* 0x0000001d03057223 */ /* 0x040fe20000010005 */
[C---:B------:R-:W-:Y:S01]  /*10a40*/  FFMA.FTZ R6, R3.reuse, R30, R6 ;  /* 0x0000001e03067223 */ /* 0x040fe20000010006 */
[----:B------:R-:W-:-:S07]  /*10a50*/  FFMA.FTZ R7, R3, R31, R7 ;  /* 0x0000001f03077223 */ /* 0x000fce0000010007 */
.L_x_2215:
[----:B--2---:R-:W-:Y:S05]  /*10a60*/  BSYNC.RECONVERGENT B0 ;  /* 0x0000000000007941 */ /* 0x004fea0003800200 */
.L_x_2214:
[----:B------:R-:W-:Y:S01]  /*10a70*/  BAR.SYNC.DEFER_BLOCKING 0x0 ;  /* 0x0000000000007b1d */ /* 0x000fe20000010000 */
[----:B------:R-:W-:-:S13]  /*10a80*/  ISETP.GT.U32.AND P0, PT, R0, 0x6f, PT ;  /* 0x0000006f0000780c */ /* 0x000fda0003f04070 */
[----:B------:R-:W-:Y:S05]  /*10a90*/  @P0 EXIT ;  /* 0x000000000000094d */ /* 0x000fea0003800000 */
[----:B------:R-:W2:Y:S01]  /*10aa0*/  S2UR UR5, SR_CgaCtaId ;  /* 0x00000000000579c3 */ /* 0x000ea20000008800 */
        /* <DEDUP_REMOVED lines=8> */
[----:B--2---:R-:W-:-:S06]  /*10b30*/  ULEA UR4, UR5, UR4, 0x18 ;  /* 0x0000000405047291 */ /* 0x004fcc000f8ec0ff */
        /* <DEDUP_REMOVED lines=12> */
[----:B------:R0:W2:Y:S02]  /*10c00*/  @!P2 LDS.128 R8, [R13] ;  /* 0x000000000d08a984 */ /* 0x0000a40000000c00 */
[----:B------:R-:W-:Y:S06]  /*10c10*/  BAR.SYNC.DEFER_BLOCKING 0x0 ;  /* 0x0000000000007b1d */ /* 0x000fec0000010000 */
[----:B------:R-:W-:Y:S05]  /*10c20*/  @P2 EXIT ;  /* 0x000000000000294d */ /* 0x000fea0003800000 */
[----:B------:R-:W4:Y:S01]  /*10c30*/  LDCU UR4, c[0x0][0x478] ;  /* 0x00008f00ff0477ac */ /* 0x000f220008000800 */
[----:B0-2---:R-:W-:Y:S01]  /*10c40*/  @!P2 FADD.FTZ R4, R4, R8 ;  /* 0x000000080404a221 */ /* 0x005fe20000010000 */
[----:B------:R-:W-:Y:S01]  /*10c50*/  @!P2 FADD.FTZ R5, R5, R9 ;  /* 0x000000090505a221 */ /* 0x000fe20000010000 */
[----:B------:R-:W-:Y:S01]  /*10c60*/  @!P2 FADD.FTZ R6, R6, R10 ;  /* 0x0000000a0606a221 */ /* 0x000fe20000010000 */
[----:B------:R-:W-:Y:S01]  /*10c70*/  @!P2 FADD.FTZ R7, R7, R11 ;  /* 0x0000000b0707a221 */ /* 0x000fe20000010000 */
[----:B----4-:R-:W-:-:S09]  /*10c80*/  UISETP.NE.AND UP0, UPT, UR4, 0x2, UPT ;  /* 0x000000020400788c */ /* 0x010fd2000bf05270 */
[----:B------:R-:W-:Y:S05]  /*10c90*/  BRA.U UP0, `(.L_x_2241) ;  /* 0x00000001007c7547 */ /* 0x000fea000b800000 */
[----:B------:R-:W0:Y:S01]  /*10ca0*/  LDC.64 R2, c[0x0][0x470] ;  /* 0x00011c00ff027b82 */ /* 0x000e220000000a00 */
[----:B------:R-:W2:Y:S01]  /*10cb0*/  LDCU.64 UR4, c[0x0][0x380] ;  /* 0x00007000ff0477ac */ /* 0x000ea20008000a00 */
[----:B0-----:R-:W4:Y:S01]  /*10cc0*/  LDG.E R2, desc[UR36][R2.64] ;  /* 0x0000002402027981 */ /* 0x001f22000c1e1900 */
[----:B------:R-:W-:Y:S02]  /*10cd0*/  IMAD.IADD R27, R27, 0x1, R0 ;  /* 0x000000011b1b7824 */ /* 0x000fe400078e0200 */
        /* <DEDUP_REMOVED lines=11> */
[----:B------:R-:W-:-:S05]  /*10d90*/  IMAD.U32 R2, R2, 0x10000, RZ ;  /* 0x0001000002027824 */ /* 0x000fca00078e00ff */
[----:B------:R-:W-:Y:S02]  /*10da0*/  LOP3.LUT R6, R2, 0xff0000, RZ, 0xc0, !PT ;  /* 0x00ff000002067812 */ /* 0x000fe400078ec0ff */
[----:B0-----:R-:W-:Y:S02]  /*10db0*/  PRMT R3, R7, 0x8880, RZ ;  /* 0x0000888007037816 */ /* 0x001fe400000000ff */
[----:B------:R-:W-:Y:S02]  /*10dc0*/  PRMT R2, R8, 0x7710, RZ ;  /* 0x0000771008027816 */ /* 0x000fe400000000ff */
[----:B------:R-:W-:Y:S02]  /*10dd0*/  PRMT R3, R3, 0x7710, RZ ;  /* 0x0000771003037816 */ /* 0x000fe400000000ff */
[----:B----4-:R-:W-:Y:S02]  /*10de0*/  PRMT R5, R4, 0x8880, RZ ;  /* 0x0000888004057816 */ /* 0x010fe400000000ff */
[----:B------:R-:W-:Y:S01]  /*10df0*/  LOP3.LUT R4, R2, 0xff, RZ, 0xc0, !PT ;  /* 0x000000ff02047812 */ /* 0x000fe200078ec0ff */
[----:B------:R-:W-:Y:S01]  /*10e00*/  IMAD R3, R3, 0x1000000, R6 ;  /* 0x0100000003037824 */ /* 0x000fe200078e0206 */
[----:B------:R-:W-:-:S02]  /*10e10*/  PRMT R0, R5, 0x7710, RZ ;  /* 0x0000771005007816 */ /* 0x000fc400000000ff */
[C---:B--2---:R-:W-:Y:S01]  /*10e20*/  IADD3 R2, P0, PT, R27.reuse, UR4, RZ ;  /* 0x000000041b027c10 */ /* 0x044fe2000ff1e0ff */
[----:B------:R-:W-:Y:S01]  /*10e30*/  IMAD R4, R4, 0x100, R3 ;  /* 0x0000010004047824 */ /* 0x000fe200078e0203 */
[----:B------:R-:W-:Y:S02]  /*10e40*/  LOP3.LUT R5, R0, 0xff, RZ, 0xc0, !PT ;  /* 0x000000ff00057812 */ /* 0x000fe400078ec0ff */
[----:B------:R-:W-:-:S03]  /*10e50*/  LEA.HI.X.SX32 R3, R27, UR5, 0x1, P0 ;  /* 0x000000051b037c11 */ /* 0x000fc600080f0eff */
[----:B------:R-:W-:-:S05]  /*10e60*/  IMAD.IADD R5, R4, 0x1, R5 ;  /* 0x0000000104057824 */ /* 0x000fca00078e0205 */
[----:B------:R-:W-:Y:S01]  /*10e70*/  STG.E desc[UR36][R2.64], R5 ;  /* 0x0000000502007986 */ /* 0x000fe2000c101924 */
[----:B------:R-:W-:Y:S05]  /*10e80*/  EXIT ;  /* 0x000000000000794d */ /* 0x000fea0003800000 */
.L_x_2241:
[----:B------:R-:W0:Y:S01]  /*10e90*/  LDC.64 R2, c[0x0][0x380] ;  /* 0x0000e000ff027b82 */ /* 0x000e220000000a00 */
[----:B------:R-:W-:-:S04]  /*10ea0*/  IMAD.IADD R27, R27, 0x1, R0 ;  /* 0x000000011b1b7824 */ /* 0x000fc800078e0200 */
[----:B0-----:R-:W-:-:S05]  /*10eb0*/  IMAD.WIDE R2, R27, 0x4, R2 ;  /* 0x000000041b027825 */ /* 0x001fca00078e0202 */
[----:B------:R-:W-:Y:S01]  /*10ec0*/  STG.E.128 desc[UR36][R2.64], R4 ;  /* 0x0000000402007986 */ /* 0x000fe2000c101d24 */
[----:B------:R-:W-:Y:S05]  /*10ed0*/  EXIT ;  /* 0x000000000000794d */ /* 0x000fea0003800000 */
.L_x_2036:
[----:B------:R-:W-:Y:S02]  /*10ee0*/  IMAD.MOV.U32 R12, RZ, RZ, 0x10 ;  /* 0x00000010ff0c7424 */ /* 0x000fe400078e00ff */
[----:B------:R-:W-:Y:S02]  /*10ef0*/  IMAD.MOV.U32 R11, RZ, RZ, 0x1f ;  /* 0x0000001fff0b7424 */ /* 0x000fe400078e00ff */
[----:B------:R-:W-:-:S07]  /*10f00*/  IMAD.MOV.U32 R15, RZ, RZ, -0x1 ;  /* 0xffffffffff0f7424 */ /* 0x000fce00078e00ff */
[----:B0----5:R-:W-:Y:S05]  /*10f10*/  WARPSYNC.COLLECTIVE R15, `(.L_x_2242) ;  /* 0x000000000f087348 */ /* 0x021fea0003c00000 */
[----:B------:R1:W2:Y:S02]  /*10f20*/  SHFL.BFLY P6, R14, R13, R12, R11 ;  /* 0x0c00000c0d0e7389 */ /* 0x0002a400000c000b */
[----:B012--5:R-:W-:Y:S05]  /*10f30*/  ENDCOLLECTIVE ;  /* 0x000000000000791b */ /* 0x027fea0003800000 */
.L_x_2242:
[----:B------:R-:W-:Y:S02]  /*10f40*/  IMAD.MOV.U32 R12, RZ, RZ, 0x8 ;  /* 0x00000008ff0c7424 */ /* 0x000fe400078e00ff */
[----:B------:R-:W-:-:S04]  /*10f50*/  FADD.FTZ R4, R13, R14 ;  /* 0x0000000e0d047221 */ /* 0x000fc80000010000 */
[----:B------:R-:W-:-:S07]  /*10f60*/  IMAD.MOV.U32 R13, RZ, RZ, R4 ;  /* 0x000000ffff0d7224 */ /* 0x000fce00078e0004 */
[----:B------:R-:W-:Y:S05]  /*10f70*/  WARPSYNC.COLLECTIVE R15, `(.L_x_2243) ;  /* 0x000000000f087348 */ /* 0x000fea0003c00000 */
[----:B------:R0:W1:Y:S02]  /*10f80*/  SHFL.BFLY P6, R14, R13, R12, R11 ;  /* 0x0c00000c0d0e7389 */ /* 0x00006400000c000b */
[----:B01----:R-:W-:Y:S05]  /*10f90*/  ENDCOLLECTIVE ;  /* 0x000000000000791b */ /* 0x003fea0003800000 */
.L_x_2243:
[----:B------:R-:W-:Y:S02]  /*10fa0*/  IMAD.MOV.U32 R12, RZ, RZ, 0x4 ;  /* 0x00000004ff0c7424 */ /* 0x000fe400078e00ff */
[----:B------:R-:W-:-:S04]  /*10fb0*/  FADD.FTZ R5, R4, R14 ;  /* 0x0000000e04057221 */ /* 0x000fc80000010000 */
[----:B------:R-:W-:-:S07]  /*10fc0*/  IMAD.MOV.U32 R13, RZ, RZ, R5 ;  /* 0x000000ffff0d7224 */ /* 0x000fce00078e0005 */
[----:B------:R-:W-:Y:S05]  /*10fd0*/  WARPSYNC.COLLECTIVE R15, `(.L_x_2244) ;  /* 0x000000000f087348 */ /* 0x000fea0003c00000 */
[----:B------:R0:W1:Y:S02]  /*10fe0*/  SHFL.BFLY P6, R14, R13, R12, R11 ;  /* 0x0c00000c0d0e7389 */ /* 0x00006400000c000b */
[----:B01----:R-:W-:Y:S05]  /*10ff0*/  ENDCOLLECTIVE ;  /* 0x000000000000791b */ /* 0x003fea0003800000 */
.L_x_2244:
[----:B------:R-:W-:Y:S02]  /*11000*/  IMAD.MOV.U32 R12, RZ, RZ, 0x2 ;  /* 0x00000002ff0c7424 */ /* 0x000fe400078e00ff */
[----:B------:R-:W-:-:S04]  /*11010*/  FADD.FTZ R6, R5, R14 ;  /* 0x0000000e05067221 */ /* 0x000fc80000010000 */
[----:B------:R-:W-:-:S07]  /*11020*/  IMAD.MOV.U32 R13, RZ, RZ, R6 ;  /* 0x000000ffff0d7224 */ /* 0x000fce00078e0006 */
[----:B------:R-:W-:Y:S05]  /*11030*/  WARPSYNC.COLLECTIVE R15, `(.L_x_2245) ;  /* 0x000000000f087348 */ /* 0x000fea0003c00000 */
[----:B------:R0:W1:Y:S02]  /*11040*/  SHFL.BFLY P6, R14, R13, R12, R11 ;  /* 0x0c00000c0d0e7389 */ /* 0x00006400000c000b */
[----:B01----:R-:W-:Y:S05]  /*11050*/  ENDCOLLECTIVE ;  /* 0x000000000000791b */ /* 0x003fea0003800000 */
.L_x_2245:
[----:B------:R-:W-:Y:S02]  /*11060*/  IMAD.MOV.U32 R12, RZ, RZ, 0x1 ;  /* 0x00000001ff0c7424 */ /* 0x000fe400078e00ff */
[----:B------:R-:W-:-:S04]  /*11070*/  FADD.FTZ R7, R6, R14 ;  /* 0x0000000e06077221 */ /* 0x000fc80000010000 */
[----:B------:R-:W-:-:S07]  /*11080*/  IMAD.MOV.U32 R13, RZ, RZ, R7 ;  /* 0x000000ffff0d7224 */ /* 0x000fce00078e0007 */
[----:B------:R-:W-:Y:S05]  /*11090*/  WARPSYNC.COLLECTIVE R15, `(.L_x_2246) ;  /* 0x000000000f087348 */ /* 0x000fea0003c00000 */
[----:B------:R0:W1:Y:S02]  /*110a0*/  SHFL.BFLY P6, R14, R13, R12, R11 ;  /* 0x0c00000c0d0e7389 */ /* 0x00006400000c000b */
[----:B01----:R-:W-:Y:S05]  /*110b0*/  ENDCOLLECTIVE ;  /* 0x000000000000791b */ /* 0x003fea0003800000 */
.L_x_2246:
[----:B------:R-:W-:Y:S05]  /*110c0*/  BRA `(.L_x_2247) ;  /* 0xffffff0c00687947 */ /* 0x000fea000383ffff */
.L_x_2171:
[----:B------:R-:W-:Y:S01]  /*110d0*/  BSSY B0, `(.L_x_2248) ;  /* 0x0000007000007945 */ /* 0x000fe20003800000 */
[----:B------:R-:W-:Y:S02]  /*110e0*/  IMAD.MOV.U32 R12, RZ, RZ, 0x1 ;  /* 0x00000001ff0c7424 */ /* 0x000fe400078e00ff */
[----:B------:R-:W-:Y:S02]  /*110f0*/  IMAD.MOV.U32 R11, RZ, RZ, 0x1f ;  /* 0x0000001fff0b7424 */ /* 0x000fe400078e00ff */
[----:B------:R-:W-:-:S07]  /*11100*/  IMAD.MOV.U32 R15, RZ, RZ, -0x1 ;  /* 0xffffffffff0f7424 */ /* 0x000fce00078e00ff */
[----:B------:R-:W-:Y:S05]  /*11110*/  WARPSYNC.COLLECTIVE R15, `(.L_x_2249) ;  /* 0x000000000f087348 */ /* 0x000fea0003c00000 */
[----:B------:R0:W1:Y:S02]  /*11120*/  SHFL.BFLY P6, R14, R13, R12, R11 ;  /* 0x0c00000c0d0e7389 */ /* 0x00006400000c000b */
[----:B01----:R-:W-:Y:S05]  /*11130*/  ENDCOLLECTIVE ;  /* 0x000000000000791b */ /* 0x003fea0003800000 */
.L_x_2249:
[----:B------:R-:W-:Y:S05]  /*11140*/  BSYNC B0 ;  /* 0x0000000000007941 */ /* 0x000fea0003800000 */
.L_x_2248:
[----:B------:R-:W-:Y:S05]  /*11150*/  BRA `(.L_x_2250) ;  /* 0xffffffac00147947 */ /* 0x000fea000383ffff */
.L_x_2175:
[----:B------:R-:W-:Y:S01]  /*11160*/  BSSY B0, `(.L_x_2251) ;  /* 0x0000008000007945 */ /* 0x000fe20003800000 */
[----:B0-----:R-:W-:Y:S02]  /*11170*/  IMAD.MOV.U32 R13, RZ, RZ, R0 ;  /* 0x000000ffff0d7224 */ /* 0x001fe400078e0000 */
[----:B------:R-:W-:Y:S02]  /*11180*/  IMAD.MOV.U32 R12, RZ, RZ, 0x10 ;  /* 0x00000010ff0c7424 */ /* 0x000fe400078e00ff */
[----:B------:R-:W-:Y:S02]  /*11190*/  IMAD.MOV.U32 R11, RZ, RZ, 0x1f ;  /* 0x0000001fff0b7424 */ /* 0x000fe400078e00ff */
[----:B------:R-:W-:-:S07]  /*111a0*/  IMAD.MOV.U32 R15, RZ, RZ, -0x1 ;  /* 0xffffffffff0f7424 */ /* 0x000fce00078e00ff */
[----:B--23-5:R-:W-:Y:S05]  /*111b0*/  WARPSYNC.COLLECTIVE R15, `(.L_x_2252) ;  /* 0x000000000f087348 */ /* 0x02cfea0003c00000 */
[----:B------:R0:W1:Y:S02]  /*111c0*/  SHFL.BFLY P6, R14, R13, R12, R11 ;  /* 0x0c00000c0d0e7389 */ /* 0x00006400000c000b */
[----:B0123-5:R-:W-:Y:S05]  /*111d0*/  ENDCOLLECTIVE ;  /* 0x000000000000791b */ /* 0x02ffea0003800000 */
.L_x_2252:
[----:B------:R-:W-:Y:S05]  /*111e0*/  BSYNC B0 ;  /* 0x0000000000007941 */ /* 0x000fea0003800000 */
.L_x_2251:
[----:B------:R-:W-:Y:S01]  /*111f0*/  FMNMX.FTZ R13, R14, R0, !PT ;  /* 0x000000000e0d7209 */ /* 0x000fe20007810000 */
[----:B------:R-:W-:Y:S02]  /*11200*/  IMAD.MOV.U32 R12, RZ, RZ, 0x8 ;  /* 0x00000008ff0c7424 */ /* 0x000fe400078e00ff */
[----:B------:R-:W-:Y:S02]  /*11210*/  IMAD.MOV.U32 R11, RZ, RZ, 0x1f ;  /* 0x0000001fff0b7424 */ /* 0x000fe400078e00ff */
[----:B------:R-:W-:-:S07]  /*11220*/  IMAD.MOV.U32 R15, RZ, RZ, -0x1 ;  /* 0xffffffffff0f7424 */ /* 0x000fce00078e00ff */
[----:B------:R-:W-:Y:S05]  /*11230*/  WARPSYNC.COLLECTIVE R15, `(.L_x_2253) ;  /* 0x000000000f087348 */ /* 0x000fea0003c00000 */
[----:B------:R0:W1:Y:S02]  /*11240*/  SHFL.BFLY P6, R14, R13, R12, R11 ;  /* 0x0c00000c0d0e7389 */ /* 0x00006400000c000b */
[----:B01----:R-:W-:Y:S05]  /*11250*/  ENDCOLLECTIVE ;  /* 0x000000000000791b */ /* 0x003fea0003800000 */
.L_x_2253:
[----:B------:R-:W-:Y:S01]  /*11260*/  IMAD.MOV.U32 R12, RZ, RZ, 0x4 ;  /* 0x00000004ff0c7424 */ /* 0x000fe200078e00ff */
[----:B------:R-:W-:-:S05]  /*11270*/  FMNMX.FTZ R5, R13, R14, !PT ;  /* 0x0000000e0d057209 */ /* 0x000fca0007810000 */
[----:B------:R-:W-:-:S07]  /*11280*/  IMAD.MOV.U32 R13, RZ, RZ, R5 ;  /* 0x000000ffff0d7224 */ /* 0x000fce00078e0005 */
[----:B------:R-:W-:Y:S05]  /*11290*/  WARPSYNC.COLLECTIVE R15, `(.L_x_2254) ;  /* 0x000000000f087348 */ /* 0x000fea0003c00000 */
[----:B------:R0:W1:Y:S02]  /*112a0*/  SHFL.BFLY P6, R14, R13, R12, R11 ;  /* 0x0c00000c0d0e7389 */ /* 0x00006400000c000b */
[----:B01----:R-:W-:Y:S05]  /*112b0*/  ENDCOLLECTIVE ;  /* 0x000000000000791b */ /* 0x003fea0003800000 */
.L_x_2254:
[----:B------:R-:W-:Y:S01]  /*112c0*/  IMAD.MOV.U32 R12, RZ, RZ, 0x2 ;  /* 0x00000002ff0c7424 */ /* 0x000fe200078e00ff */
[----:B------:R-:W-:-:S05]  /*112d0*/  FMNMX.FTZ R6, R5, R14, !PT ;  /* 0x0000000e05067209 */ /* 0x000fca0007810000 */
[----:B------:R-:W-:-:S07]  /*112e0*/  IMAD.MOV.U32 R13, RZ, RZ, R6 ;  /* 0x000000ffff0d7224 */ /* 0x000fce00078e0006 */
[----:B------:R-:W-:Y:S05]  /*112f0*/  WARPSYNC.COLLECTIVE R15, `(.L_x_2255) ;  /* 0x000000000f087348 */ /* 0x000fea0003c00000 */
[----:B------:R0:W1:Y:S02]  /*11300*/  SHFL.BFLY P6, R14, R13, R12, R11 ;  /* 0x0c00000c0d0e7389 */ /* 0x00006400000c000b */
[----:B01----:R-:W-:Y:S05]  /*11310*/  ENDCOLLECTIVE ;  /* 0x000000000000791b */ /* 0x003fea0003800000 */
.L_x_2255:
[----:B------:R-:W-:Y:S05]  /*11320*/  BRA `(.L_x_2256) ;  /* 0xffffffac004c7947 */ /* 0x000fea000383ffff */
.L_x_2257:
        /* <DEDUP_REMOVED lines=13> */
.L_x_4063:


//--------------------- .text._ZN4mmha33masked_multihead_attention_kernelIfLi112ELi128ELi4ELi32ELi64ELb1ELb0EEEv26Multihead_attention_paramsIT_XT5_EE --------------------------
	.section	.text._ZN4mmha33masked_multihead_attention_kernelIfLi112ELi128ELi4ELi32ELi64ELb1ELb0EEEv26Multihead_attention_paramsIT_XT5_EE,"ax",@progbits
	.align	128
        .global         _ZN4mmha33masked_multihead_attention_kernelIfLi112ELi128ELi4ELi32ELi64ELb1ELb0EEEv26Multihead_attention_paramsIT_XT5_EE
        .type           _ZN4mmha33masked_multihead_attention_kernelIfLi112ELi128ELi4ELi32ELi64ELb1ELb0EEEv26Multihead_attention_paramsIT_XT5_EE,@function
        .size           _ZN4mmha33masked_multihead_attention_kernelIfLi112ELi128ELi4ELi32ELi64ELb1ELb0EEEv26Multihead_attention_paramsIT_XT5_EE,(.L_x_4064 - _ZN4mmha33masked_multihead_attention_kernelIfLi112ELi128ELi4ELi32ELi64ELb1ELb0EEEv26Multihead_attention_paramsIT_XT5_EE)
        .other          _ZN4mmha33masked_multihead_attention_kernelIfLi112ELi128ELi4ELi32ELi64ELb1ELb0EEEv26Multihead_attention_paramsIT_XT5_EE,@"STO_CUDA_ENTRY STV_DEFAULT"
_ZN4mmha33masked_multihead_attention_kernelIfLi112ELi128ELi4ELi32ELi64ELb1ELb0EEEv26Multihead_attention_paramsIT_XT5_EE:
.text._ZN4mmha33masked_multihead_attention_kernelIfLi112ELi128ELi4ELi32ELi64ELb1ELb0EEEv26Multihead_attention_paramsIT_XT5_EE:
        /* <DEDUP_REMOVED lines=14> */
.L_x_2258:
[----:B------:R-:W1:Y:S01]  /*00e0*/  LDCU.64 UR4, c[0x0][0x498] ;  /* 0x00009300ff0477ac */ /* 0x000e620008000a00 */
[----:B------:R-:W2:Y:S01]  /*00f0*/  S2R R6, SR_CTAID.Y ;  /* 0x0000000000067919 */ /* 0x000ea20000002600 */
[----:B------:R-:W3:Y:S01]  /*0100*/  LDCU UR8, c[0x0][0x3f0] ;  /* 0x00007e00ff0877ac */ /* 0x000ee20008000800 */
[----:B-1----:R-:W-:Y:S01]  /*0110*/  UIMAD.WIDE.U32 UR4, UR7, 0x4, UR4 ;  /* 0x00000004070478a5 */ /* 0x002fe2000f8e0004 */
[----:B---3--:R-:W-:-:S05]  /*0120*/  IMAD.U32 R0, RZ, RZ, UR8 ;  /* 0x00000008ff007e24 */ /* 0x008fca000f8e00ff */
[----:B------:R-:W-:Y:S02]  /*0130*/  IMAD.U32 R2, RZ, RZ, UR4 ;  /* 0x00000004ff027e24 */ /* 0x000fe4000f8e00ff */
[----:B------:R-:W-:Y:S01]  /*0140*/  IMAD.U32 R3, RZ, RZ, UR5 ;  /* 0x00000005ff037e24 */ /* 0x000fe2000f8e00ff */
[----:B------:R-:W-:-:S04]  /*0150*/  IABS R7, R0 ;  /* 0x0000000000077213 */ /* 0x000fc80000000000 */
[----:B------:R1:W3:Y:S01]  /*0160*/  LDG.E R11, desc[UR36][R2.64] ;  /* 0x00000024020b7981 */ /* 0x0002e2000c1e1900 */
[----:B------:R-:W4:Y:S08]  /*0170*/  I2F.RP R0, R7 ;  /* 0x0000000700007306 */ /* 0x000f300000209400 */
[----:B----4-:R-:W4:Y:S02]  /*0180*/  MUFU.RCP R0, R0 ;  /* 0x0000000000007308 */ /* 0x010f240000001000 */
[----:B----4-:R-:W-:-:S06]  /*0190*/  VIADD R4, R0, 0xffffffe ;  /* 0x0ffffffe00047836 */ /* 0x010fcc0000000000 */
[----:B------:R4:W0:Y:S01]  /*01a0*/  F2I.FTZ.U32.TRUNC.NTZ R5, R4 ;  /* 0x0000000400057305 */ /* 0x000822000021f000 */
[----:B--2---:R-:W-:Y:S01]  /*01b0*/  IABS R0, R6 ;  /* 0x0000000600007213 */ /* 0x004fe20000000000 */
[----:B----4-:R-:W-:Y:S02]  /*01c0*/  IMAD.MOV.U32 R4, RZ, RZ, RZ ;  /* 0x000000ffff047224 */ /* 0x010fe400078e00ff */
[----:B0-----:R-:W-:-:S04]  /*01d0*/  IMAD.MOV R8, RZ, RZ, -R5 ;  /* 0x000000ffff087224 */ /* 0x001fc800078e0a05 */
[----:B------:R-:W-:-:S04]  /*01e0*/  IMAD R9, R8, R7, RZ ;  /* 0x0000000708097224 */ /* 0x000fc800078e02ff */
[----:B------:R-:W-:-:S06]  /*01f0*/  IMAD.HI.U32 R5, R5, R9, R4 ;  /* 0x0000000905057227 */ /* 0x000fcc00078e0004 */
[----:B------:R-:W-:-:S05]  /*0200*/  IMAD.HI.U32 R5, R5, R0, RZ ;  /* 0x0000000005057227 */ /* 0x000fca00078e00ff */
[----:B------:R-:W-:-:S13]  /*0210*/  R2UR UR6, R5 ;  /* 0x00000000050672ca */ /* 0x000fda00000e0000 */
[----:B------:R-:W-:-:S04]  /*0220*/  IMAD R4, RZ, RZ, -UR6 ;  /* 0x80000006ff047e24 */ /* 0x000fc8000f8e02ff */
[C---:B-1----:R-:W-:Y:S02]  /*0230*/  IMAD R2, R7.reuse, R4, R0 ;  /* 0x0000000407027224 */ /* 0x042fe400078e0200 */
[----:B------:R-:W-:Y:S01]  /*0240*/  IMAD.U32 R3, RZ, RZ, UR6 ;  /* 0x00000006ff037e24 */ /* 0x000fe2000f8e00ff */
[----:B------:R-:W-:Y:S01]  /*0250*/  ULOP3.LUT UR4, UR7, UR8, URZ, 0x3c, !UPT ;  /* 0x0000000807047292 */ /* 0x000fe2000f8e3cff */
[----:B------:R-:W0:Y:S01]  /*0260*/  LDC.64 R4, c[0x0][0x460] ;  /* 0x00011800ff047b82 */ /* 0x000e220000000a00 */
[----:B------:R-:W-:Y:S01]  /*0270*/  ISETP.GT.U32.AND P0, PT, R7, R2, PT ;  /* 0x000000020700720c */ /* 0x000fe20003f04070 */
[----:B------:R-:W-:-:S06]  /*0280*/  UISETP.NE.AND UP0, UPT, UR8, URZ, UPT ;  /* 0x000000ff0800728c */ /* 0x000fcc000bf05270 */
[----:B------:R-:W1:Y:S06]  /*0290*/  LDC R0, c[0x0][0x40c] ;  /* 0x00010300ff007b82 */ /* 0x000e6c0000000800 */
[----:B------:R-:W-:Y:S02]  /*02a0*/  @!P0 VIADD R3, R3, 0x1 ;  /* 0x0000000103038836 */ /* 0x000fe40000000000 */
[----:B------:R-:W-:-:S03]  /*02b0*/  @!P0 IMAD.IADD R2, R2, 0x1, -R7 ;  /* 0x0000000102028824 */ /* 0x000fc600078e0a07 */
[----:B------:R-:W-:Y:S02]  /*02c0*/  @!P0 R2UR UR6, R3 ;  /* 0x00000000030682ca */ /* 0x000fe400000e0000 */
[----:B------:R-:W-:-:S11]  /*02d0*/  ISETP.GE.U32.AND P1, PT, R2, R7, PT ;  /* 0x000000070200720c */ /* 0x000fd60003f26070 */
[----:B------:R-:W-:-:S04]  /*02e0*/  IMAD.U32 R2, RZ, RZ, UR6 ;  /* 0x00000006ff027e24 */ /* 0x000fc8000f8e00ff */
[----:B------:R-:W-:Y:S01]  /*02f0*/  @P1 VIADD R2, R2, 0x1 ;  /* 0x0000000102021836 */ /* 0x000fe20000000000 */
[----:B------:R-:W-:-:S04]  /*0300*/  UISETP.GE.AND UP1, UPT, UR4, URZ, UPT ;  /* 0x000000ff0400728c */ /* 0x000fc8000bf26270 */
[----:B------:R-:W-:-:S13]  /*0310*/  @P1 R2UR UR6, R2 ;  /* 0x00000000020612ca */ /* 0x000fda00000e0000 */
[----:B------:R-:W-:Y:S01]  /*0320*/  UMOV UR41, UR6 ;  /* 0x0000000600297c82 */ /* 0x000fe20008000000 */
[----:B0-----:R-:W-:Y:S01]  /*0330*/  ISETP.NE.U32.AND P0, PT, R4, RZ, PT ;  /* 0x000000ff0400720c */ /* 0x001fe20003f05070 */
[----:B------:R-:W-:Y:S02]  /*0340*/  @!UP1 UIADD3 UR41, UPT, UPT, -UR41, URZ, URZ ;  /* 0x000000ff29299290 */ /* 0x000fe4000fffe1ff */
[----:B------:R-:W-:Y:S01]  /*0350*/  @!UP0 ULOP3.LUT UR41, URZ, UR8, URZ, 0x33, !UPT ;  /* 0x00000008ff298292 */ /* 0x000fe2000f8e33ff */
[----:B------:R-:W0:Y:S01]  /*0360*/  LDCU UR8, c[0x0][0x3f4] ;  /* 0x00007e80ff0877ac */ /* 0x000e220008000800 */
[----:B------:R-:W-:Y:S01]  /*0370*/  ISETP.NE.AND.EX P0, PT, R5, RZ, PT, P0 ;  /* 0x000000ff0500720c */ /* 0x000fe20003f05300 */
[----:B------:R-:W2:Y:S01]  /*0380*/  S2R R53, SR_TID.X ;  /* 0x0000000000357919 */ /* 0x000ea20000002100 */
[----:B------:R-:W4:Y:S01]  /*0390*/  S2UR UR46, SR_CTAID.X ;  /* 0x00000000002e79c3 */ /* 0x000f220000002500 */
[----:B------:R-:W4:Y:S01]  /*03a0*/  LDCU UR6, c[0x0][0x3f8] ;  /* 0x00007f00ff0677ac */ /* 0x000f220008000800 */
[----:B-1----:R-:W-:Y:S01]  /*03b0*/  ISETP.EQ.AND P4, PT, R0, RZ, P0 ;  /* 0x000000ff0000720c */ /* 0x002fe20000782270 */
[----:B0-----:R-:W-:-:S05]  /*03c0*/  IMAD.U32 R36, RZ, RZ, UR8 ;  /* 0x00000008ff247e24 */ /* 0x001fca000f8e00ff */
[----:B------:R-:W-:-:S04]  /*03d0*/  IABS R8, R36 ;  /* 0x0000002400087213 */ /* 0x000fc80000000000 */
[----:B------:R-:W0:Y:S03]  /*03e0*/  I2F.RP R3, R8 ;  /* 0x0000000800037306 */ /* 0x000e260000209400 */
[----:B------:R-:W-:-:S05]  /*03f0*/  VOTEU.ANY UP2, P4 ;  /* 0x0000000000ff7886 */ /* 0x000fca0002040100 */
[----:B------:R-:W1:Y:S01]  /*0400*/  @UP2 LDCU.64 UR4, c[0x0][0x460] ;  /* 0x00008c00ff0427ac */ /* 0x000e620008000a00 */
[----:B0-----:R-:W0:Y:S01]  /*0410*/  MUFU.RCP R3, R3 ;  /* 0x0000000300037308 */ /* 0x001e220000001000 */
[----:B------:R-:W-:Y:S01]  /*0420*/  PLOP3.LUT P0, PT, PT, PT, UP2, 0x80, 0x8 ;  /* 0x000000000008781c */ /* 0x000fe20003f0f028 */
[----:B-1----:R-:W-:Y:S01]  /*0430*/  @UP2 UIMAD.WIDE UR4, UR41, 0x4, UR4 ;  /* 0x00000004290428a5 */ /* 0x002fe2000f8e0204 */
[----:B0-----:R-:W-:-:S05]  /*0440*/  VIADD R6, R3, 0xffffffe ;  /* 0x0ffffffe03067836 */ /* 0x001fca0000000000 */
[----:B------:R0:W1:Y:S01]  /*0450*/  F2I.FTZ.U32.TRUNC.NTZ R7, R6 ;  /* 0x0000000600077305 */ /* 0x000062000021f000 */
[----:B------:R-:W-:-:S04]  /*0460*/  IMAD.U32 R4, RZ, RZ, UR4 ;  /* 0x00000004ff047e24 */ /* 0x000fc8000f8e00ff */
[----:B------:R-:W4:Y:S01]  /*0470*/  LDCU UR4, c[0x0][0x3e8] ;  /* 0x00007d00ff0477ac */ /* 0x000f220008000800 */
[----:B------:R-:W-:-:S05]  /*0480*/  IMAD.U32 R5, RZ, RZ, UR5 ;  /* 0x00000005ff057e24 */ /* 0x000fca000f8e00ff */
[----:B------:R1:W5:Y:S01]  /*0490*/  @P0 LDG.E R10, desc[UR36][R4.64] ;  /* 0x00000024040a0981 */ /* 0x000362000c1e1900 */
[----:B0-----:R-:W-:Y:S02]  /*04a0*/  IMAD.MOV.U32 R6, RZ, RZ, RZ ;  /* 0x000000ffff067224 */ /* 0x001fe400078e00ff */
[----:B-1----:R-:W-:-:S04]  /*04b0*/  IMAD.MOV R5, RZ, RZ, -R7 ;  /* 0x000000ffff057224 */ /* 0x002fc800078e0a07 */
[----:B------:R-:W-:-:S04]  /*04c0*/  IMAD R5, R5, R8, RZ ;  /* 0x0000000805057224 */ /* 0x000fc800078e02ff */
[----:B------:R-:W-:Y:S01]  /*04d0*/  IMAD.HI.U32 R7, R7, R5, R6 ;  /* 0x0000000507077227 */ /* 0x000fe200078e0006 */
[----:B---3--:R-:W-:-:S13]  /*04e0*/  R2UR UR44, R11 ;  /* 0x000000000b2c72ca */ /* 0x008fda00000e0000 */
        /* <DEDUP_REMOVED lines=11> */
[----:B--2---:R-:W-:Y:S01]  /*05a0*/  ISETP.GT.U32.AND P3, PT, R53, 0x1b, PT ;  /* 0x0000001b3500780c */ /* 0x004fe20003f64070 */
[----:B------:R-:W-:Y:S02]  /*05b0*/  UP2UR UR43, UPR, URZ, 0x4 ;  /* 0x00000004ff2b7883 */ /* 0x000fe40008000000 */
[----:B------:R-:W-:-:S08]  /*05c0*/  UISETP.GE.AND UP2, UPT, UR45, URZ, UPT ;  /* 0x000000ff2d00728c */ /* 0x000fd0000bf46270 */
[----:B------:R-:W-:Y:S01]  /*05d0*/  @!P0 IADD3 R8, PT, PT, -R8, UR40, RZ ;  /* 0x0000002808088c10 */ /* 0x000fe2000fffe1ff */
[----:B------:R-:W-:-:S03]  /*05e0*/  UISETP.NE.AND UP0, UPT, UR8, URZ, UPT ;  /* 0x000000ff0800728c */ /* 0x000fc6000bf05270 */
[----:B------:R-:W-:Y:S01]  /*05f0*/  @!P0 R2UR UR40, R8 ;  /* 0x00000000082882ca */ /* 0x000fe200000e0000 */
[----:B------:R-:W-:Y:S02]  /*0600*/  UIMAD UR42, UR7, UR6, UR46 ;  /* 0x00000006072a72a4 */ /* 0x000fe4000f8e022e */
        /* <DEDUP_REMOVED lines=10> */
[----:B------:R-:W-:Y:S01]  /*06b0*/  CS2R R28, SRZ ;  /* 0x00000000001c7805 */ /* 0x000fe2000001ff00 */
[----:B------:R-:W-:Y:S01]  /*06c0*/  IMAD.SHL.U32 R22, R53, 0x4, RZ ;  /* 0x0000000435167824 */ /* 0x000fe200078e00ff */
        /* <DEDUP_REMOVED lines=21> */
.L_x_2260:
[----:B------:R-:W-:Y:S05]  /*0820*/  BSYNC.RECONVERGENT B0 ;  /* 0x0000000000007941 */ /* 0x000fea0003800200 */
.L_x_2259:
[----:B------:R-:W1:Y:S01]  /*0830*/  LDC.64 R4, c[0x0][0x418] ;  /* 0x00010600ff047b82 */ /* 0x000e620000000a00 */
[----:B------:R-:W2:Y:S01]  /*0840*/  LDCU.64 UR4, c[0x0][0x390] ;  /* 0x00007200ff0477ac */ /* 0x000ea20008000a00 */
[----:B------:R-:W3:Y:S01]  /*0850*/  S2R R17, SR_CTAID.X ;  /* 0x0000000000117919 */ /* 0x000ee20000002500 */
[----:B------:R-:W-:Y:S01]  /*0860*/  @!P3 IMAD R3, R53, R36, UR45 ;  /* 0x0000002d3503be24 */ /* 0x000fe2000f8e0224 */
[----:B------:R-:W4:Y:S03]  /*0870*/  LDCU.64 UR8, c[0x0][0x3a0] ;  /* 0x00007400ff0877ac */ /* 0x000f260008000a00 */
[----:B0-----:R-:W-:Y:S01]  /*0880*/  @!P3 IMAD.SHL.U32 R7, R3, 0x4, RZ ;  /* 0x000000040307b824 */ /* 0x001fe200078e00ff */
[----:B------:R-:W0:Y:S01]  /*0890*/  @!P3 LDC.64 R8, c[0x0][0x3b8] ;  /* 0x0000ee00ff08bb82 */ /* 0x000e220000000a00 */
[----:B------:R-:W-:Y:S01]  /*08a0*/  VOTEU.ANY UP0, P4 ;  /* 0x0000000000ff7886 */ /* 0x000fe20002000100 */
[----:B------:R-:W-:Y:S01]  /*08b0*/  PLOP3.LUT P4, PT, PT, PT, UP0, 0x80, 0x8 ;  /* 0x000000000008781c */ /* 0x000fe20003f8f008 */
[----:B------:R-:W-:Y:S01]  /*08c0*/  UIMAD UR42, UR42, 0x70, URZ ;  /* 0x000000702a2a78a4 */ /* 0x000fe2000f8e02ff */
[----:B------:R-:W-:-:S04]  /*08d0*/  PLOP3.LUT P1, PT, PT, PT, UP0, 0x40, 0x4 ;  /* 0x000000000004781c */ /* 0x000fc80003f2e808 */
[----:B------:R-:W-:Y:S02]  /*08e0*/  ISETP.GT.U32.OR P1, PT, R53, 0x1f, P1 ;  /* 0x0000001f3500780c */ /* 0x000fe40000f24470 */
[----:B--2---:R-:W-:Y:S02]  /*08f0*/  ISETP.NE.U32.AND P0, PT, RZ, UR4, PT ;  /* 0x00000004ff007c0c */ /* 0x004fe4000bf05070 */
[----:B----4-:R-:W-:Y:S02]  /*0900*/  ISETP.NE.U32.AND P2, PT, RZ, UR8, PT ;  /* 0x00000008ff007c0c */ /* 0x010fe4000bf45070 */
[----:B-1----:R-:W-:Y:S02]  /*0910*/  ISETP.NE.U32.AND P5, PT, R4, RZ, PT ;  /* 0x000000ff0400720c */ /* 0x002fe40003fa5070 */
[----:B------:R-:W-:Y:S02]  /*0920*/  R2UR UR4, R5 ;  /* 0x00000000050472ca */ /* 0x000fe400000e0000 */
[----:B------:R-:W-:-:S02]  /*0930*/  CS2R R4, SRZ ;  /* 0x0000000000047805 */ /* 0x000fc4000001ff00 */
[----:B------:R-:W-:Y:S01]  /*0940*/  ISETP.NE.AND.EX P2, PT, RZ, UR9, PT, P2 ;  /* 0x00000009ff007c0c */ /* 0x000fe2000bf45320 */
[----:B------:R-:W1:Y:S01]  /*0950*/  @!P1 LDC.64 R14, c[0x0][0x450] ;  /* 0x00011400ff0e9b82 */ /* 0x000e620000000a00 */
[----:B------:R-:W-:Y:S01]  /*0960*/  ISETP.NE.AND.EX P0, PT, RZ, UR5, PT, P0 ;  /* 0x00000005ff007c0c */ /* 0x000fe2000bf05300 */
[----:B------:R-:W-:Y:S01]  /*0970*/  VOTEU.ALL UP1, P1 ;  /* 0x0000000000ff7886 */ /* 0x000fe20000820000 */
[----:B------:R-:W-:Y:S01]  /*0980*/  ISETP.GT.U32.OR P2, PT, R53, 0x1b, !P2 ;  /* 0x0000001b3500780c */ /* 0x000fe20005744470 */
[----:B---3--:R-:W-:Y:S01]  /*0990*/  IMAD R3, R17, 0x70, R22 ;  /* 0x0000007011037824 */ /* 0x008fe200078e0216 */
[----:B------:R-:W-:Y:S01]  /*09a0*/  ISETP.GT.U32.OR P0, PT, R53, 0x1b, !P0 ;  /* 0x0000001b3500780c */ /* 0x000fe20004704470 */
[----:B------:R-:W-:Y:S01]  /*09b0*/  @!P3 IMAD R17, R36, UR42, R7 ;  /* 0x0000002a2411bc24 */ /* 0x000fe2000f8e0207 */
[----:B------:R-:W-:Y:S01]  /*09c0*/  ISETP.NE.OR P2, PT, R0, RZ, P2 ;  /* 0x000000ff0000720c */ /* 0x000fe20001745670 */
[----:B------:R-:W-:Y:S01]  /*09d0*/  VOTEU.ANY UP0, P5 ;  /* 0x0000000000ff7886 */ /* 0x000fe20002800100 */
[----:B-----5:R-:W-:Y:S01]  /*09e0*/  @P4 R2UR UR38, R10 ;  /* 0x000000000a2642ca */ /* 0x020fe200000e0000 */
[----:B------:R-:W-:Y:S01]  /*09f0*/  UISETP.NE.AND.EX UP0, UPT, UR4, URZ, UPT, UP0 ;  /* 0x000000ff0400728c */ /* 0x000fe2000bf05300 */
[----:B------:R-:W-:Y:S01]  /*0a00*/  CS2R R6, SRZ ;  /* 0x0000000000067805 */ /* 0x000fe2000001ff00 */
[----:B0-----:R-:W-:-:S06]  /*0a10*/  @!P3 IMAD.WIDE R8, R17, 0x4, R8 ;  /* 0x000000041108b825 */ /* 0x001fcc00078e0208 */
[----:B------:R-:W0:Y:S03]  /*0a20*/  @!P0 LDC.64 R10, c[0x0][0x390] ;  /* 0x0000e400ff0a8b82 */ /* 0x000e260000000a00 */
[----:B------:R-:W2:Y:S01]  /*0a30*/  @UP0 LDCU.64 UR4, c[0x0][0x418] ;  /* 0x00008300ff0407ac */ /* 0x000ea20008000a00 */
[----:B------:R-:W-:-:S04]  /*0a40*/  @!UP1 UIMAD UR6, UR38, UR6, URZ ;  /* 0x00000006260692a4 */ /* 0x000fc8000f8e02ff */
[----:B------:R-:W3:Y:S01]  /*0a50*/  @!P2 LDC.64 R12, c[0x0][0x3a0] ;  /* 0x0000e800ff0cab82 */ /* 0x000ee20000000a00 */
[----:B------:R-:W-:Y:S01]  /*0a60*/  PLOP3.LUT P4, PT, PT, PT, UP0, 0x80, 0x8 ;  /* 0x000000000008781c */ /* 0x000fe20003f8f008 */
[----:B------:R-:W-:Y:S01]  /*0a70*/  IMAD.U32 R16, RZ, RZ, UR6 ;  /* 0x00000006ff107e24 */ /* 0x000fe2000f8e00ff */
[----:B------:R-:W-:Y:S02]  /*0a80*/  CS2R R26, SRZ ;  /* 0x00000000001a7805 */ /* 0x000fe4000001ff00 */
[----:B------:R-:W-:Y:S02]  /*0a90*/  CS2R R24, SRZ ;  /* 0x0000000000187805 */ /* 0x000fe4000001ff00 */
[----:B------:R-:W-:Y:S01]  /*0aa0*/  CS2R R18, SRZ ;  /* 0x0000000000127805 */ /* 0x000fe2000001ff00 */
[----:B------:R-:W-:Y:S01]  /*0ab0*/  @!P1 IMAD R23, R16, 0x70, R3 ;  /* 0x0000007010179824 */ /* 0x000fe200078e0203 */
[----:B--2---:R-:W-:Y:S01]  /*0ac0*/  @UP0 UIMAD.WIDE.U32 UR4, UR7, 0x4, UR4 ;  /* 0x00000004070408a5 */ /* 0x004fe2000f8e0004 */
[----:B------:R-:W-:Y:S01]  /*0ad0*/  CS2R R16, SRZ ;  /* 0x0000000000107805 */ /* 0x000fe2000001ff00 */
[----:B------:R-:W2:Y:S01]  /*0ae0*/  @!P3 LDG.E.128 R24, desc[UR36][R8.64] ;  /* 0x000000240818b981 */ /* 0x000ea2000c1e1d00 */
[----:B0-----:R-:W-:-:S04]  /*0af0*/  @!P0 IMAD.WIDE.U32 R10, R3, 0x4, R10 ;  /* 0x00000004030a8825 */ /* 0x001fc800078e000a */
[----:B------:R-:W-:Y:S01]  /*0b00*/  IMAD.U32 R20, RZ, RZ, UR4 ;  /* 0x00000004ff147e24 */ /* 0x000fe2000f8e00ff */
[----:B------:R1:W4:Y:S01]  /*0b10*/  @!P0 LDG.E.128 R4, desc[UR36][R10.64] ;  /* 0x000000240a048981 */ /* 0x000322000c1e1d00 */
[----:B------:R-:W-:Y:S02]  /*0b20*/  IMAD.U32 R21, RZ, RZ, UR5 ;  /* 0x00000005ff157e24 */ /* 0x000fe4000f8e00ff */
[----:B---3--:R-:W-:Y:S01]  /*0b30*/  @!P2 IMAD.WIDE.U32 R12, R3, 0x4, R12 ;  /* 0x00000004030ca825 */ /* 0x008fe200078e000c */
[----:B------:R-:W0:Y:S01]  /*0b40*/  LDCU.U8 UR4, c[0x0][0x404] ;  /* 0x00008080ff0477ac */ /* 0x000e220008000000 */
[----:B------:R-:W3:Y:S01]  /*0b50*/  LDC R3, c[0x0][0x400] ;  /* 0x00010000ff037b82 */ /* 0x000ee20000000800 */
[----:B------:R-:W2:Y:S01]  /*0b60*/  @P4 LDG.E R20, desc[UR36][R20.64] ;  /* 0x0000002414144981 */ /* 0x000ea2000c1e1900 */
[----:B-1----:R-:W-:-:S03]  /*0b70*/  @!P1 IMAD.WIDE R10, R23, 0x4, R14 ;  /* 0x00000004170a9825 */ /* 0x002fc600078e020e */
[----:B------:R-:W2:Y:S04]  /*0b80*/  @!P2 LDG.E.128 R16, desc[UR36][R12.64] ;  /* 0x000000240c10a981 */ /* 0x000ea8000c1e1d00 */
[----:B------:R-:W2:Y:S01]  /*0b90*/  @!P1 LDG.E.128 R32, desc[UR36][R10.64] ;  /* 0x000000240a209981 */ /* 0x000ea2000c1e1d00 */
[----:B------:R-:W-:Y:S02]  /*0ba0*/  ISETP.NE.AND P2, PT, R0, RZ, PT ;  /* 0x000000ff0000720c */ /* 0x000fe40003f45270 */
[----:B0-----:R-:W-:Y:S01]  /*0bb0*/  ISETP.NE.AND P0, PT, RZ, UR4, PT ;  /* 0x00000004ff007c0c */ /* 0x001fe2000bf05270 */
[----:B------:R-:W-:-:S03]  /*0bc0*/  IMAD.MOV R14, RZ, RZ, -R36 ;  /* 0x000000ffff0e7224 */ /* 0x000fc600078e0a24 */
[----:B---3--:R-:W-:Y:S02]  /*0bd0*/  ISETP.LT.OR P0, PT, R3, 0x1, P0 ;  /* 0x000000010300780c */ /* 0x008fe40000701670 */
[----:B------:R-:W-:Y:S01]  /*0be0*/  VIADDMNMX R14, R14, UR44, RZ, !PT ;  /* 0x0000002c0e0e7c46 */ /* 0x000fe2000f8001ff */
[----:B------:R-:W-:Y:S01]  /*0bf0*/  UMOV UR39, URZ ;  /* 0x000000ff00277c82 */ /* 0x000fe20008000000 */
[----:B------:R-:W-:Y:S02]  /*0c00*/  BSSY.RECONVERGENT B6, `(.L_x_2261) ;  /* 0x000011f000067945 */ /* 0x000fe40003800200 */
[----:B------:R-:W-:Y:S01]  /*0c10*/  R2UR UR47, R14 ;  /* 0x000000000e2f72ca */ /* 0x000fe200000e0000 */
[----:B----4-:R-:W-:Y:S01]  /*0c20*/  FADD.FTZ R28, R4, R28 ;  /* 0x0000001c041c7221 */ /* 0x010fe20000010000 */
[----:B------:R-:W-:Y:S01]  /*0c30*/  FADD.FTZ R29, R5, R29 ;  /* 0x0000001d051d7221 */ /* 0x000fe20000010000 */
[----:B------:R-:W-:Y:S01]  /*0c40*/  FADD.FTZ R30, R6, R30 ;  /* 0x0000001e061e7221 */ /* 0x000fe20000010000 */
[----:B------:R-:W-:Y:S01]  /*0c50*/  FADD.FTZ R31, R7, R31 ;  /* 0x0000001f071f7221 */ /* 0x000fe20000010000 */
[----:B--2---:R-:W-:Y:S01]  /*0c60*/  @P4 R2UR UR39, R20 ;  /* 0x00000000142742ca */ /* 0x004fe200000e0000 */
        /* <DEDUP_REMOVED lines=52> */
.L_x_2263:
        /* <DEDUP_REMOVED lines=32> */
.L_x_2262:
        /* <DEDUP_REMOVED lines=10> */
[----:B0-----:R-:W-:-:S06]  /*1250*/  VIADD R4, R0, 0xffffffe ;  /* 0x0ffffffe00047836 */ /* 0x001fcc0000000000 */
[----:B------:R0:W1:Y:S02]  /*1260*/  F2I.FTZ.U32.TRUNC.NTZ R5, R4 ;  /* 0x0000000400057305 */ /* 0x000064000021f000 */
[----:B0-----:R-:W-:Y:S02]  /*1270*/  IMAD.MOV.U32 R4, RZ, RZ, RZ ;  /* 0x000000ffff047224 */ /* 0x001fe400078e00ff */
[----:B-1----:R-:W-:-:S04]  /*1280*/  IMAD.MOV R6, RZ, RZ, -R5 ;  /* 0x000000ffff067224 */ /* 0x002fc800078e0a05 */
[----:B------:R-:W-:Y:S02]  /*1290*/  IMAD R9, R6, R7, RZ ;  /* 0x0000000706097224 */ /* 0x000fe400078e02ff */
[----:B------:R-:W-:Y:S02]  /*12a0*/  IMAD.MOV.U32 R6, RZ, RZ, R8 ;  /* 0x000000ffff067224 */ /* 0x000fe400078e0008 */
[----:B------:R-:W-:-:S04]  /*12b0*/  IMAD.HI.U32 R5, R5, R9, R4 ;  /* 0x0000000905057227 */ /* 0x000fc800078e0004 */
[----:B------:R-:W-:Y:S02]  /*12c0*/  IMAD.MOV R9, RZ, RZ, -R10 ;  /* 0x000000ffff097224 */ /* 0x000fe400078e0a0a */
        /* <DEDUP_REMOVED lines=35> */
.L_x_2265:
        /* <DEDUP_REMOVED lines=15> */
.L_x_2266:
        /* <DEDUP_REMOVED lines=71> */
.L_x_2272:
[----:B------:R-:W-:Y:S05]  /*1a60*/  BSYNC.RECONVERGENT B2 ;  /* 0x0000000000027941 */ /* 0x000fea0003800200 */
.L_x_2271:
[----:B-1----:R0:W-:Y:S04]  /*1a70*/  STS [R35], R24 ;  /* 0x0000001823007388 */ /* 0x0021e80000000800 */
[----:B--2---:R0:W-:Y:S04]  /*1a80*/  STS [R35+0x4], R26 ;  /* 0x0000041a23007388 */ /* 0x0041e80000000800 */
[----:B---3--:R0:W-:Y:S04]  /*1a90*/  STS [R34], R25 ;  /* 0x0000001922007388 */ /* 0x0081e80000000800 */
[----:B----4-:R0:W-:Y:S01]  /*1aa0*/  STS [R34+0x4], R27 ;  /* 0x0000041b22007388 */ /* 0x0101e20000000800 */
[----:B------:R-:W-:Y:S05]  /*1ab0*/  BRA `(.L_x_2273) ;  /* 0x0000000000847947 */ /* 0x000fea0003800000 */
.L_x_2270:
        /* <DEDUP_REMOVED lines=33> */
.L_x_2273:
[----:B------:R-:W-:Y:S05]  /*1cd0*/  BSYNC.RECONVERGENT B1 ;  /* 0x0000000000017941 */ /* 0x000fea0003800200 */
.L_x_2269:
[----:B------:R1:W-:Y:S04]  /*1ce0*/  STS [R21], R28 ;  /* 0x0000001c15007388 */ /* 0x0003e80000000800 */
[----:B------:R1:W-:Y:S04]  /*1cf0*/  STS [R21+0x4], R30 ;  /* 0x0000041e15007388 */ /* 0x0003e80000000800 */
[----:B------:R1:W-:Y:S04]  /*1d00*/  STS [R20], R29 ;  /* 0x0000001d14007388 */ /* 0x0003e80000000800 */
[----:B------:R1:W-:Y:S02]  /*1d10*/  STS [R20+0x4], R31 ;  /* 0x0000041f14007388 */ /* 0x0003e40000000800 */
.L_x_2268:
[----:B------:R-:W-:Y:S05]  /*1d20*/  BSYNC.RECONVERGENT B0 ;  /* 0x0000000000007941 */ /* 0x000fea0003800200 */
.L_x_2267:
        /* <DEDUP_REMOVED lines=10> */
.L_x_2275:
[----:B------:R-:W-:Y:S05]  /*1dd0*/  BSYNC.RECONVERGENT B0 ;  /* 0x0000000000007941 */ /* 0x000fea0003800200 */
.L_x_2274:
[----:B------:R-:W-:Y:S06]  /*1de0*/  BAR.SYNC.DEFER_BLOCKING 0x0 ;  /* 0x0000000000007b1d */ /* 0x000fec0000010000 */
.L_x_2264:
[----:B------:R-:W-:Y:S05]  /*1df0*/  BSYNC.RECONVERGENT B6 ;  /* 0x0000000000067941 */ /* 0x000fea0003800200 */
.L_x_2261:
        /* <DEDUP_REMOVED lines=23> */
[----:B------:R-:W-:Y:S01]  /*1f70*/  @!P0 IMAD R7, R7, UR42, R0 ;  /* 0x0000002a07078c24 */ /* 0x000fe2000f8e0200 */
        /* <DEDUP_REMOVED lines=19> */
.L_x_2480:
        /* <DEDUP_REMOVED lines=18> */
[----:B--2---:R-:W-:-:S07]  /*21d0*/  FADD.FTZ R85, R85, R4 ;  /* 0x0000000455557221 */ /* 0x004fce0000010000 */
.L_x_2278:
[----:B------:R2:W-:Y:S02]  /*21e0*/  STS [UR6+-0x4], R85 ;  /* 0xfffffc55ff007988 */ /* 0x0005e40008000806 */
.L_x_2276:
        /* <DEDUP_REMOVED lines=40> */
[----:B-1----:R-:W-:Y:S05]  /*2470*/  BRA.U UP0, `(.L_x_2279) ;  /* 0x00000001008c7547 */ /* 0x002fea000b800000 */
[----:B------:R-:W-:-:S04]  /*2480*/  UIADD3 UR10, UPT, UPT, UR10, 0x210, URZ ;  /* 0x000002100a0a7890 */ /* 0x000fc8000fffe0ff */
[----:B------:R-:W-:-:S06]  /*2490*/  ULEA UR10, UR11, UR10, 0x18 ;  /* 0x0000000a0b0a7291 */ /* 0x000fcc000f8ec0ff */
[----:B------:R-:W-:-:S05]  /*24a0*/  LEA R11, R58, UR10, 0x2 ;  /* 0x0000000a3a0b7c11 */ /* 0x000fca000f8e10ff */
[----:B------:R1:W1:Y:S04]  /*24b0*/  LDS R21, [R11] ;  /* 0x000000000b157984 */ /* 0x0002680000000800 */
[----:B0--3--:R0:W3:Y:S04]  /*24c0*/  LDS R22, [R11+0x10] ;  /* 0x000010000b167984 */ /* 0x0090e80000000800 */
[----:B------:R0:W0:Y:S04]  /*24d0*/  LDS R23, [R11+0x20] ;  /* 0x000020000b177984 */ /* 0x0000280000000800 */
[----:B--2---:R2:W0:Y:S04]  /*24e0*/  LDS R24, [R11+0x30] ;  /* 0x000030000b187984 */ /* 0x0044280000000800 */
        /* <DEDUP_REMOVED lines=27> */
[----:B-1-34-:R2:W0:Y:S02]  /*26a0*/  LDS R52, [R11+0x1f0] ;  /* 0x0001f0000b347984 */ /* 0x01a4240000000800 */
.L_x_2279:
[----:B------:R-:W-:Y:S01]  /*26b0*/  UIADD3 UR4, UPT, UPT, UR45, 0x7, -UR47 ;  /* 0x000000072d047890 */ /* 0x000fe2000fffe82f */
[----:B------:R-:W-:Y:S01]  /*26c0*/  SHF.R.U32.HI R59, RZ, 0x2, R53 ;  /* 0x00000002ff3b7819 */ /* 0x000fe20000011635 */
[----:B------:R-:W1:Y:S01]  /*26d0*/  LDCU.64 UR8, c[0x0][0x3f0] ;  /* 0x00007e00ff0877ac */ /* 0x000e620008000a00 */
[----:B------:R-:W-:Y:S01]  /*26e0*/  BSSY B1, `(.L_x_2280) ;  /* 0x00008a2000017945 */ /* 0x000fe20003800000 */
[----:B------:R-:W-:Y:S01]  /*26f0*/  USHF.R.S32.HI UR5, URZ, 0x1f, UR4 ;  /* 0x0000001fff057899 */ /* 0x000fe20008011404 */
[----:B------:R-:W0:Y:S03]  /*2700*/  LDCU UR16, c[0x0][0x40c] ;  /* 0x00008180ff1077ac */ /* 0x000e260008000800 */
[----:B------:R-:W-:Y:S01]  /*2710*/  ULEA.HI UR5, UR5, UR4, URZ, 0x3 ;  /* 0x0000000405057291 */ /* 0x000fe2000f8f18ff */
[----:B------:R-:W0:Y:S03]  /*2720*/  LDCU UR22, c[0x0][0x3f4] ;  /* 0x00007e80ff1677ac */ /* 0x000e260008000800 */
[----:B------:R-:W-:-:S02]  /*2730*/  ULOP3.LUT UR5, UR5, 0xfffffff8, URZ, 0xc0, !UPT ;  /* 0xfffffff805057892 */ /* 0x000fc4000f8ec0ff */
[----:B-1----:R-:W-:Y:S01]  /*2740*/  UIMAD UR7, UR41, UR8, UR46 ;  /* 0x00000008290772a4 */ /* 0x002fe2000f8e022e */
[----:B------:R-:W-:Y:S01]  /*2750*/  IMAD.U32 R53, RZ, RZ, UR9 ;  /* 0x00000009ff357e24 */ /* 0x000fe2000f8e00ff */
[----:B------:R-:W1:Y:S02]  /*2760*/  LDCU UR17, c[0x0][0x410] ;  /* 0x00008200ff1177ac */ /* 0x000e640008000800 */
[----:B------:R-:W-:Y:S01]  /*2770*/  ISETP.GE.AND P0, PT, R59, UR5, PT ;  /* 0x000000053b007c0c */ /* 0x000fe2000bf06270 */
[----:B------:R-:W0:Y:S01]  /*2780*/  LDCU.64 UR18, c[0x0][0x3b8] ;  /* 0x00007700ff1277ac */ /* 0x000e220008000a00 */
[----:B------:R-:W0:Y:S01]  /*2790*/  LDCU.64 UR20, c[0x0][0x438] ;  /* 0x00008700ff1477ac */ /* 0x000e220008000a00 */
[----:B------:R-:W0:Y:S01]  /*27a0*/  LDCU.64 UR14, c[0x0][0x448] ;  /* 0x00008900ff0e77ac */ /* 0x000e220008000a00 */
[----:B------:R-:W-:-:S09]  /*27b0*/  UIMAD UR7, UR7, 0x70, URZ ;  /* 0x00000070070778a4 */ /* 0x000fd2000f8e02ff */
[----:B------:R-:W-:Y:S05]  /*27c0*/  @P0 BRA `(.L_x_2281) ;  /* 0x00000088004c0947 */ /* 0x000fea0003800000 */
[----:B------:R-:W-:Y:S01]  /*27d0*/  IABS R54, R53 ;  /* 0x0000003500367213 */ /* 0x000fe20000000000 */
[----:B------:R-:W5:Y:S01]  /*27e0*/  LDCU UR4, c[0x0][0x3f8] ;  /* 0x00007f00ff0477ac */ /* 0x000f620008000800 */
[----:B------:R-:W1:Y:S01]  /*27f0*/  S2UR UR13, SR_CTAID.Y ;  /* 0x00000000000d79c3 */ /* 0x000e620000002600 */
[C---:B------:R-:W-:Y:S01]  /*2800*/  VIADD R62, R59.reuse, UR47 ;  /* 0x0000002f3b3e7c36 */ /* 0x040fe20008000000 */
[----:B0-2---:R-:W0:Y:S01]  /*2810*/  I2F.RP R11, R54 ;  /* 0x00000036000b7306 */ /* 0x005e220000209400 */
[----:B------:R-:W2:Y:S01]  /*2820*/  LDCU UR9, c[0x0][0x440] ;  /* 0x00008800ff0977ac */ /* 0x000ea20008000800 */
[----:B------:R-:W-:Y:S01]  /*2830*/  IMAD.U32 R63, RZ, RZ, UR5 ;  /* 0x00000005ff3f7e24 */ /* 0x000fe2000f8e00ff */
[----:B------:R-:W-:Y:S01]  /*2840*/  LEA R59, R59, UR12, 0x2 ;  /* 0x0000000c3b3b7c11 */ /* 0x000fe2000f8e10ff */
[----:B------:R-:W-:Y:S01]  /*2850*/  IMAD R60, R53, 0x70, RZ ;  /* 0x00000070353c7824 */ /* 0x000fe200078e02ff */
[----:B------:R-:W3:Y:S01]  /*2860*/  LDCU.64 UR10, c[0x0][0x420] ;  /* 0x00008400ff0a77ac */ /* 0x000ee20008000a00 */
[----:B------:R-:W4:Y:S01]  /*2870*/  LDC.64 R120, c[0x0][0x450] ;  /* 0x00011400ff787b82 */ /* 0x000f220000000a00 */
[----:B------:R-:W-:Y:S01]  /*2880*/  VIADD R63, R63, UR47 ;  /* 0x0000002f3f3f7c36 */ /* 0x000fe20008000000 */
[----:B------:R-:W4:Y:S06]  /*2890*/  LDCU UR8, c[0x0][0x408] ;  /* 0x00008100ff0877ac */ /* 0x000f2c0008000800 */
[----:B------:R-:W4:Y:S01]  /*28a0*/  LDC R65, c[0x0][0x430] ;  /* 0x00010c00ff417b82 */ /* 0x000f220000000800 */
[----:B0-----:R-:W0:Y:S01]  /*28b0*/  MUFU.RCP R11, R11 ;  /* 0x0000000b000b7308 */ /* 0x001e220000001000 */
[----:B-----5:R-:W-:Y:S01]  /*28c0*/  UIMAD UR4, UR38, UR4, UR46 ;  /* 0x00000004260472a4 */ /* 0x020fe2000f8e022e */
[----:B--2---:R-:W-:-:S02]  /*28d0*/  IMAD.U32 R61, RZ, RZ, UR9 ;  /* 0x00000009ff3d7e24 */ /* 0x004fc4000f8e00ff */
[----:B-1----:R-:W-:Y:S01]  /*28e0*/  IMAD R15, R53, UR13, RZ ;  /* 0x0000000d350f7c24 */ /* 0x002fe2000f8e02ff */
[----:B---3--:R-:W-:-:S04]  /*28f0*/  ISETP.NE.U32.AND P0, PT, RZ, UR10, PT ;  /* 0x0000000aff007c0c */ /* 0x008fc8000bf05070 */
[----:B------:R-:W-:Y:S02]  /*2900*/  SHF.R.S32.HI R57, RZ, 0x1f, R15 ;  /* 0x0000001fff397819 */ /* 0x000fe4000001140f */
[----:B------:R-:W-:Y:S02]  /*2910*/  IADD3 R56, P1, P2, R15, UR10, R62 ;  /* 0x0000000a0f387c10 */ /* 0x000fe4000fa3e03e */
[----:B------:R-:W-:Y:S01]  /*2920*/  ISETP.NE.AND.EX P0, PT, RZ, UR11, PT, P0 ;  /* 0x0000000bff007c0c */ /* 0x000fe2000bf05300 */
[----:B0-----:R-:W-:Y:S01]  /*2930*/  VIADD R12, R11, 0xffffffe ;  /* 0x0ffffffe0b0c7836 */ /* 0x001fe20000000000 */
[----:B------:R-:W-:Y:S01]  /*2940*/  IADD3.X R57, PT, PT, R57, UR11, RZ, P1, P2 ;  /* 0x0000000b39397c10 */ /* 0x000fe20008fe44ff */
[----:B------:R-:W-:Y:S01]  /*2950*/  IMAD.U32 R11, RZ, RZ, UR4 ;  /* 0x00000004ff0b7e24 */ /* 0x000fe2000f8e00ff */
[----:B------:R-:W-:Y:S01]  /*2960*/  UIMAD UR4, UR46, UR9, UR45 ;  /* 0x000000092e0472a4 */ /* 0x000fe2000f8e022d */
[----:B------:R0:W1:Y:S01]  /*2970*/  F2I.FTZ.U32.TRUNC.NTZ R13, R12 ;  /* 0x0000000c000d7305 */ /* 0x000062000021f000 */
[----:B----4-:R-:W-:-:S02]  /*2980*/  VIADD R65, R65, UR8 ;  /* 0x0000000841417c36 */ /* 0x010fc40008000000 */
[--C-:B------:R-:W-:Y:S02]  /*2990*/  IMAD R11, R11, 0x70, R58.reuse ;  /* 0x000000700b0b7824 */ /* 0x100fe400078e023a */
[----:B------:R-:W-:Y:S02]  /*29a0*/  IMAD R58, R53, UR42, R58 ;  /* 0x0000002a353a7c24 */ /* 0x000fe4000f8e023a */
[----:B------:R-:W-:Y:S02]  /*29b0*/  IMAD R61, R61, UR4, R62 ;  /* 0x000000043d3d7c24 */ /* 0x000fe4000f8e023e */
[----:B0-----:R-:W-:Y:S01]  /*29c0*/  IMAD.MOV.U32 R12, RZ, RZ, RZ ;  /* 0x000000ffff0c7224 */ /* 0x001fe200078e00ff */
[----:B------:R-:W-:Y:S01]  /*29d0*/  SHF.R.S32.HI R64, RZ, 0x1f, R58 ;  /* 0x0000001fff407819 */ /* 0x000fe2000001143a */
[----:B------:R-:W-:-:S04]  /*29e0*/  IMAD.WIDE R120, R11, 0x4, R120 ;  /* 0x000000040b787825 */ /* 0x000fc800078e0278 */
[----:B-1----:R-:W-:Y:S02]  /*29f0*/  IMAD.MOV R55, RZ, RZ, -R13 ;  /* 0x000000ffff377224 */ /* 0x002fe400078e0a0d */
[----:B------:R-:W-:Y:S02]  /*2a00*/  VIADD R62, R62, 0x1 ;  /* 0x000000013e3e7836 */ /* 0x000fe40000000000 */
[----:B------:R-:W-:-:S04]  /*2a10*/  IMAD R55, R55, R54, RZ ;  /* 0x0000003637377224 */ /* 0x000fc800078e02ff */
[----:B------:R-:W-:-:S07]  /*2a20*/  IMAD.HI.U32 R55, R13, R55, R12 ;  /* 0x000000370d377227 */ /* 0x000fce00078e000c */
.L_x_2403:
[----:B------:R-:W2:Y:S01]  /*2a30*/  @P0 LDG.E.U8 R14, desc[UR36][R56.64] ;  /* 0x00000024380e0981 */ /* 0x000ea2000c1e1100 */
[----:B------:R-:W-:Y:S01]  /*2a40*/  VIADD R66, R62, 0xffffffff ;  /* 0xffffffff3e427836 */ /* 0x000fe20000000000 */
[----:B------:R-:W-:Y:S01]  /*2a50*/  UISETP.NE.AND UP0, UPT, UR16, URZ, UPT ;  /* 0x000000ff1000728c */ /* 0x000fe2000bf05270 */
[----:B------:R-:W-:Y:S01]  /*2a60*/  IMAD.U32 R53, RZ, RZ, UR22 ;  /* 0x00000016ff357e24 */ /* 0x000fe2000f8e00ff */
[----:B------:R-:W-:Y:S02]  /*2a70*/  BSSY.RECONVERGENT B0, `(.L_x_2282) ;  /* 0x0000820000007945 */ /* 0x000fe40003800200 */
[----:B------:R-:W-:Y:S02]  /*2a80*/  IABS R12, R66 ;  /* 0x00000042000c7213 */ /* 0x000fe40000000000 */
[----:B0-----:R-:W-:Y:S02]  /*2a90*/  IABS R13, R53 ;  /* 0x00000035000d7213 */ /* 0x001fe40000000000 */
        /* <DEDUP_REMOVED lines=18> */
[----:B------:R-:W-:Y:S01]  /*2bc0*/  IMAD.IADD R116, R12, 0x1, R53 ;  /* 0x000000010c747824 */ /* 0x000fe200078e0235 */
[----:B------:R-:W-:Y:S01]  /*2bd0*/  ISETP.GE.AND P1, PT, R66, UR45, PT ;  /* 0x0000002d42007c0c */ /* 0x000fe2000bf26270 */
[----:B------:R-:W-:-:S09]  /*2be0*/  IMAD.SHL.U32 R12, R12, 0x4, RZ ;  /* 0x000000040c0c7824 */ /* 0x000fd200078e00ff */
[----:B------:R-:W-:Y:S05]  /*2bf0*/  @P2 BRA `(.L_x_2286) ;  /* 0x0000000000502947 */ /* 0x000fea0003800000 */
[----:B------:R-:W-:Y:S01]  /*2c00*/  ISETP.GE.AND P2, PT, R12, R60, PT ;  /* 0x0000003c0c00720c */ /* 0x000fe20003f46270 */
[----:B------:R-:W2:-:S12]  /*2c10*/  LDG.E R115, desc[UR36][R120.64] ;  /* 0x0000002478737981 */ /* 0x000e98000c1e1900 */
[----:B------:R-:W0:Y:S01]  /*2c20*/  @!P2 S2R R11, SR_TID.X ;  /* 0x00000000000ba919 */ /* 0x000e220000002100 */
[----:B------:R-:W1:Y:S01]  /*2c30*/  @!P2 LDC.64 R14, c[0x0][0x3b8] ;  /* 0x0000ee00ff0eab82 */ /* 0x000e620000000a00 */
[----:B0-----:R-:W-:-:S05]  /*2c40*/  @!P2 LOP3.LUT R118, R11, 0x3, RZ, 0xc0, !PT ;  /* 0x000000030b76a812 */ /* 0x001fca00078ec0ff */
[----:B------:R-:W-:-:S05]  /*2c50*/  @!P2 IMAD R11, R53, UR7, R118 ;  /* 0x00000007350bac24 */ /* 0x000fca000f8e0276 */
[----:B------:R-:W-:-:S04]  /*2c60*/  @!P2 IADD3 R13, P4, PT, R12, R11, RZ ;  /* 0x0000000b0c0da210 */ /* 0x000fc80007f9e0ff */
[----:B------:R-:W-:Y:S02]  /*2c70*/  @!P2 LEA.HI.X.SX32 R118, R11, RZ, 0x1, P4 ;  /* 0x000000ff0b76a211 */ /* 0x000fe400020f0eff */
[----:B-1----:R-:W-:-:S04]  /*2c80*/  @!P2 LEA R122, P4, R13, R14, 0x2 ;  /* 0x0000000e0d7aa211 */ /* 0x002fc800078810ff */
[----:B------:R-:W-:Y:S01]  /*2c90*/  @!P2 LEA.HI.X R123, R13, R15, R118, 0x2, P4 ;  /* 0x0000000f0d7ba211 */ /* 0x000fe200020f1476 */
[----:B------:R-:W-:Y:S01]  /*2ca0*/  IMAD.MOV.U32 R118, RZ, RZ, RZ ;  /* 0x000000ffff767224 */ /* 0x000fe200078e00ff */
[----:B------:R-:W0:Y:S05]  /*2cb0*/  @!P2 LDC.64 R14, c[0x0][0x3b8] ;  /* 0x0000ee00ff0eab82 */ /* 0x000e2a0000000a00 */
[----:B------:R-:W3:Y:S01]  /*2cc0*/  @!P2 LDG.E R118, desc[UR36][R122.64] ;  /* 0x000000247a76a981 */ /* 0x000ee2000c1e1900 */
[----:B------:R-:W-:-:S05]  /*2cd0*/  @!P2 IADD3 R11, P4, PT, R58, R12, RZ ;  /* 0x0000000c3a0ba210 */ /* 0x000fca0007f9e0ff */
[----:B------:R-:W-:Y:S01]  /*2ce0*/  @!P2 IMAD.X R124, RZ, RZ, R64, P4 ;  /* 0x000000ffff7ca224 */ /* 0x000fe200020e0640 */
[----:B0-----:R-:W-:-:S04]  /*2cf0*/  @!P2 LEA R14, P5, R11, R14, 0x2 ;  /* 0x0000000e0b0ea211 */ /* 0x001fc800078a10ff */
[----:B------:R-:W-:Y:S01]  /*2d00*/  @!P2 LEA.HI.X R15, R11, R15, R124, 0x2, P5 ;  /* 0x0000000f0b0fa211 */ /* 0x000fe200028f147c */
[----:B---3--:R-:W-:-:S04]  /*2d10*/  FADD.FTZ R118, R21, R118 ;  /* 0x0000007615767221 */ /* 0x008fc80000010000 */
[----:B--2---:R-:W-:-:S05]  /*2d20*/  FMUL.FTZ R115, R118, R115 ;  /* 0x0000007376737220 */ /* 0x004fca0000410000 */
[----:B------:R0:W-:Y:S02]  /*2d30*/  @!P2 STG.E desc[UR36][R14.64], R115 ;  /* 0x000000730e00a986 */ /* 0x0001e4000c101924 */
.L_x_2286:
[----:B------:R-:W-:Y:S05]  /*2d40*/  BSYNC.RECONVERGENT B2 ;  /* 0x0000000000027941 */ /* 0x000fea0003800200 */
.L_x_2285:
[----:B------:R-:W-:Y:S04]  /*2d50*/  BSSY.RECONVERGENT B2, `(.L_x_2287) ;  /* 0x000002f000027945 */ /* 0x000fe80003800200 */
[----:B------:R-:W-:Y:S05]  /*2d60*/  @P1 BRA `(.L_x_2288) ;  /* 0x0000000000b41947 */ /* 0x000fea0003800000 */
[----:B------:R-:W-:Y:S02]  /*2d70*/  IMAD.SHL.U32 R13, R116, 0x4, RZ ;  /* 0x00000004740d7824 */ /* 0x000fe400078e00ff */
[----:B------:R-:W-:-:S03]  /*2d80*/  IMAD.MOV.U32 R125, RZ, RZ, RZ ;  /* 0x000000ffff7d7224 */ /* 0x000fc600078e00ff */
[----:B------:R-:W-:-:S13]  /*2d90*/  ISETP.GE.AND P2, PT, R13, R60, PT ;  /* 0x0000003c0d00720c */ /* 0x000fda0003f46270 */
[----:B------:R-:W1:Y:S01]  /*2da0*/  @!P2 S2R R11, SR_TID.X ;  /* 0x00000000000ba919 */ /* 0x000e620000002100 */
[----:B0-----:R-:W0:Y:S01]  /*2db0*/  @!P2 LDC.64 R14, c[0x0][0x3b8] ;  /* 0x0000ee00ff0eab82 */ /* 0x001e220000000a00 */
[----:B-1----:R-:W-:Y:S02]  /*2dc0*/  @!P2 LOP3.LUT R114, R11, 0x3, RZ, 0xc0, !PT ;  /* 0x000000030b72a812 */ /* 0x002fe400078ec0ff */
[----:B------:R-:W-:-:S03]  /*2dd0*/  @!P2 SHF.R.S32.HI R11, RZ, 0x1f, R13 ;  /* 0x0000001fff0ba819 */ /* 0x000fc6000001140d */
[----:B------:R-:W-:-:S05]  /*2de0*/  @!P2 IMAD R118, R53, UR7, R114 ;  /* 0x000000073576ac24 */ /* 0x000fca000f8e0272 */
[----:B------:R-:W-:-:S04]  /*2df0*/  @!P2 IADD3 R114, P4, PT, R118, R13, RZ ;  /* 0x0000000d7672a210 */ /* 0x000fc80007f9e0ff */
[----:B------:R-:W-:Y:S02]  /*2e00*/  @!P2 LEA.HI.X.SX32 R11, R118, R11, 0x1, P4 ;  /* 0x0000000b760ba211 */ /* 0x000fe400020f0eff */
[----:B0-----:R-:W-:-:S04]  /*2e10*/  @!P2 LEA R122, P4, R114, R14, 0x2 ;  /* 0x0000000e727aa211 */ /* 0x001fc800078810ff */
[----:B------:R-:W-:Y:S02]  /*2e20*/  @!P2 LEA.HI.X R123, R114, R15, R11, 0x2, P4 ;  /* 0x0000000f727ba211 */ /* 0x000fe400020f140b */
[----:B------:R-:W2:Y:S01]  /*2e30*/  LDG.E R114, desc[UR36][R120.64+0x10] ;  /* 0x0000102478727981 */ /* 0x000ea2000c1e1900 */
[----:B------:R-:W0:Y:S03]  /*2e40*/  @!P2 LDC.64 R14, c[0x0][0x3b8] ;  /* 0x0000ee00ff0eab82 */ /* 0x000e260000000a00 */
[----:B------:R1:W3:Y:S01]  /*2e50*/  @!P2 LDG.E R125, desc[UR36][R122.64] ;  /* 0x000000247a7da981 */ /* 0x0002e2000c1e1900 */
[----:B------:R-:W-:-:S05]  /*2e60*/  IMAD R11, R53, 0x8, R12 ;  /* 0x00000008350b7824 */ /* 0x000fca00078e020c */
[----:B------:R-:W-:-:S13]  /*2e70*/  ISETP.GE.AND P4, PT, R11, R60, PT ;  /* 0x0000003c0b00720c */ /* 0x000fda0003f86270 */
[----:B-1----:R-:W1:Y:S01]  /*2e80*/  @!P4 S2R R122, SR_TID.X ;  /* 0x00000000007ac919 */ /* 0x002e620000002100 */
[----:B------:R-:W-:-:S04]  /*2e90*/  @!P2 IADD3 R119, P5, PT, R58, R13, RZ ;  /* 0x0000000d3a77a210 */ /* 0x000fc80007fbe0ff */
[----:B------:R-:W-:Y:S02]  /*2ea0*/  @!P2 LEA.HI.X.SX32 R124, R13, R64, 0x1, P5 ;  /* 0x000000400d7ca211 */ /* 0x000fe400028f0eff */
[----:B0-----:R-:W-:-:S04]  /*2eb0*/  @!P2 LEA R118, P5, R119, R14, 0x2 ;  /* 0x0000000e7776a211 */ /* 0x001fc800078a10ff */
[----:B------:R-:W-:Y:S02]  /*2ec0*/  @!P2 LEA.HI.X R119, R119, R15, R124, 0x2, P5 ;  /* 0x0000000f7777a211 */ /* 0x000fe400028f147c */
[----:B------:R-:W-:Y:S02]  /*2ed0*/  @!P4 SHF.R.S32.HI R124, RZ, 0x1f, R11 ;  /* 0x0000001fff7cc819 */ /* 0x000fe4000001140b */
[----:B-1----:R-:W-:-:S05]  /*2ee0*/  @!P4 LOP3.LUT R14, R122, 0x3, RZ, 0xc0, !PT ;  /* 0x000000037a0ec812 */ /* 0x002fca00078ec0ff */
[----:B------:R-:W-:-:S05]  /*2ef0*/  @!P4 IMAD R14, R53, UR7, R14 ;  /* 0x00000007350ecc24 */ /* 0x000fca000f8e020e */
[----:B------:R-:W-:-:S04]  /*2f00*/  @!P4 IADD3 R13, P5, PT, R14, R11, RZ ;  /* 0x0000000b0e0dc210 */ /* 0x000fc80007fbe0ff */
[----:B------:R-:W-:Y:S02]  /*2f10*/  @!P4 LEA.HI.X.SX32 R124, R14, R124, 0x1, P5 ;  /* 0x0000007c0e7cc211 */ /* 0x000fe400028f0eff */
[----:B------:R-:W0:Y:S02]  /*2f20*/  @!P4 LDC.64 R14, c[0x0][0x3b8] ;  /* 0x0000ee00ff0ecb82 */ /* 0x000e240000000a00 */
[----:B0-----:R-:W-:-:S04]  /*2f30*/  @!P4 LEA R122, P5, R13, R14, 0x2 ;  /* 0x0000000e0d7ac211 */ /* 0x001fc800078a10ff */
[----:B------:R-:W-:Y:S01]  /*2f40*/  @!P4 LEA.HI.X R123, R13, R15, R124, 0x2, P5 ;  /* 0x0000000f0d7bc211 */ /* 0x000fe200028f147c */
[----:B------:R-:W-:Y:S02]  /*2f50*/  IMAD.MOV.U32 R124, RZ, RZ, RZ ;  /* 0x000000ffff7c7224 */ /* 0x000fe400078e00ff */
[----:B---3--:R-:W-:-:S04]  /*2f60*/  FADD.FTZ R125, R22, R125 ;  /* 0x0000007d167d7221 */ /* 0x008fc80000010000 */
[----:B--2---:R-:W-:-:S05]  /*2f70*/  FMUL.FTZ R114, R125, R114 ;  /* 0x000000727d727220 */ /* 0x004fca0000410000 */
[----:B------:R0:W-:Y:S04]  /*2f80*/  @!P2 STG.E desc[UR36][R118.64], R114 ;  /* 0x000000727600a986 */ /* 0x0001e8000c101924 */
[----:B------:R-:W2:Y:S04]  /*2f90*/  @!P4 LDG.E R124, desc[UR36][R122.64] ;  /* 0x000000247a7cc981 */ /* 0x000ea8000c1e1900 */
[----:B------:R-:W0:Y:S01]  /*2fa0*/  LDG.E R13, desc[UR36][R120.64+0x20] ;  /* 0x00002024780d7981 */ /* 0x000e22000c1e1900 */
[----:B------:R-:W-:-:S13]  /*2fb0*/  ISETP.GE.AND P2, PT, R11, R60, PT ;  /* 0x0000003c0b00720c */ /* 0x000fda0003f46270 */
[----:B------:R-:W1:Y:S01]  /*2fc0*/  @!P2 LDC.64 R14, c[0x0][0x3b8] ;  /* 0x0000ee00ff0eab82 */ /* 0x000e620000000a00 */
[----:B------:R-:W-:-:S04]  /*2fd0*/  @!P2 IADD3 R125, P4, PT, R58, R11, RZ ;  /* 0x0000000b3a7da210 */ /* 0x000fc80007f9e0ff */
[----:B------:R-:W-:Y:S02]  /*2fe0*/  @!P2 LEA.HI.X.SX32 R11, R11, R64, 0x1, P4 ;  /* 0x000000400b0ba211 */ /* 0x000fe400020f0eff */
[----:B-1----:R-:W-:-:S04]  /*2ff0*/  @!P2 LEA R14, P4, R125, R14, 0x2 ;  /* 0x0000000e7d0ea211 */ /* 0x002fc800078810ff */
[----:B------:R-:W-:Y:S01]  /*3000*/  @!P2 LEA.HI.X R15, R125, R15, R11, 0x2, P4 ;  /* 0x0000000f7d0fa211 */ /* 0x000fe200020f140b */
[----:B--2---:R-:W-:-:S04]  /*3010*/  FADD.FTZ R124, R23, R124 ;  /* 0x0000007c177c7221 */ /* 0x004fc80000010000 */
[----:B0-----:R-:W-:-:S05]  /*3020*/  FMUL.FTZ R119, R124, R13 ;  /* 0x0000000d7c777220 */ /* 0x001fca0000410000 */
[----:B------:R1:W-:Y:S02]  /*3030*/  @!P2 STG.E desc[UR36][R14.64], R119 ;  /* 0x000000770e00a986 */ /* 0x0003e4000c101924 */
.L_x_2288:
[----:B------:R-:W-:Y:S05]  /*3040*/  BSYNC.RECONVERGENT B2 ;  /* 0x0000000000027941 */ /* 0x000fea0003800200 */
.L_x_2287:
[----:B------:R-:W-:Y:S04]  /*3050*/  BSSY.RECONVERGENT B2, `(.L_x_2289) ;  /* 0x0000032000027945 */ /* 0x000fe80003800200 */
[----:B------:R-:W-:Y:S05]  /*3060*/  @P1 BRA `(.L_x_2290) ;  /* 0x0000000000c01947 */ /* 0x000fea0003800000 */
[----:B------:R-:W-:-:S04]  /*3070*/  IMAD R11, R53, 0x2, R116 ;  /* 0x00000002350b7824 */ /* 0x000fc800078e0274 */
[----:B------:R-:W-:-:S05]  /*3080*/  IMAD.SHL.U32 R11, R11, 0x4, RZ ;  /* 0x000000040b0b7824 */ /* 0x000fca00078e00ff */
[----:B------:R-:W-:-:S13]  /*3090*/  ISETP.GE.AND P2, PT, R11, R60, PT ;  /* 0x0000003c0b00720c */ /* 0x000fda0003f46270 */
[----:B------:R-:W2:Y:S01]  /*30a0*/  @!P2 S2R R13, SR_TID.X ;  /* 0x00000000000da919 */ /* 0x000ea20000002100 */
[----:B01----:R-:W0:Y:S01]  /*30b0*/  @!P2 LDC.64 R14, c[0x0][0x3b8] ;  /* 0x0000ee00ff0eab82 */ /* 0x003e220000000a00 */
[----:B--2---:R-:W-:Y:S02]  /*30c0*/  @!P2 LOP3.LUT R110, R13, 0x3, RZ, 0xc0, !PT ;  /* 0x000000030d6ea812 */ /* 0x004fe400078ec0ff */
[----:B------:R-:W-:-:S03]  /*30d0*/  @!P2 SHF.R.S32.HI R13, RZ, 0x1f, R11 ;  /* 0x0000001fff0da819 */ /* 0x000fc6000001140b */
[----:B------:R-:W-:-:S05]  /*30e0*/  @!P2 IMAD R118, R53, UR7, R110 ;  /* 0x000000073576ac24 */ /* 0x000fca000f8e026e */
[----:B------:R-:W-:-:S04]  /*30f0*/  @!P2 IADD3 R110, P4, PT, R118, R11, RZ ;  /* 0x0000000b766ea210 */ /* 0x000fc80007f9e0ff */
[----:B------:R-:W-:Y:S02]  /*3100*/  @!P2 LEA.HI.X.SX32 R13, R118, R13, 0x1, P4 ;  /* 0x0000000d760da211 */ /* 0x000fe400020f0eff */
[----:B0-----:R-:W-:-:S04]  /*3110*/  @!P2 LEA R122, P4, R110, R14, 0x2 ;  /* 0x0000000e6e7aa211 */ /* 0x001fc800078810ff */
[----:B------:R-:W-:Y:S01]  /*3120*/  @!P2 LEA.HI.X R123, R110, R15, R13, 0x2, P4 ;  /* 0x0000000f6e7ba211 */ /* 0x000fe200020f140d */
[----:B------:R-:W-:Y:S01]  /*3130*/  IMAD.MOV.U32 R13, RZ, RZ, RZ ;  /* 0x000000ffff0d7224 */ /* 0x000fe200078e00ff */
[----:B------:R-:W2:Y:S05]  /*3140*/  LDG.E R110, desc[UR36][R120.64+0x30] ;  /* 0x00003024786e7981 */ /* 0x000eaa000c1e1900 */
[----:B------:R-:W3:Y:S01]  /*3150*/  @!P2 LDG.E R13, desc[UR36][R122.64] ;  /* 0x000000247a0da981 */ /* 0x000ee2000c1e1900 */
[----:B------:R-:W-:-:S13]  /*3160*/  ISETP.GE.AND P2, PT, R11, R60, PT ;  /* 0x0000003c0b00720c */ /* 0x000fda0003f46270 */
[----:B------:R-:W0:Y:S01]  /*3170*/  @!P2 LDC.64 R14, c[0x0][0x3b8] ;  /* 0x0000ee00ff0eab82 */ /* 0x000e220000000a00 */
[----:B------:R-:W-:-:S04]  /*3180*/  @!P2 IADD3 R118, P4, PT, R58, R11, RZ ;  /* 0x0000000b3a76a210 */ /* 0x000fc80007f9e0ff */
[----:B------:R-:W-:Y:S02]  /*3190*/  @!P2 LEA.HI.X.SX32 R11, R11, R64, 0x1, P4 ;  /* 0x000000400b0ba211 */ /* 0x000fe400020f0eff */
[----:B0-----:R-:W-:-:S04]  /*31a0*/  @!P2 LEA R14, P4, R118, R14, 0x2 ;  /* 0x0000000e760ea211 */ /* 0x001fc800078810ff */
[----:B------:R-:W-:Y:S01]  /*31b0*/  @!P2 LEA.HI.X R15, R118, R15, R11, 0x2, P4 ;  /* 0x0000000f760fa211 */ /* 0x000fe200020f140b */
[----:B---3--:R-:W-:-:S04]  /*31c0*/  FADD.FTZ R13, R24, R13 ;  /* 0x0000000d180d7221 */ /* 0x008fc80000010000 */
[----:B--2---:R-:W-:-:S05]  /*31d0*/  FMUL.FTZ R110, R13, R110 ;  /* 0x0000006e0d6e7220 */ /* 0x004fca0000410000 */
[----:B------:R2:W-:Y:S01]  /*31e0*/  @!P2 STG.E desc[UR36][R14.64], R110 ;  /* 0x0000006e0e00a986 */ /* 0x0005e2000c101924 */
[----:B------:R-:W-:Y:S05]  /*31f0*/  @P1 BRA `(.L_x_2290) ;  /* 0x00000000005c1947 */ /* 0x000fea0003800000 */
[----:B------:R-:W-:-:S05]  /*3200*/  IMAD R11, R53, 0x10, R12 ;  /* 0x00000010350b7824 */ /* 0x000fca00078e020c */
[----:B------:R-:W-:-:S13]  /*3210*/  ISETP.GE.AND P2, PT, R11, R60, PT ;  /* 0x0000003c0b00720c */ /* 0x000fda0003f46270 */
[----:B------:R-:W0:Y:S01]  /*3220*/  @!P2 S2R R13, SR_TID.X ;  /* 0x00000000000da919 */ /* 0x000e220000002100 */
[----:B--2---:R-:W1:Y:S01]  /*3230*/  @!P2 LDC.64 R14, c[0x0][0x3b8] ;  /* 0x0000ee00ff0eab82 */ /* 0x004e620000000a00 */
[----:B0-----:R-:W-:Y:S02]  /*3240*/  @!P2 LOP3.LUT R118, R13, 0x3, RZ, 0xc0, !PT ;  /* 0x000000030d76a812 */ /* 0x001fe400078ec0ff */
[----:B------:R-:W-:-:S03]  /*3250*/  @!P2 SHF.R.S32.HI R13, RZ, 0x1f, R11 ;  /* 0x0000001fff0da819 */ /* 0x000fc6000001140b */
[----:B------:R-:W-:-:S05]  /*3260*/  @!P2 IMAD R118, R53, UR7, R118 ;  /* 0x000000073576ac24 */ /* 0x000fca000f8e0276 */
[----:B------:R-:W-:-:S04]  /*3270*/  @!P2 IADD3 R113, P4, PT, R118, R11, RZ ;  /* 0x0000000b7671a210 */ /* 0x000fc80007f9e0ff */
[----:B------:R-:W-:Y:S02]  /*3280*/  @!P2 LEA.HI.X.SX32 R118, R118, R13, 0x1, P4 ;  /* 0x0000000d7676a211 */ /* 0x000fe400020f0eff */
[----:B-1----:R-:W-:-:S04]  /*3290*/  @!P2 LEA R122, P4, R113, R14, 0x2 ;  /* 0x0000000e717aa211 */ /* 0x002fc800078810ff */
        /* <DEDUP_REMOVED lines=12> */
[----:B------:R3:W-:Y:S02]  /*3360*/  @!P2 STG.E desc[UR36][R14.64], R113 ;  /* 0x000000710e00a986 */ /* 0x0007e4000c101924 */
.L_x_2290:
[----:B------:R-:W-:Y:S05]  /*3370*/  BSYNC.RECONVERGENT B2 ;  /* 0x0000000000027941 */ /* 0x000fea0003800200 */
.L_x_2289:
[----:B------:R-:W-:Y:S01]  /*3380*/  BSSY.RECONVERGENT B2, `(.L_x_2291) ;  /* 0x0000019000027945 */ /* 0x000fe20003800200 */
[----:B------:R-:W-:-:S03]  /*3390*/  IMAD R116, R53, 0x4, R116 ;  /* 0x0000000435747824 */ /* 0x000fc600078e0274 */
[----:B------:R-:W-:Y:S05]  /*33a0*/  @P1 BRA `(.L_x_2292) ;  /* 0x0000000000581947 */ /* 0x000fea0003800000 */
[----:B------:R-:W-:-:S05]  /*33b0*/  IMAD.SHL.U32 R11, R116, 0x4, RZ ;  /* 0x00000004740b7824 */ /* 0x000fca00078e00ff */
[----:B------:R-:W-:-:S13]  /*33c0*/  ISETP.GE.AND P2, PT, R11, R60, PT ;  /* 0x0000003c0b00720c */ /* 0x000fda0003f46270 */
[----:B------:R-:W4:Y:S01]  /*33d0*/  @!P2 S2R R13, SR_TID.X ;  /* 0x00000000000da919 */ /* 0x000f220000002100 */
[----:B0123--:R-:W0:Y:S01]  /*33e0*/  @!P2 LDC.64 R14, c[0x0][0x3b8] ;  /* 0x0000ee00ff0eab82 */ /* 0x00fe220000000a00 */
[----:B----4-:R-:W-:Y:S02]  /*33f0*/  @!P2 LOP3.LUT R108, R13, 0x3, RZ, 0xc0, !PT ;  /* 0x000000030d6ca812 */ /* 0x010fe400078ec0ff */
[----:B------:R-:W-:-:S03]  /*3400*/  @!P2 SHF.R.S32.HI R13, RZ, 0x1f, R11 ;  /* 0x0000001fff0da819 */ /* 0x000fc6000001140b */
[----:B------:R-:W-:-:S05]  /*3410*/  @!P2 IMAD R118, R53, UR7, R108 ;  /* 0x000000073576ac24 */ /* 0x000fca000f8e026c */
[----:B------:R-:W-:-:S04]  /*3420*/  @!P2 IADD3 R108, P4, PT, R118, R11, RZ ;  /* 0x0000000b766ca210 */ /* 0x000fc80007f9e0ff */
[----:B------:R-:W-:Y:S02]  /*3430*/  @!P2 LEA.HI.X.SX32 R13, R118, R13, 0x1, P4 ;  /* 0x0000000d760da211 */ /* 0x000fe400020f0eff */
[----:B0-----:R-:W-:-:S04]  /*3440*/  @!P2 LEA R122, P4, R108, R14, 0x2 ;  /* 0x0000000e6c7aa211 */ /* 0x001fc800078810ff */
[----:B------:R-:W-:Y:S01]  /*3450*/  @!P2 LEA.HI.X R123, R108, R15, R13, 0x2, P4 ;  /* 0x0000000f6c7ba211 */ /* 0x000fe200020f140d */
[----:B------:R-:W-:Y:S01]  /*3460*/  IMAD.MOV.U32 R13, RZ, RZ, RZ ;  /* 0x000000ffff0d7224 */ /* 0x000fe200078e00ff */
[----:B------:R-:W2:Y:S01]  /*3470*/  LDG.E R108, desc[UR36][R120.64+0x50] ;  /* 0x00005024786c7981 */ /* 0x000ea2000c1e1900 */
[----:B------:R-:W0:Y:S04]  /*3480*/  @!P2 LDC.64 R14, c[0x0][0x3b8] ;  /* 0x0000ee00ff0eab82 */ /* 0x000e280000000a00 */
[----:B------:R-:W3:Y:S01]  /*3490*/  @!P2 LDG.E R13, desc[UR36][R122.64] ;  /* 0x000000247a0da981 */ /* 0x000ee2000c1e1900 */
[----:B------:R-:W-:-:S04]  /*34a0*/  @!P2 IADD3 R118, P4, PT, R58, R11, RZ ;  /* 0x0000000b3a76a210 */ /* 0x000fc80007f9e0ff */
[----:B------:R-:W-:Y:S02]  /*34b0*/  @!P2 LEA.HI.X.SX32 R11, R11, R64, 0x1, P4 ;  /* 0x000000400b0ba211 */ /* 0x000fe400020f0eff */
[----:B0-----:R-:W-:-:S04]  /*34c0*/  @!P2 LEA R14, P4, R118, R14, 0x2 ;  /* 0x0000000e760ea211 */ /* 0x001fc800078810ff */
[----:B------:R-:W-:Y:S01]  /*34d0*/  @!P2 LEA.HI.X R15, R118, R15, R11, 0x2, P4 ;  /* 0x0000000f760fa211 */ /* 0x000fe200020f140b */
[----:B---3--:R-:W-:-:S04]  /*34e0*/  FADD.FTZ R13, R26, R13 ;  /* 0x0000000d1a0d7221 */ /* 0x008fc80000010000 */
[----:B--2---:R-:W-:-:S05]  /*34f0*/  FMUL.FTZ R108, R13, R108 ;  /* 0x0000006c0d6c7220 */ /* 0x004fca0000410000 */
[----:B------:R4:W-:Y:S02]  /*3500*/  @!P2 STG.E desc[UR36][R14.64], R108 ;  /* 0x0000006c0e00a986 */ /* 0x0009e4000c101924 */
.L_x_2292:
[----:B------:R-:W-:Y:S05]  /*3510*/  BSYNC.RECONVERGENT B2 ;  /* 0x0000000000027941 */ /* 0x000fea0003800200 */
.L_x_2291:
[----:B------:R-:W-:Y:S01]  /*3520*/  BSSY.RECONVERGENT B2, `(.L_x_2293) ;  /* 0x0000019000027945 */ /* 0x000fe20003800200 */
[----:B------:R-:W-:-:S03]  /*3530*/  IMAD.IADD R116, R116, 0x1, R53 ;  /* 0x0000000174747824 */ /* 0x000fc600078e0235 */
[----:B------:R-:W-:Y:S05]  /*3540*/  @P1 BRA `(.L_x_2294) ;  /* 0x0000000000581947 */ /* 0x000fea0003800000 */
[----:B------:R-:W-:-:S05]  /*3550*/  IMAD.SHL.U32 R11, R116, 0x4, RZ ;  /* 0x00000004740b7824 */ /* 0x000fca00078e00ff */
[----:B------:R-:W-:-:S13]  /*3560*/  ISETP.GE.AND P2, PT, R11, R60, PT ;  /* 0x0000003c0b00720c */ /* 0x000fda0003f46270 */
[----:B------:R-:W5:Y:S01]  /*3570*/  @!P2 S2R R13, SR_TID.X ;  /* 0x00000000000da919 */ /* 0x000f620000002100 */
[----:B01234-:R-:W0:Y:S01]  /*3580*/  @!P2 LDC.64 R14, c[0x0][0x3b8] ;  /* 0x0000ee00ff0eab82 */ /* 0x01fe220000000a00 */
[----:B-----5:R-:W-:Y:S02]  /*3590*/  @!P2 LOP3.LUT R118, R13, 0x3, RZ, 0xc0, !PT ;  /* 0x000000030d76a812 */ /* 0x020fe400078ec0ff */
        /* <DEDUP_REMOVED lines=17> */
.L_x_2294:
[----:B------:R-:W-:Y:S05]  /*36b0*/  BSYNC.RECONVERGENT B2 ;  /* 0x0000000000027941 */ /* 0x000fea0003800200 */
.L_x_2293:
[----:B------:R-:W-:Y:S01]  /*36c0*/  BSSY.RECONVERGENT B2, `(.L_x_2295) ;  /* 0x0000030000027945 */ /* 0x000fe20003800200 */
[----:B------:R-:W-:-:S03]  /*36d0*/  IMAD.IADD R116, R116, 0x1, R53 ;  /* 0x0000000174747824 */ /* 0x000fc600078e0235 */
[----:B------:R-:W-:Y:S05]  /*36e0*/  @P1 BRA `(.L_x_2296) ;  /* 0x0000000000b41947 */ /* 0x000fea0003800000 */
[----:B------:R-:W-:Y:S02]  /*36f0*/  IMAD.SHL.U32 R13, R116, 0x4, RZ ;  /* 0x00000004740d7824 */ /* 0x000fe400078e00ff */
[----:B------:R-:W-:-:S03]  /*3700*/  IMAD.MOV.U32 R117, RZ, RZ, RZ ;  /* 0x000000ffff757224 */ /* 0x000fc600078e00ff */
        /* <DEDUP_REMOVED lines=33> */
[----:B------:R-:W3:Y:S01]  /*3920*/  LDG.E R117, desc[UR36][R120.64+0x80] ;  /* 0x0000802478757981 */ /* 0x000ee2000c1e1900 */
[----:B------:R-:W-:-:S13]  /*3930*/  ISETP.GE.AND P2, PT, R11, R60, PT ;  /* 0x0000003c0b00720c */ /* 0x000fda0003f46270 */
[----:B------:R-:W1:Y:S01]  /*3940*/  @!P2 LDC.64 R14, c[0x0][0x3b8] ;  /* 0x0000ee00ff0eab82 */ /* 0x000e620000000a00 */
[----:B------:R-:W-:-:S04]  /*3950*/  @!P2 IADD3 R13, P4, PT, R58, R11, RZ ;  /* 0x0000000b3a0da210 */ /* 0x000fc80007f9e0ff */
[----:B------:R-:W-:Y:S02]  /*3960*/  @!P2 LEA.HI.X.SX32 R11, R11, R64, 0x1, P4 ;  /* 0x000000400b0ba211 */ /* 0x000fe400020f0eff */
[----:B-1----:R-:W-:-:S04]  /*3970*/  @!P2 LEA R14, P4, R13, R14, 0x2 ;  /* 0x0000000e0d0ea211 */ /* 0x002fc800078810ff */
[----:B------:R-:W-:Y:S01]  /*3980*/  @!P2 LEA.HI.X R15, R13, R15, R11, 0x2, P4 ;  /* 0x0000000f0d0fa211 */ /* 0x000fe200020f140b */
[----:B--2---:R-:W-:-:S04]  /*3990*/  FADD.FTZ R118, R29, R118 ;  /* 0x000000761d767221 */ /* 0x004fc80000010000 */
[----:B---3--:R-:W-:-:S05]  /*39a0*/  FMUL.FTZ R117, R118, R117 ;  /* 0x0000007576757220 */ /* 0x008fca0000410000 */
[----:B------:R0:W-:Y:S02]  /*39b0*/  @!P2 STG.E desc[UR36][R14.64], R117 ;  /* 0x000000750e00a986 */ /* 0x0001e4000c101924 */
.L_x_2296:
[----:B------:R-:W-:Y:S05]  /*39c0*/  BSYNC.RECONVERGENT B2 ;  /* 0x0000000000027941 */ /* 0x000fea0003800200 */
.L_x_2295:
[----:B------:R-:W-:Y:S01]  /*39d0*/  BSSY.RECONVERGENT B2, `(.L_x_2297) ;  /* 0x000001a000027945 */ /* 0x000fe20003800200 */
[C---:B------:R-:W-:Y:S02]  /*39e0*/  IMAD R11, R53.reuse, 0x40, R12 ;  /* 0x00000040350b7824 */ /* 0x040fe400078e020c */
[----:B------:R-:W-:Y:S01]  /*39f0*/  IMAD R116, R53, 0x2, R116 ;  /* 0x0000000235747824 */ /* 0x000fe200078e0274 */
[----:B------:R-:W-:Y:S06]  /*3a00*/  @P1 BRA `(.L_x_2298) ;  /* 0x0000000000581947 */ /* 0x000fec0003800000 */
[----:B0-----:R-:W-:Y:S02]  /*3a10*/  IMAD.SHL.U32 R123, R116, 0x4, RZ ;  /* 0x00000004747b7824 */ /* 0x001fe400078e00ff */
[----:B------:R-:W-:-:S03]  /*3a20*/  IMAD.MOV.U32 R125, RZ, RZ, RZ ;  /* 0x000000ffff7d7224 */ /* 0x000fc600078e00ff */
[----:B------:R-:W-:-:S13]  /*3a30*/  ISETP.GE.AND P2, PT, R123, R60, PT ;  /* 0x0000003c7b00720c */ /* 0x000fda0003f46270 */
[----:B------:R-:W0:Y:S01]  /*3a40*/  @!P2 S2R R12, SR_TID.X ;  /* 0x00000000000ca919 */ /* 0x000e220000002100 */
[----:B-1234-:R-:W1:Y:S01]  /*3a50*/  @!P2 LDC.64 R14, c[0x0][0x3b8] ;  /* 0x0000ee00ff0eab82 */ /* 0x01ee620000000a00 */
[----:B0-----:R-:W-:-:S05]  /*3a60*/  @!P2 LOP3.LUT R12, R12, 0x3, RZ, 0xc0, !PT ;  /* 0x000000030c0ca812 */ /* 0x001fca00078ec0ff */
[----:B------:R-:W-:Y:S01]  /*3a70*/  @!P2 IMAD R106, R53, UR7, R12 ;  /* 0x00000007356aac24 */ /* 0x000fe2000f8e020c */
[----:B------:R-:W-:-:S04]  /*3a80*/  @!P2 SHF.R.S32.HI R12, RZ, 0x1f, R123 ;  /* 0x0000001fff0ca819 */ /* 0x000fc8000001147b */
[----:B------:R-:W-:-:S04]  /*3a90*/  @!P2 IADD3 R13, P4, PT, R106, R123, RZ ;  /* 0x0000007b6a0da210 */ /* 0x000fc80007f9e0ff */
[----:B------:R-:W-:Y:S02]  /*3aa0*/  @!P2 LEA.HI.X.SX32 R106, R106, R12, 0x1, P4 ;  /* 0x0000000c6a6aa211 */ /* 0x000fe400020f0eff */
[----:B-1----:R-:W-:-:S04]  /*3ab0*/  @!P2 LEA R12, P4, R13, R14, 0x2 ;  /* 0x0000000e0d0ca211 */ /* 0x002fc800078810ff */
[----:B------:R-:W-:Y:S02]  /*3ac0*/  @!P2 LEA.HI.X R13, R13, R15, R106, 0x2, P4 ;  /* 0x0000000f0d0da211 */ /* 0x000fe400020f146a */
[----:B------:R-:W2:Y:S01]  /*3ad0*/  LDG.E R106, desc[UR36][R120.64+0x90] ;  /* 0x00009024786a7981 */ /* 0x000ea2000c1e1900 */
[----:B------:R-:W0:Y:S03]  /*3ae0*/  @!P2 LDC.64 R14, c[0x0][0x3b8] ;  /* 0x0000ee00ff0eab82 */ /* 0x000e260000000a00 */
        /* <DEDUP_REMOVED lines=8> */
.L_x_2298:
[----:B------:R-:W-:Y:S05]  /*3b70*/  BSYNC.RECONVERGENT B2 ;  /* 0x0000000000027941 */ /* 0x000fea0003800200 */
.L_x_2297:
[----:B------:R-:W-:Y:S01]  /*3b80*/  BSSY.RECONVERGENT B2, `(.L_x_2299) ;  /* 0x0000019000027945 */ /* 0x000fe20003800200 */
[----:B------:R-:W-:-:S03]  /*3b90*/  IMAD.IADD R116, R116, 0x1, R53 ;  /* 0x0000000174747824 */ /* 0x000fc600078e0235 */
[----:B------:R-:W-:Y:S05]  /*3ba0*/  @P1 BRA `(.L_x_2300) ;  /* 0x0000000000581947 */ /* 0x000fea0003800000 */
[----:B------:R-:W-:Y:S01]  /*3bb0*/  IMAD.SHL.U32 R109, R116, 0x4, RZ ;  /* 0x00000004746d7824 */ /* 0x000fe200078e00ff */
[----:B0-----:R-:W5:Y:S04]  /*3bc0*/  LDG.E R123, desc[UR36][R120.64+0xa0] ;  /* 0x0000a024787b7981 */ /* 0x001f68000c1e1900 */
        /* <DEDUP_REMOVED lines=9> */
[----:B------:R-:W-:Y:S01]  /*3c60*/  @!P2 LEA.HI.X R13, R13, R15, R118, 0x2, P4 ;  /* 0x0000000f0d0da211 */ /* 0x000fe200020f1476 */
[----:B------:R-:W-:Y:S01]  /*3c70*/  IMAD.MOV.U32 R118, RZ, RZ, RZ ;  /* 0x000000ffff767224 */ /* 0x000fe200078e00ff */
[----:B------:R-:W0:Y:S05]  /*3c80*/  @!P2 LDC.64 R14, c[0x0][0x3b8] ;  /* 0x0000ee00ff0eab82 */ /* 0x000e2a0000000a00 */
[----:B------:R-:W2:Y:S01]  /*3c90*/  @!P2 LDG.E R118, desc[UR36][R12.64] ;  /* 0x000000240c76a981 */ /* 0x000ea2000c1e1900 */
[----:B------:R-:W-:-:S04]  /*3ca0*/  @!P2 IADD3 R122, P4, PT, R58, R109, RZ ;  /* 0x0000006d3a7aa210 */ /* 0x000fc80007f9e0ff */
[----:B------:R-:W-:Y:S02]  /*3cb0*/  @!P2 LEA.HI.X.SX32 R109, R109, R64, 0x1, P4 ;  /* 0x000000406d6da211 */ /* 0x000fe400020f0eff */
[----:B0-----:R-:W-:-:S04]  /*3cc0*/  @!P2 LEA R14, P4, R122, R14, 0x2 ;  /* 0x0000000e7a0ea211 */ /* 0x001fc800078810ff */
[----:B------:R-:W-:Y:S01]  /*3cd0*/  @!P2 LEA.HI.X R15, R122, R15, R109, 0x2, P4 ;  /* 0x0000000f7a0fa211 */ /* 0x000fe200020f146d */
[----:B--2---:R-:W-:-:S04]  /*3ce0*/  FADD.FTZ R118, R31, R118 ;  /* 0x000000761f767221 */ /* 0x004fc80000010000 */
[----:B-----5:R-:W-:-:S05]  /*3cf0*/  FMUL.FTZ R109, R118, R123 ;  /* 0x0000007b766d7220 */ /* 0x020fca0000410000 */
[----:B------:R0:W-:Y:S02]  /*3d00*/  @!P2 STG.E desc[UR36][R14.64], R109 ;  /* 0x0000006d0e00a986 */ /* 0x0001e4000c101924 */
.L_x_2300:
[----:B------:R-:W-:Y:S05]  /*3d10*/  BSYNC.RECONVERGENT B2 ;  /* 0x0000000000027941 */ /* 0x000fea0003800200 */
.L_x_2299:
[----:B------:R-:W-:Y:S01]  /*3d20*/  BSSY.RECONVERGENT B2, `(.L_x_2301) ;  /* 0x0000019000027945 */ /* 0x000fe20003800200 */
[----:B------:R-:W-:-:S03]  /*3d30*/  IMAD.IADD R116, R116, 0x1, R53 ;  /* 0x0000000174747824 */ /* 0x000fc600078e0235 */
[----:B------:R-:W-:Y:S05]  /*3d40*/  @P1 BRA `(.L_x_2302) ;  /* 0x0000000000581947 */ /* 0x000fea0003800000 */
        /* <DEDUP_REMOVED lines=22> */
.L_x_2302:
[----:B------:R-:W-:Y:S05]  /*3eb0*/  BSYNC.RECONVERGENT B2 ;  /* 0x0000000000027941 */ /* 0x000fea0003800200 */
.L_x_2301:
        /* <DEDUP_REMOVED lines=25> */
.L_x_2304:
[----:B------:R-:W-:Y:S05]  /*4050*/  BSYNC.RECONVERGENT B2 ;  /* 0x0000000000027941 */ /* 0x000fea0003800200 */
.L_x_2303:
        /* <DEDUP_REMOVED lines=25> */
.L_x_2306:
[----:B------:R-:W-:Y:S05]  /*41f0*/  BSYNC.RECONVERGENT B2 ;  /* 0x0000000000027941 */ /* 0x000fea0003800200 */
.L_x_2305:
        /* <DEDUP_REMOVED lines=25> */
.L_x_2308:
[----:B------:R-:W-:Y:S05]  /*4390*/  BSYNC.RECONVERGENT B2 ;  /* 0x0000000000027941 */ /* 0x000fea0003800200 */
.L_x_2307:
        /* <DEDUP_REMOVED lines=8> */
[----:B-----5:R-:W-:-:S05]  /*4420*/  @!P2 LOP3.LUT R100, R100, 0x3, RZ, 0xc0, !PT ;  /* 0x000000036464a812 */ /* 0x020fca00078ec0ff */
[----:B------:R-:W-:Y:S01]  /*4430*/  @!P2 IMAD R118, R53, UR7, R100 ;  /* 0x000000073576ac24 */ /* 0x000fe2000f8e0264 */
[----:B------:R-:W-:-:S04]  /*4440*/  @!P2 SHF.R.S32.HI R100, RZ, 0x1f, R13 ;  /* 0x0000001fff64a819 */ /* 0x000fc8000001140d */
[----:B------:R-:W-:-:S04]  /*4450*/  @!P2 IADD3 R116, P4, PT, R118, R13, RZ ;  /* 0x0000000d7674a210 */ /* 0x000fc80007f9e0ff */
[----:B------:R-:W-:Y:S02]  /*4460*/  @!P2 LEA.HI.X.SX32 R100, R118, R100, 0x1, P4 ;  /* 0x000000647664a211 */ /* 0x000fe400020f0eff */
[----:B0-----:R-:W-:-:S04]  /*4470*/  @!P2 LEA R122, P4, R116, R14, 0x2 ;  /* 0x0000000e747aa211 */ /* 0x001fc800078810ff */
        /* <DEDUP_REMOVED lines=11> */
.L_x_2310:
[----:B------:R-:W-:Y:S05]  /*4530*/  BSYNC.RECONVERGENT B2 ;  /* 0x0000000000027941 */ /* 0x000fea0003800200 */
.L_x_2309:
[----:B------:R-:W-:Y:S04]  /*4540*/  BSSY.RECONVERGENT B2, `(.L_x_2311) ;  /* 0x0000017000027945 */ /* 0x000fe80003800200 */
[----:B------:R-:W-:Y:S05]  /*4550*/  @P1 BRA `(.L_x_2312) ;  /* 0x0000000000541947 */ /* 0x000fea0003800000 */
        /* <DEDUP_REMOVED lines=21> */
.L_x_2312:
[----:B------:R-:W-:Y:S05]  /*46b0*/  BSYNC.RECONVERGENT B2 ;  /* 0x0000000000027941 */ /* 0x000fea0003800200 */
.L_x_2311:
[----:B------:R-:W-:Y:S01]  /*46c0*/  BSSY.RECONVERGENT B2, `(.L_x_2313) ;  /* 0x0000019000027945 */ /* 0x000fe20003800200 */
[----:B------:R-:W-:-:S03]  /*46d0*/  IMAD R116, R53, 0x2, R12 ;  /* 0x0000000235747824 */ /* 0x000fc600078e020c */
[----:B------:R-:W-:Y:S05]  /*46e0*/  @P1 BRA `(.L_x_2314) ;  /* 0x0000000000581947 */ /* 0x000fea0003800000 */
[----:B------:R-:W-:Y:S02]  /*46f0*/  IMAD.SHL.U32 R11, R116, 0x4, RZ ;  /* 0x00000004740b7824 */ /* 0x000fe400078e00ff */
[----:B0-----:R-:W-:-:S03]  /*4700*/  IMAD.MOV.U32 R123, RZ, RZ, RZ ;  /* 0x000000ffff7b7224 */ /* 0x001fc600078e00ff */
        /* <DEDUP_REMOVED lines=20> */
.L_x_2314:
[----:B------:R-:W-:Y:S05]  /*4850*/  BSYNC.RECONVERGENT B2 ;  /* 0x0000000000027941 */ /* 0x000fea0003800200 */
.L_x_2313:
[----:B------:R-:W-:Y:S01]  /*4860*/  BSSY.RECONVERGENT B2, `(.L_x_2315) ;  /* 0x0000019000027945 */ /* 0x000fe20003800200 */
[----:B------:R-:W-:-:S03]  /*4870*/  IMAD.IADD R116, R116, 0x1, R53 ;  /* 0x0000000174747824 */ /* 0x000fc600078e0235 */
[----:B------:R-:W-:Y:S05]  /*4880*/  @P1 BRA `(.L_x_2316) ;  /* 0x0000000000581947 */ /* 0x000fea0003800000 */
[----:B------:R-:W-:Y:S01]  /*4890*/  IMAD.SHL.U32 R11, R116, 0x4, RZ ;  /* 0x00000004740b7824 */ /* 0x000fe200078e00ff */
[----:B------:R-:W5:Y:S04]  /*48a0*/  LDG.E R101, desc[UR36][R120.64+0x120] ;  /* 0x0001202478657981 */ /* 0x000f68000c1e1900 */
[----:B------:R-:W-:-:S13]  /*48b0*/  ISETP.GE.AND P2, PT, R11, R60, PT ;  /* 0x0000003c0b00720c */ /* 0x000fda0003f46270 */
[----:B------:R-:W0:Y:S02]  /*48c0*/  @!P2 S2R R12, SR_TID.X ;  /* 0x00000000000ca919 */ /* 0x000e240000002100 */
[----:B01234-:R-:W0:Y:S01]  /*48d0*/  @!P2 LDC.64 R14, c[0x0][0x3b8] ;  /* 0x0000ee00ff0eab82 */ /* 0x01fe220000000a00 */
[----:B------:R-:W-:-:S05]  /*48e0*/  @!P2 LOP3.LUT R12, R12, 0x3, RZ, 0xc0, !PT ;  /* 0x000000030c0ca812 */ /* 0x000fca00078ec0ff */
[----:B------:R-:W-:Y:S01]  /*48f0*/  @!P2 IMAD R118, R53, UR7, R12 ;  /* 0x000000073576ac24 */ /* 0x000fe2000f8e020c */
[----:B------:R-:W-:-:S04]  /*4900*/  @!P2 SHF.R.S32.HI R12, RZ, 0x1f, R11 ;  /* 0x0000001fff0ca819 */ /* 0x000fc8000001140b */
[----:B------:R-:W-:-:S04]  /*4910*/  @!P2 IADD3 R13, P4, PT, R118, R11, RZ ;  /* 0x0000000b760da210 */ /* 0x000fc80007f9e0ff */
[----:B------:R-:W-:Y:S02]  /*4920*/  @!P2 LEA.HI.X.SX32 R118, R118, R12, 0x1, P4 ;  /* 0x0000000c7676a211 */ /* 0x000fe400020f0eff */
[----:B0-----:R-:W-:-:S04]  /*4930*/  @!P2 LEA R12, P4, R13, R14, 0x2 ;  /* 0x0000000e0d0ca211 */ /* 0x001fc800078810ff */
        /* <DEDUP_REMOVED lines=11> */
.L_x_2316:
[----:B------:R-:W-:Y:S05]  /*49f0*/  BSYNC.RECONVERGENT B2 ;  /* 0x0000000000027941 */ /* 0x000fea0003800200 */
.L_x_2315:
[----:B------:R-:W-:Y:S01]  /*4a00*/  BSSY.RECONVERGENT B2, `(.L_x_2317) ;  /* 0x0000019000027945 */ /* 0x000fe20003800200 */
[----:B------:R-:W-:-:S03]  /*4a10*/  IMAD.IADD R116, R116, 0x1, R53 ;  /* 0x0000000174747824 */ /* 0x000fc600078e0235 */
        /* <DEDUP_REMOVED lines=23> */
.L_x_2318:
[----:B------:R-:W-:Y:S05]  /*4b90*/  BSYNC.RECONVERGENT B2 ;  /* 0x0000000000027941 */ /* 0x000fea0003800200 */
.L_x_2317:
        /* <DEDUP_REMOVED lines=25> */
.L_x_2320:
[----:B------:R-:W-:Y:S05]  /*4d30*/  BSYNC.RECONVERGENT B2 ;  /* 0x0000000000027941 */ /* 0x000fea0003800200 */
.L_x_2319:
        /* <DEDUP_REMOVED lines=25> */
.L_x_2322:
[----:B------:R-:W-:Y:S05]  /*4ed0*/  BSYNC.RECONVERGENT B2 ;  /* 0x0000000000027941 */ /* 0x000fea0003800200 */
.L_x_2321:
        /* <DEDUP_REMOVED lines=25> */
.L_x_2324:
[----:B------:R-:W-:Y:S05]  /*5070*/  BSYNC.RECONVERGENT B2 ;  /* 0x0000000000027941 */ /* 0x000fea0003800200 */
.L_x_2323:
        /* <DEDUP_REMOVED lines=25> */
.L_x_2326:
[----:B------:R-:W-:Y:S05]  /*5210*/  BSYNC.RECONVERGENT B2 ;  /* 0x0000000000027941 */ /* 0x000fea0003800200 */
.L_x_2325:
        /* <DEDUP_REMOVED lines=25> */
.L_x_2328:
[----:B------:R-:W-:Y:S05]  /*53b0*/  BSYNC.RECONVERGENT B2 ;  /* 0x0000000000027941 */ /* 0x000fea0003800200 */
.L_x_2327:
        /* <DEDUP_REMOVED lines=25> */
.L_x_2330:
[----:B------:R-:W-:Y:S05]  /*5550*/  BSYNC.RECONVERGENT B2 ;  /* 0x0000000000027941 */ /* 0x000fea0003800200 */
.L_x_2329:
        /* <DEDUP_REMOVED lines=25> */
.L_x_2332:
[----:B------:R-:W-:Y:S05]  /*56f0*/  BSYNC.RECONVERGENT B2 ;  /* 0x0000000000027941 */ /* 0x000fea0003800200 */
.L_x_2331:
        /* <DEDUP_REMOVED lines=25> */
.L_x_2334:
[----:B------:R-:W-:Y:S05]  /*5890*/  BSYNC.RECONVERGENT B2 ;  /* 0x0000000000027941 */ /* 0x000fea0003800200 */
.L_x_2333:
        /* <DEDUP_REMOVED lines=25> */
.L_x_2336:
[----:B------:R-:W-:Y:S05]  /*5a30*/  BSYNC.RECONVERGENT B2 ;  /* 0x0000000000027941 */ /* 0x000fea0003800200 */
.L_x_2335:
        /* <DEDUP_REMOVED lines=25> */
.L_x_2338:
[----:B------:R-:W-:Y:S05]  /*5bd0*/  BSYNC.RECONVERGENT B2 ;  /* 0x0000000000027941 */ /* 0x000fea0003800200 */
.L_x_2337:
        /* <DEDUP_REMOVED lines=25> */
.L_x_2340:
[----:B------:R-:W-:Y:S05]  /*5d70*/  BSYNC.RECONVERGENT B2 ;  /* 0x0000000000027941 */ /* 0x000fea0003800200 */
.L_x_2339:
[----:B------:R-:W-:Y:S05]  /*5d80*/  @P1 BRA `(.L_x_2341) ;  /* 0x0000004c00b81947 */ /* 0x000fea0003800000 */
[----:B------:R-:W-:-:S04]  /*5d90*/  IMAD.IADD R11, R116, 0x1, R53 ;  /* 0x00000001740b7824 */ /* 0x000fc800078e0235 */
[----:B------:R-:W-:-:S05]  /*5da0*/  IMAD.SHL.U32 R11, R11, 0x4, RZ ;  /* 0x000000040b0b7824 */ /* 0x000fca00078e00ff */
        /* <DEDUP_REMOVED lines=9> */
[----:B------:R-:W-:Y:S01]  /*5e40*/  @!P2 LEA.HI.X R15, R13, R15, R12, 0x2, P1 ;  /* 0x0000000f0d0fa211 */ /* 0x000fe200008f140c */
[----:B------:R-:W-:Y:S01]  /*5e50*/  IMAD.MOV.U32 R13, RZ, RZ, RZ ;  /* 0x000000ffff0d7224 */ /* 0x000fe200078e00ff */
[----:B------:R-:W2:Y:S05]  /*5e60*/  LDG.E R12, desc[UR36][R120.64+0x1f0] ;  /* 0x0001f024780c7981 */ /* 0x000eaa000c1e1900 */
[----:B------:R-:W3:Y:S02]  /*5e70*/  @!P2 LDG.E R13, desc[UR36][R14.64] ;  /* 0x000000240e0da981 */ /* 0x000ee4000c1e1900 */
[----:B---3--:R-:W-:-:S04]  /*5e80*/  FADD.FTZ R13, R52, R13 ;  /* 0x0000000d340d7221 */ /* 0x008fc80000010000 */
        /* <DEDUP_REMOVED lines=8> */
.L_x_2284:
[----:B------:R-:W-:Y:S01]  /*5f10*/  ISETP.GE.AND P2, PT, R66, UR45, PT ;  /* 0x0000002d42007c0c */ /* 0x000fe2000bf46270 */
[----:B------:R-:W-:Y:S01]  /*5f20*/  BSSY.RECONVERGENT B2, `(.L_x_2342) ;  /* 0x0000017000027945 */ /* 0x000fe20003800200 */
[----:B------:R-:W-:Y:S01]  /*5f30*/  IMAD.IADD R116, R12, 0x1, R53 ;  /* 0x000000010c747824 */ /* 0x000fe200078e0235 */
[----:B------:R-:W-:Y:S01]  /*5f40*/  ISETP.GE.AND P1, PT, R66, UR45, PT ;  /* 0x0000002d42007c0c */ /* 0x000fe2000bf26270 */
[----:B------:R-:W-:-:S09]  /*5f50*/  IMAD.SHL.U32 R12, R12, 0x4, RZ ;  /* 0x000000040c0c7824 */ /* 0x000fd200078e00ff */
[----:B------:R-:W-:Y:S05]  /*5f60*/  @P2 BRA `(.L_x_2343) ;  /* 0x0000000000482947 */ /* 0x000fea0003800000 */
[----:B------:R-:W-:-:S13]  /*5f70*/  ISETP.GE.AND P2, PT, R12, R60, PT ;  /* 0x0000003c0c00720c */ /* 0x000fda0003f46270 */
        /* <DEDUP_REMOVED lines=10> */
[----:B------:R-:W2:Y:S01]  /*6020*/  @!P2 LDG.E R118, desc[UR36][R122.64] ;  /* 0x000000247a76a981 */ /* 0x000ea2000c1e1900 */
[----:B------:R-:W-:-:S05]  /*6030*/  @!P2 IADD3 R11, P4, PT, R58, R12, RZ ;  /* 0x0000000c3a0ba210 */ /* 0x000fca0007f9e0ff */
[----:B------:R-:W-:Y:S01]  /*6040*/  @!P2 IMAD.X R124, RZ, RZ, R64, P4 ;  /* 0x000000ffff7ca224 */ /* 0x000fe200020e0640 */
[----:B0-----:R-:W-:-:S04]  /*6050*/  @!P2 LEA R14, P5, R11, R14, 0x2 ;  /* 0x0000000e0b0ea211 */ /* 0x001fc800078a10ff */
[----:B------:R-:W-:Y:S01]  /*6060*/  @!P2 LEA.HI.X R15, R11, R15, R124, 0x2, P5 ;  /* 0x0000000f0b0fa211 */ /* 0x000fe200028f147c */
[----:B--2---:R-:W-:-:S05]  /*6070*/  FADD.FTZ R115, R21, R118 ;  /* 0x0000007615737221 */ /* 0x004fca0000010000 */
[----:B------:R0:W-:Y:S03]  /*6080*/  @!P2 STG.E desc[UR36][R14.64], R115 ;  /* 0x000000730e00a986 */ /* 0x0001e6000c101924 */
.L_x_2343:
[----:B------:R-:W-:Y:S05]  /*6090*/  BSYNC.RECONVERGENT B2 ;  /* 0x0000000000027941 */ /* 0x000fea0003800200 */
.L_x_2342:
[----:B------:R-:W-:Y:S04]  /*60a0*/  BSSY.RECONVERGENT B2, `(.L_x_2344) ;  /* 0x000002b000027945 */ /* 0x000fe80003800200 */
[----:B------:R-:W-:Y:S05]  /*60b0*/  @P1 BRA `(.L_x_2345) ;  /* 0x0000000000a41947 */ /* 0x000fea0003800000 */
[----:B------:R-:W-:-:S05]  /*60c0*/  IMAD.SHL.U32 R123, R116, 0x4, RZ ;  /* 0x00000004747b7824 */ /* 0x000fca00078e00ff */
        /* <DEDUP_REMOVED lines=9> */
[----:B------:R-:W-:Y:S01]  /*6160*/  @!P2 LEA.HI.X R119, R13, R15, R114, 0x2, P4 ;  /* 0x0000000f0d77a211 */ /* 0x000fe200020f1472 */
[----:B------:R-:W-:Y:S01]  /*6170*/  IMAD.MOV.U32 R13, RZ, RZ, RZ ;  /* 0x000000ffff0d7224 */ /* 0x000fe200078e00ff */
[----:B------:R-:W0:Y:S05]  /*6180*/  @!P2 LDC.64 R14, c[0x0][0x3b8] ;  /* 0x0000ee00ff0eab82 */ /* 0x000e2a0000000a00 */
[----:B------:R1:W2:Y:S01]  /*6190*/  @!P2 LDG.E R13, desc[UR36][R118.64] ;  /* 0x00000024760da981 */ /* 0x0002a2000c1e1900 */
[----:B------:R-:W-:Y:S01]  /*61a0*/  IMAD R11, R53, 0x8, R12 ;  /* 0x00000008350b7824 */ /* 0x000fe200078e020c */
[----:B------:R-:W-:-:S04]  /*61b0*/  @!P2 IADD3 R114, P5, PT, R58, R123, RZ ;  /* 0x0000007b3a72a210 */ /* 0x000fc80007fbe0ff */
[----:B------:R-:W-:Y:S02]  /*61c0*/  ISETP.GE.AND P4, PT, R11, R60, PT ;  /* 0x0000003c0b00720c */ /* 0x000fe40003f86270 */
[----:B------:R-:W-:-:S11]  /*61d0*/  @!P2 LEA.HI.X.SX32 R123, R123, R64, 0x1, P5 ;  /* 0x000000407b7ba211 */ /* 0x000fd600028f0eff */
[----:B------:R-:W3:Y:S01]  /*61e0*/  @!P4 S2R R124, SR_TID.X ;  /* 0x00000000007cc919 */ /* 0x000ee20000002100 */
[C---:B0-----:R-:W-:Y:S02]  /*61f0*/  @!P2 LEA R122, P5, R114.reuse, R14, 0x2 ;  /* 0x0000000e727aa211 */ /* 0x041fe400078a10ff */
[----:B------:R-:W-:Y:S02]  /*6200*/  @!P4 SHF.R.S32.HI R14, RZ, 0x1f, R11 ;  /* 0x0000001fff0ec819 */ /* 0x000fe4000001140b */
[----:B------:R-:W-:Y:S02]  /*6210*/  @!P2 LEA.HI.X R123, R114, R15, R123, 0x2, P5 ;  /* 0x0000000f727ba211 */ /* 0x000fe400028f147b */
[----:B---3--:R-:W-:-:S05]  /*6220*/  @!P4 LOP3.LUT R124, R124, 0x3, RZ, 0xc0, !PT ;  /* 0x000000037c7cc812 */ /* 0x008fca00078ec0ff */
[----:B------:R-:W-:-:S05]  /*6230*/  @!P4 IMAD R124, R53, UR7, R124 ;  /* 0x00000007357ccc24 */ /* 0x000fca000f8e027c */
[----:B------:R-:W-:-:S04]  /*6240*/  @!P4 IADD3 R114, P5, PT, R124, R11, RZ ;  /* 0x0000000b7c72c210 */ /* 0x000fc80007fbe0ff */
[----:B-1----:R-:W-:Y:S02]  /*6250*/  @!P4 LEA.HI.X.SX32 R118, R124, R14, 0x1, P5 ;  /* 0x0000000e7c76c211 */ /* 0x002fe400028f0eff */
[----:B------:R-:W0:Y:S02]  /*6260*/  @!P4 LDC.64 R14, c[0x0][0x3b8] ;  /* 0x0000ee00ff0ecb82 */ /* 0x000e240000000a00 */
[----:B0-----:R-:W-:-:S04]  /*6270*/  @!P4 LEA R124, P5, R114, R14, 0x2 ;  /* 0x0000000e727cc211 */ /* 0x001fc800078a10ff */
[----:B------:R-:W-:Y:S01]  /*6280*/  @!P4 LEA.HI.X R125, R114, R15, R118, 0x2, P5 ;  /* 0x0000000f727dc211 */ /* 0x000fe200028f1476 */
[----:B------:R-:W-:Y:S02]  /*6290*/  IMAD.MOV.U32 R118, RZ, RZ, RZ ;  /* 0x000000ffff767224 */ /* 0x000fe400078e00ff */
[----:B--2---:R-:W-:-:S05]  /*62a0*/  FADD.FTZ R114, R22, R13 ;  /* 0x0000000d16727221 */ /* 0x004fca0000010000 */
[----:B------:R1:W-:Y:S04]  /*62b0*/  @!P2 STG.E desc[UR36][R122.64], R114 ;  /* 0x000000727a00a986 */ /* 0x0003e8000c101924 */
[----:B------:R-:W2:Y:S01]  /*62c0*/  @!P4 LDG.E R118, desc[UR36][R124.64] ;  /* 0x000000247c76c981 */ /* 0x000ea2000c1e1900 */
[----:B------:R-:W-:-:S13]  /*62d0*/  ISETP.GE.AND P2, PT, R11, R60, PT ;  /* 0x0000003c0b00720c */ /* 0x000fda0003f46270 */
[----:B------:R-:W0:Y:S01]  /*62e0*/  @!P2 LDC.64 R14, c[0x0][0x3b8] ;  /* 0x0000ee00ff0eab82 */ /* 0x000e220000000a00 */
[----:B------:R-:W-:-:S04]  /*62f0*/  @!P2 IADD3 R13, P4, PT, R58, R11, RZ ;  /* 0x0000000b3a0da210 */ /* 0x000fc80007f9e0ff */
[----:B------:R-:W-:Y:S02]  /*6300*/  @!P2 LEA.HI.X.SX32 R11, R11, R64, 0x1, P4 ;  /* 0x000000400b0ba211 */ /* 0x000fe400020f0eff */
[----:B0-----:R-:W-:-:S04]  /*6310*/  @!P2 LEA R14, P4, R13, R14, 0x2 ;  /* 0x0000000e0d0ea211 */ /* 0x001fc800078810ff */
[----:B------:R-:W-:Y:S01]  /*6320*/  @!P2 LEA.HI.X R15, R13, R15, R11, 0x2, P4 ;  /* 0x0000000f0d0fa211 */ /* 0x000fe200020f140b */
[----:B--2---:R-:W-:-:S05]  /*6330*/  FADD.FTZ R119, R23, R118 ;  /* 0x0000007617777221 */ /* 0x004fca0000010000 */
[----:B------:R1:W-:Y:S03]  /*6340*/  @!P2 STG.E desc[UR36][R14.64], R119 ;  /* 0x000000770e00a986 */ /* 0x0003e6000c101924 */
.L_x_2345:
[----:B------:R-:W-:Y:S05]  /*6350*/  BSYNC.RECONVERGENT B2 ;  /* 0x0000000000027941 */ /* 0x000fea0003800200 */
.L_x_2344:
        /* <DEDUP_REMOVED lines=14> */
[----:B------:R-:W-:-:S06]  /*6440*/  IMAD.MOV.U32 R13, RZ, RZ, RZ ;  /* 0x000000ffff0d7224 */ /* 0x000fcc00078e00ff */
        /* <DEDUP_REMOVED lines=31> */
.L_x_2347:
[----:B------:R-:W-:Y:S05]  /*6640*/  BSYNC.RECONVERGENT B2 ;  /* 0x0000000000027941 */ /* 0x000fea0003800200 */
.L_x_2346:
        /* <DEDUP_REMOVED lines=21> */
[----:B--2---:R-:W-:-:S05]  /*67a0*/  FADD.FTZ R108, R26, R13 ;  /* 0x0000000d1a6c7221 */ /* 0x004fca0000010000 */
[----:B------:R4:W-:Y:S03]  /*67b0*/  @!P2 STG.E desc[UR36][R14.64], R108 ;  /* 0x0000006c0e00a986 */ /* 0x0009e6000c101924 */
.L_x_2349:
[----:B------:R-:W-:Y:S05]  /*67c0*/  BSYNC.RECONVERGENT B2 ;  /* 0x0000000000027941 */ /* 0x000fea0003800200 */
.L_x_2348:
        /* <DEDUP_REMOVED lines=23> */
.L_x_2351:
[----:B------:R-:W-:Y:S05]  /*6940*/  BSYNC.RECONVERGENT B2 ;  /* 0x0000000000027941 */ /* 0x000fea0003800200 */
.L_x_2350:
        /* <DEDUP_REMOVED lines=28> */
[----:B------:R-:W-:Y:S01]  /*6b10*/  @!P4 LEA.HI.X.SX32 R117, R118, R14, 0x1, P5 ;  /* 0x0000000e7675c211 */ /* 0x000fe200028f0eff */
[----:B------:R-:W-:Y:S01]  /*6b20*/  IMAD.MOV.U32 R118, RZ, RZ, RZ ;  /* 0x000000ffff767224 */ /* 0x000fe200078e00ff */
[----:B------:R-:W1:Y:S02]  /*6b30*/  @!P4 LDC.64 R14, c[0x0][0x3b8] ;  /* 0x0000ee00ff0ecb82 */ /* 0x000e640000000a00 */
[----:B-1----:R-:W-:-:S04]  /*6b40*/  @!P4 LEA R124, P5, R112, R14, 0x2 ;  /* 0x0000000e707cc211 */ /* 0x002fc800078a10ff */
[----:B------:R-:W-:Y:S01]  /*6b50*/  @!P4 LEA.HI.X R125, R112, R15, R117, 0x2, P5 ;  /* 0x0000000f707dc211 */ /* 0x000fe200028f1475 */
[----:B--2---:R-:W-:-:S05]  /*6b60*/  FADD.FTZ R112, R28, R13 ;  /* 0x0000000d1c707221 */ /* 0x004fca0000010000 */
[----:B------:R0:W-:Y:S04]  /*6b70*/  @!P2 STG.E desc[UR36][R122.64], R112 ;  /* 0x000000707a00a986 */ /* 0x0001e8000c101924 */
[----:B------:R-:W2:Y:S01]  /*6b80*/  @!P4 LDG.E R118, desc[UR36][R124.64] ;  /* 0x000000247c76c981 */ /* 0x000ea2000c1e1900 */
[----:B------:R-:W-:-:S13]  /*6b90*/  ISETP.GE.AND P2, PT, R11, R60, PT ;  /* 0x0000003c0b00720c */ /* 0x000fda0003f46270 */
[----:B------:R-:W1:Y:S01]  /*6ba0*/  @!P2 LDC.64 R14, c[0x0][0x3b8] ;  /* 0x0000ee00ff0eab82 */ /* 0x000e620000000a00 */
[----:B------:R-:W-:-:S04]  /*6bb0*/  @!P2 IADD3 R13, P4, PT, R58, R11, RZ ;  /* 0x0000000b3a0da210 */ /* 0x000fc80007f9e0ff */
[----:B------:R-:W-:Y:S02]  /*6bc0*/  @!P2 LEA.HI.X.SX32 R11, R11, R64, 0x1, P4 ;  /* 0x000000400b0ba211 */ /* 0x000fe400020f0eff */
[----:B-1----:R-:W-:-:S04]  /*6bd0*/  @!P2 LEA R14, P4, R13, R14, 0x2 ;  /* 0x0000000e0d0ea211 */ /* 0x002fc800078810ff */
[----:B------:R-:W-:Y:S01]  /*6be0*/  @!P2 LEA.HI.X R15, R13, R15, R11, 0x2, P4 ;  /* 0x0000000f0d0fa211 */ /* 0x000fe200020f140b */
[----:B--2---:R-:W-:-:S05]  /*6bf0*/  FADD.FTZ R117, R29, R118 ;  /* 0x000000761d757221 */ /* 0x004fca0000010000 */
[----:B------:R0:W-:Y:S03]  /*6c00*/  @!P2 STG.E desc[UR36][R14.64], R117 ;  /* 0x000000750e00a986 */ /* 0x0001e6000c101924 */
.L_x_2353:
[----:B------:R-:W-:Y:S05]  /*6c10*/  BSYNC.RECONVERGENT B2 ;  /* 0x0000000000027941 */ /* 0x000fea0003800200 */
.L_x_2352:
[----:B------:R-:W-:Y:S01]  /*6c20*/  BSSY.RECONVERGENT B2, `(.L_x_2354) ;  /* 0x0000018000027945 */ /* 0x000fe20003800200 */
[C---:B------:R-:W-:Y:S02]  /*6c30*/  IMAD R11, R53.reuse, 0x40, R12 ;  /* 0x00000040350b7824 */ /* 0x040fe400078e020c */
[----:B------:R-:W-:Y:S01]  /*6c40*/  IMAD R116, R53, 0x2, R116 ;  /* 0x0000000235747824 */ /* 0x000fe200078e0274 */
[----:B------:R-:W-:Y:S06]  /*6c50*/  @P1 BRA `(.L_x_2355) ;  /* 0x0000000000501947 */ /* 0x000fec0003800000 */
[----:B01----:R-:W-:Y:S02]  /*6c60*/  IMAD.SHL.U32 R123, R116, 0x4, RZ ;  /* 0x00000004747b7824 */ /* 0x003fe400078e00ff */
[----:B------:R-:W-:-:S03]  /*6c70*/  IMAD.MOV.U32 R125, RZ, RZ, RZ ;  /* 0x000000ffff7d7224 */ /* 0x000fc600078e00ff */
[----:B------:R-:W-:-:S13]  /*6c80*/  ISETP.GE.AND P2, PT, R123, R60, PT ;  /* 0x0000003c7b00720c */ /* 0x000fda0003f46270 */
[----:B------:R-:W0:Y:S01]  /*6c90*/  @!P2 S2R R12, SR_TID.X ;  /* 0x00000000000ca919 */ /* 0x000e220000002100 */
[----:B--234-:R-:W1:Y:S01]  /*6ca0*/  @!P2 LDC.64 R14, c[0x0][0x3b8] ;  /* 0x0000ee00ff0eab82 */ /* 0x01ce620000000a00 */
[----:B0-----:R-:W-:-:S05]  /*6cb0*/  @!P2 LOP3.LUT R12, R12, 0x3, RZ, 0xc0, !PT ;  /* 0x000000030c0ca812 */ /* 0x001fca00078ec0ff */
[----:B------:R-:W-:Y:S01]  /*6cc0*/  @!P2 IMAD R106, R53, UR7, R12 ;  /* 0x00000007356aac24 */ /* 0x000fe2000f8e020c */
[----:B------:R-:W-:-:S04]  /*6cd0*/  @!P2 SHF.R.S32.HI R12, RZ, 0x1f, R123 ;  /* 0x0000001fff0ca819 */ /* 0x000fc8000001147b */
[----:B------:R-:W-:-:S04]  /*6ce0*/  @!P2 IADD3 R13, P4, PT, R106, R123, RZ ;  /* 0x0000007b6a0da210 */ /* 0x000fc80007f9e0ff */
[----:B------:R-:W-:Y:S02]  /*6cf0*/  @!P2 LEA.HI.X.SX32 R106, R106, R12, 0x1, P4 ;  /* 0x0000000c6a6aa211 */ /* 0x000fe400020f0eff */
[----:B-1----:R-:W-:-:S04]  /*6d00*/  @!P2 LEA R12, P4, R13, R14, 0x2 ;  /* 0x0000000e0d0ca211 */ /* 0x002fc800078810ff */
[----:B------:R-:W-:Y:S02]  /*6d10*/  @!P2 LEA.HI.X R13, R13, R15, R106, 0x2, P4 ;  /* 0x0000000f0d0da211 */ /* 0x000fe400020f146a */
[----:B------:R-:W0:Y:S03]  /*6d20*/  @!P2 LDC.64 R14, c[0x0][0x3b8] ;  /* 0x0000ee00ff0eab82 */ /* 0x000e260000000a00 */
[----:B------:R-:W2:Y:S01]  /*6d30*/  @!P2 LDG.E R125, desc[UR36][R12.64] ;  /* 0x000000240c7da981 */ /* 0x000ea2000c1e1900 */
[----:B------:R-:W-:-:S04]  /*6d40*/  @!P2 IADD3 R106, P4, PT, R58, R123, RZ ;  /* 0x0000007b3a6aa210 */ /* 0x000fc80007f9e0ff */
[----:B------:R-:W-:Y:S02]  /*6d50*/  @!P2 LEA.HI.X.SX32 R123, R123, R64, 0x1, P4 ;  /* 0x000000407b7ba211 */ /* 0x000fe400020f0eff */
[----:B0-----:R-:W-:-:S04]  /*6d60*/  @!P2 LEA R14, P4, R106, R14, 0x2 ;  /* 0x0000000e6a0ea211 */ /* 0x001fc800078810ff */
[----:B------:R-:W-:Y:S01]  /*6d70*/  @!P2 LEA.HI.X R15, R106, R15, R123, 0x2, P4 ;  /* 0x0000000f6a0fa211 */ /* 0x000fe200020f147b */
[----:B--2---:R-:W-:-:S05]  /*6d80*/  FADD.FTZ R106, R30, R125 ;  /* 0x0000007d1e6a7221 */ /* 0x004fca0000010000 */
[----:B------:R0:W-:Y:S03]  /*6d90*/  @!P2 STG.E desc[UR36][R14.64], R106 ;  /* 0x0000006a0e00a986 */ /* 0x0001e6000c101924 */
.L_x_2355:
[----:B------:R-:W-:Y:S05]  /*6da0*/  BSYNC.RECONVERGENT B2 ;  /* 0x0000000000027941 */ /* 0x000fea0003800200 */
.L_x_2354:
[----:B------:R-:W-:Y:S01]  /*6db0*/  BSSY.RECONVERGENT B2, `(.L_x_2356) ;  /* 0x0000017000027945 */ /* 0x000fe20003800200 */
[----:B------:R-:W-:-:S03]  /*6dc0*/  IMAD.IADD R116, R116, 0x1, R53 ;  /* 0x0000000174747824 */ /* 0x000fc600078e0235 */
[----:B------:R-:W-:Y:S05]  /*6dd0*/  @P1 BRA `(.L_x_2357) ;  /* 0x0000000000501947 */ /* 0x000fea0003800000 */
        /* <DEDUP_REMOVED lines=20> */
.L_x_2357:
[----:B------:R-:W-:Y:S05]  /*6f20*/  BSYNC.RECONVERGENT B2 ;  /* 0x0000000000027941 */ /* 0x000fea0003800200 */
.L_x_2356:
[----:B------:R-:W-:Y:S01]  /*6f30*/  BSSY.RECONVERGENT B2, `(.L_x_2358) ;  /* 0x0000017000027945 */ /* 0x000fe20003800200 */
[----:B------:R-:W-:-:S03]  /*6f40*/  IMAD.IADD R116, R116, 0x1, R53 ;  /* 0x0000000174747824 */ /* 0x000fc600078e0235 */
[----:B------:R-:W-:Y:S05]  /*6f50*/  @P1 BRA `(.L_x_2359) ;  /* 0x0000000000501947 */ /* 0x000fea0003800000 */
        /* <DEDUP_REMOVED lines=20> */
.L_x_2359:
[----:B------:R-:W-:Y:S05]  /*70a0*/  BSYNC.RECONVERGENT B2 ;  /* 0x0000000000027941 */ /* 0x000fea0003800200 */
.L_x_2358:
        /* <DEDUP_REMOVED lines=23> */
.L_x_2361:
[----:B------:R-:W-:Y:S05]  /*7220*/  BSYNC.RECONVERGENT B2 ;  /* 0x0000000000027941 */ /* 0x000fea0003800200 */
.L_x_2360:
        /* <DEDUP_REMOVED lines=23> */
.L_x_2363:
[----:B------:R-:W-:Y:S05]  /*73a0*/  BSYNC.RECONVERGENT B2 ;  /* 0x0000000000027941 */ /* 0x000fea0003800200 */
.L_x_2362:
        /* <DEDUP_REMOVED lines=23> */
.L_x_2365:
[----:B------:R-:W-:Y:S05]  /*7520*/  BSYNC.RECONVERGENT B2 ;  /* 0x0000000000027941 */ /* 0x000fea0003800200 */
.L_x_2364:
        /* <DEDUP_REMOVED lines=23> */
.L_x_2367:
[----:B------:R-:W-:Y:S05]  /*76a0*/  BSYNC.RECONVERGENT B2 ;  /* 0x0000000000027941 */ /* 0x000fea0003800200 */
.L_x_2366:
        /* <DEDUP_REMOVED lines=21> */
.L_x_2369:
[----:B------:R-:W-:Y:S05]  /*7800*/  BSYNC.RECONVERGENT B2 ;  /* 0x0000000000027941 */ /* 0x000fea0003800200 */
.L_x_2368:
[----:B------:R-:W-:Y:S01]  /*7810*/  BSSY.RECONVERGENT B2, `(.L_x_2370) ;  /* 0x0000017000027945 */ /* 0x000fe20003800200 */
[----:B------:R-:W-:-:S03]  /*7820*/  IMAD R116, R53, 0x2, R12 ;  /* 0x0000000235747824 */ /* 0x000fc600078e020c */
[----:B------:R-:W-:Y:S05]  /*7830*/  @P1 BRA `(.L_x_2371) ;  /* 0x0000000000501947 */ /* 0x000fea0003800000 */
[----:B------:R-:W-:Y:S02]  /*7840*/  IMAD.SHL.U32 R11, R116, 0x4, RZ ;  /* 0x00000004740b7824 */ /* 0x000fe400078e00ff */
[----:B01----:R-:W-:-:S03]  /*7850*/  IMAD.MOV.U32 R123, RZ, RZ, RZ ;  /* 0x000000ffff7b7224 */ /* 0x003fc600078e00ff */
        /* <DEDUP_REMOVED lines=18> */
.L_x_2371:
[----:B------:R-:W-:Y:S05]  /*7980*/  BSYNC.RECONVERGENT B2 ;  /* 0x0000000000027941 */ /* 0x000fea0003800200 */
.L_x_2370:
        /* <DEDUP_REMOVED lines=23> */
.L_x_2373:
[----:B------:R-:W-:Y:S05]  /*7b00*/  BSYNC.RECONVERGENT B2 ;  /* 0x0000000000027941 */ /* 0x000fea0003800200 */
.L_x_2372:
[----:B------:R-:W-:Y:S01]  /*7b10*/  BSSY.RECONVERGENT B2, `(.L_x_2374) ;  /* 0x0000017000027945 */ /* 0x000fe20003800200 */
[----:B------:R-:W-:-:S03]  /*7b20*/  IMAD.IADD R116, R116, 0x1, R53 ;  /* 0x0000000174747824 */ /* 0x000fc600078e0235 */
        /* <DEDUP_REMOVED lines=21> */
.L_x_2375:
[----:B------:R-:W-:Y:S05]  /*7c80*/  BSYNC.RECONVERGENT B2 ;  /* 0x0000000000027941 */ /* 0x000fea0003800200 */
.L_x_2374:
        /* <DEDUP_REMOVED lines=23> */
.L_x_2377:
[----:B------:R-:W-:Y:S05]  /*7e00*/  BSYNC.RECONVERGENT B2 ;  /* 0x0000000000027941 */ /* 0x000fea0003800200 */
.L_x_2376:
        /* <DEDUP_REMOVED lines=23> */
.L_x_2379:
[----:B------:R-:W-:Y:S05]  /*7f80*/  BSYNC.RECONVERGENT B2 ;  /* 0x0000000000027941 */ /* 0x000fea0003800200 */
.L_x_2378:
        /* <DEDUP_REMOVED lines=23> */
.L_x_2381:
[----:B------:R-:W-:Y:S05]  /*8100*/  BSYNC.RECONVERGENT B2 ;  /* 0x0000000000027941 */ /* 0x000fea0003800200 */
.L_x_2380:
        /* <DEDUP_REMOVED lines=23> */
.L_x_2383:
[----:B------:R-:W-:Y:S05]  /*8280*/  BSYNC.RECONVERGENT B2 ;  /* 0x0000000000027941 */ /* 0x000fea0003800200 */
.L_x_2382:
        /* <DEDUP_REMOVED lines=23> */
.L_x_2385:
[----:B------:R-:W-:Y:S05]  /*8400*/  BSYNC.RECONVERGENT B2 ;  /* 0x0000000000027941 */ /* 0x000fea0003800200 */
.L_x_2384:
        /* <DEDUP_REMOVED lines=23> */
.L_x_2387:
[----:B------:R-:W-:Y:S05]  /*8580*/  BSYNC.RECONVERGENT B2 ;  /* 0x0000000000027941 */ /* 0x000fea0003800200 */
.L_x_2386:
        /* <DEDUP_REMOVED lines=23> */
.L_x_2389:
[----:B------:R-:W-:Y:S05]  /*8700*/  BSYNC.RECONVERGENT B2 ;  /* 0x0000000000027941 */ /* 0x000fea0003800200 */
.L_x_2388:
        /* <DEDUP_REMOVED lines=23> */
.L_x_2391:
[----:B------:R-:W-:Y:S05]  /*8880*/  BSYNC.RECONVERGENT B2 ;  /* 0x0000000000027941 */ /* 0x000fea0003800200 */
.L_x_2390:
        /* <DEDUP_REMOVED lines=23> */
.L_x_2393:
[----:B------:R-:W-:Y:S05]  /*8a00*/  BSYNC.RECONVERGENT B2 ;  /* 0x0000000000027941 */ /* 0x000fea0003800200 */
.L_x_2392:
        /* <DEDUP_REMOVED lines=23> */
.L_x_2395:
[----:B------:R-:W-:Y:S05]  /*8b80*/  BSYNC.RECONVERGENT B2 ;  /* 0x0000000000027941 */ /* 0x000fea0003800200 */
.L_x_2394:
        /* <DEDUP_REMOVED lines=23> */
.L_x_2397:
[----:B------:R-:W-:Y:S05]  /*8d00*/  BSYNC.RECONVERGENT B2 ;  /* 0x0000000000027941 */ /* 0x000fea0003800200 */
.L_x_2396:
[----:B------:R-:W-:Y:S05]  /*8d10*/  @P1 BRA `(.L_x_2341) ;  /* 0x0000001c00d41947 */ /* 0x000fea0003800000 */
[----:B------:R-:W-:Y:S01]  /*8d20*/  IMAD.IADD R116, R116, 0x1, R53 ;  /* 0x0000000174747824 */ /* 0x000fe200078e0235 */
[----:B------:R-:W-:Y:S01]  /*8d30*/  BSSY.RECONVERGENT B2, `(.L_x_2398) ;  /* 0x000000e000027945 */ /* 0x000fe20003800200 */
[----:B------:R-:W-:Y:S02]  /*8d40*/  IMAD.MOV.U32 R13, RZ, RZ, RZ ;  /* 0x000000ffff0d7224 */ /* 0x000fe400078e00ff */
[----:B01234-:R-:W-:-:S05]  /*8d50*/  IMAD.SHL.U32 R15, R116, 0x4, RZ ;  /* 0x00000004740f7824 */ /* 0x01ffca00078e00ff */
[----:B------:R-:W-:-:S13]  /*8d60*/  ISETP.GE.AND P2, PT, R15, R60, PT ;  /* 0x0000003c0f00720c */ /* 0x000fda0003f46270 */
[----:B------:R-:W-:Y:S05]  /*8d70*/  @P2 BRA `(.L_x_2399) ;  /* 0x0000000000242947 */ /* 0x000fea0003800000 */
[----:B------:R-:W0:Y:S02]  /*8d80*/  S2R R11, SR_TID.X ;  /* 0x00000000000b7919 */ /* 0x000e240000002100 */
[----:B0-----:R-:W-:Y:S02]  /*8d90*/  LOP3.LUT R12, R11, 0x3, RZ, 0xc0, !PT ;  /* 0x000000030b0c7812 */ /* 0x001fe400078ec0ff */
[----:B------:R-:W-:-:S03]  /*8da0*/  SHF.R.S32.HI R11, RZ, 0x1f, R15 ;  /* 0x0000001fff0b7819 */ /* 0x000fc6000001140f */
[----:B------:R-:W-:-:S05]  /*8db0*/  IMAD R12, R53, UR7, R12 ;  /* 0x00000007350c7c24 */ /* 0x000fca000f8e020c */
[----:B------:R-:W-:-:S04]  /*8dc0*/  IADD3 R13, P1, PT, R12, R15, RZ ;  /* 0x0000000f0c0d7210 */ /* 0x000fc80007f3e0ff */
[----:B------:R-:W-:Y:S02]  /*8dd0*/  LEA.HI.X.SX32 R14, R12, R11, 0x1, P1 ;  /* 0x0000000b0c0e7211 */ /* 0x000fe400008f0eff */
[----:B------:R-:W-:-:S04]  /*8de0*/  LEA R12, P1, R13, UR18, 0x2 ;  /* 0x000000120d0c7c11 */ /* 0x000fc8000f8210ff */
[----:B------:R-:W-:-:S06]  /*8df0*/  LEA.HI.X R13, R13, UR19, R14, 0x2, P1 ;  /* 0x000000130d0d7c11 */ /* 0x000fcc00088f140e */
[----:B------:R0:W5:Y:S03]  /*8e00*/  LDG.E R13, desc[UR36][R12.64] ;  /* 0x000000240c0d7981 */ /* 0x000166000c1e1900 */
.L_x_2399:
[----:B------:R-:W-:Y:S05]  /*8e10*/  BSYNC.RECONVERGENT B2 ;  /* 0x0000000000027941 */ /* 0x000fea0003800200 */
.L_x_2398:
[----:B-----5:R-:W-:Y:S01]  /*8e20*/  FADD.FTZ R87, R52, R13 ;  /* 0x0000000d34577221 */ /* 0x020fe20000010000 */
[----:B------:R-:W-:Y:S06]  /*8e30*/  @P2 BRA `(.L_x_2341) ;  /* 0x0000001c008c2947 */ /* 0x000fec0003800000 */
[----:B------:R-:W-:-:S04]  /*8e40*/  IADD3 R11, P1, PT, R58, R15, RZ ;  /* 0x0000000f3a0b7210 */ /* 0x000fc80007f3e0ff */
[----:B------:R-:W-:Y:S02]  /*8e50*/  LEA.HI.X.SX32 R14, R15, R64, 0x1, P1 ;  /* 0x000000400f0e7211 */ /* 0x000fe400008f0eff */
[----:B0-----:R-:W-:-:S04]  /*8e60*/  LEA R12, P1, R11, UR18, 0x2 ;  /* 0x000000120b0c7c11 */ /* 0x001fc8000f8210ff */
[----:B------:R-:W-:-:S05]  /*8e70*/  LEA.HI.X R13, R11, UR19, R14, 0x2, P1 ;  /* 0x000000130b0d7c11 */ /* 0x000fca00088f140e */
[----:B------:R0:W-:Y:S01]  /*8e80*/  STG.E desc[UR36][R12.64], R87 ;  /* 0x000000570c007986 */ /* 0x0001e2000c101924 */
[----:B------:R-:W-:Y:S05]  /*8e90*/  BRA `(.L_x_2341) ;  /* 0x0000001c00747947 */ /* 0x000fea0003800000 */
.L_x_2283:
[----:B------:R-:W-:Y:S01]  /*8ea0*/  IMAD.SHL.U32 R116, R12, 0x4, RZ ;  /* 0x000000040c747824 */ /* 0x000fe200078e00ff */
[----:B------:R-:W-:-:S03]  /*8eb0*/  ISETP.GE.AND P4, PT, R66, UR45, PT ;  /* 0x0000002d42007c0c */ /* 0x000fc6000bf86270 */
[--C-:B------:R-:W-:Y:S01]  /*8ec0*/  IMAD R13, R53, 0x8, R116.reuse ;  /* 0x00000008350d7824 */ /* 0x100fe200078e0274 */
[----:B------:R-:W-:Y:S01]  /*8ed0*/  FSEL R119, R119, RZ, P4 ;  /* 0x000000ff77777208 */ /* 0x000fe20002000000 */
[----:B------:R-:W-:-:S03]  /*8ee0*/  IMAD R11, R53, 0x10, R116 ;  /* 0x00000010350b7824 */ /* 0x000fc600078e0274 */
[-C--:B------:R-:W-:Y:S02]  /*8ef0*/  ISETP.GE.AND P2, PT, R13, R60.reuse, PT ;  /* 0x0000003c0d00720c */ /* 0x080fe40003f46270 */
[----:B------:R-:W-:Y:S02]  /*8f00*/  ISETP.GE.AND P5, PT, R11, R60, PT ;  /* 0x0000003c0b00720c */ /* 0x000fe40003fa6270 */
[C---:B------:R-:W-:Y:S02]  /*8f10*/  ISETP.GE.OR P2, PT, R66.reuse, UR45, P2 ;  /* 0x0000002d42007c0c */ /* 0x040fe40009746670 */
[----:B------:R-:W-:-:S11]  /*8f20*/  ISETP.GE.OR P5, PT, R66, UR45, P5 ;  /* 0x0000002d42007c0c */ /* 0x000fd6000afa6670 */
[----:B------:R-:W0:Y:S02]  /*8f30*/  @!P2 S2R R14, SR_TID.X ;  /* 0x00000000000ea919 */ /* 0x000e240000002100 */
[----:B------:R-:W1:Y:S01]  /*8f40*/  @!P5 S2R R124, SR_TID.X ;  /* 0x00000000007cd919 */ /* 0x000e620000002100 */
[----:B0-----:R-:W-:Y:S02]  /*8f50*/  @!P2 LOP3.LUT R14, R14, 0x3, RZ, 0xc0, !PT ;  /* 0x000000030e0ea812 */ /* 0x001fe400078ec0ff */
[----:B-1----:R-:W-:-:S03]  /*8f60*/  @!P5 LOP3.LUT R124, R124, 0x3, RZ, 0xc0, !PT ;  /* 0x000000037c7cd812 */ /* 0x002fc600078ec0ff */
[C---:B------:R-:W-:Y:S01]  /*8f70*/  @!P2 IMAD R118, R53.reuse, UR7, R14 ;  /* 0x000000073576ac24 */ /* 0x040fe2000f8e020e */
[----:B------:R-:W-:Y:S01]  /*8f80*/  @!P2 SHF.R.S32.HI R14, RZ, 0x1f, R13 ;  /* 0x0000001fff0ea819 */ /* 0x000fe2000001140d */
[----:B------:R-:W-:-:S03]  /*8f90*/  @!P5 IMAD R124, R53, UR7, R124 ;  /* 0x00000007357cdc24 */ /* 0x000fc6000f8e027c */
[----:B------:R-:W-:-:S04]  /*8fa0*/  @!P2 IADD3 R13, P1, PT, R118, R13, RZ ;  /* 0x0000000d760da210 */ /* 0x000fc80007f3e0ff */
[----:B------:R-:W-:Y:S02]  /*8fb0*/  @!P2 LEA.HI.X.SX32 R118, R118, R14, 0x1, P1 ;  /* 0x0000000e7676a211 */ /* 0x000fe400008f0eff */
[----:B------:R-:W0:Y:S02]  /*8fc0*/  @!P2 LDC.64 R14, c[0x0][0x3b8] ;  /* 0x0000ee00ff0eab82 */ /* 0x000e240000000a00 */
[----:B0-----:R-:W-:-:S04]  /*8fd0*/  @!P2 LEA R122, P1, R13, R14, 0x2 ;  /* 0x0000000e0d7aa211 */ /* 0x001fc800078210ff */
[----:B------:R-:W-:Y:S02]  /*8fe0*/  @!P2 LEA.HI.X R123, R13, R15, R118, 0x2, P1 ;  /* 0x0000000f0d7ba211 */ /* 0x000fe400008f1476 */
[----:B------:R-:W0:Y:S01]  /*8ff0*/  @!P5 LDC.64 R14, c[0x0][0x3b8] ;  /* 0x0000ee00ff0edb82 */ /* 0x000e220000000a00 */
[----:B------:R-:W-:Y:S02]  /*9000*/  @!P5 SHF.R.S32.HI R13, RZ, 0x1f, R11 ;  /* 0x0000001fff0dd819 */ /* 0x000fe4000001140b */
[C---:B------:R-:W-:Y:S01]  /*9010*/  @!P5 IADD3 R11, P1, PT, R124.reuse, R11, RZ ;  /* 0x0000000b7c0bd210 */ /* 0x040fe20007f3e0ff */
[----:B------:R1:W5:Y:S03]  /*9020*/  @!P2 LDG.E R119, desc[UR36][R122.64] ;  /* 0x000000247a77a981 */ /* 0x000366000c1e1900 */
[----:B------:R-:W-:Y:S02]  /*9030*/  @!P5 LEA.HI.X.SX32 R118, R124, R13, 0x1, P1 ;  /* 0x0000000d7c76d211 */ /* 0x000fe400008f0eff */
[----:B0-----:R-:W-:-:S04]  /*9040*/  @!P5 LEA R124, P1, R11, R14, 0x2 ;  /* 0x0000000e0b7cd211 */ /* 0x001fc800078210ff */
[----:B------:R-:W-:Y:S01]  /*9050*/  @!P5 LEA.HI.X R125, R11, R15, R118, 0x2, P1 ;  /* 0x0000000f0b7dd211 */ /* 0x000fe200008f1476 */
[----:B------:R-:W-:-:S05]  /*9060*/  IMAD R11, R53, 0x20, R116 ;  /* 0x00000020350b7824 */ /* 0x000fca00078e0274 */
[----:B------:R-:W-:-:S04]  /*9070*/  ISETP.GE.AND P1, PT, R11, R60, PT ;  /* 0x0000003c0b00720c */ /* 0x000fc80003f26270 */
[----:B------:R-:W-:-:S13]  /*9080*/  ISETP.GE.OR P1, PT, R66, UR45, P1 ;  /* 0x0000002d42007c0c */ /* 0x000fda0008f26670 */
[----:B------:R-:W0:Y:S01]  /*9090*/  @!P1 S2R R13, SR_TID.X ;  /* 0x00000000000d9919 */ /* 0x000e220000002100 */
[----:B------:R-:W1:Y:S01]  /*90a0*/  @!P1 LDC.64 R14, c[0x0][0x3b8] ;  /* 0x0000ee00ff0e9b82 */ /* 0x000e620000000a00 */
[----:B------:R-:W-:Y:S02]  /*90b0*/  ISETP.GE.AND P2, PT, R116, R60, PT ;  /* 0x0000003c7400720c */ /* 0x000fe40003f46270 */
[----:B------:R-:W-:Y:S02]  /*90c0*/  FSEL R113, R113, RZ, P4 ;  /* 0x000000ff71717208 */ /* 0x000fe40002000000 */
[----:B------:R-:W-:-:S04]  /*90d0*/  ISETP.GE.OR P2, PT, R66, UR45, P2 ;  /* 0x0000002d42007c0c */ /* 0x000fc80009746670 */
[----:B------:R2:W5:Y:S01]  /*90e0*/  @!P5 LDG.E R113, desc[UR36][R124.64] ;  /* 0x000000247c71d981 */ /* 0x000562000c1e1900 */
[----:B0-----:R-:W-:-:S05]  /*90f0*/  @!P1 LOP3.LUT R118, R13, 0x3, RZ, 0xc0, !PT ;  /* 0x000000030d769812 */ /* 0x001fca00078ec0ff */
[----:B------:R-:W-:Y:S01]  /*9100*/  @!P1 IMAD R118, R53, UR7, R118 ;  /* 0x0000000735769c24 */ /* 0x000fe2000f8e0276 */
[----:B------:R-:W-:-:S04]  /*9110*/  @!P1 SHF.R.S32.HI R13, RZ, 0x1f, R11 ;  /* 0x0000001fff0d9819 */ /* 0x000fc8000001140b */
[----:B------:R-:W-:-:S04]  /*9120*/  @!P1 IADD3 R11, P5, PT, R118, R11, RZ ;  /* 0x0000000b760b9210 */ /* 0x000fc80007fbe0ff */
[----:B------:R-:W-:Y:S02]  /*9130*/  @!P1 LEA.HI.X.SX32 R118, R118, R13, 0x1, P5 ;  /* 0x0000000d76769211 */ /* 0x000fe400028f0eff */
[----:B------:R-:W0:Y:S01]  /*9140*/  @!P2 S2R R13, SR_TID.X ;  /* 0x00000000000da919 */ /* 0x000e220000002100 */
[----:B-1----:R-:W-:Y:S02]  /*9150*/  @!P1 LEA R122, P5, R11, R14, 0x2 ;  /* 0x0000000e0b7a9211 */ /* 0x002fe400078a10ff */
[----:B------:R-:W-:Y:S02]  /*9160*/  FSEL R117, R117, RZ, P4 ;  /* 0x000000ff75757208 */ /* 0x000fe40002000000 */
[----:B------:R-:W-:Y:S01]  /*9170*/  @!P1 LEA.HI.X R123, R11, R15, R118, 0x2, P5 ;  /* 0x0000000f0b7b9211 */ /* 0x000fe200028f1476 */
[----:B------:R-:W-:Y:S01]  /*9180*/  IMAD R11, R53, 0x40, R116 ;  /* 0x00000040350b7824 */ /* 0x000fe200078e0274 */
[----:B------:R-:W1:Y:S03]  /*9190*/  @!P2 LDC.64 R14, c[0x0][0x3b8] ;  /* 0x0000ee00ff0eab82 */ /* 0x000e660000000a00 */
[----:B------:R3:W5:Y:S01]  /*91a0*/  @!P1 LDG.E R117, desc[UR36][R122.64] ;  /* 0x000000247a759981 */ /* 0x000762000c1e1900 */
[----:B------:R-:W-:-:S04]  /*91b0*/  ISETP.GE.AND P1, PT, R11, R60, PT ;  /* 0x0000003c0b00720c */ /* 0x000fc80003f26270 */
[----:B------:R-:W-:Y:S02]  /*91c0*/  ISETP.GE.OR P1, PT, R66, UR45, P1 ;  /* 0x0000002d42007c0c */ /* 0x000fe40008f26670 */
[----:B0-----:R-:W-:-:S11]  /*91d0*/  @!P2 LOP3.LUT R118, R13, 0x3, RZ, 0xc0, !PT ;  /* 0x000000030d76a812 */ /* 0x001fd600078ec0ff */
[----:B------:R-:W0:Y:S01]  /*91e0*/  @!P1 S2R R13, SR_TID.X ;  /* 0x00000000000d9919 */ /* 0x000e220000002100 */
[----:B--2---:R-:W-:-:S05]  /*91f0*/  @!P2 IMAD R125, R53, UR7, R118 ;  /* 0x00000007357dac24 */ /* 0x004fca000f8e0276 */
[----:B------:R-:W-:-:S04]  /*9200*/  @!P2 IADD3 R116, P5, PT, R125, R116, RZ ;  /* 0x000000747d74a210 */ /* 0x000fc80007fbe0ff */
[----:B------:R-:W-:Y:S02]  /*9210*/  @!P2 LEA.HI.X.SX32 R118, R125, RZ, 0x1, P5 ;  /* 0x000000ff7d76a211 */ /* 0x000fe400028f0eff */
[----:B-1----:R-:W-:-:S04]  /*9220*/  @!P2 LEA R124, P5, R116, R14, 0x2 ;  /* 0x0000000e747ca211 */ /* 0x002fc800078a10ff */
[----:B------:R-:W-:Y:S02]  /*9230*/  @!P2 LEA.HI.X R125, R116, R15, R118, 0x2, P5 ;  /* 0x0000000f747da211 */ /* 0x000fe400028f1476 */
[----:B------:R-:W1:Y:S01]  /*9240*/  @!P1 LDC.64 R14, c[0x0][0x3b8] ;  /* 0x0000ee00ff0e9b82 */ /* 0x000e620000000a00 */
[----:B------:R-:W-:Y:S01]  /*9250*/  ISETP.GE.AND P5, PT, R66, UR45, PT ;  /* 0x0000002d42007c0c */ /* 0x000fe2000bfa6270 */
[----:B------:R-:W-:-:S03]  /*9260*/  IMAD.IADD R116, R12, 0x1, R53 ;  /* 0x000000010c747824 */ /* 0x000fc600078e0235 */
[----:B------:R-:W-:Y:S01]  /*9270*/  FSEL R115, R115, RZ, P5 ;  /* 0x000000ff73737208 */ /* 0x000fe20002800000 */
[----:B---3--:R-:W-:-:S05]  /*9280*/  IMAD.SHL.U32 R123, R116, 0x4, RZ ;  /* 0x00000004747b7824 */ /* 0x008fca00078e00ff */
[----:B------:R2:W5:Y:S01]  /*9290*/  @!P2 LDG.E R115, desc[UR36][R124.64] ;  /* 0x000000247c73a981 */ /* 0x000562000c1e1900 */
[----:B0-----:R-:W-:Y:S02]  /*92a0*/  @!P1 LOP3.LUT R12, R13, 0x3, RZ, 0xc0, !PT ;  /* 0x000000030d0c9812 */ /* 0x001fe400078ec0ff */
[----:B------:R-:W-:-:S03]  /*92b0*/  ISETP.GE.AND P2, PT, R123, R60, PT ;  /* 0x0000003c7b00720c */ /* 0x000fc60003f46270 */
[----:B------:R-:W-:Y:S01]  /*92c0*/  @!P1 IMAD R118, R53, UR7, R12 ;  /* 0x0000000735769c24 */ /* 0x000fe2000f8e020c */
[----:B------:R-:W-:Y:S02]  /*92d0*/  ISETP.GE.OR P2, PT, R66, UR45, P2 ;  /* 0x0000002d42007c0c */ /* 0x000fe40009746670 */
[----:B------:R-:W-:Y:S02]  /*92e0*/  @!P1 SHF.R.S32.HI R12, RZ, 0x1f, R11 ;  /* 0x0000001fff0c9819 */ /* 0x000fe4000001140b */
[----:B------:R-:W-:-:S04]  /*92f0*/  @!P1 IADD3 R11, P5, PT, R118, R11, RZ ;  /* 0x0000000b760b9210 */ /* 0x000fc80007fbe0ff */
[----:B------:R-:W-:Y:S02]  /*9300*/  @!P1 LEA.HI.X.SX32 R118, R118, R12, 0x1, P5 ;  /* 0x0000000c76769211 */ /* 0x000fe400028f0eff */
[----:B-1----:R-:W-:-:S04]  /*9310*/  @!P1 LEA R12, P5, R11, R14, 0x2 ;  /* 0x0000000e0b0c9211 */ /* 0x002fc800078a10ff */
[----:B------:R-:W-:Y:S02]  /*9320*/  @!P1 LEA.HI.X R13, R11, R15, R118, 0x2, P5 ;  /* 0x0000000f0b0d9211 */ /* 0x000fe400028f1476 */
[----:B------:R-:W0:Y:S01]  /*9330*/  @!P2 S2R R118, SR_TID.X ;  /* 0x000000000076a919 */ /* 0x000e220000002100 */
[----:B------:R-:W-:Y:S01]  /*9340*/  IMAD R11, R53, 0x2, R116 ;  /* 0x00000002350b7824 */ /* 0x000fe200078e0274 */
[----:B------:R-:W-:Y:S01]  /*9350*/  FSEL R103, R103, RZ, P4 ;  /* 0x000000ff67677208 */ /* 0x000fe20002000000 */
[----:B------:R-:W1:Y:S02]  /*9360*/  @!P2 LDC.64 R14, c[0x0][0x3b8] ;  /* 0x0000ee00ff0eab82 */ /* 0x000e640000000a00 */
[----:B------:R-:W-:-:S03]  /*9370*/  IMAD.SHL.U32 R11, R11, 0x4, RZ ;  /* 0x000000040b0b7824 */ /* 0x000fc600078e00ff */
[----:B------:R1:W5:Y:S02]  /*9380*/  @!P1 LDG.E R103, desc[UR36][R12.64] ;  /* 0x000000240c679981 */ /* 0x000364000c1e1900 */
[----:B------:R-:W-:-:S04]  /*9390*/  ISETP.GE.AND P1, PT, R11, R60, PT ;  /* 0x0000003c0b00720c */ /* 0x000fc80003f26270 */
[----:B------:R-:W-:Y:S02]  /*93a0*/  ISETP.GE.OR P1, PT, R66, UR45, P1 ;  /* 0x0000002d42007c0c */ /* 0x000fe40008f26670 */
[----:B0-----:R-:W-:-:S11]  /*93b0*/  @!P2 LOP3.LUT R122, R118, 0x3, RZ, 0xc0, !PT ;  /* 0x00000003767aa812 */ /* 0x001fd600078ec0ff */
[----:B------:R-:W0:Y:S01]  /*93c0*/  @!P1 S2R R118, SR_TID.X ;  /* 0x0000000000769919 */ /* 0x000e220000002100 */
[----:B--2---:R-:W-:Y:S01]  /*93d0*/  @!P2 IMAD R124, R53, UR7, R122 ;  /* 0x00000007357cac24 */ /* 0x004fe2000f8e027a */
[----:B------:R-:W-:-:S04]  /*93e0*/  @!P2 SHF.R.S32.HI R122, RZ, 0x1f, R123 ;  /* 0x0000001fff7aa819 */ /* 0x000fc8000001147b */
[----:B------:R-:W-:-:S04]  /*93f0*/  @!P2 IADD3 R123, P5, PT, R124, R123, RZ ;  /* 0x0000007b7c7ba210 */ /* 0x000fc80007fbe0ff */
[----:B------:R-:W-:Y:S02]  /*9400*/  @!P2 LEA.HI.X.SX32 R122, R124, R122, 0x1, P5 ;  /* 0x0000007a7c7aa211 */ /* 0x000fe400028f0eff */
[----:B-1----:R-:W-:Y:S01]  /*9410*/  @!P2 LEA R12, P5, R123, R14, 0x2 ;  /* 0x0000000e7b0ca211 */ /* 0x002fe200078a10ff */
[----:B------:R-:W-:-:S03]  /*9420*/  IMAD R116, R53, 0x4, R116 ;  /* 0x0000000435747824 */ /* 0x000fc600078e0274 */
[----:B------:R-:W-:Y:S02]  /*9430*/  @!P2 LEA.HI.X R13, R123, R15, R122, 0x2, P5 ;  /* 0x0000000f7b0da211 */ /* 0x000fe400028f147a */
[----:B------:R-:W1:Y:S01]  /*9440*/  @!P1 LDC.64 R14, c[0x0][0x3b8] ;  /* 0x0000ee00ff0e9b82 */ /* 0x000e620000000a00 */
[----:B------:R-:W-:Y:S01]  /*9450*/  FSEL R114, R114, RZ, P4 ;  /* 0x000000ff72727208 */ /* 0x000fe20002000000 */
[----:B------:R-:W-:-:S05]  /*9460*/  IMAD.SHL.U32 R123, R116, 0x4, RZ ;  /* 0x00000004747b7824 */ /* 0x000fca00078e00ff */
[----:B------:R1:W5:Y:S01]  /*9470*/  @!P2 LDG.E R114, desc[UR36][R12.64] ;  /* 0x000000240c72a981 */ /* 0x000362000c1e1900 */
[----:B------:R-:W-:Y:S02]  /*9480*/  ISETP.GE.AND P2, PT, R123, R60, PT ;  /* 0x0000003c7b00720c */ /* 0x000fe40003f46270 */
[----:B0-----:R-:W-:Y:S02]  /*9490*/  @!P1 LOP3.LUT R118, R118, 0x3, RZ, 0xc0, !PT ;  /* 0x0000000376769812 */ /* 0x001fe400078ec0ff */
[----:B------:R-:W-:-:S03]  /*94a0*/  ISETP.GE.OR P2, PT, R66, UR45, P2 ;  /* 0x0000002d42007c0c */ /* 0x000fc60009746670 */
[----:B------:R-:W-:Y:S01]  /*94b0*/  @!P1 IMAD R122, R53, UR7, R118 ;  /* 0x00000007357a9c24 */ /* 0x000fe2000f8e0276 */
[----:B------:R-:W-:-:S04]  /*94c0*/  @!P1 SHF.R.S32.HI R118, RZ, 0x1f, R11 ;  /* 0x0000001fff769819 */ /* 0x000fc8000001140b */
[----:B------:R-:W-:-:S04]  /*94d0*/  @!P1 IADD3 R11, P5, PT, R122, R11, RZ ;  /* 0x0000000b7a0b9210 */ /* 0x000fc80007fbe0ff */
[----:B------:R-:W-:Y:S02]  /*94e0*/  @!P1 LEA.HI.X.SX32 R118, R122, R118, 0x1, P5 ;  /* 0x000000767a769211 */ /* 0x000fe400028f0eff */
[C---:B-1----:R-:W-:Y:S01]  /*94f0*/  @!P1 LEA R12, P5, R11.reuse, R14, 0x2 ;  /* 0x0000000e0b0c9211 */ /* 0x042fe200078a10ff */
[----:B------:R-:W0:Y:S03]  /*9500*/  @!P2 S2R R122, SR_TID.X ;  /* 0x00000000007aa919 */ /* 0x000e260000002100 */
[----:B------:R-:W-:Y:S01]  /*9510*/  @!P1 LEA.HI.X R13, R11, R15, R118, 0x2, P5 ;  /* 0x0000000f0b0d9211 */ /* 0x000fe200028f1476 */
[----:B------:R-:W-:Y:S01]  /*9520*/  IMAD.IADD R118, R116, 0x1, R53 ;  /* 0x0000000174767824 */ /* 0x000fe200078e0235 */
[----:B------:R-:W-:Y:S01]  /*9530*/  FSEL R110, R110, RZ, P4 ;  /* 0x000000ff6e6e7208 */ /* 0x000fe20002000000 */
[----:B------:R-:W1:Y:S02]  /*9540*/  @!P2 LDC.64 R14, c[0x0][0x3b8] ;  /* 0x0000ee00ff0eab82 */ /* 0x000e640000000a00 */
[----:B------:R-:W-:-:S03]  /*9550*/  IMAD.SHL.U32 R11, R118, 0x4, RZ ;  /* 0x00000004760b7824 */ /* 0x000fc600078e00ff */
[----:B------:R1:W5:Y:S02]  /*9560*/  @!P1 LDG.E R110, desc[UR36][R12.64] ;  /* 0x000000240c6e9981 */ /* 0x000364000c1e1900 */
[----:B------:R-:W-:-:S04]  /*9570*/  ISETP.GE.AND P1, PT, R11, R60, PT ;  /* 0x0000003c0b00720c */ /* 0x000fc80003f26270 */
[----:B------:R-:W-:-:S13]  /*9580*/  ISETP.GE.OR P1, PT, R66, UR45, P1 ;  /* 0x0000002d42007c0c */ /* 0x000fda0008f26670 */
[----:B------:R-:W2:Y:S01]  /*9590*/  @!P1 S2R R116, SR_TID.X ;  /* 0x0000000000749919 */ /* 0x000ea20000002100 */
[----:B0-----:R-:W-:-:S05]  /*95a0*/  @!P2 LOP3.LUT R122, R122, 0x3, RZ, 0xc0, !PT ;  /* 0x000000037a7aa812 */ /* 0x001fca00078ec0ff */
[----:B------:R-:W-:Y:S01]  /*95b0*/  @!P2 IMAD R124, R53, UR7, R122 ;  /* 0x00000007357cac24 */ /* 0x000fe2000f8e027a */
[----:B------:R-:W-:-:S04]  /*95c0*/  @!P2 SHF.R.S32.HI R122, RZ, 0x1f, R123 ;  /* 0x0000001fff7aa819 */ /* 0x000fc8000001147b */
[----:B------:R-:W-:-:S04]  /*95d0*/  @!P2 IADD3 R123, P5, PT, R124, R123, RZ ;  /* 0x0000007b7c7ba210 */ /* 0x000fc80007fbe0ff */
[----:B------:R-:W-:Y:S02]  /*95e0*/  @!P2 LEA.HI.X.SX32 R122, R124, R122, 0x1, P5 ;  /* 0x0000007a7c7aa211 */ /* 0x000fe400028f0eff */
[----:B-1----:R-:W-:-:S04]  /*95f0*/  @!P2 LEA R12, P5, R123, R14, 0x2 ;  /* 0x0000000e7b0ca211 */ /* 0x002fc800078a10ff */
[----:B------:R-:W-:Y:S02]  /*9600*/  @!P2 LEA.HI.X R13, R123, R15, R122, 0x2, P5 ;  /* 0x0000000f7b0da211 */ /* 0x000fe400028f147a */
[----:B------:R-:W0:Y:S01]  /*9610*/  @!P1 LDC.64 R14, c[0x0][0x3b8] ;  /* 0x0000ee00ff0e9b82 */ /* 0x000e220000000a00 */
[----:B------:R-:W-:Y:S01]  /*9620*/  IMAD.IADD R118, R118, 0x1, R53 ;  /* 0x0000000176767824 */ /* 0x000fe200078e0235 */
[----:B------:R-:W-:-:S03]  /*9630*/  FSEL R108, R108, RZ, P4 ;  /* 0x000000ff6c6c7208 */ /* 0x000fc60002000000 */
[----:B------:R-:W-:Y:S01]  /*9640*/  IMAD.SHL.U32 R123, R118, 0x4, RZ ;  /* 0x00000004767b7824 */ /* 0x000fe200078e00ff */
[----:B--2---:R-:W-:Y:S02]  /*9650*/  @!P1 LOP3.LUT R116, R116, 0x3, RZ, 0xc0, !PT ;  /* 0x0000000374749812 */ /* 0x004fe400078ec0ff */
[----:B------:R0:W5:Y:S02]  /*9660*/  @!P2 LDG.E R108, desc[UR36][R12.64] ;  /* 0x000000240c6ca981 */ /* 0x000164000c1e1900 */
[----:B------:R-:W-:Y:S01]  /*9670*/  ISETP.GE.AND P2, PT, R123, R60, PT ;  /* 0x0000003c7b00720c */ /* 0x000fe20003f46270 */
[----:B------:R-:W-:-:S03]  /*9680*/  @!P1 IMAD R122, R53, UR7, R116 ;  /* 0x00000007357a9c24 */ /* 0x000fc6000f8e0274 */
[----:B------:R-:W-:Y:S02]  /*9690*/  ISETP.GE.OR P2, PT, R66, UR45, P2 ;  /* 0x0000002d42007c0c */ /* 0x000fe40009746670 */
[----:B------:R-:W-:Y:S02]  /*96a0*/  @!P1 SHF.R.S32.HI R116, RZ, 0x1f, R11 ;  /* 0x0000001fff749819 */ /* 0x000fe4000001140b */
[----:B------:R-:W-:-:S04]  /*96b0*/  @!P1 IADD3 R11, P5, PT, R122, R11, RZ ;  /* 0x0000000b7a0b9210 */ /* 0x000fc80007fbe0ff */
[----:B------:R-:W-:Y:S02]  /*96c0*/  @!P1 LEA.HI.X.SX32 R116, R122, R116, 0x1, P5 ;  /* 0x000000747a749211 */ /* 0x000fe400028f0eff */
[----:B0-----:R-:W-:-:S04]  /*96d0*/  @!P1 LEA R12, P5, R11, R14, 0x2 ;  /* 0x0000000e0b0c9211 */ /* 0x001fc800078a10ff */
        /* <DEDUP_REMOVED lines=11> */
[----:B------:R-:W-:Y:S01]  /*9790*/  @!P2 IMAD R124, R53, UR7, R122 ;  /* 0x00000007357cac24 */ /* 0x000fe2000f8e027a */
[----:B------:R-:W-:-:S04]  /*97a0*/  @!P2 SHF.R.S32.HI R122, RZ, 0x1f, R123 ;  /* 0x0000001fff7aa819 */ /* 0x000fc8000001147b */
[----:B------:R-:W-:-:S04]  /*97b0*/  @!P2 IADD3 R123, P5, PT, R124, R123, RZ ;  /* 0x0000007b7c7ba210 */ /* 0x000fc80007fbe0ff */
[----:B------:R-:W-:Y:S02]  /*97c0*/  @!P2 LEA.HI.X.SX32 R122, R124, R122, 0x1, P5 ;  /* 0x0000007a7c7aa211 */ /* 0x000fe400028f0eff */
[----:B-1----:R-:W-:-:S04]  /*97d0*/  @!P2 LEA R12, P5, R123, R14, 0x2 ;  /* 0x0000000e7b0ca211 */ /* 0x002fc800078a10ff */
[----:B------:R-:W-:Y:S02]  /*97e0*/  @!P2 LEA.HI.X R13, R123, R15, R122, 0x2, P5 ;  /* 0x0000000f7b0da211 */ /* 0x000fe400028f147a */
[----:B------:R-:W1:Y:S01]  /*97f0*/  @!P1 LDC.64 R14, c[0x0][0x3b8] ;  /* 0x0000ee00ff0e9b82 */ /* 0x000e620000000a00 */
[----:B------:R-:W-:Y:S01]  /*9800*/  IMAD.IADD R118, R118, 0x1, R53 ;  /* 0x0000000176767824 */ /* 0x000fe200078e0235 */
[----:B------:R-:W-:-:S03]  /*9810*/  FSEL R112, R112, RZ, P4 ;  /* 0x000000ff70707208 */ /* 0x000fc60002000000 */
[----:B------:R-:W-:-:S03]  /*9820*/  IMAD.SHL.U32 R123, R118, 0x4, RZ ;  /* 0x00000004767b7824 */ /* 0x000fc600078e00ff */
        /* <DEDUP_REMOVED lines=11> */
[----:B------:R-:W-:Y:S01]  /*98e0*/  IMAD.IADD R118, R118, 0x1, R53 ;  /* 0x0000000176767824 */ /* 0x000fe200078e0235 */
        /* <DEDUP_REMOVED lines=75> */
[----:B------:R-:W-:Y:S01]  /*9da0*/  IMAD R118, R53, 0x2, R118 ;  /* 0x0000000235767824 */ /* 0x000fe200078e0276 */
        /* <DEDUP_REMOVED lines=176> */
[----:B-1----:R-:W-:Y:S01]  /*a8b0*/  @!P2 LEA R12, P5, R123, R14, 0x2 ;  /* 0x0000000e7b0ca211 */ /* 0x002fe200078a10ff */
[----:B------:R-:W-:-:S03]  /*a8c0*/  IMAD.IADD R118, R118, 0x1, R53 ;  /* 0x0000000176767824 */ /* 0x000fc600078e0235 */
        /* <DEDUP_REMOVED lines=31> */
[----:B------:R-:W-:-:S06]  /*aac0*/  FSEL R89, R89, RZ, P4 ;  /* 0x000000ff59597208 */ /* 0x000fcc0002000000 */
[----:B------:R1:W5:Y:S01]  /*aad0*/  @!P2 LDG.E R89, desc[UR36][R12.64] ;  /* 0x000000240c59a981 */ /* 0x000362000c1e1900 */
[----:B--2---:R-:W-:-:S05]  /*aae0*/  @!P1 LOP3.LUT R118, R118, 0x3, RZ, 0xc0, !PT ;  /* 0x0000000376769812 */ /* 0x004fca00078ec0ff */
[----:B------:R-:W-:Y:S01]  /*aaf0*/  @!P1 IMAD R122, R53, UR7, R118 ;  /* 0x00000007357a9c24 */ /* 0x000fe2000f8e0276 */
[----:B------:R-:W-:-:S04]  /*ab00*/  @!P1 SHF.R.S32.HI R118, RZ, 0x1f, R11 ;  /* 0x0000001fff769819 */ /* 0x000fc8000001140b */
[----:B------:R-:W-:-:S04]  /*ab10*/  @!P1 IADD3 R11, P2, PT, R122, R11, RZ ;  /* 0x0000000b7a0b9210 */ /* 0x000fc80007f5e0ff */
[----:B------:R-:W-:Y:S02]  /*ab20*/  @!P1 LEA.HI.X.SX32 R118, R122, R118, 0x1, P2 ;  /* 0x000000767a769211 */ /* 0x000fe400010f0eff */
[C---:B0-----:R-:W-:Y:S02]  /*ab30*/  @!P1 LEA R14, P2, R11.reuse, R14, 0x2 ;  /* 0x0000000e0b0e9211 */ /* 0x041fe400078410ff */
[----:B------:R-:W-:Y:S02]  /*ab40*/  FSEL R86, R86, RZ, P4 ;  /* 0x000000ff56567208 */ /* 0x000fe40002000000 */
[----:B------:R-:W-:-:S05]  /*ab50*/  @!P1 LEA.HI.X R15, R11, R15, R118, 0x2, P2 ;  /* 0x0000000f0b0f9211 */ /* 0x000fca00010f1476 */
[----:B------:R1:W5:Y:S01]  /*ab60*/  @!P1 LDG.E R86, desc[UR36][R14.64] ;  /* 0x000000240e569981 */ /* 0x000362000c1e1900 */
[----:B------:R-:W-:-:S13]  /*ab70*/  ISETP.GE.AND P1, PT, R66, UR45, PT ;  /* 0x0000002d42007c0c */ /* 0x000fda000bf26270 */
[----:B-1----:R-:W-:Y:S05]  /*ab80*/  @P1 BRA `(.L_x_2341) ;  /* 0x0000000000381947 */ /* 0x002fea0003800000 */
[----:B------:R-:W-:Y:S02]  /*ab90*/  IMAD.IADD R116, R116, 0x1, R53 ;  /* 0x0000000174747824 */ /* 0x000fe400078e0235 */
[----:B------:R-:W-:Y:S02]  /*aba0*/  IMAD.MOV.U32 R87, RZ, RZ, RZ ;  /* 0x000000ffff577224 */ /* 0x000fe400078e00ff */
[----:B------:R-:W-:-:S05]  /*abb0*/  IMAD.SHL.U32 R13, R116, 0x4, RZ ;  /* 0x00000004740d7824 */ /* 0x000fca00078e00ff */
        /* <DEDUP_REMOVED lines=9> */
[----:B------:R-:W-:-:S05]  /*ac50*/  LEA.HI.X R13, R13, UR19, R14, 0x2, P1 ;  /* 0x000000130d0d7c11 */ /* 0x000fca00088f140e */
[----:B------:R0:W5:Y:S04]  /*ac60*/  LDG.E R87, desc[UR36][R12.64] ;  /* 0x000000240c577981 */ /* 0x000168000c1e1900 */
.L_x_2341:
[----:B------:R-:W-:Y:S05]  /*ac70*/  BSYNC.RECONVERGENT B0 ;  /* 0x0000000000007941 */ /* 0x000fea0003800200 */
.L_x_2282:
[----:B-----5:R-:W-:Y:S01]  /*ac80*/  FMUL.FTZ R11, R83, R114 ;  /* 0x00000072530b7220 */ /* 0x020fe20000410000 */
[----:B0-----:R-:W0:Y:S01]  /*ac90*/  S2R R13, SR_TID.X ;  /* 0x00000000000d7919 */ /* 0x001e220000002100 */
        /* <DEDUP_REMOVED lines=9> */
[----:B0-----:R-:W-:-:S03]  /*ad30*/  LOP3.LUT P1, RZ, R13, 0x3, RZ, 0xc0, !PT ;  /* 0x000000030dff7812 */ /* 0x001fc6000782c0ff */
        /* <DEDUP_REMOVED lines=24> */
[----:B-1234-:R-:W0:Y:S02]  /*aec0*/  SHFL.BFLY PT, R14, R13, 0x2, 0x1f ;  /* 0x0c401f000d0e7f89 */ /* 0x01ee2400000e0000 */
[----:B0-----:R-:W-:-:S05]  /*aed0*/  FADD.FTZ R13, R13, R14 ;  /* 0x0000000e0d0d7221 */ /* 0x001fca0000010000 */
[----:B------:R0:W1:Y:S02]  /*aee0*/  SHFL.BFLY PT, R14, R13, 0x1, 0x1f ;  /* 0x0c201f000d0e7f89 */ /* 0x00006400000e0000 */
.L_x_2484:
        /* <DEDUP_REMOVED lines=24> */
.L_x_2402:
[----:B------:R-:W-:Y:S05]  /*b070*/  BSYNC.RECONVERGENT B0 ;  /* 0x0000000000007941 */ /* 0x000fea0003800200 */
.L_x_2401:
[----:B------:R-:W-:Y:S01]  /*b080*/  VIADD R12, R62, 0xf ;  /* 0x0000000f3e0c7836 */ /* 0x000fe20000000000 */
[----:B------:R-:W-:Y:S01]  /*b090*/  IADD3 R56, P2, PT, R56, 0x10, RZ ;  /* 0x0000001038387810 */ /* 0x000fe20007f5e0ff */
[----:B------:R-:W-:Y:S02]  /*b0a0*/  VIADD R62, R62, 0x10 ;  /* 0x000000103e3e7836 */ /* 0x000fe40000000000 */
[----:B-1----:R-:W-:Y:S01]  /*b0b0*/  VIADD R59, R59, 0x40 ;  /* 0x000000403b3b7836 */ /* 0x002fe20000000000 */
[----:B------:R-:W-:Y:S01]  /*b0c0*/  ISETP.GE.AND P1, PT, R12, R63, PT ;  /* 0x0000003f0c00720c */ /* 0x000fe20003f26270 */
[----:B------:R-:W-:Y:S02]  /*b0d0*/  VIADD R61, R61, 0x10 ;  /* 0x000000103d3d7836 */ /* 0x000fe40000000000 */
[----:B------:R-:W-:-:S10]  /*b0e0*/  IMAD.X R57, RZ, RZ, R57, P2 ;  /* 0x000000ffff397224 */ /* 0x000fd400010e0639 */
[----:B------:R-:W-:Y:S05]  /*b0f0*/  @!P1 BRA `(.L_x_2403) ;  /* 0xffffff78004c9947 */ /* 0x000fea000383ffff */
.L_x_2281:
[----:B01----:R-:W-:Y:S05]  /*b100*/  BSYNC B1 ;  /* 0x0000000000017941 */ /* 0x003fea0003800000 */
.L_x_2280:
[----:B------:R-:W-:-:S03]  /*b110*/  UMOV UR4, 0xffffffff ;  /* 0xffffffff00047882 */ /* 0x000fc60000000000 */
[----:B------:R-:W-:Y:S05]  /*b120*/  BRA.DIV UR4, `(.L_x_2404) ;  /* 0x0000005e04b07947 */ /* 0x000fea000b800000 */
[----:B------:R-:W0:Y:S02]  /*b130*/  SHFL.BFLY PT, R14, R85, 0x10, 0x1f ;  /* 0x0e001f00550e7f89 */ /* 0x000e2400000e0000 */
[----:B0-----:R-:W-:-:S05]  /*b140*/  FMNMX.FTZ R13, R14, R85, !PT ;  /* 0x000000550e0d7209 */ /* 0x001fca0007810000 */
[----:B------:R-:W0:Y:S02]  /*b150*/  SHFL.BFLY PT, R14, R13, 0x8, 0x1f ;  /* 0x0d001f000d0e7f89 */ /* 0x000e2400000e0000 */
[----:B0-----:R-:W-:-:S05]  /*b160*/  FMNMX.FTZ R0, R13, R14, !PT ;  /* 0x0000000e0d007209 */ /* 0x001fca0007810000 */
[----:B------:R0:W1:Y:S02]  /*b170*/  SHFL.BFLY PT, R14, R0, 0x4, 0x1f ;  /* 0x0c801f00000e7f89 */ /* 0x00006400000e0000 */
.L_x_2489:
[----:B------:R-:W5:Y:S01]  /*b180*/  S2R R3, SR_TID.X ;  /* 0x0000000000037919 */ /* 0x000f620000002100 */
[----:B------:R-:W-:Y:S01]  /*b190*/  MOV R12, 0x400 ;  /* 0x00000400000c7802 */ /* 0x000fe20000000f00 */
[----:B------:R-:W-:Y:S05]  /*b1a0*/  WARPSYNC.ALL ;  /* 0x0000000000007948 */ /* 0x000fea0003800000 */
[----:B------:R-:W2:Y:S01]  /*b1b0*/  S2R R15, SR_CgaCtaId ;  /* 0x00000000000f7919 */ /* 0x000ea20000008800 */
[----:B-1----:R-:W-:Y:S02]  /*b1c0*/  FMNMX.FTZ R5, R0, R14, !PT ;  /* 0x0000000e00057209 */ /* 0x002fe40007810000 */
[----:B-----5:R-:W-:-:S02]  /*b1d0*/  LOP3.LUT P0, R7, R3, 0x1f, RZ, 0xc0, !PT ;  /* 0x0000001f03077812 */ /* 0x020fc4000780c0ff */
[----:B--2---:R-:W-:-:S11]  /*b1e0*/  LEA R4, R15, R12, 0x18 ;  /* 0x0000000c0f047211 */ /* 0x004fd600078ec0ff */
[----:B0-----:R-:W-:-:S05]  /*b1f0*/  @!P0 LEA.HI R0, R3, R4, RZ, 0x1d ;  /* 0x0000000403008211 */ /* 0x001fca00078fe8ff */
[----:B------:R0:W-:Y:S01]  /*b200*/  @!P0 STS [R0], R5 ;  /* 0x0000000500008388 */ /* 0x0001e20000000800 */
[----:B------:R-:W-:Y:S01]  /*b210*/  BAR.SYNC.DEFER_BLOCKING 0x0 ;  /* 0x0000000000007b1d */ /* 0x000fe20000010000 */
[C---:B------:R-:W-:Y:S01]  /*b220*/  ISETP.GT.U32.AND P0, PT, R7.reuse, 0x1, PT ;  /* 0x000000010700780c */ /* 0x040fe20003f04070 */
[----:B------:R-:W-:Y:S02]  /*b230*/  IMAD.MOV.U32 R9, RZ, RZ, -0x800001 ;  /* 0xff7fffffff097424 */ /* 0x000fe400078e00ff */
[----:B------:R-:W-:Y:S02]  /*b240*/  IMAD R6, R7, 0x4, R4 ;  /* 0x0000000407067824 */ /* 0x000fe400078e0204 */
[C---:B0-----:R-:W-:Y:S01]  /*b250*/  VIADD R5, R3.reuse, UR47 ;  /* 0x0000002f03057c36 */ /* 0x041fe20008000000 */
[----:B------:R-:W-:Y:S01]  /*b260*/  BSSY.RECONVERGENT B0, `(.L_x_2405) ;  /* 0x0000154000007945 */ /* 0x000fe20003800200 */
[----:B------:R-:W-:Y:S02]  /*b270*/  IMAD.SHL.U32 R17, R3, 0x4, RZ ;  /* 0x0000000403117824 */ /* 0x000fe400078e00ff */
[----:B------:R-:W-:-:S04]  /*b280*/  IMAD.MOV.U32 R8, RZ, RZ, RZ ;  /* 0x000000ffff087224 */ /* 0x000fc800078e00ff */
        /* <DEDUP_REMOVED lines=29> */
.L_x_2410:
        /* <DEDUP_REMOVED lines=11> */
.L_x_2409:
[----:B------:R-:W-:Y:S05]  /*b510*/  BSYNC.RECONVERGENT B1 ;  /* 0x0000000000017941 */ /* 0x000fea0003800200 */
.L_x_2408:
        /* <DEDUP_REMOVED lines=14> */
.L_x_2413:
        /* <DEDUP_REMOVED lines=8> */
[----:B------:R-:W3:Y:S04]  /*b680*/  LDS R25, [R9+0x400] ;  /* 0x0004000009197984 */ /* 0x000ee80000000800 */
[----:B------:R-:W3:Y:S04]  /*b690*/  LDS R27, [R9+0x500] ;  /* 0x00050000091b7984 */ /* 0x000ee80000000800 */
[----:B----4-:R-:W4:Y:S04]  /*b6a0*/  LDS R29, [R9+0x600] ;  /* 0x00060000091d7984 */ /* 0x010f280000000800 */
        /* <DEDUP_REMOVED lines=22> */
[----:B------:R-:W3:Y:S01]  /*b810*/  MUFU.EX2 R19, R19 ;  /* 0x0000001300137308 */ /* 0x000ee20000000800 */
[----:B------:R-:W-:Y:S01]  /*b820*/  FMUL.FTZ R23, R23, 1.4426950216293334961 ;  /* 0x3fb8aa3b17177820 */ /* 0x000fe20000410000 */
[----:B--2---:R-:W-:Y:S01]  /*b830*/  FADD.FTZ R8, R11, R8 ;  /* 0x000000080b087221 */ /* 0x004fe20000010000 */
[----:B------:R-:W-:Y:S01]  /*b840*/  FADD.FTZ R27, -R0, R27 ;  /* 0x0000001b001b7221 */ /* 0x000fe20000010100 */
[----:B------:R-:W2:Y:S01]  /*b850*/  MUFU.EX2 R21, R21 ;  /* 0x0000001500157308 */ /* 0x000ea20000000800 */
[----:B------:R-:W-:Y:S01]  /*b860*/  FMUL.FTZ R25, R25, 1.4426950216293334961 ;  /* 0x3fb8aa3b19197820 */ /* 0x000fe20000410000 */
[----:B-----5:R-:W-:Y:S01]  /*b870*/  FADD.FTZ R8, R8, R13 ;  /* 0x0000000d08087221 */ /* 0x020fe20000010000 */
[----:B----4-:R-:W-:Y:S01]  /*b880*/  FADD.FTZ R29, -R0, R29 ;  /* 0x0000001d001d7221 */ /* 0x010fe20000010100 */
[----:B------:R-:W4:Y:S01]  /*b890*/  MUFU.EX2 R23, R23 ;  /* 0x0000001700177308 */ /* 0x000f220000000800 */
[----:B------:R-:W-:Y:S01]  /*b8a0*/  FMUL.FTZ R27, R27, 1.4426950216293334961 ;  /* 0x3fb8aa3b1b1b7820 */ /* 0x000fe20000410000 */
[----:B---3--:R-:W-:Y:S01]  /*b8b0*/  FADD.FTZ R8, R8, R15 ;  /* 0x0000000f08087221 */ /* 0x008fe20000010000 */
[----:B------:R-:W-:Y:S01]  /*b8c0*/  FADD.FTZ R31, -R0, R31 ;  /* 0x0000001f001f7221 */ /* 0x000fe20000010100 */
[----:B------:R-:W3:Y:S01]  /*b8d0*/  MUFU.EX2 R25, R25 ;  /* 0x0000001900197308 */ /* 0x000ee20000000800 */
[----:B------:R-:W-:Y:S01]  /*b8e0*/  FMUL.FTZ R29, R29, 1.4426950216293334961 ;  /* 0x3fb8aa3b1d1d7820 */ /* 0x000fe20000410000 */
[----:B------:R-:W-:Y:S01]  /*b8f0*/  FADD.FTZ R8, R8, R19 ;  /* 0x0000001308087221 */ /* 0x000fe20000010000 */
[----:B------:R-:W-:Y:S01]  /*b900*/  FADD.FTZ R33, -R0, R33 ;  /* 0x0000002100217221 */ /* 0x000fe20000010100 */
[----:B------:R-:W5:Y:S01]  /*b910*/  MUFU.EX2 R27, R27 ;  /* 0x0000001b001b7308 */ /* 0x000f620000000800 */
[----:B------:R-:W-:Y:S01]  /*b920*/  FMUL.FTZ R31, R31, 1.4426950216293334961 ;  /* 0x3fb8aa3b1f1f7820 */ /* 0x000fe20000410000 */
[----:B--2---:R-:W-:Y:S01]  /*b930*/  FADD.FTZ R8, R8, R21 ;  /* 0x0000001508087221 */ /* 0x004fe20000010000 */
[----:B0-----:R-:W-:Y:S01]  /*b940*/  FADD.FTZ R35, -R0, R35 ;  /* 0x0000002300237221 */ /* 0x001fe20000010100 */
[----:B------:R-:W0:Y:S01]  /*b950*/  MUFU.EX2 R29, R29 ;  /* 0x0000001d001d7308 */ /* 0x000e220000000800 */
[----:B------:R-:W-:Y:S01]  /*b960*/  FMUL.FTZ R33, R33, 1.4426950216293334961 ;  /* 0x3fb8aa3b21217820 */ /* 0x000fe20000410000 */
[----:B----4-:R-:W-:Y:S01]  /*b970*/  FADD.FTZ R8, R8, R23 ;  /* 0x0000001708087221 */ /* 0x010fe20000010000 */
[----:B-1----:R-:W-:Y:S01]  /*b980*/  FADD.FTZ R37, -R0, R37 ;  /* 0x0000002500257221 */ /* 0x002fe20000010100 */
[----:B------:R-:W1:Y:S01]  /*b990*/  MUFU.EX2 R31, R31 ;  /* 0x0000001f001f7308 */ /* 0x000e620000000800 */
[----:B------:R-:W-:Y:S01]  /*b9a0*/  FMUL.FTZ R35, R35, 1.4426950216293334961 ;  /* 0x3fb8aa3b23237820 */ /* 0x000fe20000410000 */
[----:B---3--:R-:W-:Y:S01]  /*b9b0*/  FADD.FTZ R8, R8, R25 ;  /* 0x0000001908087221 */ /* 0x008fe20000010000 */
[----:B------:R-:W-:Y:S01]  /*b9c0*/  FMUL.FTZ R37, R37, 1.4426950216293334961 ;  /* 0x3fb8aa3b25257820 */ /* 0x000fe20000410000 */
[----:B------:R-:W2:Y:S01]  /*b9d0*/  MUFU.EX2 R33, R33 ;  /* 0x0000002100217308 */ /* 0x000ea20000000800 */
[----:B------:R-:W-:Y:S01]  /*b9e0*/  FADD.FTZ R39, -R0, R39 ;  /* 0x0000002700277221 */ /* 0x000fe20000010100 */
[----:B-----5:R-:W-:Y:S01]  /*b9f0*/  FADD.FTZ R8, R8, R27 ;  /* 0x0000001b08087221 */ /* 0x020fe20000010000 */
[----:B------:R-:W-:Y:S01]  /*ba00*/  STS [R9+-0x200], R11 ;  /* 0xfffe000b09007388 */ /* 0x000fe20000000800 */
[----:B------:R-:W3:Y:S01]  /*ba10*/  MUFU.EX2 R35, R35 ;  /* 0x0000002300237308 */ /* 0x000ee20000000800 */
[----:B------:R-:W-:Y:S01]  /*ba20*/  FADD.FTZ R41, -R0, R41 ;  /* 0x0000002900297221 */ /* 0x000fe20000010100 */
        /* <DEDUP_REMOVED lines=33> */
.L_x_2412:
[----:B------:R-:W-:Y:S05]  /*bc40*/  BSYNC.RECONVERGENT B1 ;  /* 0x0000000000017941 */ /* 0x000fea0003800200 */
.L_x_2411:
        /* <DEDUP_REMOVED lines=55> */
.L_x_2415:
[----:B------:R-:W-:Y:S05]  /*bfc0*/  BSYNC.RECONVERGENT B1 ;  /* 0x0000000000017941 */ /* 0x000fea0003800200 */
.L_x_2414:
        /* <DEDUP_REMOVED lines=27> */
.L_x_2407:
[----:B------:R-:W-:Y:S01]  /*c180*/  IMAD.MOV.U32 R8, RZ, RZ, 0x40 ;  /* 0x00000040ff087424 */ /* 0x000fe200078e00ff */
[----:B------:R-:W1:Y:S01]  /*c190*/  S2UR UR4, SR_CTAID.Y ;  /* 0x00000000000479c3 */ /* 0x000e620000002600 */
[----:B------:R-:W-:Y:S01]  /*c1a0*/  LOP3.LUT R9, RZ, R3, RZ, 0x33, !PT ;  /* 0x00000003ff097212 */ /* 0x000fe200078e33ff */
[----:B------:R-:W-:Y:S02]  /*c1b0*/  BSSY.RECONVERGENT B1, `(.L_x_2416) ;  /* 0x0000026000017945 */ /* 0x000fe40003800200 */
[----:B------:R-:W-:-:S04]  /*c1c0*/  VIADDMNMX R8, R5, R8, UR44, !PT ;  /* 0x0000002c05087e46 */ /* 0x000fc8000f800108 */
[----:B------:R-:W-:Y:S01]  /*c1d0*/  IADD3 R13, PT, PT, R8, -UR47, R9 ;  /* 0x8000002f080d7c10 */ /* 0x000fe2000fffe009 */
[----:B------:R-:W-:-:S03]  /*c1e0*/  IMAD.MOV.U32 R9, RZ, RZ, R5 ;  /* 0x000000ffff097224 */ /* 0x000fc600078e0005 */
[C---:B------:R-:W-:Y:S02]  /*c1f0*/  LOP3.LUT R8, R13.reuse, 0xc0, RZ, 0xc0, !PT ;  /* 0x000000c00d087812 */ /* 0x040fe400078ec0ff */
[----:B------:R-:W-:Y:S02]  /*c200*/  ISETP.GE.U32.AND P0, PT, R13, 0xc0, PT ;  /* 0x000000c00d00780c */ /* 0x000fe40003f06070 */
[----:B------:R-:W-:Y:S01]  /*c210*/  ISETP.NE.AND P1, PT, R8, 0xc0, PT ;  /* 0x000000c00800780c */ /* 0x000fe20003f25270 */
[----:B------:R-:W-:Y:S02]  /*c220*/  IMAD.MOV.U32 R8, RZ, RZ, RZ ;  /* 0x000000ffff087224 */ /* 0x000fe400078e00ff */
[----:B-1----:R-:W-:-:S05]  /*c230*/  IMAD R18, R53, UR4, RZ ;  /* 0x0000000435127c24 */ /* 0x002fca000f8e02ff */
[----:B------:R-:W-:-:S05]  /*c240*/  SHF.R.S32.HI R20, RZ, 0x1f, R18 ;  /* 0x0000001fff147819 */ /* 0x000fca0000011412 */
        /* <DEDUP_REMOVED lines=11> */
.L_x_2418:
[----:B------:R-:W-:-:S06]  /*c300*/  IMAD.MOV.U32 R10, RZ, RZ, R16 ;  /* 0x000000ffff0a7224 */ /* 0x000fcc00078e0010 */
[----:B------:R1:W2:Y:S01]  /*c310*/  LDG.E.U8 R10, desc[UR36][R10.64] ;  /* 0x000000240a0a7981 */ /* 0x0002a2000c1e1100 */
[----:B------:R-:W-:Y:S01]  /*c320*/  VIADD R13, R13, 0x1 ;  /* 0x000000010d0d7836 */ /* 0x000fe20000000000 */
[----:B------:R-:W-:Y:S01]  /*c330*/  IADD3 R16, P2, PT, R16, 0x40, RZ ;  /* 0x0000004010107810 */ /* 0x000fe20007f5e0ff */
[----:B------:R-:W-:-:S04]  /*c340*/  VIADD R9, R9, 0x40 ;  /* 0x0000004009097836 */ /* 0x000fc80000000000 */
[----:B-1----:R-:W-:Y:S01]  /*c350*/  IMAD.X R11, RZ, RZ, R11, P2 ;  /* 0x000000ffff0b7224 */ /* 0x002fe200010e060b */
[----:B--2---:R-:W-:-:S13]  /*c360*/  ISETP.NE.AND P1, PT, R10, RZ, PT ;  /* 0x000000ff0a00720c */ /* 0x004fda0003f25270 */
[----:B------:R-:W0:Y:S02]  /*c370*/  @!P1 LDS R15, [R12] ;  /* 0x000000000c0f9984 */ /* 0x000e240000000800 */
[----:B0-----:R-:W-:Y:S01]  /*c380*/  @!P1 FADD.FTZ R14, -R0, R15 ;  /* 0x0000000f000e9221 */ /* 0x001fe20000010100 */
        /* <DEDUP_REMOVED lines=8> */
.L_x_2417:
[----:B------:R-:W-:Y:S05]  /*c410*/  BSYNC.RECONVERGENT B1 ;  /* 0x0000000000017941 */ /* 0x000fea0003800200 */
.L_x_2416:
        /* <DEDUP_REMOVED lines=13> */
.L_x_2419:
[----:B------:R-:W-:-:S05]  /*c4f0*/  IMAD.MOV.U32 R10, RZ, RZ, R14 ;  /* 0x000000ffff0a7224 */ /* 0x000fca00078e000e */
[----:B------:R-:W2:Y:S04]  /*c500*/  LDG.E.U8 R16, desc[UR36][R10.64+-0x80] ;  /* 0xffff80240a107981 */ /* 0x000ea8000c1e1100 */
[----:B------:R-:W5:Y:S04]  /*c510*/  LDG.E.U8 R13, desc[UR36][R10.64+-0x40] ;  /* 0xffffc0240a0d7981 */ /* 0x000f68000c1e1100 */
[----:B------:R-:W3:Y:S04]  /*c520*/  LDG.E.U8 R14, desc[UR36][R10.64] ;  /* 0x000000240a0e7981 */ /* 0x000ee8000c1e1100 */
[----:B------:R-:W4:Y:S01]  /*c530*/  LDG.E.U8 R15, desc[UR36][R10.64+0x40] ;  /* 0x000040240a0f7981 */ /* 0x000f22000c1e1100 */
[----:B------:R-:W-:Y:S01]  /*c540*/  VIADD R9, R9, 0x100 ;  /* 0x0000010009097836 */ /* 0x000fe20000000000 */
[----:B--2---:R-:W-:-:S02]  /*c550*/  ISETP.NE.AND P0, PT, R16, RZ, PT ;  /* 0x000000ff1000720c */ /* 0x004fc40003f05270 */
[----:B-----5:R-:W-:Y:S02]  /*c560*/  ISETP.NE.AND P1, PT, R13, RZ, PT ;  /* 0x000000ff0d00720c */ /* 0x020fe40003f25270 */
[----:B---3--:R-:W-:Y:S02]  /*c570*/  ISETP.NE.AND P2, PT, R14, RZ, PT ;  /* 0x000000ff0e00720c */ /* 0x008fe40003f45270 */
        /* <DEDUP_REMOVED lines=9> */
[----:B------:R-:W-:Y:S02]  /*c610*/  IMAD.MOV.U32 R15, RZ, RZ, RZ ;  /* 0x000000ffff0f7224 */ /* 0x000fe400078e00ff */
[----:B------:R0:W1:Y:S01]  /*c620*/  @!P0 MUFU.EX2 R13, R14 ;  /* 0x0000000e000d8308 */ /* 0x0000620000000800 */
[----:B------:R-:W-:Y:S01]  /*c630*/  @!P1 FMUL.FTZ R16, R16, 1.4426950216293334961 ;  /* 0x3fb8aa3b10109820 */ /* 0x000fe20000410000 */
[C---:B--2---:R-:W-:Y:S01]  /*c640*/  @!P2 FADD.FTZ R18, -R0.reuse, R19 ;  /* 0x000000130012a221 */ /* 0x044fe20000010100 */
[----:B------:R-:W-:Y:S02]  /*c650*/  IMAD.MOV.U32 R19, RZ, RZ, RZ ;  /* 0x000000ffff137224 */ /* 0x000fe400078e00ff */
[----:B---3--:R-:W-:Y:S01]  /*c660*/  @!P3 FADD.FTZ R20, -R0, R21 ;  /* 0x000000150014b221 */ /* 0x008fe20000010100 */
[----:B------:R-:W2:Y:S01]  /*c670*/  @!P1 MUFU.EX2 R15, R16 ;  /* 0x00000010000f9308 */ /* 0x000ea20000000800 */
[----:B------:R-:W-:Y:S01]  /*c680*/  @!P2 FMUL.FTZ R18, R18, 1.4426950216293334961 ;  /* 0x3fb8aa3b1212a820 */ /* 0x000fe20000410000 */
[----:B------:R-:W-:-:S02]  /*c690*/  IMAD.MOV.U32 R21, RZ, RZ, RZ ;  /* 0x000000ffff157224 */ /* 0x000fc400078e00ff */
[----:B------:R-:W-:Y:S01]  /*c6a0*/  @!P3 FMUL.FTZ R20, R20, 1.4426950216293334961 ;  /* 0x3fb8aa3b1414b820 */ /* 0x000fe20000410000 */
[----:B------:R-:W-:Y:S01]  /*c6b0*/  ISETP.GE.AND P0, PT, R9, UR44, PT ;  /* 0x0000002c09007c0c */ /* 0x000fe2000bf06270 */
[----:B------:R-:W3:Y:S01]  /*c6c0*/  @!P2 MUFU.EX2 R19, R18 ;  /* 0x000000120013a308 */ /* 0x000ee20000000800 */
[----:B0-----:R-:W-:-:S03]  /*c6d0*/  IADD3 R14, P1, PT, R10, 0x100, RZ ;  /* 0x000001000a0e7810 */ /* 0x001fc60007f3e0ff */
[----:B------:R-:W0:Y:S01]  /*c6e0*/  @!P3 MUFU.EX2 R21, R20 ;  /* 0x000000140015b308 */ /* 0x000e220000000800 */
[----:B-1----:R-:W-:Y:S01]  /*c6f0*/  FADD.FTZ R8, R13, R8 ;  /* 0x000000080d087221 */ /* 0x002fe20000010000 */
[----:B------:R-:W-:Y:S01]  /*c700*/  STS [R12+-0x200], R13 ;  /* 0xfffe000d0c007388 */ /* 0x000fe20000000800 */
[----:B------:R-:W-:Y:S02]  /*c710*/  IMAD.X R11, RZ, RZ, R11, P1 ;  /* 0x000000ffff0b7224 */ /* 0x000fe400008e060b */
[----:B--2---:R-:W-:Y:S01]  /*c720*/  FADD.FTZ R8, R8, R15 ;  /* 0x0000000f08087221 */ /* 0x004fe20000010000 */
[----:B------:R-:W-:Y:S03]  /*c730*/  STS [R12+-0x100], R15 ;  /* 0xffff000f0c007388 */ /* 0x000fe60000000800 */
[----:B---3--:R-:W-:Y:S01]  /*c740*/  FADD.FTZ R8, R8, R19 ;  /* 0x0000001308087221 */ /* 0x008fe20000010000 */
[----:B------:R-:W-:Y:S03]  /*c750*/  STS [R12], R19 ;  /* 0x000000130c007388 */ /* 0x000fe60000000800 */
[----:B0-----:R-:W-:Y:S01]  /*c760*/  FADD.FTZ R8, R8, R21 ;  /* 0x0000001508087221 */ /* 0x001fe20000010000 */
[----:B------:R0:W-:Y:S02]  /*c770*/  STS [R12+0x100], R21 ;  /* 0x000100150c007388 */ /* 0x0001e40000000800 */
[----:B0-----:R-:W-:Y:S01]  /*c780*/  VIADD R12, R12, 0x400 ;  /* 0x000004000c0c7836 */ /* 0x001fe20000000000 */
[----:B------:R-:W-:Y:S06]  /*c790*/  @!P0 BRA `(.L_x_2419) ;  /* 0xfffffffc00548947 */ /* 0x000fec000383ffff */
.L_x_2406:
[----:B------:R-:W-:Y:S05]  /*c7a0*/  BSYNC.RECONVERGENT B0 ;  /* 0x0000000000007941 */ /* 0x000fea0003800200 */
.L_x_2405:
[----:B0-----:R-:W0:Y:S01]  /*c7b0*/  SHFL.BFLY PT, R9, R8, 0x10, 0x1f ;  /* 0x0e001f0008097f89 */ /* 0x001e2200000e0000 */
[C---:B------:R-:W-:Y:S01]  /*c7c0*/  ISETP.NE.AND P0, PT, R7.reuse, RZ, PT ;  /* 0x000000ff0700720c */ /* 0x040fe20003f05270 */
[----:B------:R-:W1:Y:S01]  /*c7d0*/  LDCU.U8 UR11, c[0x0][0x48c] ;  /* 0x00009180ff0b77ac */ /* 0x000e620008000000 */
[----:B------:R-:W-:Y:S01]  /*c7e0*/  ISETP.GT.U32.AND P1, PT, R7, 0x1, PT ;  /* 0x000000010700780c */ /* 0x000fe20003f24070 */
[----:B------:R-:W2:Y:S01]  /*c7f0*/  S2UR UR14, SR_CTAID.X ;  /* 0x00000000000e79c3 */ /* 0x000ea20000002500 */
[----:B------:R-:W-:Y:S01]  /*c800*/  UMOV UR4, URZ ;  /* 0x000000ff00047c82 */ /* 0x000fe20008000000 */
[----:B------:R-:W-:Y:S01]  /*c810*/  UMOV UR5, URZ ;  /* 0x000000ff00057c82 */ /* 0x000fe20008000000 */
[----:B-1----:R-:W-:Y:S01]  /*c820*/  UISETP.NE.AND UP0, UPT, UR11, URZ, UPT ;  /* 0x000000ff0b00728c */ /* 0x002fe2000bf05270 */
        /* <DEDUP_REMOVED lines=9> */
[----:B------:R-:W-:Y:S02]  /*c8c0*/  @!P0 IMAD R8, R0, 0x4, R4 ;  /* 0x0000000400088824 */ /* 0x000fe400078e0204 */
[----:B0-----:R-:W-:-:S05]  /*c8d0*/  FADD.FTZ R13, R12, R13 ;  /* 0x0000000d0c0d7221 */ /* 0x001fca0000010000 */
[----:B------:R-:W-:Y:S01]  /*c8e0*/  @!P0 STS [R8+0x8], R13 ;  /* 0x0000080d08008388 */ /* 0x000fe20000000800 */
[----:B------:R-:W-:Y:S01]  /*c8f0*/  BAR.SYNC.DEFER_BLOCKING 0x0 ;  /* 0x0000000000007b1d */ /* 0x000fe20000010000 */
[----:B------:R-:W-:-:S05]  /*c900*/  ISETP.GE.AND P0, PT, R5, UR44, PT ;  /* 0x0000002c05007c0c */ /* 0x000fca000bf06270 */
[----:B------:R-:W0:Y:S04]  /*c910*/  @!P1 LDS R13, [R6+0x8] ;  /* 0x00000800060d9984 */ /* 0x000e280000000800 */
[----:B0-----:R-:W0:Y:S02]  /*c920*/  SHFL.BFLY PT, R4, R13, 0x1, 0x1f ;  /* 0x0c201f000d047f89 */ /* 0x001e2400000e0000 */
[----:B0-----:R-:W-:-:S06]  /*c930*/  FADD.FTZ R7, R4, R13 ;  /* 0x0000000d04077221 */ /* 0x001fcc0000010000 */
[----:B------:R-:W0:Y:S02]  /*c940*/  SHFL.IDX PT, R7, R7, RZ, 0x1f ;  /* 0x00001fff07077589 */ /* 0x000e2400000e0000 */
[----:B0-----:R-:W-:-:S06]  /*c950*/  FADD.FTZ R4, R7, 9.9999999747524270788e-07 ;  /* 0x358637bd07047421 */ /* 0x001fcc0000010000 */
[----:B------:R-:W0:Y:S01]  /*c960*/  MUFU.RCP R4, R4 ;  /* 0x0000000400047308 */ /* 0x000e220000001000 */
[----:B--2---:R-:W-:Y:S05]  /*c970*/  BRA.U !UP0, `(.L_x_2420) ;  /* 0x0000000108247547 */ /* 0x004fea000b800000 */
[----:B------:R-:W1:Y:S01]  /*c980*/  S2UR UR5, SR_CTAID.Y ;  /* 0x00000000000579c3 */ /* 0x000e620000002600 */
[----:B------:R-:W1:Y:S01]  /*c990*/  LDCU UR8, c[0x0][0x3f8] ;  /* 0x00007f00ff0877ac */ /* 0x000e620008000800 */
[----:B------:R-:W2:Y:S01]  /*c9a0*/  LDCU UR4, c[0x0][0x488] ;  /* 0x00009100ff0477ac */ /* 0x000ea20008000800 */
[----:B------:R-:W2:Y:S01]  /*c9b0*/  LDCU UR9, c[0x0][0x40c] ;  /* 0x00008180ff0977ac */ /* 0x000ea20008000800 */
[----:B------:R-:W5:Y:S01]  /*c9c0*/  LDCU UR10, c[0x0][0x3f4] ;  /* 0x00007e80ff0a77ac */ /* 0x000f620008000800 */
[----:B-1----:R-:W-:-:S04]  /*c9d0*/  UIMAD UR5, UR5, UR8, UR14 ;  /* 0x00000008050572a4 */ /* 0x002fc8000f8e020e */
[----:B--2---:R-:W-:-:S04]  /*c9e0*/  UIMAD UR4, UR5, UR4, UR9 ;  /* 0x00000004050472a4 */ /* 0x004fc8000f8e0209 */
[----:B-----5:R-:W-:-:S04]  /*c9f0*/  UIMAD UR4, UR4, UR10, URZ ;  /* 0x0000000a040472a4 */ /* 0x020fc8000f8e02ff */
[----:B------:R-:W-:-:S12]  /*ca00*/  USHF.R.S32.HI UR5, URZ, 0x1f, UR4 ;  /* 0x0000001fff057899 */ /* 0x000fd80008011404 */
.L_x_2420:
        /* <DEDUP_REMOVED lines=13> */
[----:B------:R-:W1:Y:S01]  /*cae0*/  S2UR UR9, SR_CgaCtaId ;  /* 0x00000000000979c3 */ /* 0x000e620000008800 */
        /* <DEDUP_REMOVED lines=8> */
[----:B-1----:R-:W-:-:S06]  /*cb70*/  ULEA UR8, UR9, UR8, 0x18 ;  /* 0x0000000809087291 */ /* 0x002fcc000f8ec0ff */
[----:B------:R-:W-:-:S07]  /*cb80*/  VIADD R6, R17, UR8 ;  /* 0x0000000811067c36 */ /* 0x000fce0008000000 */
.L_x_2426:
[----:B------:R-:W0:Y:S01]  /*cb90*/  LDS R9, [R6] ;  /* 0x0000000006097984 */ /* 0x000e220000000800 */
[----:B------:R-:W-:-:S05]  /*cba0*/  VIADD R7, R7, 0x1 ;  /* 0x0000000107077836 */ /* 0x000fca0000000000 */
[----:B------:R-:W-:Y:S01]  /*cbb0*/  ISETP.NE.AND P0, PT, R7, RZ, PT ;  /* 0x000000ff0700720c */ /* 0x000fe20003f05270 */
[----:B0-----:R-:W-:-:S05]  /*cbc0*/  FMUL.FTZ R9, R9, R4 ;  /* 0x0000000409097220 */ /* 0x001fca0000410000 */
[----:B------:R0:W-:Y:S02]  /*cbd0*/  STS [R6], R9 ;  /* 0x0000000906007388 */ /* 0x0001e40000000800 */
[----:B0-----:R-:W-:-:S05]  /*cbe0*/  VIADD R6, R6, 0x100 ;  /* 0x0000010006067836 */ /* 0x001fca0000000000 */
[----:B------:R-:W-:Y:S05]  /*cbf0*/  @P0 BRA `(.L_x_2426) ;  /* 0xfffffffc00e40947 */ /* 0x000fea000383ffff */
.L_x_2425:
[----:B------:R-:W-:Y:S05]  /*cc00*/  BSYNC.RECONVERGENT B1 ;  /* 0x0000000000017941 */ /* 0x000fea0003800200 */
.L_x_2424:
[----:B------:R-:W-:Y:S05]  /*cc10*/  @!P1 BRA `(.L_x_2422) ;  /* 0x0000001000dc9947 */ /* 0x000fea0003800000 */
[----:B------:R-:W1:Y:S01]  /*cc20*/  S2R R8, SR_CgaCtaId ;  /* 0x0000000000087919 */ /* 0x000e620000008800 */
        /* <DEDUP_REMOVED lines=8> */
[----:B-1----:R-:W-:-:S04]  /*ccb0*/  LEA R7, R8, R7, 0x18 ;  /* 0x0000000708077211 */ /* 0x002fc800078ec0ff */
[----:B------:R-:W-:Y:S01]  /*ccc0*/  IADD3 R6, PT, PT, R6, 0x200, R7 ;  /* 0x0000020006067810 */ /* 0x000fe20007ffe007 */
[----:B------:R-:W-:Y:S06]  /*ccd0*/  @!P1 BRA `(.L_x_2428) ;  /* 0x0000000000dc9947 */ /* 0x000fec0003800000 */
[----:B------:R-:W-:Y:S01]  /*cce0*/  IMAD.U32 R8, RZ, RZ, UR44 ;  /* 0x0000002cff087e24 */ /* 0x000fe2000f8e00ff */
[----:B------:R-:W-:-:S03]  /*ccf0*/  PLOP3.LUT P0, PT, PT, PT, PT, 0x8, 0x80 ;  /* 0x000000000080781c */ /* 0x000fc60003f0e170 */
[----:B------:R-:W-:-:S10]  /*cd00*/  VIADD R8, R8, 0xfffffd00 ;  /* 0xfffffd0008087836 */ /* 0x000fd40000000000 */
.L_x_2429:
        /* <DEDUP_REMOVED lines=10> */
[----:B------:R-:W3:Y:S04]  /*cdb0*/  LDS R25, [R6+0x600] ;  /* 0x0006000006197984 */ /* 0x000ee80000000800 */
[----:B------:R-:W3:Y:S04]  /*cdc0*/  LDS R27, [R6+0x700] ;  /* 0x00070000061b7984 */ /* 0x000ee80000000800 */
[----:B----4-:R-:W4:Y:S01]  /*cdd0*/  LDS R29, [R6+0x800] ;  /* 0x00080000061d7984 */ /* 0x010f220000000800 */
[----:B0-----:R-:W-:-:S03]  /*cde0*/  FMUL.FTZ R7, R4, R7 ;  /* 0x0000000704077220 */ /* 0x001fc60000410000 */
[----:B------:R-:W0:Y:S01]  /*cdf0*/  LDS R31, [R6+0x900] ;  /* 0x00090000061f7984 */ /* 0x000e220000000800 */
[----:B-1----:R-:W-:-:S03]  /*ce00*/  FMUL.FTZ R9, R4, R9 ;  /* 0x0000000904097220 */ /* 0x002fc60000410000 */
[----:B------:R-:W1:Y:S01]  /*ce10*/  LDS R33, [R6+0xa00] ;  /* 0x000a000006217984 */ /* 0x000e620000000800 */
[----:B--2---:R-:W-:-:S03]  /*ce20*/  FMUL.FTZ R11, R4, R11 ;  /* 0x0000000b040b7220 */ /* 0x004fc60000410000 */
[----:B------:R-:W2:Y:S01]  /*ce30*/  LDS R35, [R6+0xb00] ;  /* 0x000b000006237984 */ /* 0x000ea20000000800 */
[----:B-----5:R-:W-:-:S03]  /*ce40*/  FMUL.FTZ R13, R4, R13 ;  /* 0x0000000d040d7220 */ /* 0x020fc60000410000 */
[----:B------:R-:W5:Y:S01]  /*ce50*/  LDS R37, [R6+0xc00] ;  /* 0x000c000006257984 */ /* 0x000f620000000800 */
[----:B---3--:R-:W-:-:S03]  /*ce60*/  FMUL.FTZ R15, R4, R15 ;  /* 0x0000000f040f7220 */ /* 0x008fc60000410000 */
[----:B------:R-:W3:Y:S01]  /*ce70*/  LDS R39, [R6+0xd00] ;  /* 0x000d000006277984 */ /* 0x000ee20000000800 */
[C---:B------:R-:W-:Y:S01]  /*ce80*/  FMUL.FTZ R19, R4.reuse, R19 ;  /* 0x0000001304137220 */ /* 0x040fe20000410000 */
[C---:B------:R-:W-:Y:S02]  /*ce90*/  FMUL.FTZ R21, R4.reuse, R21 ;  /* 0x0000001504157220 */ /* 0x040fe40000410000 */
[----:B------:R-:W-:Y:S01]  /*cea0*/  STS [R6+-0x200], R7 ;  /* 0xfffe000706007388 */ /* 0x000fe20000000800 */
[----:B------:R-:W-:-:S03]  /*ceb0*/  FMUL.FTZ R23, R4, R23 ;  /* 0x0000001704177220 */ /* 0x000fc60000410000 */
[----:B------:R-:W-:Y:S01]  /*cec0*/  STS [R6+-0x100], R9 ;  /* 0xffff000906007388 */ /* 0x000fe20000000800 */
[----:B------:R-:W-:-:S03]  /*ced0*/  FMUL.FTZ R25, R4, R25 ;  /* 0x0000001904197220 */ /* 0x000fc60000410000 */
[----:B------:R-:W-:Y:S01]  /*cee0*/  STS [R6], R11 ;  /* 0x0000000b06007388 */ /* 0x000fe20000000800 */
[----:B------:R-:W-:-:S03]  /*cef0*/  FMUL.FTZ R27, R4, R27 ;  /* 0x0000001b041b7220 */ /* 0x000fc60000410000 */
[----:B------:R-:W-:Y:S01]  /*cf00*/  STS [R6+0x100], R13 ;  /* 0x0001000d06007388 */ /* 0x000fe20000000800 */
[----:B----4-:R-:W-:-:S03]  /*cf10*/  FMUL.FTZ R29, R4, R29 ;  /* 0x0000001d041d7220 */ /* 0x010fc60000410000 */
[----:B------:R-:W-:Y:S01]  /*cf20*/  STS [R6+0x200], R15 ;  /* 0x0002000f06007388 */ /* 0x000fe20000000800 */
[----:B0-----:R-:W-:-:S03]  /*cf30*/  FMUL.FTZ R31, R4, R31 ;  /* 0x0000001f041f7220 */ /* 0x001fc60000410000 */
[----:B------:R-:W-:Y:S01]  /*cf40*/  STS [R6+0x300], R19 ;  /* 0x0003001306007388 */ /* 0x000fe20000000800 */
[----:B-1----:R-:W-:-:S03]  /*cf50*/  FMUL.FTZ R33, R4, R33 ;  /* 0x0000002104217220 */ /* 0x002fc60000410000 */
[----:B------:R-:W-:Y:S01]  /*cf60*/  STS [R6+0x400], R21 ;  /* 0x0004001506007388 */ /* 0x000fe20000000800 */
[----:B--2---:R-:W-:-:S03]  /*cf70*/  FMUL.FTZ R35, R4, R35 ;  /* 0x0000002304237220 */ /* 0x004fc60000410000 */
[----:B------:R-:W-:Y:S01]  /*cf80*/  STS [R6+0x500], R23 ;  /* 0x0005001706007388 */ /* 0x000fe20000000800 */
[----:B-----5:R-:W-:-:S03]  /*cf90*/  FMUL.FTZ R37, R4, R37 ;  /* 0x0000002504257220 */ /* 0x020fc60000410000 */
[----:B------:R-:W-:Y:S01]  /*cfa0*/  STS [R6+0x600], R25 ;  /* 0x0006001906007388 */ /* 0x000fe20000000800 */
[----:B---3--:R-:W-:-:S03]  /*cfb0*/  FMUL.FTZ R39, R4, R39 ;  /* 0x0000002704277220 */ /* 0x008fc60000410000 */
        /* <DEDUP_REMOVED lines=9> */
.L_x_2428:
[----:B------:R-:W-:Y:S05]  /*d050*/  BSYNC.RECONVERGENT B1 ;  /* 0x0000000000017941 */ /* 0x000fea0003800200 */
.L_x_2427:
        /* <DEDUP_REMOVED lines=14> */
[C---:B0-----:R-:W-:Y:S01]  /*d140*/  FMUL.FTZ R7, R4.reuse, R7 ;  /* 0x0000000704077220 */ /* 0x041fe20000410000 */
[----:B-1----:R-:W-:-:S04]  /*d150*/  FMUL.FTZ R9, R4, R9 ;  /* 0x0000000904097220 */ /* 0x002fc80000410000 */
[----:B------:R-:W-:Y:S01]  /*d160*/  STS [R6+-0x200], R7 ;  /* 0xfffe000706007388 */ /* 0x000fe20000000800 */
[----:B--2---:R-:W-:-:S03]  /*d170*/  FMUL.FTZ R11, R4, R11 ;  /* 0x0000000b040b7220 */ /* 0x004fc60000410000 */
[----:B------:R-:W-:Y:S01]  /*d180*/  STS [R6+-0x100], R9 ;  /* 0xffff000906007388 */ /* 0x000fe20000000800 */
[----:B-----5:R-:W-:-:S03]  /*d190*/  FMUL.FTZ R13, R4, R13 ;  /* 0x0000000d040d7220 */ /* 0x020fc60000410000 */
[----:B------:R-:W-:Y:S01]  /*d1a0*/  STS [R6], R11 ;  /* 0x0000000b06007388 */ /* 0x000fe20000000800 */
[----:B---3--:R-:W-:-:S03]  /*d1b0*/  FMUL.FTZ R15, R4, R15 ;  /* 0x0000000f040f7220 */ /* 0x008fc60000410000 */
        /* <DEDUP_REMOVED lines=9> */
.L_x_2431:
[----:B------:R-:W-:Y:S05]  /*d250*/  BSYNC.RECONVERGENT B1 ;  /* 0x0000000000017941 */ /* 0x000fea0003800200 */
.L_x_2430:
[----:B------:R-:W-:-:S13]  /*d260*/  ISETP.LT.OR P0, PT, R5, UR44, P0 ;  /* 0x0000002c05007c0c */ /* 0x000fda0008701670 */
[----:B------:R-:W-:Y:S05]  /*d270*/  @!P0 BRA `(.L_x_2422) ;  /* 0x0000000c00448947 */ /* 0x000fea0003800000 */
[----:B------:R-:W0:Y:S04]  /*d280*/  LDS R5, [R6+-0x200] ;  /* 0xfffe000006057984 */ /* 0x000e280000000800 */
[----:B------:R-:W1:Y:S04]  /*d290*/  LDS R7, [R6+-0x100] ;  /* 0xffff000006077984 */ /* 0x000e680000000800 */
[----:B------:R-:W2:Y:S04]  /*d2a0*/  LDS R9, [R6] ;  /* 0x0000000006097984 */ /* 0x000ea80000000800 */
[----:B------:R-:W5:Y:S01]  /*d2b0*/  LDS R11, [R6+0x100] ;  /* 0x00010000060b7984 */ /* 0x000f620000000800 */
[-C--:B0-----:R-:W-:Y:S01]  /*d2c0*/  FMUL.FTZ R5, R5, R4.reuse ;  /* 0x0000000405057220 */ /* 0x081fe20000410000 */
[----:B-1----:R-:W-:-:S04]  /*d2d0*/  FMUL.FTZ R7, R7, R4 ;  /* 0x0000000407077220 */ /* 0x002fc80000410000 */
[----:B------:R1:W-:Y:S01]  /*d2e0*/  STS [R6+-0x200], R5 ;  /* 0xfffe000506007388 */ /* 0x0003e20000000800 */
[----:B--2---:R-:W-:-:S03]  /*d2f0*/  FMUL.FTZ R9, R9, R4 ;  /* 0x0000000409097220 */ /* 0x004fc60000410000 */
[----:B------:R1:W-:Y:S01]  /*d300*/  STS [R6+-0x100], R7 ;  /* 0xffff000706007388 */ /* 0x0003e20000000800 */
[----:B-----5:R-:W-:-:S03]  /*d310*/  FMUL.FTZ R11, R11, R4 ;  /* 0x000000040b0b7220 */ /* 0x020fc60000410000 */
[----:B------:R1:W-:Y:S04]  /*d320*/  STS [R6], R9 ;  /* 0x0000000906007388 */ /* 0x0003e80000000800 */
[----:B------:R1:W-:Y:S01]  /*d330*/  STS [R6+0x100], R11 ;  /* 0x0001000b06007388 */ /* 0x0003e20000000800 */
[----:B------:R-:W-:Y:S05]  /*d340*/  BRA `(.L_x_2422) ;  /* 0x0000000c00107947 */ /* 0x000fea0003800000 */
.L_x_2423:
        /* <DEDUP_REMOVED lines=10> */
[----:B------:R-:W2:Y:S01]  /*d3f0*/  LDCU.64 UR12, c[0x0][0x480] ;  /* 0x00009000ff0c77ac */ /* 0x000ea20008000a00 */
[----:B------:R-:W-:Y:S02]  /*d400*/  LEA.HI R6, R6, 0x1, RZ, 0x1a ;  /* 0x0000000106067811 */ /* 0x000fe400078fd0ff */
[----:B------:R-:W-:Y:S01]  /*d410*/  IADD3 R13, P0, PT, R5, UR4, RZ ;  /* 0x00000004050d7c10 */ /* 0x000fe2000ff1e0ff */
[----:B------:R-:W-:Y:S02]  /*d420*/  UMOV UR8, 0x400 ;  /* 0x0000040000087882 */ /* 0x000fe40000000000 */
[C---:B------:R-:W-:Y:S01]  /*d430*/  IMAD.SHL.U32 R7, R6.reuse, 0x40, RZ ;  /* 0x0000004006077824 */ /* 0x040fe200078e00ff */
[----:B------:R-:W-:Y:S01]  /*d440*/  UIADD3 UR8, UPT, UPT, UR8, 0x410, URZ ;  /* 0x0000041008087890 */ /* 0x000fe2000fffe0ff */
[----:B------:R-:W-:Y:S01]  /*d450*/  IMAD.X R12, RZ, RZ, UR5, P0 ;  /* 0x00000005ff0c7e24 */ /* 0x000fe200080e06ff */
[----:B------:R-:W-:-:S02]  /*d460*/  LOP3.LUT R6, R6, 0x3, RZ, 0xc0, !PT ;  /* 0x0000000306067812 */ /* 0x000fc400078ec0ff */
[----:B------:R-:W-:-:S03]  /*d470*/  LOP3.LUT R8, R7, 0xc0, RZ, 0xc0, !PT ;  /* 0x000000c007087812 */ /* 0x000fc600078ec0ff */
[----:B------:R-:W-:Y:S02]  /*d480*/  IMAD.MOV R9, RZ, RZ, -R6 ;  /* 0x000000ffff097224 */ /* 0x000fe400078e0a06 */
[----:B------:R-:W-:Y:S01]  /*d490*/  IMAD.IADD R5, R5, 0x1, R8 ;  /* 0x0000000105057824 */ /* 0x000fe200078e0208 */
[----:B--2---:R-:W-:-:S04]  /*d4a0*/  LEA R10, P0, R13, UR12, 0x2 ;  /* 0x0000000c0d0a7c11 */ /* 0x004fc8000f8010ff */
[----:B------:R-:W-:Y:S01]  /*d4b0*/  LEA.HI.X R13, R13, UR13, R12, 0x2, P0 ;  /* 0x0000000d0d0d7c11 */ /* 0x000fe200080f140c */
[----:B-1----:R-:W-:-:S06]  /*d4c0*/  ULEA UR8, UR9, UR8, 0x18 ;  /* 0x0000000809087291 */ /* 0x002fcc000f8ec0ff */
[----:B------:R-:W-:-:S07]  /*d4d0*/  VIADD R8, R17, UR8 ;  /* 0x0000000811087c36 */ /* 0x000fce0008000000 */
.L_x_2434:
[----:B-1----:R-:W0:Y:S01]  /*d4e0*/  LDS R7, [R8] ;  /* 0x0000000008077984 */ /* 0x002e220000000800 */
[----:B------:R-:W-:Y:S01]  /*d4f0*/  IMAD.MOV.U32 R6, RZ, RZ, R10 ;  /* 0x000000ffff067224 */ /* 0x000fe200078e000a */
[----:B------:R-:W-:Y:S01]  /*d500*/  IADD3 R10, P2, PT, R10, 0x100, RZ ;  /* 0x000001000a0a7810 */ /* 0x000fe20007f5e0ff */
[----:B------:R-:W-:-:S05]  /*d510*/  VIADD R9, R9, 0x1 ;  /* 0x0000000109097836 */ /* 0x000fca0000000000 */
[----:B------:R-:W-:Y:S01]  /*d520*/  ISETP.NE.AND P0, PT, R9, RZ, PT ;  /* 0x000000ff0900720c */ /* 0x000fe20003f05270 */
[----:B0-----:R-:W-:Y:S01]  /*d530*/  FMUL.FTZ R11, R7, R4 ;  /* 0x00000004070b7220 */ /* 0x001fe20000410000 */
[--C-:B------:R-:W-:Y:S02]  /*d540*/  IMAD.MOV.U32 R7, RZ, RZ, R13.reuse ;  /* 0x000000ffff077224 */ /* 0x100fe400078e000d */
[----:B------:R-:W-:Y:S02]  /*d550*/  IMAD.X R13, RZ, RZ, R13, P2 ;  /* 0x000000ffff0d7224 */ /* 0x000fe400010e060d */
[----:B------:R0:W-:Y:S04]  /*d560*/  STS [R8], R11 ;  /* 0x0000000b08007388 */ /* 0x0001e80000000800 */
[----:B------:R1:W-:Y:S01]  /*d570*/  STG.E desc[UR36][R6.64], R11 ;  /* 0x0000000b06007986 */ /* 0x0003e2000c101924 */
[----:B0-----:R-:W-:-:S02]  /*d580*/  VIADD R8, R8, 0x100 ;  /* 0x0000010008087836 */ /* 0x001fc40000000000 */
[----:B------:R-:W-:Y:S05]  /*d590*/  @P0 BRA `(.L_x_2434) ;  /* 0xfffffffc00d00947 */ /* 0x000fea000383ffff */
.L_x_2433:
[----:B------:R-:W-:Y:S05]  /*d5a0*/  BSYNC.RECONVERGENT B1 ;  /* 0x0000000000017941 */ /* 0x000fea0003800200 */
.L_x_2432:
[----:B------:R-:W-:Y:S05]  /*d5b0*/  @!P1 BRA `(.L_x_2422) ;  /* 0x0000000800749947 */ /* 0x000fea0003800000 */
[----:B------:R-:W2:Y:S01]  /*d5c0*/  S2R R8, SR_CgaCtaId ;  /* 0x0000000000087919 */ /* 0x000ea20000008800 */
[----:B------:R-:W5:Y:S01]  /*d5d0*/  LDCU.64 UR8, c[0x0][0x480] ;  /* 0x00009000ff0877ac */ /* 0x000f620008000a00 */
[C---:B------:R-:W-:Y:S01]  /*d5e0*/  IADD3 R12, PT, PT, -R5.reuse, UR44, RZ ;  /* 0x0000002c050c7c10 */ /* 0x040fe2000fffe1ff */
[----:B------:R-:W-:Y:S01]  /*d5f0*/  BSSY.RECONVERGENT B1, `(.L_x_2435) ;  /* 0x000005b000017945 */ /* 0x000fe20003800200 */
[----:B------:R-:W-:Y:S02]  /*d600*/  IADD3 R9, P0, PT, R5, UR4, RZ ;  /* 0x0000000405097c10 */ /* 0x000fe4000ff1e0ff */
[----:B-1----:R-:W-:Y:S02]  /*d610*/  MOV R6, 0x400 ;  /* 0x0000040000067802 */ /* 0x002fe40000000f00 */
[----:B------:R-:W-:Y:S01]  /*d620*/  ISETP.GT.AND P1, PT, R12, 0x300, PT ;  /* 0x000003000c00780c */ /* 0x000fe20003f24270 */
[----:B------:R-:W-:Y:S02]  /*d630*/  IMAD.X R10, RZ, RZ, UR5, P0 ;  /* 0x00000005ff0a7e24 */ /* 0x000fe400080e06ff */
[----:B------:R-:W-:Y:S01]  /*d640*/  VIADD R7, R6, 0x410 ;  /* 0x0000041006077836 */ /* 0x000fe20000000000 */
[----:B-----5:R-:W-:Y:S01]  /*d650*/  LEA R11, P0, R9, UR8, 0x2 ;  /* 0x00000008090b7c11 */ /* 0x020fe2000f8010ff */
[----:B------:R-:W-:-:S03]  /*d660*/  USHF.L.U32 UR8, UR47, 0x2, URZ ;  /* 0x000000022f087899 */ /* 0x000fc600080006ff */
[----:B------:R-:W-:Y:S02]  /*d670*/  LEA.HI.X R10, R9, UR9, R10, 0x2, P0 ;  /* 0x00000009090a7c11 */ /* 0x000fe400080f140a */
[----:B------:R-:W-:Y:S02]  /*d680*/  IADD3 R6, P0, PT, R11, 0x200, RZ ;  /* 0x000002000b067810 */ /* 0x000fe40007f1e0ff */
[----:B--2---:R-:W-:-:S03]  /*d690*/  LEA R9, R8, R7, 0x18 ;  /* 0x0000000708097211 */ /* 0x004fc600078ec0ff */
[----:B------:R-:W-:Y:S01]  /*d6a0*/  IMAD.X R7, RZ, RZ, R10, P0 ;  /* 0x000000ffff077224 */ /* 0x000fe200000e060a */
[----:B------:R-:W-:Y:S02]  /*d6b0*/  LEA R8, R5, -UR8, 0x2 ;  /* 0x8000000805087c11 */ /* 0x000fe4000f8e10ff */
[----:B------:R-:W-:Y:S02]  /*d6c0*/  PLOP3.LUT P0, PT, PT, PT, PT, 0x80, 0x8 ;  /* 0x000000000008781c */ /* 0x000fe40003f0f070 */
[----:B------:R-:W-:Y:S01]  /*d6d0*/  IADD3 R8, PT, PT, R8, 0x200, R9 ;  /* 0x0000020008087810 */ /* 0x000fe20007ffe009 */
[----:B------:R-:W-:Y:S10]  /*d6e0*/  @!P1 BRA `(.L_x_2436) ;  /* 0x00000004002c9947 */ /* 0x000ff40003800000 */
[----:B------:R-:W-:Y:S01]  /*d6f0*/  IMAD.U32 R12, RZ, RZ, UR44 ;  /* 0x0000002cff0c7e24 */ /* 0x000fe2000f8e00ff */
[----:B------:R-:W-:-:S03]  /*d700*/  PLOP3.LUT P0, PT, PT, PT, PT, 0x8, 0x80 ;  /* 0x000000000080781c */ /* 0x000fc60003f0e170 */
[----:B------:R-:W-:-:S10]  /*d710*/  VIADD R12, R12, 0xfffffd00 ;  /* 0xfffffd000c0c7836 */ /* 0x000fd40000000000 */
.L_x_2437:
        /* <DEDUP_REMOVED lines=23> */
[----:B------:R-:W-:-:S03]  /*d890*/  FMUL.FTZ R21, R4, R21 ;  /* 0x0000001504157220 */ /* 0x000fc60000410000 */
[----:B------:R-:W-:Y:S01]  /*d8a0*/  STG.E desc[UR36][R6.64+-0x200], R9 ;  /* 0xfffe000906007986 */ /* 0x000fe2000c101924 */
[----:B------:R-:W-:-:S03]  /*d8b0*/  FMUL.FTZ R23, R4, R23 ;  /* 0x0000001704177220 */ /* 0x000fc60000410000 */
[----:B------:R4:W-:Y:S01]  /*d8c0*/  STS [R8+-0x200], R9 ;  /* 0xfffe000908007388 */ /* 0x0009e20000000800 */
[C---:B------:R-:W-:Y:S01]  /*d8d0*/  FMUL.FTZ R25, R4.reuse, R25 ;  /* 0x0000001904197220 */ /* 0x040fe20000410000 */
[C---:B------:R-:W-:Y:S02]  /*d8e0*/  FMUL.FTZ R27, R4.reuse, R27 ;  /* 0x0000001b041b7220 */ /* 0x040fe40000410000 */
[----:B------:R-:W-:Y:S01]  /*d8f0*/  STG.E desc[UR36][R6.64+-0x100], R11 ;  /* 0xffff000b06007986 */ /* 0x000fe2000c101924 */
[----:B----4-:R-:W-:-:S03]  /*d900*/  FMUL.FTZ R29, R4, R29 ;  /* 0x0000001d041d7220 */ /* 0x010fc60000410000 */
[----:B------:R-:W-:Y:S01]  /*d910*/  STS [R8+-0x100], R11 ;  /* 0xffff000b08007388 */ /* 0x000fe20000000800 */
[----:B------:R-:W-:Y:S01]  /*d920*/  IADD3 R9, P1, PT, R6, 0x1000, RZ ;  /* 0x0000100006097810 */ /* 0x000fe20007f3e0ff */
[C---:B------:R-:W-:Y:S02]  /*d930*/  FMUL.FTZ R31, R4.reuse, R31 ;  /* 0x0000001f041f7220 */ /* 0x040fe40000410000 */
[----:B------:R-:W-:Y:S02]  /*d940*/  STG.E desc[UR36][R6.64], R13 ;  /* 0x0000000d06007986 */ /* 0x000fe4000c101924 */
[----:B------:R-:W-:Y:S02]  /*d950*/  IMAD.X R10, RZ, RZ, R7, P1 ;  /* 0x000000ffff0a7224 */ /* 0x000fe400008e0607 */
[C---:B0-----:R-:W-:Y:S01]  /*d960*/  FMUL.FTZ R33, R4.reuse, R33 ;  /* 0x0000002104217220 */ /* 0x041fe20000410000 */
[----:B------:R-:W-:Y:S01]  /*d970*/  STS [R8], R13 ;  /* 0x0000000d08007388 */ /* 0x000fe20000000800 */
[----:B-1----:R-:W-:-:S03]  /*d980*/  FMUL.FTZ R35, R4, R35 ;  /* 0x0000002304237220 */ /* 0x002fc60000410000 */
[----:B------:R-:W-:Y:S01]  /*d990*/  STG.E desc[UR36][R6.64+0x100], R15 ;  /* 0x0001000f06007986 */ /* 0x000fe2000c101924 */
[----:B--2---:R-:W-:-:S03]  /*d9a0*/  FMUL.FTZ R37, R4, R37 ;  /* 0x0000002504257220 */ /* 0x004fc60000410000 */
[----:B------:R-:W-:Y:S01]  /*d9b0*/  STS [R8+0x100], R15 ;  /* 0x0001000f08007388 */ /* 0x000fe20000000800 */
[----:B-----5:R-:W-:-:S03]  /*d9c0*/  FMUL.FTZ R39, R4, R39 ;  /* 0x0000002704277220 */ /* 0x020fc60000410000 */
[----:B------:R-:W-:Y:S01]  /*d9d0*/  STG.E desc[UR36][R6.64+0x200], R19 ;  /* 0x0002001306007986 */ /* 0x000fe2000c101924 */
[----:B---3--:R-:W-:-:S03]  /*d9e0*/  FMUL.FTZ R41, R4, R41 ;  /* 0x0000002904297220 */ /* 0x008fc60000410000 */
        /* <DEDUP_REMOVED lines=27> */
.L_x_2436:
[----:B------:R-:W-:Y:S05]  /*dba0*/  BSYNC.RECONVERGENT B1 ;  /* 0x0000000000017941 */ /* 0x000fea0003800200 */
.L_x_2435:
        /* <DEDUP_REMOVED lines=16> */
[----:B------:R-:W-:Y:S01]  /*dcb0*/  STG.E desc[UR36][R6.64+-0x200], R9 ;  /* 0xfffe000906007986 */ /* 0x000fe2000c101924 */
[----:B--2---:R-:W-:-:S03]  /*dcc0*/  FMUL.FTZ R13, R4, R13 ;  /* 0x0000000d040d7220 */ /* 0x004fc60000410000 */
[----:B------:R0:W-:Y:S01]  /*dcd0*/  STS [R8+-0x200], R9 ;  /* 0xfffe000908007388 */ /* 0x0001e20000000800 */
[----:B-----5:R-:W-:-:S03]  /*dce0*/  FMUL.FTZ R15, R4, R15 ;  /* 0x0000000f040f7220 */ /* 0x020fc60000410000 */
[----:B------:R-:W-:Y:S01]  /*dcf0*/  STG.E desc[UR36][R6.64+-0x100], R11 ;  /* 0xffff000b06007986 */ /* 0x000fe2000c101924 */
[----:B---3--:R-:W-:-:S03]  /*dd00*/  FMUL.FTZ R19, R4, R19 ;  /* 0x0000001304137220 */ /* 0x008fc60000410000 */
[----:B------:R-:W-:Y:S01]  /*dd10*/  STS [R8+-0x100], R11 ;  /* 0xffff000b08007388 */ /* 0x000fe20000000800 */
[----:B0-----:R-:W-:Y:S01]  /*dd20*/  IADD3 R9, P1, PT, R6, 0x800, RZ ;  /* 0x0000080006097810 */ /* 0x001fe20007f3e0ff */
[C---:B----4-:R-:W-:Y:S02]  /*dd30*/  FMUL.FTZ R21, R4.reuse, R21 ;  /* 0x0000001504157220 */ /* 0x050fe40000410000 */
[----:B------:R-:W-:Y:S01]  /*dd40*/  STG.E desc[UR36][R6.64], R13 ;  /* 0x0000000d06007986 */ /* 0x000fe2000c101924 */
[C---:B------:R-:W-:Y:S01]  /*dd50*/  FMUL.FTZ R23, R4.reuse, R23 ;  /* 0x0000001704177220 */ /* 0x040fe20000410000 */
[----:B------:R-:W-:Y:S02]  /*dd60*/  IMAD.X R10, RZ, RZ, R7, P1 ;  /* 0x000000ffff0a7224 */ /* 0x000fe400008e0607 */
[----:B------:R-:W-:Y:S01]  /*dd70*/  STS [R8], R13 ;  /* 0x0000000d08007388 */ /* 0x000fe20000000800 */
[----:B------:R-:W-:-:S03]  /*dd80*/  FMUL.FTZ R25, R4, R25 ;  /* 0x0000001904197220 */ /* 0x000fc60000410000 */
        /* <DEDUP_REMOVED lines=13> */
.L_x_2439:
[----:B------:R-:W-:Y:S05]  /*de60*/  BSYNC.RECONVERGENT B1 ;  /* 0x0000000000017941 */ /* 0x000fea0003800200 */
.L_x_2438:
        /* <DEDUP_REMOVED lines=8> */
[----:B------:R0:W-:Y:S01]  /*def0*/  STG.E desc[UR36][R6.64+-0x200], R5 ;  /* 0xfffe000506007986 */ /* 0x0001e2000c101924 */
[----:B--2---:R-:W-:-:S03]  /*df00*/  FMUL.FTZ R11, R11, R4 ;  /* 0x000000040b0b7220 */ /* 0x004fc60000410000 */
        /* <DEDUP_REMOVED lines=8> */
.L_x_2422:
[----:B------:R-:W-:Y:S05]  /*df90*/  BSYNC.RECONVERGENT B0 ;  /* 0x0000000000007941 */ /* 0x000fea0003800200 */
.L_x_2421:
[----:B------:R-:W2:Y:S01]  /*dfa0*/  S2R R20, SR_CgaCtaId ;  /* 0x0000000000147919 */ /* 0x000ea20000008800 */
[----:B------:R-:W5:Y:S01]  /*dfb0*/  S2UR UR5, SR_CTAID.Y ;  /* 0x00000000000579c3 */ /* 0x000f620000002600 */
[----:B------:R-:W-:Y:S01]  /*dfc0*/  ULEA.HI UR4, UR45, UR45, URZ, 0x1 ;  /* 0x0000002d2d047291 */ /* 0x000fe2000f8f08ff */
[----:B------:R-:W-:Y:S01]  /*dfd0*/  LOP3.LUT R17, R17, 0x7c, RZ, 0xc0, !PT ;  /* 0x0000007c11117812 */ /* 0x000fe200078ec0ff */
[----:B------:R-:W3:Y:S01]  /*dfe0*/  LDCU UR12, c[0x0][0x40c] ;  /* 0x00008180ff0c77ac */ /* 0x000ee20008000800 */
[----:B------:R-:W-:Y:S01]  /*dff0*/  MOV R21, 0x400 ;  /* 0x0000040000157802 */ /* 0x000fe20000000f00 */
[----:B0-----:R-:W-:Y:S01]  /*e000*/  IMAD.SHL.U32 R4, R3, 0x10, RZ ;  /* 0x0000001003047824 */ /* 0x001fe200078e00ff */
[----:B------:R-:W-:Y:S01]  /*e010*/  BSSY.RECONVERGENT B0, `(.L_x_2440) ;  /* 0x0000020000007945 */ /* 0x000fe20003800200 */
[----:B------:R-:W-:Y:S01]  /*e020*/  ULOP3.LUT UR4, UR4, 0xfffffffe, URZ, 0xc0, !UPT ;  /* 0xfffffffe04047892 */ /* 0x000fe2000f8ec0ff */
[----:B-1----:R-:W-:Y:S01]  /*e030*/  CS2R R6, SRZ ;  /* 0x0000000000067805 */ /* 0x002fe2000001ff00 */
[----:B------:R-:W5:Y:S01]  /*e040*/  LDCU UR10, c[0x0][0x3f8] ;  /* 0x00007f00ff0a77ac */ /* 0x000f620008000800 */
[----:B------:R-:W-:Y:S01]  /*e050*/  VIADD R5, R21, 0x210 ;  /* 0x0000021015057836 */ /* 0x000fe20000000000 */
[----:B------:R-:W-:Y:S01]  /*e060*/  LOP3.LUT R4, R4, 0x1f0, RZ, 0xc0, !PT ;  /* 0x000001f004047812 */ /* 0x000fe200078ec0ff */
[----:B------:R-:W-:Y:S01]  /*e070*/  UIADD3 UR4, UPT, UPT, UR45, -UR4, URZ ;  /* 0x800000042d047290 */ /* 0x000fe2000fffe0ff */
[----:B------:R-:W0:Y:S05]  /*e080*/  LDCU UR11, c[0x0][0x3f4] ;  /* 0x00007e80ff0b77ac */ /* 0x000e2a0008000800 */
[----:B------:R-:W-:-:S04]  /*e090*/  ISETP.NE.AND P0, PT, R0, UR4, PT ;  /* 0x0000000400007c0c */ /* 0x000fc8000bf05270 */
[----:B---3--:R-:W-:-:S04]  /*e0a0*/  ISETP.NE.OR P0, PT, RZ, UR12, P0 ;  /* 0x0000000cff007c0c */ /* 0x008fc80008705670 */
[----:B------:R-:W-:Y:S01]  /*e0b0*/  ISETP.GT.U32.OR P0, PT, R17, 0x6f, P0 ;  /* 0x0000006f1100780c */ /* 0x000fe20000704470 */
[----:B-----5:R-:W-:Y:S01]  /*e0c0*/  UIMAD UR5, UR5, UR10, UR14 ;  /* 0x0000000a050572a4 */ /* 0x020fe2000f8e020e */
[----:B--2---:R-:W-:Y:S01]  /*e0d0*/  LEA R5, R20, R5, 0x18 ;  /* 0x0000000514057211 */ /* 0x004fe200078ec0ff */
[----:B0-----:R-:W-:-:S04]  /*e0e0*/  IMAD.U32 R32, RZ, RZ, UR11 ;  /* 0x0000000bff207e24 */ /* 0x001fc8000f8e00ff */
[----:B------:R-:W-:Y:S02]  /*e0f0*/  IMAD.U32 R18, RZ, RZ, UR5 ;  /* 0x00000005ff127e24 */ /* 0x000fe4000f8e00ff */
[----:B------:R-:W-:Y:S01]  /*e100*/  IMAD.IADD R16, R5, 0x1, R4 ;  /* 0x0000000105107824 */ /* 0x000fe200078e0204 */
[----:B------:R-:W-:Y:S01]  /*e110*/  CS2R R4, SRZ ;  /* 0x0000000000047805 */ /* 0x000fe2000001ff00 */
[----:B------:R-:W-:Y:S02]  /*e120*/  IMAD R18, R18, 0x70, RZ ;  /* 0x0000007012127824 */ /* 0x000fe400078e02ff */
[--C-:B------:R-:W-:Y:S02]  /*e130*/  IMAD R35, R32, UR7, R17.reuse ;  /* 0x0000000720237c24 */ /* 0x100fe4000f8e0211 */
[----:B----4-:R-:W-:Y:S01]  /*e140*/  IMAD R31, R18, UR11, R17 ;  /* 0x0000000b121f7c24 */ /* 0x010fe2000f8e0211 */
[----:B------:R-:W-:Y:S06]  /*e150*/  @P0 BRA `(.L_x_2441) ;  /* 0x00000000002c0947 */ /* 0x000fec0003800000 */
        /* <DEDUP_REMOVED lines=10> */
.L_x_2442:
[----:B-----5:R0:W-:Y:S02]  /*e200*/  STS.128 [R16], R4 ;  /* 0x0000000410007388 */ /* 0x0201e40000000c00 */
.L_x_2441:
[----:B------:R-:W-:Y:S05]  /*e210*/  BSYNC.RECONVERGENT B0 ;  /* 0x0000000000007941 */ /* 0x000fea0003800200 */
.L_x_2440:
[----:B------:R-:W-:Y:S01]  /*e220*/  BAR.SYNC.DEFER_BLOCKING 0x0 ;  /* 0x0000000000007b1d */ /* 0x000fe20000010000 */
[----:B------:R-:W-:Y:S02]  /*e230*/  ISETP.GT.U32.AND P0, PT, R17, 0x6f, PT ;  /* 0x0000006f1100780c */ /* 0x000fe40003f04070 */
[----:B------:R-:W-:Y:S02]  /*e240*/  CS2R R10, SRZ ;  /* 0x00000000000a7805 */ /* 0x000fe4000001ff00 */
[----:B------:R-:W-:Y:S01]  /*e250*/  CS2R R8, SRZ ;  /* 0x0000000000087805 */ /* 0x000fe2000001ff00 */
[----:B------:R-:W-:Y:S08]  /*e260*/  BSSY.RECONVERGENT B0, `(.L_x_2443) ;  /* 0x000026e000007945 */ /* 0x000ff00003800200 */
[----:B------:R-:W-:Y:S05]  /*e270*/  @P0 BRA `(.L_x_2444) ;  /* 0x0000002400b00947 */ /* 0x000fea0003800000 */
[----:B------:R-:W1:Y:S01]  /*e280*/  LDC.64 R14, c[0x0][0x3c0] ;  /* 0x0000f000ff0e7b82 */ /* 0x000e620000000a00 */
[----:B------:R-:W-:Y:S01]  /*e290*/  VIADD R19, R0, UR47 ;  /* 0x0000002f00137c36 */ /* 0x000fe20008000000 */
[----:B------:R-:W-:Y:S01]  /*e2a0*/  VIMNMX R32, PT, PT, R32, UR45, PT ;  /* 0x0000002d20207c48 */ /* 0x000fe2000bfe0100 */
[----:B------:R-:W-:Y:S01]  /*e2b0*/  BSSY.RECONVERGENT B1, `(.L_x_2445) ;  /* 0x000016b000017945 */ /* 0x000fe20003800200 */
[----:B------:R-:W-:Y:S02]  /*e2c0*/  IMAD.MOV.U32 R11, RZ, RZ, RZ ;  /* 0x000000ffff0b7224 */ /* 0x000fe400078e00ff */
[----:B------:R-:W-:Y:S01]  /*e2d0*/  ISETP.GE.AND P0, PT, R19, R32, PT ;  /* 0x000000201300720c */ /* 0x000fe20003f06270 */
[----:B-1----:R-:W-:-:S04]  /*e2e0*/  IMAD.WIDE R12, R31, 0x4, R14 ;  /* 0x000000041f0c7825 */ /* 0x002fc800078e020e */
[----:B------:R-:W-:-:S08]  /*e2f0*/  IMAD.WIDE R14, R35, 0x4, R14 ;  /* 0x00000004230e7825 */ /* 0x000fd000078e020e */
[----:B------:R-:W-:Y:S05]  /*e300*/  @P0 BRA `(.L_x_2446) ;  /* 0x0000001400940947 */ /* 0x000fea0003800000 */
[----:B------:R-:W-:-:S09]  /*e310*/  UISETP.NE.AND UP0, UPT, UR12, URZ, UPT ;  /* 0x000000ff0c00728c */ /* 0x000fd2000bf05270 */
[----:B------:R-:W-:Y:S05]  /*e320*/  BRA.U UP0, `(.L_x_2447) ;  /* 0x0000000900dc7547 */ /* 0x000fea000b800000 */
[----:B------:R-:W-:Y:S01]  /*e330*/  ULOP3.LUT UR5, URZ, UR47, URZ, 0x33, !UPT ;  /* 0x0000002fff057292 */ /* 0x000fe2000f8e33ff */
[----:B------:R-:W-:Y:S01]  /*e340*/  VIADDMNMX R9, R19, 0x2, R32, !PT ;  /* 0x0000000213097846 */ /* 0x000fe20007800120 */
[----:B------:R-:W1:Y:S01]  /*e350*/  LDC.64 R22, c[0x0][0x458] ;  /* 0x00011600ff167b82 */ /* 0x000e620000000a00 */
[----:B------:R-:W-:Y:S01]  /*e360*/  UIMAD UR7, UR38, UR10, UR14 ;  /* 0x0000000a260772a4 */ /* 0x000fe2000f8e020e */
[----:B------:R-:W-:Y:S01]  /*e370*/  BSSY.RECONVERGENT B2, `(.L_x_2448) ;  /* 0x0000042000027945 */ /* 0x000fe20003800200 */
[----:B------:R-:W-:Y:S01]  /*e380*/  IMAD.MOV.U32 R33, RZ, RZ, R19 ;  /* 0x000000ffff217224 */ /* 0x000fe200078e0013 */
[----:B------:R-:W-:-:S03]  /*e390*/  IADD3 R34, PT, PT, -R0, UR5, R9 ;  /* 0x0000000500227c10 */ /* 0x000fc6000fffe109 */
[----:B------:R-:W-:Y:S01]  /*e3a0*/  IMAD.U32 R8, RZ, RZ, UR7 ;  /* 0x00000007ff087e24 */ /* 0x000fe2000f8e00ff */
[C---:B------:R-:W-:Y:S02]  /*e3b0*/  LOP3.LUT R10, R34.reuse, 0x6, RZ, 0xc0, !PT ;  /* 0x00000006220a7812 */ /* 0x040fe400078ec0ff */
[----:B------:R-:W-:Y:S01]  /*e3c0*/  ISETP.GE.U32.AND P0, PT, R34, 0x6, PT ;  /* 0x000000062200780c */ /* 0x000fe20003f06070 */
[----:B------:R-:W-:Y:S01]  /*e3d0*/  IMAD R9, R8, 0x70, R17 ;  /* 0x0000007008097824 */ /* 0x000fe200078e0211 */
[----:B------:R-:W-:Y:S02]  /*e3e0*/  ISETP.NE.AND P1, PT, R10, 0x6, PT ;  /* 0x000000060a00780c */ /* 0x000fe40003f25270 */
[----:B------:R-:W-:Y:S01]  /*e3f0*/  CS2R R10, SRZ ;  /* 0x00000000000a7805 */ /* 0x000fe2000001ff00 */
[----:B-1----:R-:W-:Y:S01]  /*e400*/  IMAD.WIDE R22, R9, 0x4, R22 ;  /* 0x0000000409167825 */ /* 0x002fe200078e0216 */
[----:B------:R-:W-:-:S09]  /*e410*/  CS2R R8, SRZ ;  /* 0x0000000000087805 */ /* 0x000fd2000001ff00 */
[----:B------:R-:W-:Y:S05]  /*e420*/  @!P1 BRA `(.L_x_2449) ;  /* 0x0000000000d89947 */ /* 0x000fea0003800000 */
[----:B------:R1:W2:Y:S01]  /*e430*/  LDS.128 R24, [R16] ;  /* 0x0000000010187984 */ /* 0x0002a20000000c00 */
[----:B------:R-:W3:Y:S01]  /*e440*/  LDCU.64 UR8, c[0x0][0x3c0] ;  /* 0x00007800ff0877ac */ /* 0x000ee20008000a00 */
[----:B------:R-:W-:Y:S01]  /*e450*/  IMAD R28, R19, 0x70, RZ ;  /* 0x00000070131c7824 */ /* 0x000fe200078e02ff */
[----:B------:R-:W-:Y:S01]  /*e460*/  LEA.HI R34, R34, 0x1, RZ, 0x1f ;  /* 0x0000000122227811 */ /* 0x000fe200078ff8ff */
[----:B------:R-:W-:Y:S02]  /*e470*/  VIADD R21, R21, 0x410 ;  /* 0x0000041015157836 */ /* 0x000fe40000000000 */
[----:B------:R-:W-:Y:S01]  /*e480*/  IMAD.WIDE.U32 R28, R28, 0x4, RZ ;  /* 0x000000041c1c7825 */ /* 0x000fe200078e00ff */
[----:B------:R-:W-:Y:S02]  /*e490*/  LOP3.LUT R34, R34, 0x3, RZ, 0xc0, !PT ;  /* 0x0000000322227812 */ /* 0x000fe400078ec0ff */
[----:B------:R-:W-:Y:S01]  /*e4a0*/  LEA R21, R20, R21, 0x18 ;  /* 0x0000001514157211 */ /* 0x000fe200078ec0ff */
[----:B------:R-:W-:-:S02]  /*e4b0*/  IMAD.MOV.U32 R33, RZ, RZ, R19 ;  /* 0x000000ffff217224 */ /* 0x000fc400078e0013 */
[----:B------:R-:W-:-:S04]  /*e4c0*/  IMAD.WIDE R30, R31, 0x4, R28 ;  /* 0x000000041f1e7825 */ /* 0x000fc800078e021c */
[----:B------:R-:W-:Y:S01]  /*e4d0*/  IMAD.WIDE R28, R35, 0x4, R28 ;  /* 0x00000004231c7825 */ /* 0x000fe200078e021c */
[----:B---3--:R-:W-:-:S03]  /*e4e0*/  IADD3 R35, P1, PT, R30, UR8, RZ ;  /* 0x000000081e237c10 */ /* 0x008fc6000ff3e0ff */
[----:B------:R-:W-:Y:S01]  /*e4f0*/  IMAD.MOV.U32 R8, RZ, RZ, RZ ;  /* 0x000000ffff087224 */ /* 0x000fe200078e00ff */
[----:B------:R-:W-:Y:S01]  /*e500*/  IADD3 R30, P2, PT, R28, UR8, RZ ;  /* 0x000000081c1e7c10 */ /* 0x000fe2000ff5e0ff */
[----:B------:R-:W-:Y:S01]  /*e510*/  IMAD R28, R0, 0x4, R21 ;  /* 0x00000004001c7824 */ /* 0x000fe200078e0215 */
[----:B------:R-:W-:Y:S01]  /*e520*/  IADD3.X R44, PT, PT, R31, UR9, RZ, P1, !PT ;  /* 0x000000091f2c7c10 */ /* 0x000fe20008ffe4ff */
[----:B------:R-:W-:Y:S01]  /*e530*/  IMAD.MOV R34, RZ, RZ, -R34 ;  /* 0x000000ffff227224 */ /* 0x000fe200078e0a22 */
[----:B-1----:R-:W-:-:S09]  /*e540*/  IADD3.X R31, PT, PT, R29, UR9, RZ, P2, !PT ;  /* 0x000000091d1f7c10 */ /* 0x002fd200097fe4ff */
.L_x_2450:
[----:B------:R-:W-:Y:S01]  /*e550*/  ISETP.NE.AND P1, PT, R2, RZ, PT ;  /* 0x000000ff0200720c */ /* 0x000fe20003f25270 */
[----:B-1----:R-:W-:Y:S01]  /*e560*/  IMAD.MOV.U32 R20, RZ, RZ, R30 ;  /* 0x000000ffff147224 */ /* 0x002fe200078e001e */
[----:B------:R1:W3:Y:S01]  /*e570*/  LDS R29, [R28] ;  /* 0x000000001c1d7984 */ /* 0x0002e20000000800 */
[----:B------:R-:W-:-:S05]  /*e580*/  IMAD.MOV.U32 R21, RZ, RZ, R31 ;  /* 0x000000ffff157224 */ /* 0x000fca00078e001f */
[----:B------:R4:W2:Y:S05]  /*e590*/  LDG.E.128 R36, desc[UR36][R20.64] ;  /* 0x0000002414247981 */ /* 0x0008aa000c1e1d00 */
[----:B------:R-:W-:Y:S01]  /*e5a0*/  VOTEU.ANY UP0, P1 ;  /* 0x0000000000ff7886 */ /* 0x000fe20000800100 */
[----:B------:R-:W-:-:S13]  /*e5b0*/  PLOP3.LUT P1, PT, PT, PT, UP0, 0x80, 0x8 ;  /* 0x000000000008781c */ /* 0x000fda0003f2f008 */
[----:B------:R-:W5:Y:S01]  /*e5c0*/  @P1 LDG.E.128 R40, desc[UR36][R22.64] ;  /* 0x0000002416281981 */ /* 0x000f62000c1e1d00 */
[----:B------:R-:W-:Y:S02]  /*e5d0*/  PLOP3.LUT P1, PT, PT, PT, UP0, 0x80, 0x8 ;  /* 0x000000000008781c */ /* 0x000fe40003f2f008 */
[----:B------:R-:W-:Y:S02]  /*e5e0*/  PLOP3.LUT P2, PT, PT, PT, UP0, 0x80, 0x8 ;  /* 0x000000000008781c */ /* 0x000fe40003f4f008 */
[----:B------:R-:W-:Y:S02]  /*e5f0*/  PLOP3.LUT P3, PT, PT, PT, UP0, 0x80, 0x8 ;  /* 0x000000000008781c */ /* 0x000fe40003f6f008 */
[----:B------:R-:W-:Y:S01]  /*e600*/  PLOP3.LUT P4, PT, PT, PT, UP0, 0x80, 0x8 ;  /* 0x000000000008781c */ /* 0x000fe20003f8f008 */
[----:B----4-:R-:W-:Y:S02]  /*e610*/  IMAD.MOV.U32 R20, RZ, RZ, R35 ;  /* 0x000000ffff147224 */ /* 0x010fe400078e0023 */
[----:B------:R-:W-:-:S02]  /*e620*/  IMAD.MOV.U32 R21, RZ, RZ, R44 ;  /* 0x000000ffff157224 */ /* 0x000fc400078e002c */
[----:B------:R-:W-:Y:S02]  /*e630*/  VIADD R34, R34, 0x1 ;  /* 0x0000000122227836 */ /* 0x000fe40000000000 */
[----:B------:R-:W-:Y:S02]  /*e640*/  VIADD R33, R33, 0x2 ;  /* 0x0000000221217836 */ /* 0x000fe40000000000 */
[----:B-1----:R-:W-:Y:S02]  /*e650*/  VIADD R28, R28, 0x8 ;  /* 0x000000081c1c7836 */ /* 0x002fe40000000000 */
[----:B--2---:R-:W-:Y:S01]  /*e660*/  FADD.FTZ R36, R24, R36 ;  /* 0x0000002418247221 */ /* 0x004fe20000010000 */
[----:B------:R-:W-:Y:S01]  /*e670*/  FADD.FTZ R37, R25, R37 ;  /* 0x0000002519257221 */ /* 0x000fe20000010000 */
[----:B------:R-:W-:Y:S01]  /*e680*/  FADD.FTZ R38, R26, R38 ;  /* 0x000000261a267221 */ /* 0x000fe20000010000 */
[----:B------:R-:W-:Y:S01]  /*e690*/  FADD.FTZ R39, R27, R39 ;  /* 0x000000271b277221 */ /* 0x000fe20000010000 */
[----:B-----5:R-:W-:Y:S01]  /*e6a0*/  @P1 FMUL.FTZ R36, R36, R40 ;  /* 0x0000002824241220 */ /* 0x020fe20000410000 */
[----:B------:R-:W-:Y:S01]  /*e6b0*/  @P2 FMUL.FTZ R37, R37, R41 ;  /* 0x0000002925252220 */ /* 0x000fe20000410000 */
[----:B------:R-:W-:Y:S01]  /*e6c0*/  @P3 FMUL.FTZ R38, R38, R42 ;  /* 0x0000002a26263220 */ /* 0x000fe20000410000 */
[----:B------:R-:W-:-:S05]  /*e6d0*/  @P4 FMUL.FTZ R39, R39, R43 ;  /* 0x0000002b27274220 */ /* 0x000fca0000410000 */
[----:B------:R1:W-:Y:S01]  /*e6e0*/  STG.E.128 desc[UR36][R20.64], R36 ;  /* 0x0000002414007986 */ /* 0x0003e2000c101d24 */
[----:B------:R-:W-:Y:S02]  /*e6f0*/  ISETP.NE.AND P1, PT, R34, RZ, PT ;  /* 0x000000ff2200720c */ /* 0x000fe40003f25270 */
[----:B------:R-:W-:Y:S02]  /*e700*/  IADD3 R35, P2, PT, R35, 0x380, RZ ;  /* 0x0000038023237810 */ /* 0x000fe40007f5e0ff */
[----:B------:R-:W-:Y:S01]  /*e710*/  IADD3 R30, P3, PT, R30, 0x380, RZ ;  /* 0x000003801e1e7810 */ /* 0x000fe20007f7e0ff */
[C---:B---3--:R-:W-:Y:S01]  /*e720*/  FFMA.FTZ R8, R29.reuse, R36, R8 ;  /* 0x000000241d087223 */ /* 0x048fe20000010008 */
[C---:B------:R-:W-:Y:S01]  /*e730*/  FFMA.FTZ R9, R29.reuse, R37, R9 ;  /* 0x000000251d097223 */ /* 0x040fe20000010009 */
[C---:B------:R-:W-:Y:S01]  /*e740*/  FFMA.FTZ R10, R29.reuse, R38, R10 ;  /* 0x000000261d0a7223 */ /* 0x040fe2000001000a */
[----:B------:R-:W-:Y:S01]  /*e750*/  FFMA.FTZ R11, R29, R39, R11 ;  /* 0x000000271d0b7223 */ /* 0x000fe2000001000b */
[----:B------:R-:W-:-:S02]  /*e760*/  IMAD.X R44, RZ, RZ, R44, P2 ;  /* 0x000000ffff2c7224 */ /* 0x000fc400010e062c */
[----:B------:R-:W-:Y:S02]  /*e770*/  IMAD.X R31, RZ, RZ, R31, P3 ;  /* 0x000000ffff1f7224 */ /* 0x000fe400018e061f */
[----:B------:R-:W-:Y:S05]  /*e780*/  @P1 BRA `(.L_x_2450) ;  /* 0xfffffffc00701947 */ /* 0x000fea000383ffff */
.L_x_2449:
[----:B------:R-:W-:Y:S05]  /*e790*/  BSYNC.RECONVERGENT B2 ;  /* 0x0000000000027941 */ /* 0x000fea0003800200 */
.L_x_2448:
[----:B------:R-:W-:Y:S04]  /*e7a0*/  BSSY.RECONVERGENT B2, `(.L_x_2451) ;  /* 0x000006e000027945 */ /* 0x000fe80003800200 */
[----:B------:R-:W-:Y:S05]  /*e7b0*/  @!P0 BRA `(.L_x_2452) ;  /* 0x0000000400b08947 */ /* 0x000fea0003800000 */
[----:B------:R2:W3:Y:S01]  /*e7c0*/  LDS.128 R24, [R16] ;  /* 0x0000000010187984 */ /* 0x0004e20000000c00 */
[----:B-1----:R-:W-:Y:S01]  /*e7d0*/  MOV R20, 0x400 ;  /* 0x0000040000147802 */ /* 0x002fe20000000f00 */
[----:B------:R-:W1:Y:S04]  /*e7e0*/  S2R R21, SR_CgaCtaId ;  /* 0x0000000000157919 */ /* 0x000e680000008800 */
[----:B------:R-:W-:-:S05]  /*e7f0*/  VIADD R20, R20, 0x410 ;  /* 0x0000041014147836 */ /* 0x000fca0000000000 */
[----:B-12---:R-:W-:-:S07]  /*e800*/  LEA R63, R21, R20, 0x18 ;  /* 0x00000014153f7211 */ /* 0x006fce00078ec0ff */
.L_x_2453:
[----:B------:R-:W-:Y:S01]  /*e810*/  ISETP.NE.AND P0, PT, R2, RZ, PT ;  /* 0x000000ff0200720c */ /* 0x000fe20003f05270 */
[----:B------:R-:W-:-:S04]  /*e820*/  IMAD R49, R33, 0x70, RZ ;  /* 0x0000007021317824 */ /* 0x000fc800078e02ff */
[----:B--2---:R-:W-:-:S05]  /*e830*/  IMAD.WIDE.U32 R20, R49, 0x4, R14 ;  /* 0x0000000431147825 */ /* 0x004fca00078e000e */
[----:B------:R1:W3:Y:S03]  /*e840*/  LDG.E.128 R28, desc[UR36][R20.64] ;  /* 0x00000024141c7981 */ /* 0x0002e6000c1e1d00 */
[----:B------:R-:W-:Y:S01]  /*e850*/  VOTEU.ANY UP0, P0 ;  /* 0x0000000000ff7886 */ /* 0x000fe20000000100 */
[----:B------:R-:W-:-:S13]  /*e860*/  PLOP3.LUT P0, PT, PT, PT, UP0, 0x80, 0x8 ;  /* 0x000000000008781c */ /* 0x000fda0003f0f008 */
[----:B------:R-:W2:Y:S01]  /*e870*/  @P0 LDG.E.128 R36, desc[UR36][R22.64] ;  /* 0x0000002416240981 */ /* 0x000ea2000c1e1d00 */
[----:B------:R-:W-:Y:S02]  /*e880*/  PLOP3.LUT P0, PT, PT, PT, UP0, 0x80, 0x8 ;  /* 0x000000000008781c */ /* 0x000fe40003f0f008 */
[----:B------:R-:W-:Y:S02]  /*e890*/  PLOP3.LUT P1, PT, PT, PT, UP0, 0x80, 0x8 ;  /* 0x000000000008781c */ /* 0x000fe40003f2f008 */
[----:B------:R-:W-:Y:S02]  /*e8a0*/  PLOP3.LUT P2, PT, PT, PT, UP0, 0x80, 0x8 ;  /* 0x000000000008781c */ /* 0x000fe40003f4f008 */
[----:B------:R-:W-:Y:S01]  /*e8b0*/  PLOP3.LUT P3, PT, PT, PT, UP0, 0x80, 0x8 ;  /* 0x000000000008781c */ /* 0x000fe20003f6f008 */
[C---:B------:R-:W-:Y:S02]  /*e8c0*/  VIADD R45, R49.reuse, 0xe0 ;  /* 0x000000e0312d7836 */ /* 0x040fe40000000000 */
[----:B-1----:R-:W-:-:S04]  /*e8d0*/  IMAD.WIDE.U32 R20, R49, 0x4, R12 ;  /* 0x0000000431147825 */ /* 0x002fc800078e000c */
[----:B------:R-:W-:-:S04]  /*e8e0*/  IMAD.WIDE.U32 R34, R45, 0x4, R14 ;  /* 0x000000042d227825 */ /* 0x000fc800078e000e */
[----:B---3--:R-:W-:Y:S01]  /*e8f0*/  FADD.FTZ R28, R24, R28 ;  /* 0x0000001c181c7221 */ /* 0x008fe20000010000 */
[----:B------:R-:W-:Y:S01]  /*e900*/  FADD.FTZ R29, R25, R29 ;  /* 0x0000001d191d7221 */ /* 0x000fe20000010000 */
[----:B------:R-:W-:Y:S01]  /*e910*/  FADD.FTZ R30, R26, R30 ;  /* 0x0000001e1a1e7221 */ /* 0x000fe20000010000 */
[----:B------:R-:W-:Y:S01]  /*e920*/  FADD.FTZ R31, R27, R31 ;  /* 0x0000001f1b1f7221 */ /* 0x000fe20000010000 */
[----:B--2---:R-:W-:Y:S01]  /*e930*/  @P0 FMUL.FTZ R28, R28, R36 ;  /* 0x000000241c1c0220 */ /* 0x004fe20000410000 */
[----:B------:R-:W-:Y:S01]  /*e940*/  PLOP3.LUT P0, PT, PT, PT, UP0, 0x80, 0x8 ;  /* 0x000000000008781c */ /* 0x000fe20003f0f008 */
[----:B------:R-:W-:Y:S01]  /*e950*/  @P1 FMUL.FTZ R29, R29, R37 ;  /* 0x000000251d1d1220 */ /* 0x000fe20000410000 */
[----:B------:R-:W-:Y:S01]  /*e960*/  @P2 FMUL.FTZ R30, R30, R38 ;  /* 0x000000261e1e2220 */ /* 0x000fe20000410000 */
[----:B------:R-:W-:-:S05]  /*e970*/  @P3 FMUL.FTZ R31, R31, R39 ;  /* 0x000000271f1f3220 */ /* 0x000fca0000410000 */
[----:B------:R1:W-:Y:S04]  /*e980*/  STG.E.128 desc[UR36][R20.64], R28 ;  /* 0x0000001c14007986 */ /* 0x0003e8000c101d24 */
[----:B------:R2:W3:Y:S04]  /*e990*/  LDG.E.128 R36, desc[UR36][R34.64] ;  /* 0x0000002422247981 */ /* 0x0004e8000c1e1d00 */
[----:B------:R-:W4:Y:S01]  /*e9a0*/  @P0 LDG.E.128 R40, desc[UR36][R22.64] ;  /* 0x0000002416280981 */ /* 0x000f22000c1e1d00 */
[----:B------:R-:W-:Y:S02]  /*e9b0*/  PLOP3.LUT P0, PT, PT, PT, UP0, 0x80, 0x8 ;  /* 0x000000000008781c */ /* 0x000fe40003f0f008 */
[----:B------:R-:W-:-:S02]  /*e9c0*/  PLOP3.LUT P1, PT, PT, PT, UP0, 0x80, 0x8 ;  /* 0x000000000008781c */ /* 0x000fc40003f2f008 */
[----:B------:R-:W-:Y:S02]  /*e9d0*/  PLOP3.LUT P2, PT, PT, PT, UP0, 0x80, 0x8 ;  /* 0x000000000008781c */ /* 0x000fe40003f4f008 */
[----:B------:R-:W-:Y:S01]  /*e9e0*/  PLOP3.LUT P3, PT, PT, PT, UP0, 0x80, 0x8 ;  /* 0x000000000008781c */ /* 0x000fe20003f6f008 */
[----:B------:R-:W-:Y:S02]  /*e9f0*/  VIADD R51, R49, 0x1c0 ;  /* 0x000001c031337836 */ /* 0x000fe40000000000 */
[----:B-1----:R-:W-:-:S04]  /*ea00*/  IMAD.WIDE.U32 R20, R45, 0x4, R12 ;  /* 0x000000042d147825 */ /* 0x002fc800078e000c */
[----:B--2---:R-:W-:-:S04]  /*ea10*/  IMAD.WIDE.U32 R34, R51, 0x4, R14 ;  /* 0x0000000433227825 */ /* 0x004fc800078e000e */
[----:B---3--:R-:W-:Y:S01]  /*ea20*/  FADD.FTZ R36, R24, R36 ;  /* 0x0000002418247221 */ /* 0x008fe20000010000 */
[----:B------:R-:W-:Y:S01]  /*ea30*/  FADD.FTZ R37, R25, R37 ;  /* 0x0000002519257221 */ /* 0x000fe20000010000 */
[----:B------:R-:W-:Y:S01]  /*ea40*/  FADD.FTZ R38, R26, R38 ;  /* 0x000000261a267221 */ /* 0x000fe20000010000 */
[----:B------:R-:W-:Y:S01]  /*ea50*/  FADD.FTZ R39, R27, R39 ;  /* 0x000000271b277221 */ /* 0x000fe20000010000 */
[----:B----4-:R-:W-:Y:S01]  /*ea60*/  @P0 FMUL.FTZ R36, R36, R40 ;  /* 0x0000002824240220 */ /* 0x010fe20000410000 */
        /* <DEDUP_REMOVED lines=26> */
[----:B------:R-:W-:-:S04]  /*ec10*/  VIADD R44, R33, -UR47 ;  /* 0x8000002f212c7c36 */ /* 0x000fc80008000000 */
[----:B------:R-:W-:-:S05]  /*ec20*/  IMAD R60, R44, 0x4, R63 ;  /* 0x000000042c3c7824 */ /* 0x000fca00078e023f */
[----:B------:R-:W2:Y:S04]  /*ec30*/  LDS R49, [R60] ;  /* 0x000000003c317984 */ /* 0x000ea80000000800 */
[----:B------:R-:W5:Y:S04]  /*ec40*/  LDS R48, [R60+0x8] ;  /* 0x000008003c307984 */ /* 0x000f680000000800 */
[----:B------:R-:W0:Y:S01]  /*ec50*/  LDS R50, [R60+0x10] ;  /* 0x000010003c327984 */ /* 0x000e220000000800 */
[----:B------:R-:W-:-:S03]  /*ec60*/  PLOP3.LUT P0, PT, PT, PT, UP0, 0x80, 0x8 ;  /* 0x000000000008781c */ /* 0x000fc60003f0f008 */
[----:B------:R-:W4:Y:S01]  /*ec70*/  LDS R51, [R60+0x18] ;  /* 0x000018003c337984 */ /* 0x000f220000000800 */
[----:B------:R-:W-:Y:S02]  /*ec80*/  PLOP3.LUT P1, PT, PT, PT, UP0, 0x80, 0x8 ;  /* 0x000000000008781c */ /* 0x000fe40003f2f008 */
[----:B------:R-:W-:Y:S02]  /*ec90*/  PLOP3.LUT P2, PT, PT, PT, UP0, 0x80, 0x8 ;  /* 0x000000000008781c */ /* 0x000fe40003f4f008 */
[----:B------:R-:W-:Y:S01]  /*eca0*/  PLOP3.LUT P3, PT, PT, PT, UP0, 0x80, 0x8 ;  /* 0x000000000008781c */ /* 0x000fe20003f6f008 */
[----:B-1----:R-:W-:-:S04]  /*ecb0*/  IMAD.WIDE.U32 R20, R61, 0x4, R12 ;  /* 0x000000043d147825 */ /* 0x002fc800078e000c */
[----:B------:R-:W-:Y:S02]  /*ecc0*/  VIADD R33, R33, 0x8 ;  /* 0x0000000821217836 */ /* 0x000fe40000000000 */
[C---:B--2---:R-:W-:Y:S01]  /*ecd0*/  FFMA.FTZ R35, R49.reuse, R28, R8 ;  /* 0x0000001c31237223 */ /* 0x044fe20000010008 */
[C---:B------:R-:W-:Y:S01]  /*ece0*/  FFMA.FTZ R8, R49.reuse, R29, R9 ;  /* 0x0000001d31087223 */ /* 0x040fe20000010009 */
[C---:B------:R-:W-:Y:S01]  /*ecf0*/  FFMA.FTZ R9, R49.reuse, R30, R10 ;  /* 0x0000001e31097223 */ /* 0x040fe2000001000a */
[----:B------:R-:W-:Y:S01]  /*ed00*/  FFMA.FTZ R10, R49, R31, R11 ;  /* 0x0000001f310a7223 */ /* 0x000fe2000001000b */
[C---:B-----5:R-:W-:Y:S01]  /*ed10*/  FFMA.FTZ R35, R48.reuse, R36, R35 ;  /* 0x0000002430237223 */ /* 0x060fe20000010023 */
[C---:B------:R-:W-:Y:S01]  /*ed20*/  FFMA.FTZ R8, R48.reuse, R37, R8 ;  /* 0x0000002530087223 */ /* 0x040fe20000010008 */
[C---:B------:R-:W-:Y:S01]  /*ed30*/  FFMA.FTZ R9, R48.reuse, R38, R9 ;  /* 0x0000002630097223 */ /* 0x040fe20000010009 */
[----:B------:R-:W-:Y:S01]  /*ed40*/  FFMA.FTZ R10, R48, R39, R10 ;  /* 0x00000027300a7223 */ /* 0x000fe2000001000a */
[C---:B0-----:R-:W-:Y:S01]  /*ed50*/  FFMA.FTZ R40, R50.reuse, R40, R35 ;  /* 0x0000002832287223 */ /* 0x041fe20000010023 */
[C---:B------:R-:W-:Y:S01]  /*ed60*/  FFMA.FTZ R28, R50.reuse, R41, R8 ;  /* 0x00000029321c7223 */ /* 0x040fe20000010008 */
[C---:B------:R-:W-:Y:S01]  /*ed70*/  FFMA.FTZ R11, R50.reuse, R42, R9 ;  /* 0x0000002a320b7223 */ /* 0x040fe20000010009 */
[----:B------:R-:W-:Y:S01]  /*ed80*/  FFMA.FTZ R50, R50, R43, R10 ;  /* 0x0000002b32327223 */ /* 0x000fe2000001000a */
[----:B---3--:R-:W-:Y:S01]  /*ed90*/  FADD.FTZ R44, R24, R52 ;  /* 0x00000034182c7221 */ /* 0x008fe20000010000 */
[----:B------:R-:W-:Y:S01]  /*eda0*/  FADD.FTZ R45, R25, R53 ;  /* 0x00000035192d7221 */ /* 0x000fe20000010000 */
[----:B------:R-:W-:Y:S01]  /*edb0*/  FADD.FTZ R46, R26, R54 ;  /* 0x000000361a2e7221 */ /* 0x000fe20000010000 */
[----:B------:R-:W-:Y:S01]  /*edc0*/  FADD.FTZ R47, R27, R55 ;  /* 0x000000371b2f7221 */ /* 0x000fe20000010000 */
[----:B----4-:R-:W-:Y:S01]  /*edd0*/  @P0 FMUL.FTZ R44, R44, R56 ;  /* 0x000000382c2c0220 */ /* 0x010fe20000410000 */
[----:B------:R-:W-:Y:S01]  /*ede0*/  @P1 FMUL.FTZ R45, R45, R57 ;  /* 0x000000392d2d1220 */ /* 0x000fe20000410000 */
[----:B------:R-:W-:Y:S01]  /*edf0*/  @P2 FMUL.FTZ R46, R46, R58 ;  /* 0x0000003a2e2e2220 */ /* 0x000fe20000410000 */
[----:B------:R-:W-:-:S05]  /*ee00*/  @P3 FMUL.FTZ R47, R47, R59 ;  /* 0x0000003b2f2f3220 */ /* 0x000fca0000410000 */
[----:B------:R2:W-:Y:S01]  /*ee10*/  STG.E.128 desc[UR36][R20.64], R44 ;  /* 0x0000002c14007986 */ /* 0x0005e2000c101d24 */
[----:B------:R-:W-:Y:S01]  /*ee20*/  ISETP.GE.AND P0, PT, R33, R32, PT ;  /* 0x000000202100720c */ /* 0x000fe20003f06270 */
[C---:B------:R-:W-:Y:S01]  /*ee30*/  FFMA.FTZ R10, R51.reuse, R46, R11 ;  /* 0x0000002e330a7223 */ /* 0x040fe2000001000b */
[C---:B------:R-:W-:Y:S01]  /*ee40*/  FFMA.FTZ R8, R51.reuse, R44, R40 ;  /* 0x0000002c33087223 */ /* 0x040fe20000010028 */
[C---:B------:R-:W-:Y:S01]  /*ee50*/  FFMA.FTZ R9, R51.reuse, R45, R28 ;  /* 0x0000002d33097223 */ /* 0x040fe2000001001c */
[----:B------:R-:W-:-:S09]  /*ee60*/  FFMA.FTZ R11, R51, R47, R50 ;  /* 0x0000002f330b7223 */ /* 0x000fd20000010032 */
[----:B------:R-:W-:Y:S05]  /*ee70*/  @!P0 BRA `(.L_x_2453) ;  /* 0xfffffff800648947 */ /* 0x000fea000383ffff */
.L_x_2452:
[----:B------:R-:W-:Y:S05]  /*ee80*/  BSYNC.RECONVERGENT B2 ;  /* 0x0000000000027941 */ /* 0x000fea0003800200 */
.L_x_2451:
[----:B------:R-:W-:Y:S05]  /*ee90*/  BRA `(.L_x_2446) ;  /* 0x0000000800b07947 */ /* 0x000fea0003800000 */
.L_x_2447:
[----:B------:R-:W-:Y:S01]  /*eea0*/  ULOP3.LUT UR5, URZ, UR47, URZ, 0x33, !UPT ;  /* 0x0000002fff057292 */ /* 0x000fe2000f8e33ff */
[----:B------:R-:W-:Y:S01]  /*eeb0*/  VIADDMNMX R23, R19, 0x2, R32, !PT ;  /* 0x0000000213177846 */ /* 0x000fe20007800120 */
[----:B------:R-:W-:Y:S01]  /*eec0*/  BSSY.RECONVERGENT B2, `(.L_x_2454) ;  /* 0x0000056000027945 */ /* 0x000fe20003800200 */
[----:B------:R-:W-:Y:S01]  /*eed0*/  IMAD.MOV.U32 R22, RZ, RZ, R19 ;  /* 0x000000ffff167224 */ /* 0x000fe200078e0013 */
[----:B------:R-:W-:Y:S02]  /*eee0*/  CS2R R8, SRZ ;  /* 0x0000000000087805 */ /* 0x000fe4000001ff00 */
[----:B------:R-:W-:Y:S02]  /*eef0*/  CS2R R10, SRZ ;  /* 0x00000000000a7805 */ /* 0x000fe4000001ff00 */
[----:B------:R-:W-:-:S04]  /*ef00*/  IADD3 R23, PT, PT, -R0, UR5, R23 ;  /* 0x0000000500177c10 */ /* 0x000fc8000fffe117 */
[C---:B------:R-:W-:Y:S02]  /*ef10*/  ISETP.GE.U32.AND P0, PT, R23.reuse, 0xe, PT ;  /* 0x0000000e1700780c */ /* 0x040fe40003f06070 */
[----:B------:R-:W-:-:S04]  /*ef20*/  LEA.HI R68, R23, 0x1, RZ, 0x1f ;  /* 0x0000000117447811 */ /* 0x000fc800078ff8ff */
[----:B------:R-:W-:-:S04]  /*ef30*/  LOP3.LUT R70, R68, 0x7, RZ, 0xc0, !PT ;  /* 0x0000000744467812 */ /* 0x000fc800078ec0ff */
[----:B------:R-:W-:-:S03]  /*ef40*/  ISETP.NE.AND P1, PT, R70, RZ, PT ;  /* 0x000000ff4600720c */ /* 0x000fc60003f25270 */
[----:B------:R-:W-:Y:S10]  /*ef50*/  @!P0 BRA `(.L_x_2455) ;  /* 0x0000000400308947 */ /* 0x000ff40003800000 */
[----:B------:R-:W-:Y:S01]  /*ef60*/  VIADD R25, R21, 0x410 ;  /* 0x0000041015197836 */ /* 0x000fe20000000000 */
[----:B------:R-:W-:Y:S01]  /*ef70*/  LOP3.LUT R56, R68, 0xfffffff8, RZ, 0xc0, !PT ;  /* 0xfffffff844387812 */ /* 0x000fe200078ec0ff */
[----:B------:R-:W-:Y:S02]  /*ef80*/  IMAD.MOV.U32 R57, RZ, RZ, RZ ;  /* 0x000000ffff397224 */ /* 0x000fe400078e00ff */
[----:B------:R-:W-:Y:S01]  /*ef90*/  IMAD.MOV.U32 R22, RZ, RZ, R19 ;  /* 0x000000ffff167224 */ /* 0x000fe200078e0013 */
[----:B------:R-:W-:Y:S01]  /*efa0*/  LEA R69, R20, R25, 0x18 ;  /* 0x0000001914457211 */ /* 0x000fe200078ec0ff */
[----:B------:R-:W-:-:S07]  /*efb0*/  IMAD.MOV.U32 R8, RZ, RZ, RZ ;  /* 0x000000ffff087224 */ /* 0x000fce00078e00ff */
.L_x_2456:
[----:B------:R-:W-:-:S04]  /*efc0*/  IMAD R47, R22, 0x70, RZ ;  /* 0x00000070162f7824 */ /* 0x000fc800078e02ff */
[----:B------:R-:W-:-:S04]  /*efd0*/  IMAD.WIDE.U32 R24, R47, 0x4, R14 ;  /* 0x000000042f187825 */ /* 0x000fc800078e000e */
[C---:B------:R-:W-:Y:S02]  /*efe0*/  VIADD R29, R47.reuse, 0xe0 ;  /* 0x000000e02f1d7836 */ /* 0x040fe40000000000 */
[----:B------:R-:W-:Y:S01]  /*eff0*/  VIADD R33, R47, 0x1c0 ;  /* 0x000001c02f217836 */ /* 0x000fe20000000000 */
[----:B------:R-:W2:Y:S01]  /*f000*/  LDG.E.128 R24, desc[UR36][R24.64] ;  /* 0x0000002418187981 */ /* 0x000ea2000c1e1d00 */
[----:B------:R-:W-:-:S04]  /*f010*/  IMAD.WIDE.U32 R28, R29, 0x4, R14 ;  /* 0x000000041d1c7825 */ /* 0x000fc800078e000e */
[----:B------:R-:W-:Y:S02]  /*f020*/  VIADD R37, R47, 0x2a0 ;  /* 0x000002a02f257836 */ /* 0x000fe40000000000 */
[--C-:B------:R-:W-:Y:S01]  /*f030*/  IMAD.WIDE.U32 R32, R33, 0x4, R14.reuse ;  /* 0x0000000421207825 */ /* 0x100fe200078e000e */
[----:B------:R-:W3:Y:S03]  /*f040*/  LDG.E.128 R28, desc[UR36][R28.64] ;  /* 0x000000241c1c7981 */ /* 0x000ee6000c1e1d00 */
[----:B------:R-:W-:Y:S02]  /*f050*/  VIADD R41, R47, 0x380 ;  /* 0x000003802f297836 */ /* 0x000fe40000000000 */
[----:B------:R-:W-:Y:S01]  /*f060*/  IMAD.WIDE.U32 R36, R37, 0x4, R14 ;  /* 0x0000000425247825 */ /* 0x000fe200078e000e */
[----:B------:R-:W4:Y:S03]  /*f070*/  LDG.E.128 R32, desc[UR36][R32.64] ;  /* 0x0000002420207981 */ /* 0x000f26000c1e1d00 */
[----:B------:R-:W-:-:S02]  /*f080*/  VIADD R45, R47, 0x460 ;  /* 0x000004602f2d7836 */ /* 0x000fc40000000000 */
[--C-:B------:R-:W-:Y:S01]  /*f090*/  IMAD.WIDE.U32 R40, R41, 0x4, R14.reuse ;  /* 0x0000000429287825 */ /* 0x100fe200078e000e */
[----:B------:R-:W5:Y:S03]  /*f0a0*/  LDG.E.128 R36, desc[UR36][R36.64] ;  /* 0x0000002424247981 */ /* 0x000f66000c1e1d00 */
[----:B------:R-:W-:Y:S02]  /*f0b0*/  VIADD R49, R47, 0x540 ;  /* 0x000005402f317836 */ /* 0x000fe40000000000 */
[----:B------:R-:W-:Y:S01]  /*f0c0*/  IMAD.WIDE.U32 R44, R45, 0x4, R14 ;  /* 0x000000042d2c7825 */ /* 0x000fe200078e000e */
[----:B------:R-:W5:Y:S03]  /*f0d0*/  LDG.E.128 R40, desc[UR36][R40.64] ;  /* 0x0000002428287981 */ /* 0x000f66000c1e1d00 */
[----:B------:R-:W-:-:S02]  /*f0e0*/  VIADD R53, R47, 0x620 ;  /* 0x000006202f357836 */ /* 0x000fc40000000000 */
[--C-:B------:R-:W-:Y:S01]  /*f0f0*/  IMAD.WIDE.U32 R48, R49, 0x4, R14.reuse ;  /* 0x0000000431307825 */ /* 0x100fe200078e000e */
[----:B------:R-:W5:Y:S03]  /*f100*/  LDG.E.128 R44, desc[UR36][R44.64] ;  /* 0x000000242c2c7981 */ /* 0x000f66000c1e1d00 */
[----:B------:R-:W-:Y:S02]  /*f110*/  IMAD.WIDE.U32 R52, R53, 0x4, R14 ;  /* 0x0000000435347825 */ /* 0x000fe400078e000e */
[----:B------:R-:W5:Y:S04]  /*f120*/  LDG.E.128 R48, desc[UR36][R48.64] ;  /* 0x0000002430307981 */ /* 0x000f68000c1e1d00 */
[----:B------:R-:W5:Y:S01]  /*f130*/  LDG.E.128 R52, desc[UR36][R52.64] ;  /* 0x0000002434347981 */ /* 0x000f62000c1e1d00 */
[----:B------:R-:W-:-:S04]  /*f140*/  VIADD R58, R22, -UR47 ;  /* 0x8000002f163a7c36 */ /* 0x000fc80008000000 */
[----:B------:R-:W-:-:S05]  /*f150*/  IMAD R58, R58, 0x4, R69 ;  /* 0x000000043a3a7824 */ /* 0x000fca00078e0245 */
[----:B------:R-:W2:Y:S04]  /*f160*/  LDS R59, [R58] ;  /* 0x000000003a3b7984 */ /* 0x000ea80000000800 */
[----:B------:R-:W3:Y:S04]  /*f170*/  LDS R60, [R58+0x8] ;  /* 0x000008003a3c7984 */ /* 0x000ee80000000800 */
[----:B------:R-:W4:Y:S04]  /*f180*/  LDS R62, [R58+0x10] ;  /* 0x000010003a3e7984 */ /* 0x000f280000000800 */
[----:B------:R-:W5:Y:S04]  /*f190*/  LDS R63, [R58+0x18] ;  /* 0x000018003a3f7984 */ /* 0x000f680000000800 */
[----:B------:R-:W1:Y:S04]  /*f1a0*/  LDS R64, [R58+0x20] ;  /* 0x000020003a407984 */ /* 0x000e680000000800 */
[----:B------:R-:W0:Y:S04]  /*f1b0*/  LDS R65, [R58+0x28] ;  /* 0x000028003a417984 */ /* 0x000e280000000800 */
[----:B------:R-:W0:Y:S04]  /*f1c0*/  LDS R66, [R58+0x30] ;  /* 0x000030003a427984 */ /* 0x000e280000000800 */
[----:B------:R-:W0:Y:S01]  /*f1d0*/  LDS R67, [R58+0x38] ;  /* 0x000038003a437984 */ /* 0x000e220000000800 */
[----:B------:R-:W-:-:S05]  /*f1e0*/  VIADD R57, R57, 0x8 ;  /* 0x0000000839397836 */ /* 0x000fca0000000000 */
[----:B------:R-:W-:Y:S01]  /*f1f0*/  ISETP.NE.AND P0, PT, R57, R56, PT ;  /* 0x000000383900720c */ /* 0x000fe20003f05270 */
[----:B------:R-:W-:Y:S02]  /*f200*/  VIADD R22, R22, 0x10 ;  /* 0x0000001016167836 */ /* 0x000fe40000000000 */
[-C--:B--2---:R-:W-:Y:S01]  /*f210*/  FFMA.FTZ R61, R24, R59.reuse, R8 ;  /* 0x0000003b183d7223 */ /* 0x084fe20000010008 */
[-C--:B------:R-:W-:Y:S01]  /*f220*/  FFMA.FTZ R8, R25, R59.reuse, R9 ;  /* 0x0000003b19087223 */ /* 0x080fe20000010009 */
[-C--:B------:R-:W-:Y:S01]  /*f230*/  FFMA.FTZ R9, R26, R59.reuse, R10 ;  /* 0x0000003b1a097223 */ /* 0x080fe2000001000a */
[----:B------:R-:W-:Y:S01]  /*f240*/  FFMA.FTZ R10, R27, R59, R11 ;  /* 0x0000003b1b0a7223 */ /* 0x000fe2000001000b */
[-C--:B---3--:R-:W-:Y:S01]  /*f250*/  FFMA.FTZ R61, R28, R60.reuse, R61 ;  /* 0x0000003c1c3d7223 */ /* 0x088fe2000001003d */
[-C--:B------:R-:W-:Y:S01]  /*f260*/  FFMA.FTZ R8, R29, R60.reuse, R8 ;  /* 0x0000003c1d087223 */ /* 0x080fe20000010008 */
[-C--:B------:R-:W-:Y:S01]  /*f270*/  FFMA.FTZ R9, R30, R60.reuse, R9 ;  /* 0x0000003c1e097223 */ /* 0x080fe20000010009 */
[----:B------:R-:W-:Y:S01]  /*f280*/  FFMA.FTZ R10, R31, R60, R10 ;  /* 0x0000003c1f0a7223 */ /* 0x000fe2000001000a */
[-C--:B----4-:R-:W-:Y:S01]  /*f290*/  FFMA.FTZ R61, R32, R62.reuse, R61 ;  /* 0x0000003e203d7223 */ /* 0x090fe2000001003d */
[-C--:B------:R-:W-:Y:S01]  /*f2a0*/  FFMA.FTZ R8, R33, R62.reuse, R8 ;  /* 0x0000003e21087223 */ /* 0x080fe20000010008 */
[-C--:B------:R-:W-:Y:S01]  /*f2b0*/  FFMA.FTZ R9, R34, R62.reuse, R9 ;  /* 0x0000003e22097223 */ /* 0x080fe20000010009 */
[----:B------:R-:W-:Y:S01]  /*f2c0*/  FFMA.FTZ R10, R35, R62, R10 ;  /* 0x0000003e230a7223 */ /* 0x000fe2000001000a */
[-C--:B-----5:R-:W-:Y:S01]  /*f2d0*/  FFMA.FTZ R61, R36, R63.reuse, R61 ;  /* 0x0000003f243d7223 */ /* 0x0a0fe2000001003d */
[-C--:B------:R-:W-:Y:S01]  /*f2e0*/  FFMA.FTZ R8, R37, R63.reuse, R8 ;  /* 0x0000003f25087223 */ /* 0x080fe20000010008 */
[-C--:B------:R-:W-:Y:S01]  /*f2f0*/  FFMA.FTZ R9, R38, R63.reuse, R9 ;  /* 0x0000003f26097223 */ /* 0x080fe20000010009 */
[----:B------:R-:W-:Y:S01]  /*f300*/  FFMA.FTZ R10, R39, R63, R10 ;  /* 0x0000003f270a7223 */ /* 0x000fe2000001000a */
[-C--:B-1----:R-:W-:Y:S01]  /*f310*/  FFMA.FTZ R61, R40, R64.reuse, R61 ;  /* 0x00000040283d7223 */ /* 0x082fe2000001003d */
[-C--:B------:R-:W-:Y:S01]  /*f320*/  FFMA.FTZ R8, R41, R64.reuse, R8 ;  /* 0x0000004029087223 */ /* 0x080fe20000010008 */
[-C--:B------:R-:W-:Y:S01]  /*f330*/  FFMA.FTZ R9, R42, R64.reuse, R9 ;  /* 0x000000402a097223 */ /* 0x080fe20000010009 */
[----:B------:R-:W-:Y:S01]  /*f340*/  FFMA.FTZ R10, R43, R64, R10 ;  /* 0x000000402b0a7223 */ /* 0x000fe2000001000a */
[-C--:B0-----:R-:W-:Y:S01]  /*f350*/  FFMA.FTZ R61, R44, R65.reuse, R61 ;  /* 0x000000412c3d7223 */ /* 0x081fe2000001003d */
[-C--:B------:R-:W-:Y:S01]  /*f360*/  FFMA.FTZ R8, R45, R65.reuse, R8 ;  /* 0x000000412d087223 */ /* 0x080fe20000010008 */
[-C--:B------:R-:W-:Y:S01]  /*f370*/  FFMA.FTZ R9, R46, R65.reuse, R9 ;  /* 0x000000412e097223 */ /* 0x080fe20000010009 */
[----:B------:R-:W-:Y:S01]  /*f380*/  FFMA.FTZ R10, R47, R65, R10 ;  /* 0x000000412f0a7223 */ /* 0x000fe2000001000a */
[-C--:B------:R-:W-:Y:S01]  /*f390*/  FFMA.FTZ R61, R48, R66.reuse, R61 ;  /* 0x00000042303d7223 */ /* 0x080fe2000001003d */
[-C--:B------:R-:W-:Y:S01]  /*f3a0*/  FFMA.FTZ R24, R49, R66.reuse, R8 ;  /* 0x0000004231187223 */ /* 0x080fe20000010008 */
[-C--:B------:R-:W-:Y:S01]  /*f3b0*/  FFMA.FTZ R11, R50, R66.reuse, R9 ;  /* 0x00000042320b7223 */ /* 0x080fe20000010009 */
[----:B------:R-:W-:Y:S01]  /*f3c0*/  FFMA.FTZ R66, R51, R66, R10 ;  /* 0x0000004233427223 */ /* 0x000fe2000001000a */
[-C--:B------:R-:W-:Y:S01]  /*f3d0*/  FFMA.FTZ R8, R52, R67.reuse, R61 ;  /* 0x0000004334087223 */ /* 0x080fe2000001003d */
[-C--:B------:R-:W-:Y:S01]  /*f3e0*/  FFMA.FTZ R9, R53, R67.reuse, R24 ;  /* 0x0000004335097223 */ /* 0x080fe20000010018 */
[-C--:B------:R-:W-:Y:S01]  /*f3f0*/  FFMA.FTZ R10, R54, R67.reuse, R11 ;  /* 0x00000043360a7223 */ /* 0x080fe2000001000b */
[----:B------:R-:W-:Y:S01]  /*f400*/  FFMA.FTZ R11, R55, R67, R66 ;  /* 0x00000043370b7223 */ /* 0x000fe20000010042 */
[----:B------:R-:W-:Y:S06]  /*f410*/  @P0 BRA `(.L_x_2456) ;  /* 0xfffffff800e80947 */ /* 0x000fec000383ffff */
.L_x_2455:
[----:B------:R-:W-:Y:S05]  /*f420*/  BSYNC.RECONVERGENT B2 ;  /* 0x0000000000027941 */ /* 0x000fea0003800200 */
.L_x_2454:
[----:B------:R-:W-:Y:S05]  /*f430*/  @!P1 BRA `(.L_x_2446) ;  /* 0x0000000400489947 */ /* 0x000fea0003800000 */
[----:B------:R-:W-:Y:S01]  /*f440*/  ISETP.GE.U32.AND P0, PT, R70, 0x4, PT ;  /* 0x000000044600780c */ /* 0x000fe20003f06070 */
[----:B------:R-:W-:Y:S01]  /*f450*/  BSSY.RECONVERGENT B2, `(.L_x_2457) ;  /* 0x0000028000027945 */ /* 0x000fe20003800200 */
[----:B------:R-:W-:-:S11]  /*f460*/  LOP3.LUT P1, R46, R68, 0x3, RZ, 0xc0, !PT ;  /* 0x00000003442e7812 */ /* 0x000fd6000782c0ff */
[----:B------:R-:W-:Y:S05]  /*f470*/  @!P0 BRA `(.L_x_2458) ;  /* 0x0000000000948947 */ /* 0x000fea0003800000 */
        /* <DEDUP_REMOVED lines=9> */
[----:B------:R-:W-:Y:S02]  /*f510*/  IMAD.WIDE.U32 R32, R33, 0x4, R14 ;  /* 0x0000000421207825 */ /* 0x000fe400078e000e */
[----:B------:R-:W4:Y:S04]  /*f520*/  LDG.E.128 R28, desc[UR36][R28.64] ;  /* 0x000000241c1c7981 */ /* 0x000f28000c1e1d00 */
[----:B------:R-:W5:Y:S01]  /*f530*/  LDG.E.128 R32, desc[UR36][R32.64] ;  /* 0x0000002420207981 */ /* 0x000f62000c1e1d00 */
[----:B------:R-:W-:-:S02]  /*f540*/  VIADD R41, R21, 0x410 ;  /* 0x0000041015297836 */ /* 0x000fc40000000000 */
[----:B------:R-:W-:-:S03]  /*f550*/  VIADD R40, R22, -UR47 ;  /* 0x8000002f16287c36 */ /* 0x000fc60008000000 */
[----:B------:R-:W-:-:S05]  /*f560*/  LEA R41, R20, R41, 0x18 ;  /* 0x0000002914297211 */ /* 0x000fca00078ec0ff */
[----:B------:R-:W-:-:S05]  /*f570*/  IMAD R40, R40, 0x4, R41 ;  /* 0x0000000428287824 */ /* 0x000fca00078e0229 */
[----:B------:R-:W2:Y:S04]  /*f580*/  LDS R41, [R40] ;  /* 0x0000000028297984 */ /* 0x000ea80000000800 */
[----:B------:R-:W3:Y:S04]  /*f590*/  LDS R42, [R40+0x8] ;  /* 0x00000800282a7984 */ /* 0x000ee80000000800 */
[----:B------:R-:W4:Y:S04]  /*f5a0*/  LDS R44, [R40+0x10] ;  /* 0x00001000282c7984 */ /* 0x000f280000000800 */
[----:B------:R-:W5:Y:S01]  /*f5b0*/  LDS R45, [R40+0x18] ;  /* 0x00001800282d7984 */ /* 0x000f620000000800 */
[----:B------:R-:W-:-:S02]  /*f5c0*/  VIADD R22, R22, 0x8 ;  /* 0x0000000816167836 */ /* 0x000fc40000000000 */
        /* <DEDUP_REMOVED lines=15> */
[----:B------:R-:W-:-:S07]  /*f6c0*/  FFMA.FTZ R11, R35, R45, R44 ;  /* 0x0000002d230b7223 */ /* 0x000fce000001002c */
.L_x_2458:
[----:B------:R-:W-:Y:S05]  /*f6d0*/  BSYNC.RECONVERGENT B2 ;  /* 0x0000000000027941 */ /* 0x000fea0003800200 */
.L_x_2457:
[----:B------:R-:W-:Y:S05]  /*f6e0*/  @!P1 BRA `(.L_x_2446) ;  /* 0x00000000009c9947 */ /* 0x000fea0003800000 */
[----:B------:R-:W-:Y:S01]  /*f6f0*/  ISETP.NE.AND P1, PT, R46, 0x1, PT ;  /* 0x000000012e00780c */ /* 0x000fe20003f25270 */
[----:B------:R-:W-:Y:S01]  /*f700*/  BSSY.RECONVERGENT B2, `(.L_x_2459) ;  /* 0x0000018000027945 */ /* 0x000fe20003800200 */
[----:B------:R-:W-:-:S11]  /*f710*/  LOP3.LUT P0, RZ, R23, 0x2, RZ, 0xc0, !PT ;  /* 0x0000000217ff7812 */ /* 0x000fd6000780c0ff */
[----:B------:R-:W-:Y:S05]  /*f720*/  @!P1 BRA `(.L_x_2460) ;  /* 0x0000000000549947 */ /* 0x000fea0003800000 */
[----:B------:R-:W-:-:S04]  /*f730*/  IMAD R25, R22, 0x70, RZ ;  /* 0x0000007016197824 */ /* 0x000fc800078e02ff */
[C---:B------:R-:W-:Y:S02]  /*f740*/  VIADD R27, R25.reuse, 0xe0 ;  /* 0x000000e0191b7836 */ /* 0x040fe40000000000 */
[----:B------:R-:W-:-:S04]  /*f750*/  IMAD.WIDE.U32 R24, R25, 0x4, R14 ;  /* 0x0000000419187825 */ /* 0x000fc800078e000e */
[----:B------:R-:W-:Y:S01]  /*f760*/  IMAD.WIDE.U32 R26, R27, 0x4, R14 ;  /* 0x000000041b1a7825 */ /* 0x000fe200078e000e */
[----:B------:R-:W2:Y:S04]  /*f770*/  LDG.E.128 R28, desc[UR36][R24.64] ;  /* 0x00000024181c7981 */ /* 0x000ea8000c1e1d00 */
[----:B------:R-:W3:Y:S01]  /*f780*/  LDG.E.128 R36, desc[UR36][R26.64] ;  /* 0x000000241a247981 */ /* 0x000ee2000c1e1d00 */
[----:B------:R-:W-:Y:S02]  /*f790*/  VIADD R33, R21, 0x410 ;  /* 0x0000041015217836 */ /* 0x000fe40000000000 */
[C---:B------:R-:W-:Y:S02]  /*f7a0*/  VIADD R23, R22.reuse, -UR47 ;  /* 0x8000002f16177c36 */ /* 0x040fe40008000000 */
[----:B------:R-:W-:Y:S01]  /*f7b0*/  VIADD R22, R22, 0x4 ;  /* 0x0000000416167836 */ /* 0x000fe20000000000 */
[----:B------:R-:W-:-:S05]  /*f7c0*/  LEA R32, R20, R33, 0x18 ;  /* 0x0000002114207211 */ /* 0x000fca00078ec0ff */
[----:B------:R-:W-:-:S05]  /*f7d0*/  IMAD R23, R23, 0x4, R32 ;  /* 0x0000000417177824 */ /* 0x000fca00078e0220 */
[----:B------:R-:W2:Y:S04]  /*f7e0*/  LDS R32, [R23] ;  /* 0x0000000017207984 */ /* 0x000ea80000000800 */
[----:B------:R-:W3:Y:S01]  /*f7f0*/  LDS R34, [R23+0x8] ;  /* 0x0000080017227984 */ /* 0x000ee20000000800 */
[-C--:B--2---:R-:W-:Y:S01]  /*f800*/  FFMA.FTZ R33, R28, R32.reuse, R8 ;  /* 0x000000201c217223 */ /* 0x084fe20000010008 */
[-C--:B------:R-:W-:Y:S01]  /*f810*/  FFMA.FTZ R28, R29, R32.reuse, R9 ;  /* 0x000000201d1c7223 */ /* 0x080fe20000010009 */
[-C--:B------:R-:W-:Y:S01]  /*f820*/  FFMA.FTZ R29, R30, R32.reuse, R10 ;  /* 0x000000201e1d7223 */ /* 0x080fe2000001000a */
[----:B------:R-:W-:Y:S01]  /*f830*/  FFMA.FTZ R32, R31, R32, R11 ;  /* 0x000000201f207223 */ /* 0x000fe2000001000b */
[-C--:B---3--:R-:W-:Y:S01]  /*f840*/  FFMA.FTZ R8, R36, R34.reuse, R33 ;  /* 0x0000002224087223 */ /* 0x088fe20000010021 */
[-C--:B------:R-:W-:Y:S01]  /*f850*/  FFMA.FTZ R9, R37, R34.reuse, R28 ;  /* 0x0000002225097223 */ /* 0x080fe2000001001c */
[-C--:B------:R-:W-:Y:S01]  /*f860*/  FFMA.FTZ R10, R38, R34.reuse, R29 ;  /* 0x00000022260a7223 */ /* 0x080fe2000001001d */
[----:B------:R-:W-:-:S07]  /*f870*/  FFMA.FTZ R11, R39, R34, R32 ;  /* 0x00000022270b7223 */ /* 0x000fce0000010020 */
.L_x_2460:
[----:B------:R-:W-:Y:S05]  /*f880*/  BSYNC.RECONVERGENT B2 ;  /* 0x0000000000027941 */ /* 0x000fea0003800200 */
.L_x_2459:
[----:B------:R-:W-:Y:S05]  /*f890*/  @P0 BRA `(.L_x_2446) ;  /* 0x0000000000300947 */ /* 0x000fea0003800000 */
[----:B------:R-:W-:-:S04]  /*f8a0*/  IMAD R25, R22, 0x70, RZ ;  /* 0x0000007016197824 */ /* 0x000fc800078e02ff */
[----:B------:R-:W-:-:S06]  /*f8b0*/  IMAD.WIDE.U32 R24, R25, 0x4, R14 ;  /* 0x0000000419187825 */ /* 0x000fcc00078e000e */
[----:B------:R-:W2:Y:S01]  /*f8c0*/  LDG.E.128 R24, desc[UR36][R24.64] ;  /* 0x0000002418187981 */ /* 0x000ea2000c1e1d00 */
[----:B------:R-:W-:Y:S02]  /*f8d0*/  VIADD R23, R21, 0x410 ;  /* 0x0000041015177836 */ /* 0x000fe40000000000 */
[----:B------:R-:W-:-:S03]  /*f8e0*/  VIADD R21, R22, -UR47 ;  /* 0x8000002f16157c36 */ /* 0x000fc60008000000 */
[----:B------:R-:W-:-:S05]  /*f8f0*/  LEA R20, R20, R23, 0x18 ;  /* 0x0000001714147211 */ /* 0x000fca00078ec0ff */
[----:B------:R-:W-:-:S06]  /*f900*/  IMAD R21, R21, 0x4, R20 ;  /* 0x0000000415157824 */ /* 0x000fcc00078e0214 */
[----:B------:R-:W2:Y:S02]  /*f910*/  LDS R21, [R21] ;  /* 0x0000000015157984 */ /* 0x000ea40000000800 */
[-C--:B--2---:R-:W-:Y:S01]  /*f920*/  FFMA.FTZ R8, R24, R21.reuse, R8 ;  /* 0x0000001518087223 */ /* 0x084fe20000010008 */
[-C--:B------:R-:W-:Y:S01]  /*f930*/  FFMA.FTZ R9, R25, R21.reuse, R9 ;  /* 0x0000001519097223 */ /* 0x080fe20000010009 */
[-C--:B------:R-:W-:Y:S01]  /*f940*/  FFMA.FTZ R10, R26, R21.reuse, R10 ;  /* 0x000000151a0a7223 */ /* 0x080fe2000001000a */
[----:B------:R-:W-:-:S07]  /*f950*/  FFMA.FTZ R11, R27, R21, R11 ;  /* 0x000000151b0b7223 */ /* 0x000fce000001000b */
.L_x_2446:
[----:B------:R-:W-:Y:S05]  /*f960*/  BSYNC.RECONVERGENT B1 ;  /* 0x0000000000017941 */ /* 0x000fea0003800200 */
.L_x_2445:
[----:B------:R-:W-:Y:S01]  /*f970*/  ISETP.GE.AND P0, PT, R19, UR45, PT ;  /* 0x0000002d13007c0c */ /* 0x000fe2000bf06270 */
[----:B------:R-:W-:-:S12]  /*f980*/  BSSY.RECONVERGENT B1, `(.L_x_2461) ;  /* 0x00000d4000017945 */ /* 0x000fd80003800200 */
[----:B------:R-:W-:Y:S05]  /*f990*/  @P0 BRA `(.L_x_2462) ;  /* 0x0000000c00480947 */ /* 0x000fea0003800000 */
[----:B------:R-:W3:Y:S01]  /*f9a0*/  LDCU UR5, c[0x0][0x3f8] ;  /* 0x00007f00ff0577ac */ /* 0x000ee20008000800 */
[----:B------:R-:W-:Y:S01]  /*f9b0*/  VIADD R24, R19, 0x2 ;  /* 0x0000000213187836 */ /* 0x000fe20000000000 */
[----:B-12---:R-:W1:Y:S01]  /*f9c0*/  LDC.64 R20, c[0x0][0x458] ;  /* 0x00011600ff147b82 */ /* 0x006e620000000a00 */
[----:B------:R-:W-:Y:S01]  /*f9d0*/  BSSY.RECONVERGENT B2, `(.L_x_2463) ;  /* 0x000004a000027945 */ /* 0x000fe20003800200 */
[----:B------:R-:W-:Y:S02]  /*f9e0*/  ULOP3.LUT UR7, URZ, UR47, URZ, 0x33, !UPT ;  /* 0x0000002fff077292 */ /* 0x000fe4000f8e33ff */
[----:B------:R-:W-:-:S04]  /*f9f0*/  VIMNMX R23, PT, PT, R24, UR45, !PT ;  /* 0x0000002d18177c48 */ /* 0x000fc8000ffe0100 */
[----:B------:R-:W-:-:S04]  /*fa00*/  IADD3 R25, PT, PT, -R0, UR7, R23 ;  /* 0x0000000700197c10 */ /* 0x000fc8000fffe117 */
[----:B------:R-:W-:Y:S01]  /*fa10*/  LOP3.LUT P0, RZ, R25, 0x2, RZ, 0xc0, !PT ;  /* 0x0000000219ff7812 */ /* 0x000fe2000780c0ff */
[----:B---3--:R-:W-:-:S06]  /*fa20*/  UIMAD UR5, UR38, UR5, UR14 ;  /* 0x00000005260572a4 */ /* 0x008fcc000f8e020e */
[----:B------:R-:W-:-:S04]  /*fa30*/  IMAD.U32 R22, RZ, RZ, UR5 ;  /* 0x00000005ff167e24 */ /* 0x000fc8000f8e00ff */
[----:B------:R-:W-:Y:S02]  /*fa40*/  IMAD R23, R22, 0x70, R17 ;  /* 0x0000007016177824 */ /* 0x000fe400078e0211 */
[----:B------:R-:W-:Y:S02]  /*fa50*/  IMAD.MOV.U32 R22, RZ, RZ, R19 ;  /* 0x000000ffff167224 */ /* 0x000fe400078e0013 */
[----:B-1----:R-:W-:Y:S01]  /*fa60*/  IMAD.WIDE R20, R23, 0x4, R20 ;  /* 0x0000000417147825 */ /* 0x002fe200078e0214 */
[----:B------:R-:W-:Y:S06]  /*fa70*/  @P0 BRA `(.L_x_2464) ;  /* 0x0000000000fc0947 */ /* 0x000fec0003800000 */
        /* <DEDUP_REMOVED lines=58> */
.L_x_2465:
[C---:B---3-5:R-:W-:Y:S01]  /*fe20*/  FFMA.FTZ R8, R27.reuse, R28, R8 ;  /* 0x0000001c1b087223 */ /* 0x068fe20000010008 */
[C---:B------:R-:W-:Y:S01]  /*fe30*/  FFMA.FTZ R9, R27.reuse, R29, R9 ;  /* 0x0000001d1b097223 */ /* 0x040fe20000010009 */
[C---:B------:R-:W-:Y:S01]  /*fe40*/  FFMA.FTZ R10, R27.reuse, R30, R10 ;  /* 0x0000001e1b0a7223 */ /* 0x040fe2000001000a */
[----:B------:R-:W-:Y:S01]  /*fe50*/  FFMA.FTZ R11, R27, R31, R11 ;  /* 0x0000001f1b0b7223 */ /* 0x000fe2000001000b */
[----:B-1----:R-:W-:-:S07]  /*fe60*/  IMAD.MOV.U32 R22, RZ, RZ, R24 ;  /* 0x000000ffff167224 */ /* 0x002fce00078e0018 */
.L_x_2464:
[----:B------:R-:W-:Y:S05]  /*fe70*/  BSYNC.RECONVERGENT B2 ;  /* 0x0000000000027941 */ /* 0x000fea0003800200 */
.L_x_2463:
[----:B------:R-:W-:-:S13]  /*fe80*/  ISETP.GE.U32.AND P0, PT, R25, 0x2, PT ;  /* 0x000000021900780c */ /* 0x000fda0003f06070 */
[----:B------:R-:W-:Y:S05]  /*fe90*/  @!P0 BRA `(.L_x_2462) ;  /* 0x0000000800088947 */ /* 0x000fea0003800000 */
[----:B------:R-:W1:Y:S01]  /*fea0*/  S2R R24, SR_CgaCtaId ;  /* 0x0000000000187919 */ /* 0x000e620000008800 */
[----:B------:R-:W-:Y:S01]  /*feb0*/  MOV R19, 0x400 ;  /* 0x0000040000137802 */ /* 0x000fe20000000f00 */
[----:B------:R-:W-:Y:S01]  /*fec0*/  USHF.L.U32 UR5, UR47, 0x2, URZ ;  /* 0x000000022f057899 */ /* 0x000fe200080006ff */
[----:B------:R-:W-:-:S03]  /*fed0*/  IMAD R25, R22, 0x70, RZ ;  /* 0x0000007016197824 */ /* 0x000fc600078e02ff */
[----:B------:R-:W-:Y:S02]  /*fee0*/  VIADD R23, R19, 0x410 ;  /* 0x0000041013177836 */ /* 0x000fe40000000000 */
[----:B------:R-:W-:-:S03]  /*fef0*/  LEA R19, R22, -UR5, 0x2 ;  /* 0x8000000516137c11 */ /* 0x000fc6000f8e10ff */
[----:B-1----:R-:W-:Y:S01]  /*ff00*/  LEA R26, R24, R23, 0x18 ;  /* 0x00000017181a7211 */ /* 0x002fe200078ec0ff */
[----:B------:R-:W-:-:S03]  /*ff10*/  VIADD R24, R22, 0x2 ;  /* 0x0000000216187836 */ /* 0x000fc60000000000 */
[----:B------:R-:W-:-:S07]  /*ff20*/  IADD3 R19, PT, PT, R19, 0x8, R26 ;  /* 0x0000000813137810 */ /* 0x000fce0007ffe01a */
.L_x_2472:
[----:B------:R-:W1:Y:S01]  /*ff30*/  LDC R41, c[0x0][0x3f4] ;  /* 0x0000fd00ff297b82 */ /* 0x000e620000000800 */
[----:B------:R-:W-:Y:S01]  /*ff40*/  VIADD R26, R24, 0xfffffffe ;  /* 0xfffffffe181a7836 */ /* 0x000fe20000000000 */
[----:B------:R-:W-:Y:S04]  /*ff50*/  BSSY.RECONVERGENT B2, `(.L_x_2466) ;  /* 0x0000037000027945 */ /* 0x000fe80003800200 */
        /* <DEDUP_REMOVED lines=23> */
[----:B------:R2:W3:Y:S02]  /*100d0*/  LDS R27, [R19+-0x8] ;  /* 0xfffff800131b7984 */ /* 0x0004e40000000800 */
[----:B------:R-:W-:Y:S01]  /*100e0*/  @!P1 IMAD.MOV R22, RZ, RZ, -R22 ;  /* 0x000000ffff169224 */ /* 0x000fe200078e0a16 */
[----:B------:R-:W-:-:S05]  /*100f0*/  @!P2 LOP3.LUT R22, RZ, R41, RZ, 0x33, !PT ;  /* 0x00000029ff16a212 */ /* 0x000fca00078e33ff */
[----:B------:R-:W-:-:S04]  /*10100*/  IMAD R23, R22, 0x70, RZ ;  /* 0x0000007016177824 */ /* 0x000fc800078e02ff */
[----:B------:R-:W-:-:S05]  /*10110*/  IMAD.WIDE.U32 R22, R23, 0x4, R14 ;  /* 0x0000000417167825 */ /* 0x000fca00078e000e */
[----:B------:R2:W5:Y:S01]  /*10120*/  LDG.E.128 R28, desc[UR36][R22.64] ;  /* 0x00000024161c7981 */ /* 0x000562000c1e1d00 */
[----:B-1----:R-:W-:-:S09]  /*10130*/  UISETP.NE.AND UP0, UPT, UR5, URZ, UPT ;  /* 0x000000ff0500728c */ /* 0x002fd2000bf05270 */
[----:B--2---:R-:W-:Y:S05]  /*10140*/  BRA.U UP0, `(.L_x_2468) ;  /* 0x00000001004c7547 */ /* 0x004fea000b800000 */
        /* <DEDUP_REMOVED lines=19> */
.L_x_2468:
[C---:B---3-5:R-:W-:Y:S01]  /*10280*/  FFMA.FTZ R8, R27.reuse, R28, R8 ;  /* 0x0000001c1b087223 */ /* 0x068fe20000010008 */
[C---:B------:R-:W-:Y:S01]  /*10290*/  FFMA.FTZ R9, R27.reuse, R29, R9 ;  /* 0x0000001d1b097223 */ /* 0x040fe20000010009 */
[C---:B------:R-:W-:Y:S01]  /*102a0*/  FFMA.FTZ R10, R27.reuse, R30, R10 ;  /* 0x0000001e1b0a7223 */ /* 0x040fe2000001000a */
[----:B------:R-:W-:-:S07]  /*102b0*/  FFMA.FTZ R11, R27, R31, R11 ;  /* 0x0000001f1b0b7223 */ /* 0x000fce000001000b */
.L_x_2467:
[----:B------:R-:W-:Y:S05]  /*102c0*/  BSYNC.RECONVERGENT B2 ;  /* 0x0000000000027941 */ /* 0x000fea0003800200 */
.L_x_2466:
[----:B------:R-:W-:Y:S01]  /*102d0*/  ISETP.GE.AND P0, PT, R24, R41, PT ;  /* 0x000000291800720c */ /* 0x000fe20003f06270 */
[----:B------:R-:W-:-:S12]  /*102e0*/  BSSY.RECONVERGENT B2, `(.L_x_2469) ;  /* 0x0000037000027945 */ /* 0x000fd80003800200 */
[----:B------:R-:W-:Y:S05]  /*102f0*/  @!P0 BRA `(.L_x_2470) ;  /* 0x0000000000d48947 */ /* 0x000fea0003800000 */
[----:B------:R-:W-:Y:S01]  /*10300*/  IABS R27, R41 ;  /* 0x00000029001b7213 */ /* 0x000fe20000000000 */
[----:B------:R-:W2:Y:S01]  /*10310*/  LDCU UR5, c[0x0][0x40c] ;  /* 0x00008180ff0577ac */ /* 0x000ea20008000800 */
[----:B-1----:R-:W-:Y:S02]  /*10320*/  IABS R30, R24 ;  /* 0x00000018001e7213 */ /* 0x002fe40000000000 */
        /* <DEDUP_REMOVED lines=18> */
[----:B------:R1:W3:Y:S02]  /*10450*/  LDS R27, [R19] ;  /* 0x00000000131b7984 */ /* 0x0002e40000000800 */
[----:B------:R-:W-:Y:S01]  /*10460*/  @!P1 IMAD.MOV R22, RZ, RZ, -R22 ;  /* 0x000000ffff169224 */ /* 0x000fe200078e0a16 */
[----:B------:R-:W-:-:S05]  /*10470*/  @!P2 LOP3.LUT R22, RZ, R41, RZ, 0x33, !PT ;  /* 0x00000029ff16a212 */ /* 0x000fca00078e33ff */
[----:B------:R-:W-:-:S04]  /*10480*/  IMAD R23, R22, 0x70, RZ ;  /* 0x0000007016177824 */ /* 0x000fc800078e02ff */
[----:B------:R-:W-:-:S05]  /*10490*/  IMAD.WIDE.U32 R22, R23, 0x4, R14 ;  /* 0x0000000417167825 */ /* 0x000fca00078e000e */
[----:B------:R1:W5:Y:S01]  /*104a0*/  LDG.E.128 R28, desc[UR36][R22.64] ;  /* 0x00000024161c7981 */ /* 0x000362000c1e1d00 */
        /* <DEDUP_REMOVED lines=22> */
.L_x_2471:
[C---:B---3-5:R-:W-:Y:S01]  /*10610*/  FFMA.FTZ R8, R27.reuse, R28, R8 ;  /* 0x0000001c1b087223 */ /* 0x068fe20000010008 */
[C---:B------:R-:W-:Y:S01]  /*10620*/  FFMA.FTZ R9, R27.reuse, R29, R9 ;  /* 0x0000001d1b097223 */ /* 0x040fe20000010009 */
[C---:B------:R-:W-:Y:S01]  /*10630*/  FFMA.FTZ R10, R27.reuse, R30, R10 ;  /* 0x0000001e1b0a7223 */ /* 0x040fe2000001000a */
[----:B------:R-:W-:-:S07]  /*10640*/  FFMA.FTZ R11, R27, R31, R11 ;  /* 0x0000001f1b0b7223 */ /* 0x000fce000001000b */
.L_x_2470:
[----:B------:R-:W-:Y:S05]  /*10650*/  BSYNC.RECONVERGENT B2 ;  /* 0x0000000000027941 */ /* 0x000fea0003800200 */
.L_x_2469:
[C---:B-1----:R-:W-:Y:S02]  /*10660*/  VIADD R22, R24.reuse, 0x2 ;  /* 0x0000000218167836 */ /* 0x042fe40000000000 */
[----:B------:R-:W-:Y:S02]  /*10670*/  VIADD R24, R24, 0x4 ;  /* 0x0000000418187836 */ /* 0x000fe40000000000 */
[----:B------:R-:W-:Y:S01]  /*10680*/  VIADD R25, R25, 0x1c0 ;  /* 0x000001c019197836 */ /* 0x000fe20000000000 */
[----:B------:R-:W-:Y:S01]  /*10690*/  ISETP.GE.AND P0, PT, R22, UR45, PT ;  /* 0x0000002d16007c0c */ /* 0x000fe2000bf06270 */
[----:B------:R-:W-:-:S12]  /*106a0*/  VIADD R19, R19, 0x10 ;  /* 0x0000001013137836 */ /* 0x000fd80000000000 */
[----:B------:R-:W-:Y:S05]  /*106b0*/  @!P0 BRA `(.L_x_2472) ;  /* 0xfffffff8001c8947 */ /* 0x000fea000383ffff */
.L_x_2462:
[----:B------:R-:W-:Y:S05]  /*106c0*/  BSYNC.RECONVERGENT B1 ;  /* 0x0000000000017941 */ /* 0x000fea0003800200 */
.L_x_2461:
[----:B------:R-:W-:-:S13]  /*106d0*/  ISETP.NE.AND P0, PT, R0, UR4, PT ;  /* 0x0000000400007c0c */ /* 0x000fda000bf05270 */
[----:B------:R-:W-:Y:S05]  /*106e0*/  @P0 BRA `(.L_x_2444) ;  /* 0x0000000000940947 */ /* 0x000fea0003800000 */
[----:B------:R-:W-:Y:S01]  /*106f0*/  UMOV UR5, 0x70 ;  /* 0x0000007000057882 */ /* 0x000fe20000000000 */
[----:B------:R-:W3:Y:S01]  /*10700*/  LDS R19, [UR6+-0x4] ;  /* 0xfffffc06ff137984 */ /* 0x000ee20008000800 */
[----:B------:R-:W-:-:S06]  /*10710*/  UIMAD UR5, UR44, UR5, -0x70 ;  /* 0xffffff902c0574a4 */ /* 0x000fcc000f8e0205 */
[----:B------:R-:W-:-:S04]  /*10720*/  IMAD.U32 R15, RZ, RZ, UR5 ;  /* 0x00000005ff0f7e24 */ /* 0x000fc8000f8e00ff */
[----:B------:R-:W-:Y:S01]  /*10730*/  IMAD.WIDE R14, R15, 0x4, R12 ;  /* 0x000000040f0e7825 */ /* 0x000fe200078e020c */
[----:B------:R-:W4:Y:S04]  /*10740*/  LDCU UR5, c[0x0][0x40c] ;  /* 0x00008180ff0577ac */ /* 0x000f280008000800 */
[----:B-12---:R1:W5:Y:S01]  /*10750*/  LDG.E.128 R20, desc[UR36][R14.64] ;  /* 0x000000240e147981 */ /* 0x006362000c1e1d00 */
[----:B----4-:R-:W-:-:S09]  /*10760*/  UISETP.NE.AND UP0, UPT, UR5, URZ, UPT ;  /* 0x000000ff0500728c */ /* 0x010fd2000bf05270 */
[----:B-1----:R-:W-:Y:S05]  /*10770*/  BRA.U UP0, `(.L_x_2473) ;  /* 0x0000000100607547 */ /* 0x002fea000b800000 */
[----:B------:R-:W1:Y:S02]  /*10780*/  LDCU.64 UR8, c[0x0][0x460] ;  /* 0x00008c00ff0877ac */ /* 0x000e640008000a00 */
[----:B-1----:R-:W-:-:S04]  /*10790*/  ISETP.NE.U32.AND P0, PT, RZ, UR8, PT ;  /* 0x00000008ff007c0c */ /* 0x002fc8000bf05070 */
[----:B------:R-:W-:-:S13]  /*107a0*/  ISETP.NE.AND.EX P0, PT, RZ, UR9, PT, P0 ;  /* 0x00000009ff007c0c */ /* 0x000fda000bf05300 */
[----:B------:R-:W-:Y:S01]  /*107b0*/  VOTEU.ANY UP0, P0 ;  /* 0x0000000000ff7886 */ /* 0x000fe20000000100 */
[----:B------:R-:W-:-:S04]  /*107c0*/  PLOP3.LUT P0, PT, PT, PT, UP0, 0x80, 0x8 ;  /* 0x000000000008781c */ /* 0x000fc80003f0f008 */
[----:B------:R-:W1:Y:S09]  /*107d0*/  @UP0 LDCU UR5, c[0x0][0x3f8] ;  /* 0x00007f00ff0507ac */ /* 0x000e720008000800 */
[----:B------:R-:W2:Y:S01]  /*107e0*/  @P0 LDC.64 R14, c[0x0][0x458] ;  /* 0x00011600ff0e0b82 */ /* 0x000ea20000000a00 */
[----:B-1----:R-:W-:-:S06]  /*107f0*/  @UP0 UIMAD UR5, UR38, UR5, UR14 ;  /* 0x00000005260502a4 */ /* 0x002fcc000f8e020e */
[----:B------:R-:W-:-:S04]  /*10800*/  IMAD.U32 R0, RZ, RZ, UR5 ;  /* 0x00000005ff007e24 */ /* 0x000fc8000f8e00ff */
[----:B------:R-:W-:-:S04]  /*10810*/  @P0 IMAD R25, R0, 0x70, R17 ;  /* 0x0000007000190824 */ /* 0x000fc800078e0211 */
[----:B--2---:R-:W-:-:S05]  /*10820*/  @P0 IMAD.WIDE R14, R25, 0x4, R14 ;  /* 0x00000004190e0825 */ /* 0x004fca00078e020e */
        /* <DEDUP_REMOVED lines=13> */
.L_x_2473:
[C---:B---3-5:R-:W-:Y:S01]  /*10900*/  FFMA.FTZ R8, R19.reuse, R20, R8 ;  /* 0x0000001413087223 */ /* 0x068fe20000010008 */
[C---:B------:R-:W-:Y:S01]  /*10910*/  FFMA.FTZ R9, R19.reuse, R21, R9 ;  /* 0x0000001513097223 */ /* 0x040fe20000010009 */
[C---:B------:R-:W-:Y:S01]  /*10920*/  FFMA.FTZ R10, R19.reuse, R22, R10 ;  /* 0x00000016130a7223 */ /* 0x040fe2000001000a */
[----:B------:R-:W-:-:S07]  /*10930*/  FFMA.FTZ R11, R19, R23, R11 ;  /* 0x00000017130b7223 */ /* 0x000fce000001000b */
.L_x_2444:
[----:B------:R-:W-:Y:S05]  /*10940*/  BSYNC.RECONVERGENT B0 ;  /* 0x0000000000007941 */ /* 0x000fea0003800200 */
.L_x_2443:
[----:B------:R-:W-:Y:S01]  /*10950*/  BAR.SYNC.DEFER_BLOCKING 0x0 ;  /* 0x0000000000007b1d */ /* 0x000fe20000010000 */
[----:B------:R-:W-:-:S13]  /*10960*/  ISETP.GT.U32.AND P0, PT, R17, 0x6f, PT ;  /* 0x0000006f1100780c */ /* 0x000fda0003f04070 */
[----:B------:R-:W-:Y:S05]  /*10970*/  @P0 EXIT ;  /* 0x000000000000094d */ /* 0x000fea0003800000 */
[----:B------:R-:W3:Y:S01]  /*10980*/  S2UR UR5, SR_CgaCtaId ;  /* 0x00000000000579c3 */ /* 0x000ee20000008800 */
[----:B------:R-:W-:Y:S01]  /*10990*/  UMOV UR4, 0x400 ;  /* 0x0000040000047882 */ /* 0x000fe20000000000 */
[C---:B------:R-:W-:Y:S01]  /*109a0*/  LOP3.LUT R0, R3.reuse, 0x3e0, RZ, 0xc0, !PT ;  /* 0x000003e003007812 */ /* 0x040fe200078ec0ff */
[----:B------:R-:W-:Y:S01]  /*109b0*/  UIADD3 UR4, UPT, UPT, UR4, 0x410, URZ ;  /* 0x0000041004047890 */ /* 0x000fe2000fffe0ff */
[----:B------:R-:W-:Y:S02]  /*109c0*/  ISETP.GT.U32.AND P1, PT, R3, 0x1f, PT ;  /* 0x0000001f0300780c */ /* 0x000fe40003f24070 */
[----:B------:R-:W-:Y:S01]  /*109d0*/  ISETP.NE.AND P0, PT, R0, 0x20, PT ;  /* 0x000000200000780c */ /* 0x000fe20003f05270 */
[----:B---3--:R-:W-:-:S06]  /*109e0*/  ULEA UR4, UR5, UR4, 0x18 ;  /* 0x0000000405047291 */ /* 0x008fcc000f8ec0ff */
[----:B------:R-:W-:-:S06]  /*109f0*/  LEA R0, R17, UR4, 0x2 ;  /* 0x0000000411007c11 */ /* 0x000fcc000f8e10ff */
[----:B------:R3:W-:Y:S01]  /*10a00*/  @!P0 STS.128 [R0], R8 ;  /* 0x0000000800008388 */ /* 0x0007e20000000c00 */
[----:B------:R-:W-:Y:S06]  /*10a10*/  BAR.SYNC.DEFER_BLOCKING 0x0 ;  /* 0x0000000000007b1d */ /* 0x000fec0000010000 */
[----:B0-----:R3:W0:Y:S02]  /*10a20*/  @!P1 LDS.128 R4, [R0] ;  /* 0x0000000000049984 */ /* 0x0016240000000c00 */
        /* <DEDUP_REMOVED lines=24> */
[----:B------:R-:W-:Y:S01]  /*10bb0*/  IMAD.U32 R2, R0, 0x10000, RZ ;  /* 0x0001000000027824 */ /* 0x000fe200078e00ff */
[----:B------:R-:W-:-:S04]  /*10bc0*/  PRMT R0, R3, 0x7710, RZ ;  /* 0x0000771003007816 */ /* 0x000fc800000000ff */
        /* <DEDUP_REMOVED lines=14> */
.L_x_2474:
[----:B------:R-:W0:Y:S01]  /*10cb0*/  LDC.64 R2, c[0x0][0x380] ;  /* 0x0000e000ff027b82 */ /* 0x000e220000000a00 */
[----:B------:R-:W-:-:S04]  /*10cc0*/  IMAD.IADD R17, R18, 0x1, R17 ;  /* 0x0000000112117824 */ /* 0x000fc800078e0211 */
[----:B0-----:R-:W-:-:S05]  /*10cd0*/  IMAD.WIDE R2, R17, 0x4, R2 ;  /* 0x0000000411027825 */ /* 0x001fca00078e0202 */
[----:B------:R-:W-:Y:S01]  /*10ce0*/  STG.E.128 desc[UR36][R2.64], R8 ;  /* 0x0000000802007986 */ /* 0x000fe2000c101d24 */
[----:B------:R-:W-:Y:S05]  /*10cf0*/  EXIT ;  /* 0x000000000000794d */ /* 0x000fea0003800000 */
.L_x_2277:
[----:B------:R-:W-:Y:S02]  /*10d00*/  IMAD.MOV.U32 R12, RZ, RZ, 0x10 ;  /* 0x00000010ff0c7424 */ /* 0x000fe400078e00ff */
[----:B------:R-:W-:Y:S02]  /*10d10*/  IMAD.MOV.U32 R11, RZ, RZ, 0x1f ;  /* 0x0000001fff0b7424 */ /* 0x000fe400078e00ff */
[----:B------:R-:W-:-:S07]  /*10d20*/  IMAD.MOV.U32 R15, RZ, RZ, -0x1 ;  /* 0xffffffffff0f7424 */ /* 0x000fce00078e00ff */
[----:B01----:R-:W-:Y:S05]  /*10d30*/  WARPSYNC.COLLECTIVE R15, `(.L_x_2475) ;  /* 0x000000000f087348 */ /* 0x003fea0003c00000 */
[----:B------:R2:W3:Y:S02]  /*10d40*/  SHFL.BFLY P6, R14, R13, R12, R11 ;  /* 0x0c00000c0d0e7389 */ /* 0x0004e400000c000b */
[----:B0123--:R-:W-:Y:S05]  /*10d50*/  ENDCOLLECTIVE ;  /* 0x000000000000791b */ /* 0x00ffea0003800000 */
.L_x_2475:
[----:B------:R-:W-:Y:S02]  /*10d60*/  IMAD.MOV.U32 R12, RZ, RZ, 0x8 ;  /* 0x00000008ff0c7424 */ /* 0x000fe400078e00ff */
[----:B------:R-:W-:-:S04]  /*10d70*/  FADD.FTZ R0, R13, R14 ;  /* 0x0000000e0d007221 */ /* 0x000fc80000010000 */
[----:B------:R-:W-:-:S07]  /*10d80*/  IMAD.MOV.U32 R13, RZ, RZ, R0 ;  /* 0x000000ffff0d7224 */ /* 0x000fce00078e0000 */
[----:B------:R-:W-:Y:S05]  /*10d90*/  WARPSYNC.COLLECTIVE R15, `(.L_x_2476) ;  /* 0x000000000f087348 */ /* 0x000fea0003c00000 */
[----:B------:R0:W1:Y:S02]  /*10da0*/  SHFL.BFLY P6, R14, R13, R12, R11 ;  /* 0x0c00000c0d0e7389 */ /* 0x00006400000c000b */
[----:B01----:R-:W-:Y:S05]  /*10db0*/  ENDCOLLECTIVE ;  /* 0x000000000000791b */ /* 0x003fea0003800000 */
.L_x_2476:
[----:B------:R-:W-:Y:S02]  /*10dc0*/  IMAD.MOV.U32 R12, RZ, RZ, 0x4 ;  /* 0x00000004ff0c7424 */ /* 0x000fe400078e00ff */
[----:B------:R-:W-:-:S04]  /*10dd0*/  FADD.FTZ R3, R0, R14 ;  /* 0x0000000e00037221 */ /* 0x000fc80000010000 */
[----:B------:R-:W-:-:S07]  /*10de0*/  IMAD.MOV.U32 R13, RZ, RZ, R3 ;  /* 0x000000ffff0d7224 */ /* 0x000fce00078e0003 */
[----:B------:R-:W-:Y:S05]  /*10df0*/  WARPSYNC.COLLECTIVE R15, `(.L_x_2477) ;  /* 0x000000000f087348 */ /* 0x000fea0003c00000 */
[----:B------:R0:W1:Y:S02]  /*10e00*/  SHFL.BFLY P6, R14, R13, R12, R11 ;  /* 0x0c00000c0d0e7389 */ /* 0x00006400000c000b */
[----:B01----:R-:W-:Y:S05]  /*10e10*/  ENDCOLLECTIVE ;  /* 0x000000000000791b */ /* 0x003fea0003800000 */
.L_x_2477:
[----:B------:R-:W-:Y:S02]  /*10e20*/  IMAD.MOV.U32 R12, RZ, RZ, 0x2 ;  /* 0x00000002ff0c7424 */ /* 0x000fe400078e00ff */
[----:B------:R-:W-:-:S04]  /*10e30*/  FADD.FTZ R4, R3, R14 ;  /* 0x0000000e03047221 */ /* 0x000fc80000010000 */
[----:B------:R-:W-:-:S07]  /*10e40*/  IMAD.MOV.U32 R13, RZ, RZ, R4 ;  /* 0x000000ffff0d7224 */ /* 0x000fce00078e0004 */
[----:B------:R-:W-:Y:S05]  /*10e50*/  WARPSYNC.COLLECTIVE R15, `(.L_x_2478) ;  /* 0x000000000f087348 */ /* 0x000fea0003c00000 */
[----:B------:R0:W1:Y:S02]  /*10e60*/  SHFL.BFLY P6, R14, R13, R12, R11 ;  /* 0x0c00000c0d0e7389 */ /* 0x00006400000c000b */
[----:B01----:R-:W-:Y:S05]  /*10e70*/  ENDCOLLECTIVE ;  /* 0x000000000000791b */ /* 0x003fea0003800000 */
.L_x_2478:
[----:B------:R-:W-:Y:S02]  /*10e80*/  IMAD.MOV.U32 R12, RZ, RZ, 0x1 ;  /* 0x00000001ff0c7424 */ /* 0x000fe400078e00ff */
[----:B------:R-:W-:-:S04]  /*10e90*/  FADD.FTZ R5, R4, R14 ;  /* 0x0000000e04057221 */ /* 0x000fc80000010000 */
[----:B------:R-:W-:-:S07]  /*10ea0*/  IMAD.MOV.U32 R13, RZ, RZ, R5 ;  /* 0x000000ffff0d7224 */ /* 0x000fce00078e0005 */
[----:B------:R-:W-:Y:S05]  /*10eb0*/  WARPSYNC.COLLECTIVE R15, `(.L_x_2479) ;  /* 0x000000000f087348 */ /* 0x000fea0003c00000 */
[----:B------:R0:W1:Y:S02]  /*10ec0*/  SHFL.BFLY P6, R14, R13, R12, R11 ;  /* 0x0c00000c0d0e7389 */ /* 0x00006400000c000b */
[----:B01----:R-:W-:Y:S05]  /*10ed0*/  ENDCOLLECTIVE ;  /* 0x000000000000791b */ /* 0x003fea0003800000 */
.L_x_2479:
[----:B------:R-:W-:Y:S05]  /*10ee0*/  BRA `(.L_x_2480) ;  /* 0xffffff1000707947 */ /* 0x000fea000383ffff */
.L_x_2400:
[----:B------:R-:W-:Y:S01]  /*10ef0*/  BSSY B0, `(.L_x_2481) ;  /* 0x0000007000007945 */ /* 0x000fe20003800000 */
[----:B------:R-:W-:Y:S02]  /*10f00*/  IMAD.MOV.U32 R12, RZ, RZ, 0x2 ;  /* 0x00000002ff0c7424 */ /* 0x000fe400078e00ff */
[----:B------:R-:W-:Y:S02]  /*10f10*/  IMAD.MOV.U32 R11, RZ, RZ, 0x1f ;  /* 0x0000001fff0b7424 */ /* 0x000fe400078e00ff */
[----:B-1234-:R-:W-:-:S07]  /*10f20*/  IMAD.MOV.U32 R15, RZ, RZ, -0x1 ;  /* 0xffffffffff0f7424 */ /* 0x01efce00078e00ff */
[----:B------:R-:W-:Y:S05]  /*10f30*/  WARPSYNC.COLLECTIVE R15, `(.L_x_2482) ;  /* 0x000000000f087348 */ /* 0x000fea0003c00000 */
[----:B------:R0:W1:Y:S02]  /*10f40*/  SHFL.BFLY P6, R14, R13, R12, R11 ;  /* 0x0c00000c0d0e7389 */ /* 0x00006400000c000b */
[----:B01----:R-:W-:Y:S05]  /*10f50*/  ENDCOLLECTIVE ;  /* 0x000000000000791b */ /* 0x003fea0003800000 */
.L_x_2482:
[----:B------:R-:W-:Y:S05]  /*10f60*/  BSYNC B0 ;  /* 0x0000000000007941 */ /* 0x000fea0003800000 */
.L_x_2481:
[----:B------:R-:W-:Y:S01]  /*10f70*/  FADD.FTZ R13, R13, R14 ;  /* 0x0000000e0d0d7221 */ /* 0x000fe20000010000 */
[----:B------:R-:W-:Y:S02]  /*10f80*/  IMAD.MOV.U32 R12, RZ, RZ, 0x1 ;  /* 0x00000001ff0c7424 */ /* 0x000fe400078e00ff */
[----:B------:R-:W-:Y:S02]  /*10f90*/  IMAD.MOV.U32 R11, RZ, RZ, 0x1f ;  /* 0x0000001fff0b7424 */ /* 0x000fe400078e00ff */
[----:B------:R-:W-:-:S07]  /*10fa0*/  IMAD.MOV.U32 R15, RZ, RZ, -0x1 ;  /* 0xffffffffff0f7424 */ /* 0x000fce00078e00ff */
[----:B------:R-:W-:Y:S05]  /*10fb0*/  WARPSYNC.COLLECTIVE R15, `(.L_x_2483) ;  /* 0x000000000f087348 */ /* 0x000fea0003c00000 */
[----:B------:R0:W1:Y:S02]  /*10fc0*/  SHFL.BFLY P6, R14, R13, R12, R11 ;  /* 0x0c00000c0d0e7389 */ /* 0x00006400000c000b */
[----:B01----:R-:W-:Y:S05]  /*10fd0*/  ENDCOLLECTIVE ;  /* 0x000000000000791b */ /* 0x003fea0003800000 */
.L_x_2483:
[----:B------:R-:W-:Y:S05]  /*10fe0*/  BRA `(.L_x_2484) ;  /* 0xffffff9c00c07947 */ /* 0x000fea000383ffff */
.L_x_2404:
[----:B------:R-:W-:Y:S01]  /*10ff0*/  BSSY B0, `(.L_x_2485) ;  /* 0x0000008000007945 */ /* 0x000fe20003800000 */
[----:B------:R-:W-:Y:S02]  /*11000*/  IMAD.MOV.U32 R13, RZ, RZ, R85 ;  /* 0x000000ffff0d7224 */ /* 0x000fe400078e0055 */
[----:B------:R-:W-:Y:S02]  /*11010*/  IMAD.MOV.U32 R12, RZ, RZ, 0x10 ;  /* 0x00000010ff0c7424 */ /* 0x000fe400078e00ff */
[----:B--2---:R-:W-:Y:S02]  /*11020*/  IMAD.MOV.U32 R11, RZ, RZ, 0x1f ;  /* 0x0000001fff0b7424 */ /* 0x004fe400078e00ff */
[----:B------:R-:W-:-:S07]  /*11030*/  IMAD.MOV.U32 R15, RZ, RZ, -0x1 ;  /* 0xffffffffff0f7424 */ /* 0x000fce00078e00ff */
[----:B---34-:R-:W-:Y:S05]  /*11040*/  WARPSYNC.COLLECTIVE R15, `(.L_x_2486) ;  /* 0x000000000f087348 */ /* 0x018fea0003c00000 */
[----:B------:R0:W1:Y:S02]  /*11050*/  SHFL.BFLY P6, R14, R13, R12, R11 ;  /* 0x0c00000c0d0e7389 */ /* 0x00006400000c000b */
[----:B01-34-:R-:W-:Y:S05]  /*11060*/  ENDCOLLECTIVE ;  /* 0x000000000000791b */ /* 0x01bfea0003800000 */
.L_x_2486:
[----:B------:R-:W-:Y:S05]  /*11070*/  BSYNC B0 ;  /* 0x0000000000007941 */ /* 0x000fea0003800000 */
.L_x_2485:
[----:B------:R-:W-:Y:S01]  /*11080*/  FMNMX.FTZ R13, R14, R85, !PT ;  /* 0x000000550e0d7209 */ /* 0x000fe20007810000 */
[----:B------:R-:W-:Y:S02]  /*11090*/  IMAD.MOV.U32 R12, RZ, RZ, 0x8 ;  /* 0x00000008ff0c7424 */ /* 0x000fe400078e00ff */
[----:B------:R-:W-:Y:S02]  /*110a0*/  IMAD.MOV.U32 R11, RZ, RZ, 0x1f ;  /* 0x0000001fff0b7424 */ /* 0x000fe400078e00ff */
[----:B------:R-:W-:-:S07]  /*110b0*/  IMAD.MOV.U32 R15, RZ, RZ, -0x1 ;  /* 0xffffffffff0f7424 */ /* 0x000fce00078e00ff */
[----:B------:R-:W-:Y:S05]  /*110c0*/  WARPSYNC.COLLECTIVE R15, `(.L_x_2487) ;  /* 0x000000000f087348 */ /* 0x000fea0003c00000 */
[----:B------:R0:W1:Y:S02]  /*110d0*/  SHFL.BFLY P6, R14, R13, R12, R11 ;  /* 0x0c00000c0d0e7389 */ /* 0x00006400000c000b */
[----:B01----:R-:W-:Y:S05]  /*110e0*/  ENDCOLLECTIVE ;  /* 0x000000000000791b */ /* 0x003fea0003800000 */
.L_x_2487:
[----:B------:R-:W-:Y:S01]  /*110f0*/  IMAD.MOV.U32 R12, RZ, RZ, 0x4 ;  /* 0x00000004ff0c7424 */ /* 0x000fe200078e00ff */
[----:B------:R-:W-:-:S05]  /*11100*/  FMNMX.FTZ R0, R13, R14, !PT ;  /* 0x0000000e0d007209 */ /* 0x000fca0007810000 */
[----:B------:R-:W-:-:S07]  /*11110*/  IMAD.MOV.U32 R13, RZ, RZ, R0 ;  /* 0x000000ffff0d7224 */ /* 0x000fce00078e0000 */
[----:B------:R-:W-:Y:S05]  /*11120*/  WARPSYNC.COLLECTIVE R15, `(.L_x_2488) ;  /* 0x000000000f087348 */ /* 0x000fea0003c00000 */
[----:B------:R0:W1:Y:S02]  /*11130*/  SHFL.BFLY P6, R14, R13, R12, R11 ;  /* 0x0c00000c0d0e7389 */ /* 0x00006400000c000b */
[----:B01----:R-:W-:Y:S05]  /*11140*/  ENDCOLLECTIVE ;  /* 0x000000000000791b */ /* 0x003fea0003800000 */
.L_x_2488:
[----:B------:R-:W-:Y:S05]  /*11150*/  BRA `(.L_x_2489) ;  /* 0xffffffa000087947 */ /* 0x000fea000383ffff */
.L_x_2490:
        /* <DEDUP_REMOVED lines=10> */
.L_x_4064:


//--------------------- .text._ZN4mmha33masked_multihead_attention_kernelItLi112ELi128ELi1ELi16ELi256ELb0ELb1EEEv26Multihead_attention_paramsIT_XT5_EE --------------------------
	.section	.text._ZN4mmha33masked_multihead_attention_kernelItLi112ELi128ELi1ELi16ELi256ELb0ELb1EEEv26Multihead_attention_paramsIT_XT5_EE,"ax",@progbits
	.align	128
        .global         _ZN4mmha33masked_multihead_attention_kernelItLi112ELi128ELi1ELi16ELi256ELb0ELb1EEEv26Multihead_attention_paramsIT_XT5_EE
        .type           _ZN4mmha33masked_multihead_attention_kernelItLi112ELi128ELi1ELi16ELi256ELb0ELb1EEEv26Multihead_attention_paramsIT_XT5_EE,@function
        .size           _ZN4mmha33masked_multihead_attention_kernelItLi112ELi128ELi1ELi16ELi256ELb0ELb1EEEv26Multihead_attention_paramsIT_XT5_EE,(.L_x_4065 - _ZN4mmha33masked_multihead_attention_kernelItLi112ELi128ELi1ELi16ELi256ELb0ELb1EEEv26Multihead_attention_paramsIT_XT5_EE)
        .other          _ZN4mmha33masked_multihead_attention_kernelItLi112ELi128ELi1ELi16ELi256ELb0ELb1EEEv26Multihead_attention_paramsIT_XT5_EE,@"STO_CUDA_ENTRY STV_DEFAULT"
_ZN4mmha33masked_multihead_attention_kernelItLi112ELi128ELi1ELi16ELi256ELb0ELb1EEEv26Multihead_attention_paramsIT_XT5_EE:
.text._ZN4mmha33masked_multihead_attention_kernelItLi112ELi128ELi1ELi16ELi256ELb0ELb1EEEv26Multihead_attention_paramsIT_XT5_EE:
        /* <DEDUP_REMOVED lines=12> */
.L_x_2491:
[----:B------:R-:W1:Y:S01]  /*00c0*/  LDC.64 R2, c[0x0][0x4a0] ;  /* 0x00012800ff027b82 */ /* 0x000e620000000a00 */
[----:B--2---:R-:W-:-:S07]  /*00d0*/  IABS R8, R23 ;  /* 0x0000001700087213 */ /* 0x004fce0000000000 */
[----:B------:R-:W2:Y:S08]  /*00e0*/  LDC R10, c[0x0][0x3f0] ;  /* 0x0000fc00ff0a7b82 */ /* 0x000eb00000000800 */
[----:B------:R-:W3:Y:S01]  /*00f0*/  LDC R14, c[0x0][0x3f4] ;  /* 0x0000fd00ff0e7b82 */ /* 0x000ee20000000800 */
[----:B-1----:R-:W-:Y:S01]  /*0100*/  ISETP.NE.U32.AND P0, PT, R2, RZ, PT ;  /* 0x000000ff0200720c */ /* 0x002fe20003f05070 */
[----:B------:R-:W1:Y:S06]  /*0110*/  S2R R22, SR_TID.X ;  /* 0x0000000000167919 */ /* 0x000e6c0000002100 */
[----:B------:R-:W4:Y:S01]  /*0120*/  LDC R12, c[0x0][0x3f8] ;  /* 0x0000fe00ff0c7b82 */ /* 0x000f220000000800 */
[----:B------:R-:W-:-:S02]  /*0130*/  ISETP.NE.AND.EX P0, PT, R3, RZ, PT, P0 ;  /* 0x000000ff0300720c */ /* 0x000fc40003f05300 */
[----:B--2---:R-:W-:-:S04]  /*0140*/  IABS R7, R10 ;  /* 0x0000000a00077213 */ /* 0x004fc80000000000 */
[----:B------:R-:W2:Y:S07]  /*0150*/  I2F.RP R0, R7 ;  /* 0x0000000700007306 */ /* 0x000eae0000209400 */
[----:B------:R-:W0:Y:S01]  /*0160*/  @P0 LDC.64 R2, c[0x0][0x4a0] ;  /* 0x00012800ff020b82 */ /* 0x000e220000000a00 */
[----:B--2---:R-:W2:Y:S01]  /*0170*/  MUFU.RCP R0, R0 ;  /* 0x0000000000007308 */ /* 0x004ea20000001000 */
[----:B0-----:R-:W-:Y:S01]  /*0180*/  @P0 IMAD.WIDE.U32 R2, R23, 0x4, R2 ;  /* 0x0000000417020825 */ /* 0x001fe200078e0002 */
[----:B--2---:R-:W-:-:S05]  /*0190*/  IADD3 R6, PT, PT, R0, 0xffffffe, RZ ;  /* 0x0ffffffe00067810 */ /* 0x004fca0007ffe0ff */
[----:B------:R0:W2:Y:S01]  /*01a0*/  @P0 LDG.E R3, desc[UR36][R2.64] ;  /* 0x0000002402030981 */ /* 0x0000a2000c1e1900 */
[----:B------:R-:W3:Y:S02]  /*01b0*/  F2I.FTZ.U32.TRUNC.NTZ R5, R6 ;  /* 0x0000000600057305 */ /* 0x000ee4000021f000 */
[----:B---3--:R-:W-:-:S05]  /*01c0*/  IADD3 R4, PT, PT, RZ, -R5, RZ ;  /* 0x80000005ff047210 */ /* 0x008fca0007ffe0ff */
[----:B------:R-:W-:Y:S02]  /*01d0*/  IMAD R9, R4, R7, RZ ;  /* 0x0000000704097224 */ /* 0x000fe400078e02ff */
[----:B------:R-:W-:-:S04]  /*01e0*/  IMAD.MOV.U32 R4, RZ, RZ, RZ ;  /* 0x000000ffff047224 */ /* 0x000fc800078e00ff */
[----:B------:R-:W-:Y:S02]  /*01f0*/  IMAD.HI.U32 R0, R5, R9, R4 ;  /* 0x0000000905007227 */ /* 0x000fe400078e0004 */
[----:B------:R-:W3:Y:S04]  /*0200*/  LDC.64 R4, c[0x0][0x460] ;  /* 0x00011800ff047b82 */ /* 0x000ee80000000a00 */
[----:B------:R-:W-:-:S05]  /*0210*/  IMAD.HI.U32 R0, R0, R8, RZ ;  /* 0x0000000800007227 */ /* 0x000fca00078e00ff */
[----:B------:R-:W-:-:S05]  /*0220*/  IADD3 R6, PT, PT, -R0, RZ, RZ ;  /* 0x000000ff00067210 */ /* 0x000fca0007ffe1ff */
[----:B------:R-:W-:-:S05]  /*0230*/  IMAD R6, R7, R6, R8 ;  /* 0x0000000607067224 */ /* 0x000fca00078e0208 */
[----:B------:R-:W-:-:S13]  /*0240*/  ISETP.GT.U32.AND P3, PT, R7, R6, PT ;  /* 0x000000060700720c */ /* 0x000fda0003f64070 */
[----:B------:R-:W-:-:S04]  /*0250*/  @!P3 IADD3 R6, PT, PT, R6, -R7, RZ ;  /* 0x800000070606b210 */ /* 0x000fc80007ffe0ff */
[----:B------:R-:W-:Y:S02]  /*0260*/  ISETP.GE.U32.AND P2, PT, R6, R7, PT ;  /* 0x000000070600720c */ /* 0x000fe40003f46070 */
[----:B------:R-:W-:Y:S02]  /*0270*/  @!P3 IADD3 R0, PT, PT, R0, 0x1, RZ ;  /* 0x000000010000b810 */ /* 0x000fe40007ffe0ff */
[----:B------:R-:W-:-:S09]  /*0280*/  IABS R21, R14 ;  /* 0x0000000e00157213 */ /* 0x000fd20000000000 */
[----:B------:R-:W-:-:S05]  /*0290*/  @P2 VIADD R0, R0, 0x1 ;  /* 0x0000000100002836 */ /* 0x000fca0000000000 */
[----:B------:R-:W-:Y:S02]  /*02a0*/  MOV R25, R0 ;  /* 0x0000000000197202 */ /* 0x000fe40000000f00 */
[----:B------:R-:W1:Y:S01]  /*02b0*/  I2F.RP R0, R21 ;  /* 0x0000001500007306 */ /* 0x000e620000209400 */
[----:B---3--:R-:W-:-:S04]  /*02c0*/  ISETP.NE.U32.AND P1, PT, R4, RZ, PT ;  /* 0x000000ff0400720c */ /* 0x008fc80003f25070 */
[----:B------:R-:W-:Y:S02]  /*02d0*/  ISETP.NE.AND.EX P1, PT, R5, RZ, PT, P1 ;  /* 0x000000ff0500720c */ /* 0x000fe40003f25310 */
[----:B------:R-:W-:Y:S02]  /*02e0*/  LOP3.LUT R8, R23, R10, RZ, 0x3c, !PT ;  /* 0x0000000a17087212 */ /* 0x000fe400078e3cff */
[----:B------:R-:W-:Y:S02]  /*02f0*/  ISETP.NE.AND P3, PT, R10, RZ, PT ;  /* 0x000000ff0a00720c */ /* 0x000fe40003f65270 */
[----:B------:R-:W-:Y:S01]  /*0300*/  ISETP.GE.AND P4, PT, R8, RZ, PT ;  /* 0x000000ff0800720c */ /* 0x000fe20003f86270 */
[----:B-1----:R-:W1:Y:S06]  /*0310*/  MUFU.RCP R0, R0 ;  /* 0x0000000000007308 */ /* 0x002e6c0000001000 */
[----:B------:R-:W3:Y:S06]  /*0320*/  @P1 LDC.64 R6, c[0x0][0x460] ;  /* 0x00011800ff061b82 */ /* 0x000eec0000000a00 */
[----:B------:R-:W-:-:S02]  /*0330*/  @!P4 IADD3 R25, PT, PT, -R25, RZ, RZ ;  /* 0x000000ff1919c210 */ /* 0x000fc40007ffe1ff */
[----:B------:R-:W-:Y:S01]  /*0340*/  @!P3 LOP3.LUT R25, RZ, R10, RZ, 0x33, !PT ;  /* 0x0000000aff19b212 */ /* 0x000fe200078e33ff */
[----:B------:R-:W2:Y:S01]  /*0350*/  @!P0 LDC R16, c[0x0][0x40c] ;  /* 0x00010300ff108b82 */ /* 0x000ea20000000800 */
[----:B-1----:R-:W-:-:S07]  /*0360*/  VIADD R8, R0, 0xffffffe ;  /* 0x0ffffffe00087836 */ /* 0x002fce0000000000 */
[----:B------:R-:W2:Y:S01]  /*0370*/  @P0 LDC R10, c[0x0][0x430] ;  /* 0x00010c00ff0a0b82 */ /* 0x000ea20000000800 */
[----:B------:R-:W1:Y:S01]  /*0380*/  F2I.FTZ.U32.TRUNC.NTZ R9, R8 ;  /* 0x0000000800097305 */ /* 0x000e62000021f000 */
[----:B0-----:R-:W-:Y:S02]  /*0390*/  HFMA2 R2, -RZ, RZ, 0, 0 ;  /* 0x00000000ff027431 */ /* 0x001fe400000001ff */
[----:B---3--:R-:W-:-:S05]  /*03a0*/  @P1 IMAD.WIDE R6, R25, 0x4, R6 ;  /* 0x0000000419061825 */ /* 0x008fca00078e0206 */
[----:B------:R1:W5:Y:S02]  /*03b0*/  @P1 LDG.E R2, desc[UR36][R6.64] ;  /* 0x0000002406021981 */ /* 0x000364000c1e1900 */
[----:B-1----:R-:W-:Y:S01]  /*03c0*/  IADD3 R6, PT, PT, RZ, -R9, RZ ;  /* 0x80000009ff067210 */ /* 0x002fe20007ffe0ff */
[----:B------:R-:W4:Y:S01]  /*03d0*/  S2R R77, SR_CTAID.X ;  /* 0x00000000004d7919 */ /* 0x000f220000002500 */
[----:B------:R-:W-:Y:S01]  /*03e0*/  HFMA2 R8, -RZ, RZ, 0, 0 ;  /* 0x00000000ff087431 */ /* 0x000fe200000001ff */
[C---:B------:R-:W-:Y:S01]  /*03f0*/  ISETP.GT.U32.AND P3, PT, R22.reuse, 0x1b, PT ;  /* 0x0000001b1600780c */ /* 0x040fe20003f64070 */
[----:B------:R-:W-:Y:S01]  /*0400*/  BSSY.RECONVERGENT B0, `(.L_x_2492) ;  /* 0x000002a000007945 */ /* 0x000fe20003800200 */
[----:B------:R-:W-:Y:S02]  /*0410*/  SHF.L.U32 R76, R22, 0x2, RZ ;  /* 0x00000002164c7819 */ /* 0x000fe400000006ff */
[----:B------:R-:W-:Y:S01]  /*0420*/  CS2R R30, SRZ ;  /* 0x00000000001e7805 */ /* 0x000fe2000001ff00 */
[----:B----4-:R-:W-:Y:S01]  /*0430*/  IMAD R24, R23, R12, R77 ;  /* 0x0000000c17187224 */ /* 0x010fe200078e024d */
[----:B--2---:R-:W-:Y:S01]  /*0440*/  @P0 IADD3 R16, PT, PT, R3, R10, RZ ;  /* 0x0000000a03100210 */ /* 0x004fe20007ffe0ff */
[----:B------:R-:W-:-:S02]  /*0450*/  IMAD R3, R6, R21, RZ ;  /* 0x0000001506037224 */ /* 0x000fc400078e02ff */
[----:B------:R-:W0:Y:S01]  /*0460*/  LDC R6, c[0x0][0x3e8] ;  /* 0x0000fa00ff067b82 */ /* 0x000e220000000800 */
[----:B------:R-:W-:Y:S01]  /*0470*/  IABS R18, R16 ;  /* 0x0000001000127213 */ /* 0x000fe20000000000 */
[----:B------:R-:W-:-:S06]  /*0480*/  IMAD.HI.U32 R9, R9, R3, R8 ;  /* 0x0000000309097227 */ /* 0x000fcc00078e0008 */
[----:B------:R-:W-:-:S04]  /*0490*/  IMAD.HI.U32 R9, R9, R18, RZ ;  /* 0x0000001209097227 */ /* 0x000fc800078e00ff */
[----:B------:R-:W-:-:S04]  /*04a0*/  IMAD.MOV R9, RZ, RZ, -R9 ;  /* 0x000000ffff097224 */ /* 0x000fc800078e0a09 */
[----:B------:R-:W-:Y:S01]  /*04b0*/  IMAD R18, R21, R9, R18 ;  /* 0x0000000915127224 */ /* 0x000fe200078e0212 */
[----:B0-----:R-:W-:-:S04]  /*04c0*/  ISETP.NE.AND P0, PT, R6, RZ, PT ;  /* 0x000000ff0600720c */ /* 0x001fc80003f05270 */
[----:B------:R-:W-:-:S09]  /*04d0*/  ISETP.GT.U32.AND P1, PT, R21, R18, PT ;  /* 0x000000121500720c */ /* 0x000fd20003f24070 */
[----:B------:R-:W-:Y:S02]  /*04e0*/  @P0 IMAD R0, R23, R6, RZ ;  /* 0x0000000617000224 */ /* 0x000fe400078e02ff */
[----:B------:R-:W-:Y:S02]  /*04f0*/  @!P0 IMAD R17, R24, 0x70, RZ ;  /* 0x0000007018118824 */ /* 0x000fe400078e02ff */
[----:B------:R-:W-:Y:S01]  /*0500*/  @!P1 IADD3 R18, PT, PT, R18, -R21, RZ ;  /* 0x8000001512129210 */ /* 0x000fe20007ffe0ff */
[----:B------:R-:W-:-:S03]  /*0510*/  @P0 IMAD R17, R77, 0x70, R0 ;  /* 0x000000704d110824 */ /* 0x000fc600078e0200 */
[----:B------:R-:W-:Y:S02]  /*0520*/  ISETP.GT.U32.AND P1, PT, R21, R18, PT ;  /* 0x000000121500720c */ /* 0x000fe40003f24070 */
[----:B------:R-:W-:Y:S01]  /*0530*/  IADD3 R29, PT, PT, R76, R17, RZ ;  /* 0x000000114c1d7210 */ /* 0x000fe20007ffe0ff */
[----:B------:R-:W-:Y:S10]  /*0540*/  @P3 BRA `(.L_x_2493) ;  /* 0x0000000000543947 */ /* 0x000ff40003800000 */
[----:B------:R-:W0:Y:S02]  /*0550*/  LDC R0, c[0x0][0x478] ;  /* 0x00011e00ff007b82 */ /* 0x000e240000000800 */
[----:B0-----:R-:W-:-:S13]  /*0560*/  ISETP.NE.AND P0, PT, R0, 0x2, PT ;  /* 0x000000020000780c */ /* 0x001fda0003f05270 */
[----:B------:R-:W0:Y:S08]  /*0570*/  @!P0 LDC.64 R8, c[0x0][0x388] ;  /* 0x0000e200ff088b82 */ /* 0x000e300000000a00 */
[----:B------:R-:W1:Y:S08]  /*0580*/  @!P0 LDC.64 R6, c[0x0][0x468] ;  /* 0x00011a00ff068b82 */ /* 0x000e700000000a00 */
[----:B------:R-:W2:Y:S01]  /*0590*/  @P0 LDC.64 R10, c[0x0][0x388] ;  /* 0x0000e200ff0a0b82 */ /* 0x000ea20000000a00 */
[----:B0-----:R-:W-:-:S04]  /*05a0*/  @!P0 IADD3 R8, P2, PT, R29, R8, RZ ;  /* 0x000000081d088210 */ /* 0x001fc80007f5e0ff */
[----:B------:R-:W-:Y:S01]  /*05b0*/  @!P0 LEA.HI.X.SX32 R9, R29, R9, 0x1, P2 ;  /* 0x000000091d098211 */ /* 0x000fe200010f0eff */
[----:B-1----:R-:W3:Y:S04]  /*05c0*/  @!P0 LDG.E R6, desc[UR36][R6.64] ;  /* 0x0000002406068981 */ /* 0x002ee8000c1e1900 */
[----:B------:R-:W4:Y:S02]  /*05d0*/  @!P0 LDG.E R8, desc[UR36][R8.64] ;  /* 0x0000002408088981 */ /* 0x000f24000c1e1900 */
[----:B----4-:R-:W3:Y:S08]  /*05e0*/  @!P0 I2F.S8 R3, R8 ;  /* 0x0000000800038306 */ /* 0x010ef00000001400 */
[----:B------:R-:W0:Y:S08]  /*05f0*/  @!P0 I2F.S8 R13, R8.B1 ;  /* 0x10000008000d8306 */ /* 0x000e300000001400 */
[----:B------:R-:W1:Y:S08]  /*0600*/  @!P0 I2F.S8 R15, R8.B2 ;  /* 0x20000008000f8306 */ /* 0x000e700000001400 */
[----:B------:R-:W4:Y:S01]  /*0610*/  @!P0 I2F.S8 R19, R8.B3 ;  /* 0x3000000800138306 */ /* 0x000f220000001400 */
[C---:B---3--:R-:W-:Y:S01]  /*0620*/  @!P0 FMUL.FTZ R3, R6.reuse, R3 ;  /* 0x0000000306038220 */ /* 0x048fe20000410000 */
[C---:B0-----:R-:W-:Y:S01]  /*0630*/  @!P0 FMUL.FTZ R30, R6.reuse, R13 ;  /* 0x0000000d061e8220 */ /* 0x041fe20000410000 */
[----:B-1----:R-:W-:-:S04]  /*0640*/  @!P0 FMUL.FTZ R15, R6, R15 ;  /* 0x0000000f060f8220 */ /* 0x002fc80000410000 */
[----:B------:R-:W-:Y:S01]  /*0650*/  @!P0 F2FP.F16.F32.PACK_AB R30, R30, R3 ;  /* 0x000000031e1e823e */ /* 0x000fe200000000ff */
[----:B----4-:R-:W-:Y:S01]  /*0660*/  @!P0 FMUL.FTZ R0, R6, R19 ;  /* 0x0000001306008220 */ /* 0x010fe20000410000 */
[----:B--2---:R-:W-:-:S04]  /*0670*/  @P0 IMAD.WIDE R6, R29, 0x2, R10 ;  /* 0x000000021d060825 */ /* 0x004fc800078e020a */
[----:B------:R-:W-:-:S06]  /*0680*/  @!P0 F2FP.F16.F32.PACK_AB R31, R0, R15 ;  /* 0x0000000f001f823e */ /* 0x000fcc00000000ff */
[----:B------:R0:W5:Y:S02]  /*0690*/  @P0 LDG.E.64 R30, desc[UR36][R6.64] ;  /* 0x00000024061e0981 */ /* 0x000164000c1e1b00 */
.L_x_2493:
[----:B------:R-:W-:Y:S05]  /*06a0*/  BSYNC.RECONVERGENT B0 ;  /* 0x0000000000007941 */ /* 0x000fea0003800200 */
.L_x_2492:
[----:B------:R-:W1:Y:S01]  /*06b0*/  LDCU UR4, c[0x0][0x478] ;  /* 0x00008f00ff0477ac */ /* 0x000e620008000800 */
[----:B------:R-:W-:Y:S01]  /*06c0*/  ISETP.GE.AND P2, PT, R16, RZ, PT ;  /* 0x000000ff1000720c */ /* 0x000fe20003f46270 */
[----:B------:R-:W-:Y:S01]  /*06d0*/  @!P1 IMAD.IADD R18, R18, 0x1, -R21 ;  /* 0x0000000112129824 */ /* 0x000fe200078e0a15 */
[----:B------:R-:W-:Y:S01]  /*06e0*/  ISETP.NE.AND P0, PT, R14, RZ, PT ;  /* 0x000000ff0e00720c */ /* 0x000fe20003f05270 */
[----:B------:R-:W-:Y:S01]  /*06f0*/  IMAD R78, R23, R14, RZ ;  /* 0x0000000e174e7224 */ /* 0x000fe200078e02ff */
[----:B------:R-:W-:Y:S01]  /*0700*/  IADD3 R19, PT, PT, R16, 0x1, -R14 ;  /* 0x0000000110137810 */ /* 0x000fe20007ffe80e */
[----:B------:R-:W-:Y:S02]  /*0710*/  IMAD R3, R77, 0x70, R76 ;  /* 0x000000704d037824 */ /* 0x000fe400078e024c */
[----:B------:R-:W-:Y:S01]  /*0720*/  IMAD R28, R25, R12, RZ ;  /* 0x0000000c191c7224 */ /* 0x000fe200078e02ff */
[----:B------:R-:W-:Y:S02]  /*0730*/  SHF.R.S32.HI R143, RZ, 0x1f, R78 ;  /* 0x0000001fff8f7819 */ /* 0x000fe4000001144e */
[----:B------:R-:W-:-:S03]  /*0740*/  VIMNMX R19, PT, PT, RZ, R19, !PT ;  /* 0x00000013ff137248 */ /* 0x000fc60007fe0100 */
[----:B------:R-:W-:Y:S02]  /*0750*/  @!P2 IADD3 R18, PT, PT, -R18, RZ, RZ ;  /* 0x000000ff1212a210 */ /* 0x000fe40007ffe1ff */
[----:B------:R-:W-:Y:S01]  /*0760*/  @!P0 LOP3.LUT R18, RZ, R14, RZ, 0x33, !PT ;  /* 0x0000000eff128212 */ /* 0x000fe200078e33ff */
[----:B-1----:R-:W-:-:S09]  /*0770*/  UISETP.NE.AND UP0, UPT, UR4, 0x2, UPT ;  /* 0x000000020400788c */ /* 0x002fd2000bf05270 */
[----:B------:R-:W-:Y:S05]  /*0780*/  BRA.U UP0, `(.L_x_2494) ;  /* 0x0000000100447547 */ /* 0x000fea000b800000 */
[----:B------:R-:W0:Y:S01]  /*0790*/  LDCU.64 UR4, c[0x0][0x398] ;  /* 0x00007300ff0477ac */ /* 0x000e220008000a00 */
[----:B------:R-:W1:Y:S01]  /*07a0*/  LDC.64 R8, c[0x0][0x468] ;  /* 0x00011a00ff087b82 */ /* 0x000e620000000a00 */
[----:B0-----:R-:W-:-:S04]  /*07b0*/  IADD3 R6, P0, PT, R29, UR4, RZ ;  /* 0x000000041d067c10 */ /* 0x001fc8000ff1e0ff */
[----:B------:R-:W-:Y:S01]  /*07c0*/  LEA.HI.X.SX32 R7, R29, UR5, 0x1, P0 ;  /* 0x000000051d077c11 */ /* 0x000fe200080f0eff */
[----:B-1----:R-:W2:Y:S04]  /*07d0*/  LDG.E R8, desc[UR36][R8.64+0x4] ;  /* 0x0000042408087981 */ /* 0x002ea8000c1e1900 */
[----:B------:R-:W3:Y:S02]  /*07e0*/  LDG.E R6, desc[UR36][R6.64] ;  /* 0x0000002406067981 */ /* 0x000ee4000c1e1900 */
[----:B---3--:R-:W2:Y:S08]  /*07f0*/  I2F.S8 R11, R6 ;  /* 0x00000006000b7306 */ /* 0x008eb00000001400 */
[----:B------:R-:W0:Y:S08]  /*0800*/  I2F.S8 R13, R6.B1 ;  /* 0x10000006000d7306 */ /* 0x000e300000001400 */
[----:B------:R-:W1:Y:S08]  /*0810*/  I2F.S8 R15, R6.B2 ;  /* 0x20000006000f7306 */ /* 0x000e700000001400 */
[----:B------:R-:W3:Y:S01]  /*0820*/  I2F.S8 R21, R6.B3 ;  /* 0x3000000600157306 */ /* 0x000ee20000001400 */
[C---:B--2---:R-:W-:Y:S01]  /*0830*/  FMUL.FTZ R11, R8.reuse, R11 ;  /* 0x0000000b080b7220 */ /* 0x044fe20000410000 */
[C---:B0-----:R-:W-:Y:S01]  /*0840*/  FMUL.FTZ R0, R8.reuse, R13 ;  /* 0x0000000d08007220 */ /* 0x041fe20000410000 */
[----:B-1----:R-:W-:-:S04]  /*0850*/  FMUL.FTZ R15, R8, R15 ;  /* 0x0000000f080f7220 */ /* 0x002fc80000410000 */
[----:B------:R-:W-:Y:S01]  /*0860*/  F2FP.F16.F32.PACK_AB R26, R0, R11 ;  /* 0x0000000b001a723e */ /* 0x000fe200000000ff */
[----:B---3--:R-:W-:-:S05]  /*0870*/  FMUL.FTZ R10, R8, R21 ;  /* 0x00000015080a7220 */ /* 0x008fca0000410000 */
[----:B------:R-:W-:Y:S01]  /*0880*/  F2FP.F16.F32.PACK_AB R27, R10, R15 ;  /* 0x0000000f0a1b723e */ /* 0x000fe200000000ff */
[----:B------:R-:W-:Y:S06]  /*0890*/  BRA `(.L_x_2495) ;  /* 0x00000000001c7947 */ /* 0x000fec0003800000 */
.L_x_2494:
[----:B------:R-:W-:Y:S01]  /*08a0*/  BSSY.RECONVERGENT B0, `(.L_x_2495) ;  /* 0x0000006000007945 */ /* 0x000fe20003800200 */
[----:B------:R-:W-:-:S03]  /*08b0*/  CS2R R26, SRZ ;  /* 0x00000000001a7805 */ /* 0x000fc6000001ff00 */
[----:B------:R-:W-:Y:S05]  /*08c0*/  @P3 BRA `(.L_x_2496) ;  /* 0x00000000000c3947 */ /* 0x000fea0003800000 */
[----:B0-----:R-:W0:Y:S02]  /*08d0*/  LDC.64 R6, c[0x0][0x398] ;  /* 0x0000e600ff067b82 */ /* 0x001e240000000a00 */
[----:B0-----:R-:W-:-:S05]  /*08e0*/  IMAD.WIDE R6, R29, 0x2, R6 ;  /* 0x000000021d067825 */ /* 0x001fca00078e0206 */
[----:B------:R1:W5:Y:S02]  /*08f0*/  LDG.E.64 R26, desc[UR36][R6.64] ;  /* 0x00000024061a7981 */ /* 0x000364000c1e1b00 */
.L_x_2496:
[----:B------:R-:W-:Y:S05]  /*0900*/  BSYNC.RECONVERGENT B0 ;  /* 0x0000000000007941 */ /* 0x000fea0003800200 */
.L_x_2495:
[----:B------:R-:W2:Y:S01]  /*0910*/  LDCU.64 UR6, c[0x0][0x3a0] ;  /* 0x00007400ff0677ac */ /* 0x000ea20008000a00 */
[----:B01----:R-:W0:Y:S01]  /*0920*/  LDC.64 R6, c[0x0][0x418] ;  /* 0x00010600ff067b82 */ /* 0x003e220000000a00 */
[----:B------:R-:W-:Y:S02]  /*0930*/  ISETP.EQ.U32.AND P3, PT, R4, RZ, PT ;  /* 0x000000ff0400720c */ /* 0x000fe40003f62070 */
[----:B------:R-:W-:Y:S01]  /*0940*/  CS2R R14, SRZ ;  /* 0x00000000000e7805 */ /* 0x000fe2000001ff00 */
[----:B------:R-:W1:Y:S01]  /*0950*/  LDCU.64 UR4, c[0x0][0x390] ;  /* 0x00007200ff0477ac */ /* 0x000e620008000a00 */
[----:B------:R-:W-:-:S04]  /*0960*/  ISETP.GT.U32.AND P2, PT, R22, 0x1f, PT ;  /* 0x0000001f1600780c */ /* 0x000fc80003f44070 */
[----:B------:R-:W-:Y:S02]  /*0970*/  ISETP.EQ.OR.EX P2, PT, R5, RZ, P2, P3 ;  /* 0x000000ff0500720c */ /* 0x000fe40001742730 */
[----:B--2---:R-:W-:Y:S02]  /*0980*/  ISETP.NE.U32.AND P1, PT, RZ, UR6, PT ;  /* 0x00000006ff007c0c */ /* 0x004fe4000bf25070 */
[----:B-1----:R-:W-:-:S09]  /*0990*/  ISETP.NE.U32.AND P0, PT, RZ, UR4, PT ;  /* 0x00000004ff007c0c */ /* 0x002fd2000bf05070 */
[----:B------:R-:W1:Y:S01]  /*09a0*/  @!P2 LDC.64 R8, c[0x0][0x450] ;  /* 0x00011400ff08ab82 */ /* 0x000e620000000a00 */
[----:B------:R-:W-:Y:S01]  /*09b0*/  ISETP.NE.AND.EX P1, PT, RZ, UR7, PT, P1 ;  /* 0x00000007ff007c0c */ /* 0x000fe2000bf25310 */
[----:B-----5:R-:W-:Y:S01]  /*09c0*/  @!P2 IMAD R0, R2, R12, RZ ;  /* 0x0000000c0200a224 */ /* 0x020fe200078e02ff */
[----:B------:R-:W-:Y:S02]  /*09d0*/  ISETP.NE.AND.EX P0, PT, RZ, UR5, PT, P0 ;  /* 0x00000005ff007c0c */ /* 0x000fe4000bf05300 */
[----:B------:R-:W-:Y:S02]  /*09e0*/  CS2R R12, SRZ ;  /* 0x00000000000c7805 */ /* 0x000fe4000001ff00 */
[----:B------:R-:W-:Y:S01]  /*09f0*/  ISETP.GT.U32.OR P1, PT, R22, 0x1b, !P1 ;  /* 0x0000001b1600780c */ /* 0x000fe20004f24470 */
[----:B------:R-:W-:Y:S01]  /*0a00*/  @!P2 IMAD R21, R0, 0x70, R3 ;  /* 0x000000700015a824 */ /* 0x000fe200078e0203 */
[----:B------:R-:W-:Y:S01]  /*0a10*/  ISETP.GT.U32.OR P0, PT, R22, 0x1b, !P0 ;  /* 0x0000001b1600780c */ /* 0x000fe20004704470 */
[----:B------:R-:W2:Y:S01]  /*0a20*/  LDCU.U8 UR4, c[0x0][0x404] ;  /* 0x00008080ff0477ac */ /* 0x000ea20008000000 */
[----:B0-----:R-:W-:-:S04]  /*0a30*/  ISETP.NE.U32.AND P3, PT, R6, RZ, PT ;  /* 0x000000ff0600720c */ /* 0x001fc80003f65070 */
[----:B------:R-:W-:-:S05]  /*0a40*/  ISETP.NE.AND.EX P3, PT, R7, RZ, PT, P3 ;  /* 0x000000ff0700720c */ /* 0x000fca0003f65330 */
[----:B------:R-:W0:Y:S01]  /*0a50*/  @!P1 LDC.64 R6, c[0x0][0x3a0] ;  /* 0x0000e800ff069b82 */ /* 0x000e220000000a00 */
[----:B-1----:R-:W-:-:S07]  /*0a60*/  @!P2 IMAD.WIDE R8, R21, 0x2, R8 ;  /* 0x000000021508a825 */ /* 0x002fce00078e0208 */
[----:B------:R-:W1:Y:S01]  /*0a70*/  @!P0 LDC.64 R4, c[0x0][0x390] ;  /* 0x0000e400ff048b82 */ /* 0x000e620000000a00 */
[----:B------:R-:W3:Y:S07]  /*0a80*/  @!P2 LDG.E.64 R8, desc[UR36][R8.64] ;  /* 0x000000240808a981 */ /* 0x000eee000c1e1b00 */
[----:B------:R-:W4:Y:S01]  /*0a90*/  @P3 LDC.64 R10, c[0x0][0x418] ;  /* 0x00010600ff0a3b82 */ /* 0x000f220000000a00 */
[----:B0-----:R-:W-:-:S05]  /*0aa0*/  @!P1 IMAD.WIDE.U32 R6, R3, 0x2, R6 ;  /* 0x0000000203069825 */ /* 0x001fca00078e0006 */
[----:B------:R-:W3:Y:S01]  /*0ab0*/  @!P1 LDG.E.64 R14, desc[UR36][R6.64] ;  /* 0x00000024060e9981 */ /* 0x000ee2000c1e1b00 */
[----:B-1----:R-:W-:Y:S02]  /*0ac0*/  @!P0 IMAD.WIDE.U32 R4, R3, 0x2, R4 ;  /* 0x0000000203048825 */ /* 0x002fe400078e0004 */
[----:B------:R-:W0:Y:S03]  /*0ad0*/  LDC R3, c[0x0][0x400] ;  /* 0x00010000ff037b82 */ /* 0x000e260000000800 */
[----:B------:R-:W3:Y:S01]  /*0ae0*/  @!P0 LDG.E.64 R12, desc[UR36][R4.64] ;  /* 0x00000024040c8981 */ /* 0x000ee2000c1e1b00 */
[----:B----4-:R-:W-:-:S04]  /*0af0*/  @P3 IMAD.WIDE.U32 R10, R23, 0x4, R10 ;  /* 0x00000004170a3825 */ /* 0x010fc800078e000a */
[----:B------:R-:W-:-:S06]  /*0b00*/  HFMA2 R23, -RZ, RZ, 0, 0 ;  /* 0x00000000ff177431 */ /* 0x000fcc00000001ff */
[----:B------:R1:W5:Y:S01]  /*0b10*/  @P3 LDG.E R23, desc[UR36][R10.64] ;  /* 0x000000240a173981 */ /* 0x000362000c1e1900 */
[----:B--2---:R-:W-:-:S04]  /*0b20*/  ISETP.NE.AND P0, PT, RZ, UR4, PT ;  /* 0x00000004ff007c0c */ /* 0x004fc8000bf05270 */
[----:B0-----:R-:W-:Y:S01]  /*0b30*/  ISETP.LT.OR P0, PT, R3, 0x1, P0 ;  /* 0x000000010300780c */ /* 0x001fe20000701670 */
[----:B------:R-:W-:Y:S01]  /*0b40*/  BSSY.RECONVERGENT B6, `(.L_x_2497) ;  /* 0x00000dd000067945 */ /* 0x000fe20003800200 */
[----:B---3--:R-:W-:Y:S02]  /*0b50*/  HFMA2 R27, R27, 1, 1, R15 ;  /* 0x3c003c001b1b7831 */ /* 0x008fe4000000000f */
[----:B------:R-:W-:Y:S02]  /*0b60*/  HADD2 R26, R26, R14 ;  /* 0x0000000e1a1a7230 */ /* 0x000fe40000000000 */
[----:B------:R-:W-:Y:S02]  /*0b70*/  @!P2 HFMA2 R27, R27, R9, -RZ ;  /* 0x000000091b1ba231 */ /* 0x000fe400001000ff */
[----:B------:R-:W-:Y:S02]  /*0b80*/  @!P2 HMUL2 R26, R26, R8 ;  /* 0x000000081a1aa232 */ /* 0x000fe40000000000 */
[----:B------:R-:W-:-:S02]  /*0b90*/  HFMA2 R31, R31, 1, 1, R13 ;  /* 0x3c003c001f1f7831 */ /* 0x000fc4000000000d */
[----:B------:R-:W-:Y:S01]  /*0ba0*/  HADD2 R30, R30, R12 ;  /* 0x0000000c1e1e7230 */ /* 0x000fe20000000000 */
[----:B-1----:R-:W-:Y:S06]  /*0bb0*/  @P0 BRA `(.L_x_2498) ;  /* 0x0000000000d40947 */ /* 0x002fec0003800000 */
[----:B------:R-:W-:-:S13]  /*0bc0*/  ISETP.GE.AND P0, PT, R76, R3, PT ;  /* 0x000000034c00720c */ /* 0x000fda0003f06270 */
[----:B------:R-:W-:Y:S05]  /*0bd0*/  @P0 BRA `(.L_x_2499) ;  /* 0x0000000c004c0947 */ /* 0x000fea0003800000 */
[----:B------:R-:W-:Y:S01]  /*0be0*/  I2FP.F32.U32 R3, R3 ;  /* 0x0000000300037245 */ /* 0x000fe20000201000 */
[----:B------:R-:W0:Y:S01]  /*0bf0*/  LDCU UR4, c[0x0][0x40c] ;  /* 0x00008180ff0477ac */ /* 0x000e220008000800 */
[----:B------:R-:W-:Y:S01]  /*0c00*/  IADD3 R0, PT, PT, R76, 0x2, RZ ;  /* 0x000000024c007810 */ /* 0x000fe20007ffe0ff */
[--C-:B------:R-:W-:Y:S02]  /*0c10*/  HADD2.F32 R8, -RZ, R27.reuse.H1_H1 ;  /* 0x3000001bff087230 */ /* 0x100fe40000004100 */
[----:B------:R-:W-:Y:S01]  /*0c20*/  HADD2.F32 R27, -RZ, R27.H0_H0 ;  /* 0x2000001bff1b7230 */ /* 0x000fe20000004100 */
[----:B------:R-:W1:Y:S01]  /*0c30*/  MUFU.RCP R3, R3 ;  /* 0x0000000300037308 */ /* 0x000e620000001000 */
[----:B------:R-:W-:-:S05]  /*0c40*/  I2FP.F32.U32 R0, R0 ;  /* 0x0000000000007245 */ /* 0x000fca0000201000 */
[----:B-1----:R-:W-:-:S04]  /*0c50*/  FMUL.FTZ R0, R0, R3 ;  /* 0x0000000300007220 */ /* 0x002fc80000410000 */
[----:B------:R-:W-:Y:S01]  /*0c60*/  FMUL.FTZ R5, R0, 13.28771209716796875 ;  /* 0x41549a7800057820 */ /* 0x000fe20000410000 */
[----:B------:R-:W-:-:S05]  /*0c70*/  I2FP.F32.U32 R0, R76 ;  /* 0x0000004c00007245 */ /* 0x000fca0000201000 */
[----:B------:R-:W1:Y:S01]  /*0c80*/  MUFU.EX2 R5, -R5 ;  /* 0x8000000500057308 */ /* 0x000e620000000800 */
[----:B------:R-:W-:Y:S01]  /*0c90*/  FMUL.FTZ R4, R0, R3 ;  /* 0x0000000300047220 */ /* 0x000fe20000410000 */
[----:B0----5:R-:W-:-:S03]  /*0ca0*/  IADD3 R0, PT, PT, -R23, UR4, RZ ;  /* 0x0000000417007c10 */ /* 0x021fc6000fffe1ff */
[----:B------:R-:W-:Y:S01]  /*0cb0*/  FMUL.FTZ R4, R4, 13.28771209716796875 ;  /* 0x41549a7804047820 */ /* 0x000fe20000410000 */
[----:B------:R-:W-:-:S03]  /*0cc0*/  I2FP.F32.S32 R0, R0 ;  /* 0x0000000000007245 */ /* 0x000fc60000201400 */
[----:B------:R-:W0:Y:S02]  /*0cd0*/  MUFU.EX2 R9, -R4 ;  /* 0x8000000400097308 */ /* 0x000e240000000800 */
[----:B-1----:R-:W-:Y:S01]  /*0ce0*/  FMUL.FTZ R3, R0, R5 ;  /* 0x0000000500037220 */ /* 0x002fe20000410000 */
[--C-:B------:R-:W-:Y:S02]  /*0cf0*/  HADD2.F32 R5, -RZ, R31.reuse.H1_H1 ;  /* 0x3000001fff057230 */ /* 0x100fe40000004100 */
[----:B------:R-:W-:Y:S02]  /*0d00*/  HADD2.F32 R31, -RZ, R31.H0_H0 ;  /* 0x2000001fff1f7230 */ /* 0x000fe40000004100 */
[----:B------:R-:W-:-:S04]  /*0d10*/  FMUL.RZ R10, R3, 0.15915493667125701904 ;  /* 0x3e22f983030a7820 */ /* 0x000fc8000040c000 */
[----:B------:R-:W1:Y:S01]  /*0d20*/  MUFU.SIN R7, R10 ;  /* 0x0000000a00077308 */ /* 0x000e620000000400 */
[----:B0-----:R-:W-:-:S04]  /*0d30*/  FMUL.FTZ R0, R0, R9 ;  /* 0x0000000900007220 */ /* 0x001fc80000410000 */
[----:B------:R-:W-:-:S03]  /*0d40*/  FMUL.RZ R11, R0, 0.15915493667125701904 ;  /* 0x3e22f983000b7820 */ /* 0x000fc6000040c000 */
[----:B------:R0:W2:Y:S08]  /*0d50*/  MUFU.COS R6, R10 ;  /* 0x0000000a00067308 */ /* 0x0000b00000000000 */
        /* <DEDUP_REMOVED lines=27> */
.L_x_2498:
        /* <DEDUP_REMOVED lines=28> */
[----:B------:R-:W-:-:S03]  /*10d0*/  ISETP.GE.AND P0, PT, R76, R3, PT ;  /* 0x000000034c00720c */ /* 0x000fc60003f06270 */
[----:B------:R-:W-:-:S05]  /*10e0*/  IMAD.MOV.U32 R32, RZ, RZ, R5 ;  /* 0x000000ffff207224 */ /* 0x000fca00078e0005 */
[----:B------:R-:W-:Y:S02]  /*10f0*/  @!P2 IADD3 R32, PT, PT, -R32, RZ, RZ ;  /* 0x000000ff2020a210 */ /* 0x000fe40007ffe1ff */
[----:B------:R-:W-:Y:S02]  /*1100*/  @!P1 LOP3.LUT R32, RZ, R25, RZ, 0x33, !PT ;  /* 0x00000019ff209212 */ /* 0x000fe400078e33ff */
[----:B------:R-:W-:Y:S02]  /*1110*/  ISETP.GT.U32.OR P1, PT, R22, 0x1f, P0 ;  /* 0x0000001f1600780c */ /* 0x000fe40000724470 */
        /* <DEDUP_REMOVED lines=13> */
[----:B0-----:R-:W-:Y:S01]  /*11f0*/  MOV R4, UR4 ;  /* 0x0000000400047c02 */ /* 0x001fe20008000f00 */
[----:B------:R-:W-:Y:S01]  /*1200*/  IMAD.U32 R5, RZ, RZ, UR5 ;  /* 0x00000005ff057e24 */ /* 0x000fe2000f8e00ff */
[----:B---3--:R-:W-:-:S02]  /*1210*/  MOV R6, UR6 ;  /* 0x0000000600067c02 */ /* 0x008fc40008000f00 */
[----:B------:R-:W-:Y:S02]  /*1220*/  MOV R7, UR7 ;  /* 0x0000000700077c02 */ /* 0x000fe40008000f00 */
[----:B----4-:R-:W-:Y:S01]  /*1230*/  MOV R10, UR8 ;  /* 0x00000008000a7c02 */ /* 0x010fe20008000f00 */
[----:B-1----:R-:W-:-:S07]  /*1240*/  IMAD.U32 R11, RZ, RZ, UR9 ;  /* 0x00000009ff0b7e24 */ /* 0x002fce000f8e00ff */
[----:B------:R-:W-:-:S07]  /*1250*/  LEPC R20, `(.L_x_2500) ;  /* 0x000000001014794e */ /* 0x000fce0000000000 */
[----:B--2--5:R-:W-:Y:S05]  /*1260*/  CALL.ABS.NOINC R14 ;  /* 0x000000000e007343 */ /* 0x024fea0003c00000 */
.L_x_2500:
[----:B------:R-:W0:Y:S01]  /*1270*/  S2R R3, SR_CgaCtaId ;  /* 0x0000000000037919 */ /* 0x000e220000008800 */
[----:B------:R-:W1:Y:S01]  /*1280*/  LDC R9, c[0x0][0x400] ;  /* 0x00010000ff097b82 */ /* 0x000e620000000800 */
[----:B------:R-:W-:Y:S01]  /*1290*/  ISETP.NE.AND P6, PT, R33, RZ, PT ;  /* 0x000000ff2100720c */ /* 0x000fe20003fc5270 */
[----:B------:R-:W-:Y:S05]  /*12a0*/  WARPSYNC.ALL ;  /* 0x0000000000007948 */ /* 0x000fea0003800000 */
[----:B------:R-:W-:-:S05]  /*12b0*/  MOV R0, 0x400 ;  /* 0x0000040000007802 */ /* 0x000fca0000000f00 */
[----:B------:R-:W-:Y:S02]  /*12c0*/  VIADD R0, R0, 0x140 ;  /* 0x0000014000007836 */ /* 0x000fe40000000000 */
[----:B------:R-:W-:-:S03]  /*12d0*/  @!P6 IMAD R4, R25, R32, R29 ;  /* 0x000000201904e224 */ /* 0x000fc600078e021d */
[----:B0-----:R-:W-:-:S04]  /*12e0*/  LEA R0, R3, R0, 0x18 ;  /* 0x0000000003007211 */ /* 0x001fc800078ec0ff */
[-C--:B-1----:R-:W-:Y:S02]  /*12f0*/  LEA R3, R9, R0.reuse, 0x1 ;  /* 0x0000000009037211 */ /* 0x082fe400078e08ff */
[C---:B------:R-:W-:Y:S02]  /*1300*/  @!P6 LEA R5, R4.reuse, R0, 0x1 ;  /* 0x000000000405e211 */ /* 0x040fe400078e08ff */
[----:B------:R-:W-:-:S03]  /*1310*/  @!P6 LEA R4, R4, R3, 0x1 ;  /* 0x000000030404e211 */ /* 0x000fc600078e08ff */
[----:B------:R-:W-:Y:S04]  /*1320*/  @!P6 STS.64 [R5], R30 ;  /* 0x0000001e0500e388 */ /* 0x000fe80000000a00 */
[----:B------:R0:W-:Y:S02]  /*1330*/  @!P6 STS.64 [R4], R26 ;  /* 0x0000001a0400e388 */ /* 0x0001e40000000a00 */
[----:B0-----:R-:W-:Y:S01]  /*1340*/  SHF.R.S32.HI R4, RZ, 0x1f, R9 ;  /* 0x0000001fff047819 */ /* 0x001fe20000011409 */
[----:B------:R-:W-:Y:S03]  /*1350*/  BAR.SYNC.DEFER_BLOCKING 0x0 ;  /* 0x0000000000007b1d */ /* 0x000fe60000010000 */
[----:B------:R-:W-:-:S03]  /*1360*/  LEA.HI R4, R4, R9, RZ, 0x2 ;  /* 0x0000000904047211 */ /* 0x000fc600078f10ff */
[----:B------:R-:W-:Y:S04]  /*1370*/  BSSY.RECONVERGENT B0, `(.L_x_2501) ;  /* 0x0000052000007945 */ /* 0x000fe80003800200 */
[----:B------:R-:W-:Y:S05]  /*1380*/  @P6 BRA `(.L_x_2502) ;  /* 0x0000000400406947 */ /* 0x000fea0003800000 */
[----:B------:R-:W-:Y:S01]  /*1390*/  SHF.R.S32.HI R4, RZ, 0x2, R4 ;  /* 0x00000002ff047819 */ /* 0x000fe20000011404 */
[----:B------:R-:W-:Y:S04]  /*13a0*/  BSSY.RECONVERGENT B1, `(.L_x_2503) ;  /* 0x0000046000017945 */ /* 0x000fe80003800200 */
[----:B------:R-:W-:-:S05]  /*13b0*/  IMAD R4, R32, R4, RZ ;  /* 0x0000000420047224 */ /* 0x000fca00078e02ff */
[----:B------:R-:W-:-:S04]  /*13c0*/  LEA.HI R4, R29, R4, RZ, 0x1f ;  /* 0x000000041d047211 */ /* 0x000fc800078ff8ff */
[C---:B------:R-:W-:Y:S01]  /*13d0*/  LEA R20, R4.reuse, R3, 0x1 ;  /* 0x0000000304147211 */ /* 0x040fe200078e08ff */
[C---:B------:R-:W-:Y:S01]  /*13e0*/  IMAD R14, R4.reuse, 0x2, R0 ;  /* 0x00000002040e7824 */ /* 0x040fe200078e0200 */
[----:B------:R-:W-:Y:S02]  /*13f0*/  LEA.HI R4, R4, R4, RZ, 0x1 ;  /* 0x0000000404047211 */ /* 0x000fe400078f08ff */
[C---:B------:R-:W-:Y:S01]  /*1400*/  LEA R34, R25.reuse, R20, 0x1 ;  /* 0x0000001419227211 */ /* 0x040fe200078e08ff */
[----:B------:R-:W-:Y:S01]  /*1410*/  LDS R27, [R20] ;  /* 0x00000000141b7984 */ /* 0x000fe20000000800 */
[----:B------:R-:W-:Y:S01]  /*1420*/  LEA R15, R25, R14, 0x1 ;  /* 0x0000000e190f7211 */ /* 0x000fe200078e08ff */
[----:B------:R-:W-:Y:S02]  /*1430*/  IMAD.SHL.U32 R4, R4, 0x2, RZ ;  /* 0x0000000204047824 */ /* 0x000fe400078e00ff */
[----:B------:R-:W-:Y:S03]  /*1440*/  LDS R31, [R14] ;  /* 0x000000000e1f7984 */ /* 0x000fe60000000800 */
[----:B------:R-:W-:Y:S01]  /*1450*/  LOP3.LUT R7, R4, 0xfffffffc, RZ, 0xc0, !PT ;  /* 0xfffffffc04077812 */ /* 0x000fe200078ec0ff */
[----:B------:R-:W0:Y:S03]  /*1460*/  LDS R6, [R15] ;  /* 0x000000000f067984 */ /* 0x000e260000000800 */
[----:B------:R-:W-:Y:S01]  /*1470*/  ISETP.GE.AND P0, PT, R7, R9, PT ;  /* 0x000000090700720c */ /* 0x000fe20003f06270 */
[----:B------:R-:W1:Y:S01]  /*1480*/  LDS R8, [R34] ;  /* 0x0000000022087984 */ /* 0x000e620000000800 */
[----:B0-----:R-:W-:-:S02]  /*1490*/  PRMT R30, R31, 0x5410, R6 ;  /* 0x000054101f1e7816 */ /* 0x001fc40000000006 */
[----:B------:R-:W-:Y:S02]  /*14a0*/  PRMT R31, R31, 0x7632, R6 ;  /* 0x000076321f1f7816 */ /* 0x000fe40000000006 */
[C-C-:B-1----:R-:W-:Y:S02]  /*14b0*/  PRMT R26, R27.reuse, 0x5410, R8.reuse ;  /* 0x000054101b1a7816 */ /* 0x142fe40000000008 */
[----:B------:R-:W-:-:S05]  /*14c0*/  PRMT R27, R27, 0x7632, R8 ;  /* 0x000076321b1b7816 */ /* 0x000fca0000000008 */
[----:B------:R-:W-:Y:S05]  /*14d0*/  @P0 BRA `(.L_x_2504) ;  /* 0x0000000000c80947 */ /* 0x000fea0003800000 */
[----:B------:R-:W-:Y:S01]  /*14e0*/  I2FP.F32.S32 R5, R9 ;  /* 0x0000000900057245 */ /* 0x000fe20000201400 */
[----:B------:R-:W0:Y:S01]  /*14f0*/  LDCU UR4, c[0x0][0x40c] ;  /* 0x00008180ff0477ac */ /* 0x000e220008000800 */
[----:B------:R-:W-:Y:S01]  /*1500*/  IADD3 R4, PT, PT, R7, 0x2, RZ ;  /* 0x0000000207047810 */ /* 0x000fe20007ffe0ff */
[----:B------:R-:W-:Y:S02]  /*1510*/  HADD2.F32 R11, -RZ, R27.H1_H1 ;  /* 0x3000001bff0b7230 */ /* 0x000fe40000004100 */
[----:B------:R-:W-:Y:S01]  /*1520*/  HADD2.F32 R21, -RZ, R31.H0_H0 ;  /* 0x2000001fff157230 */ /* 0x000fe20000004100 */
[----:B------:R-:W1:Y:S01]  /*1530*/  MUFU.RCP R5, R5 ;  /* 0x0000000500057308 */ /* 0x000e620000001000 */
[----:B------:R-:W-:Y:S01]  /*1540*/  I2FP.F32.S32 R4, R4 ;  /* 0x0000000400047245 */ /* 0x000fe20000201400 */
[----:B------:R-:W-:-:S04]  /*1550*/  HADD2.F32 R27, -RZ, R27.H0_H0 ;  /* 0x2000001bff1b7230 */ /* 0x000fc80000004100 */
[----:B-1----:R-:W-:-:S04]  /*1560*/  FMUL.FTZ R4, R4, R5 ;  /* 0x0000000504047220 */ /* 0x002fc80000410000 */
[----:B------:R-:W-:Y:S01]  /*1570*/  FMUL.FTZ R6, R4, 13.28771209716796875 ;  /* 0x41549a7804067820 */ /* 0x000fe20000410000 */
[----:B------:R-:W-:Y:S02]  /*1580*/  I2FP.F32.S32 R4, R7 ;  /* 0x0000000700047245 */ /* 0x000fe40000201400 */
[----:B0----5:R-:W-:-:S03]  /*1590*/  IADD3 R7, PT, PT, -R23, UR4, RZ ;  /* 0x0000000417077c10 */ /* 0x021fc6000fffe1ff */
[----:B------:R-:W0:Y:S01]  /*15a0*/  MUFU.EX2 R6, -R6 ;  /* 0x8000000600067308 */ /* 0x000e220000000800 */
[----:B------:R-:W-:Y:S01]  /*15b0*/  FMUL.FTZ R4, R4, R5 ;  /* 0x0000000504047220 */ /* 0x000fe20000410000 */
[----:B------:R-:W-:-:S03]  /*15c0*/  I2FP.F32.S32 R9, R7 ;  /* 0x0000000700097245 */ /* 0x000fc60000201400 */
        /* <DEDUP_REMOVED lines=35> */
.L_x_2504:
[----:B------:R-:W-:Y:S05]  /*1800*/  BSYNC.RECONVERGENT B1 ;  /* 0x0000000000017941 */ /* 0x000fea0003800200 */
.L_x_2503:
[C-C-:B------:R-:W-:Y:S02]  /*1810*/  PRMT R4, R26.reuse, 0x5410, R27.reuse ;  /* 0x000054101a047816 */ /* 0x140fe4000000001b */
[----:B------:R-:W-:Y:S02]  /*1820*/  PRMT R5, R26, 0x7632, R27 ;  /* 0x000076321a057816 */ /* 0x000fe4000000001b */
[C-C-:B------:R-:W-:Y:S01]  /*1830*/  PRMT R6, R30.reuse, 0x5410, R31.reuse ;  /* 0x000054101e067816 */ /* 0x140fe2000000001f */
[----:B------:R0:W-:Y:S04]  /*1840*/  STS [R20], R4 ;  /* 0x0000000414007388 */ /* 0x0001e80000000800 */
[----:B------:R1:W-:Y:S04]  /*1850*/  STS [R34], R5 ;  /* 0x0000000522007388 */ /* 0x0003e80000000800 */
[----:B------:R1:W-:Y:S01]  /*1860*/  STS [R14], R6 ;  /* 0x000000060e007388 */ /* 0x0003e20000000800 */
[----:B0-----:R-:W-:-:S05]  /*1870*/  PRMT R4, R30, 0x7632, R31 ;  /* 0x000076321e047816 */ /* 0x001fca000000001f */
[----:B------:R1:W-:Y:S02]  /*1880*/  STS [R15], R4 ;  /* 0x000000040f007388 */ /* 0x0003e40000000800 */
.L_x_2502:
[----:B------:R-:W-:Y:S05]  /*1890*/  BSYNC.RECONVERGENT B0 ;  /* 0x0000000000007941 */ /* 0x000fea0003800200 */
.L_x_2501:
[----:B------:R-:W-:Y:S01]  /*18a0*/  BAR.SYNC.DEFER_BLOCKING 0x0 ;  /* 0x0000000000007b1d */ /* 0x000fe20000010000 */
[----:B------:R-:W-:-:S05]  /*18b0*/  @!P6 IMAD R25, R25, R32, R29 ;  /* 0x000000201919e224 */ /* 0x000fca00078e021d */
[C---:B------:R-:W-:Y:S02]  /*18c0*/  @!P6 LEA R0, R25.reuse, R0, 0x1 ;  /* 0x000000001900e211 */ /* 0x040fe400078e08ff */
[----:B------:R-:W-:-:S03]  /*18d0*/  @!P6 LEA R3, R25, R3, 0x1 ;  /* 0x000000031903e211 */ /* 0x000fc600078e08ff */
[----:B------:R0:W2:Y:S04]  /*18e0*/  @!P6 LDS.64 R30, [R0] ;  /* 0x00000000001ee984 */ /* 0x0000a80000000a00 */
[----:B------:R0:W3:Y:S01]  /*18f0*/  @!P6 LDS.64 R26, [R3] ;  /* 0x00000000031ae984 */ /* 0x0000e20000000a00 */
[----:B------:R-:W-:Y:S06]  /*1900*/  BAR.SYNC.DEFER_BLOCKING 0x0 ;  /* 0x0000000000007b1d */ /* 0x000fec0000010000 */
.L_x_2499:
[----:B------:R-:W-:Y:S05]  /*1910*/  BSYNC.RECONVERGENT B6 ;  /* 0x0000000000067941 */ /* 0x000fea0003800200 */
.L_x_2497:
[----:B------:R-:W-:Y:S01]  /*1920*/  ISETP.GT.U32.AND P0, PT, R22, 0x1f, PT ;  /* 0x0000001f1600780c */ /* 0x000fe20003f04070 */
[----:B0-----:R-:W-:-:S12]  /*1930*/  IMAD.MOV.U32 R0, RZ, RZ, -0x800001 ;  /* 0xff7fffffff007424 */ /* 0x001fd800078e00ff */
[----:B------:R-:W-:Y:S05]  /*1940*/  @P0 BRA `(.L_x_2505) ;  /* 0x0000000000e80947 */ /* 0x000fea0003800000 */
[----:B------:R-:W0:Y:S01]  /*1950*/  S2R R10, SR_CgaCtaId ;  /* 0x00000000000a7919 */ /* 0x000e220000008800 */
[----:B------:R-:W-:Y:S01]  /*1960*/  MOV R9, 0x400 ;  /* 0x0000040000097802 */ /* 0x000fe20000000f00 */
[----:B--23--:R-:W-:Y:S01]  /*1970*/  HMUL2 R13, R31, R27 ;  /* 0x0000001b1f0d7232 */ /* 0x00cfe20000000000 */
[----:B------:R-:W-:Y:S01]  /*1980*/  ISETP.GT.U32.AND P0, PT, R22, 0x1b, PT ;  /* 0x0000001b1600780c */ /* 0x000fe20003f04070 */
[----:B------:R-:W-:Y:S01]  /*1990*/  BSSY.RECONVERGENT B0, `(.L_x_2506) ;  /* 0x0000013000007945 */ /* 0x000fe20003800200 */
[----:B------:R-:W-:Y:S01]  /*19a0*/  IADD3 R3, PT, PT, R9, 0x40, RZ ;  /* 0x0000004009037810 */ /* 0x000fe20007ffe0ff */
[----:B------:R-:W-:-:S05]  /*19b0*/  HFMA2 R13, R30, R26, R13 ;  /* 0x0000001a1e0d7231 */ /* 0x000fca000000000d */
[--C-:B------:R-:W-:Y:S02]  /*19c0*/  HADD2.F32 R8, -RZ, R13.reuse.H0_H0 ;  /* 0x2000000dff087230 */ /* 0x100fe40000004100 */
[----:B------:R-:W-:Y:S01]  /*19d0*/  HADD2.F32 R13, -RZ, R13.H1_H1 ;  /* 0x3000000dff0d7230 */ /* 0x000fe20000004100 */
[----:B0-----:R-:W-:-:S04]  /*19e0*/  LEA R3, R10, R3, 0x18 ;  /* 0x000000030a037211 */ /* 0x001fc800078ec0ff */
[----:B------:R-:W-:-:S05]  /*19f0*/  LEA R3, R22, R3, 0x3 ;  /* 0x0000000316037211 */ /* 0x000fca00078e18ff */
[----:B------:R0:W-:Y:S01]  /*1a00*/  STS.64 [R3], R30 ;  /* 0x0000001e03007388 */ /* 0x0001e20000000a00 */
[----:B------:R-:W-:Y:S05]  /*1a10*/  @P0 BRA `(.L_x_2507) ;  /* 0x0000000000280947 */ /* 0x000fea0003800000 */
[----:B------:R-:W2:Y:S01]  /*1a20*/  LDCU UR4, c[0x0][0x3f4] ;  /* 0x00007e80ff0477ac */ /* 0x000ea20008000800 */
[----:B-1----:R-:W1:Y:S01]  /*1a30*/  LDC.64 R4, c[0x0][0x3b8] ;  /* 0x0000ee00ff047b82 */ /* 0x002e620000000a00 */
[----:B------:R-:W-:Y:S02]  /*1a40*/  SHF.R.U32.HI R7, RZ, 0x1, R22 ;  /* 0x00000001ff077819 */ /* 0x000fe40000011616 */
[----:B0-----:R-:W-:Y:S01]  /*1a50*/  LOP3.LUT R3, R76, 0x4, RZ, 0xc0, !PT ;  /* 0x000000044c037812 */ /* 0x001fe200078ec0ff */
[----:B--2---:R-:W-:Y:S02]  /*1a60*/  IMAD R24, R24, UR4, RZ ;  /* 0x0000000418187c24 */ /* 0x004fe4000f8e02ff */
[----:B------:R-:W-:Y:S02]  /*1a70*/  IMAD R6, R7, UR4, R18 ;  /* 0x0000000407067c24 */ /* 0x000fe4000f8e0212 */
[----:B------:R-:W-:-:S05]  /*1a80*/  IMAD R3, R24, 0x70, R3 ;  /* 0x0000007018037824 */ /* 0x000fca00078e0203 */
[----:B------:R-:W-:-:S05]  /*1a90*/  LEA R3, R6, R3, 0x3 ;  /* 0x0000000306037211 */ /* 0x000fca00078e18ff */
[----:B-1----:R-:W-:-:S05]  /*1aa0*/  IMAD.WIDE R4, R3, 0x2, R4 ;  /* 0x0000000203047825 */ /* 0x002fca00078e0204 */
[----:B------:R2:W-:Y:S02]  /*1ab0*/  STG.E.64 desc[UR36][R4.64], R26 ;  /* 0x0000001a04007986 */ /* 0x0005e4000c101b24 */
.L_x_2507:
[----:B------:R-:W-:Y:S05]  /*1ac0*/  BSYNC.RECONVERGENT B0 ;  /* 0x0000000000007941 */ /* 0x000fea0003800200 */
.L_x_2506:
[----:B------:R-:W-:Y:S01]  /*1ad0*/  UMOV UR4, 0xffffffff ;  /* 0xffffffff00047882 */ /* 0x000fe20000000000 */
[----:B------:R-:W-:Y:S02]  /*1ae0*/  FADD.FTZ R13, R8, R13 ;  /* 0x0000000d080d7221 */ /* 0x000fe40000010000 */
[----:B------:R-:W-:Y:S05]  /*1af0*/  BRA.DIV UR4, `(.L_x_2508) ;  /* 0x0000008204987947 */ /* 0x000fea000b800000 */
[----:B-1----:R-:W0:Y:S02]  /*1b00*/  SHFL.BFLY PT, R14, R13, 0x10, 0x1f ;  /* 0x0e001f000d0e7f89 */ /* 0x002e2400000e0000 */
[----:B0-----:R-:W-:-:S05]  /*1b10*/  FADD.FTZ R3, R13, R14 ;  /* 0x0000000e0d037221 */ /* 0x001fca0000010000 */
[----:B------:R-:W2:Y:S02]  /*1b20*/  SHFL.BFLY PT, R14, R3, 0x8, 0x1f ;  /* 0x0d001f00030e7f89 */ /* 0x000ea400000e0000 */
[----:B--2---:R-:W-:-:S05]  /*1b30*/  FADD.FTZ R4, R3, R14 ;  /* 0x0000000e03047221 */ /* 0x004fca0000010000 */
[----:B------:R-:W0:Y:S02]  /*1b40*/  SHFL.BFLY PT, R14, R4, 0x4, 0x1f ;  /* 0x0c801f00040e7f89 */ /* 0x000e2400000e0000 */
[----:B0-----:R-:W-:-:S05]  /*1b50*/  FADD.FTZ R5, R4, R14 ;  /* 0x0000000e04057221 */ /* 0x001fca0000010000 */
[----:B------:R-:W0:Y:S02]  /*1b60*/  SHFL.BFLY PT, R14, R5, 0x2, 0x1f ;  /* 0x0c401f00050e7f89 */ /* 0x000e2400000e0000 */
[----:B0-----:R-:W-:-:S05]  /*1b70*/  FADD.FTZ R6, R5, R14 ;  /* 0x0000000e05067221 */ /* 0x001fca0000010000 */
[----:B------:R0:W1:Y:S02]  /*1b80*/  SHFL.BFLY PT, R14, R6, 0x1, 0x1f ;  /* 0x0c201f00060e7f89 */ /* 0x00006400000e0000 */
.L_x_2617:
[----:B------:R-:W-:Y:S01]  /*1b90*/  ISETP.NE.AND P0, PT, R22, RZ, PT ;  /* 0x000000ff1600720c */ /* 0x000fe20003f05270 */
[----:B-1----:R-:W-:-:S12]  /*1ba0*/  FADD.FTZ R14, R6, R14 ;  /* 0x0000000e060e7221 */ /* 0x002fd80000010000 */
[----:B------:R-:W-:Y:S05]  /*1bb0*/  @P0 BRA `(.L_x_2505) ;  /* 0x00000000004c0947 */ /* 0x000fea0003800000 */
[----:B------:R-:W1:Y:S02]  /*1bc0*/  LDCU.64 UR4, c[0x0][0x438] ;  /* 0x00008700ff0477ac */ /* 0x000e640008000a00 */
[----:B-1----:R-:W-:Y:S01]  /*1bd0*/  ISETP.NE.U32.AND P0, PT, RZ, UR4, PT ;  /* 0x00000004ff007c0c */ /* 0x002fe2000bf05070 */
[----:B------:R-:W1:Y:S03]  /*1be0*/  LDCU UR4, c[0x0][0x410] ;  /* 0x00008200ff0477ac */ /* 0x000e660008000800 */
[----:B------:R-:W-:-:S13]  /*1bf0*/  ISETP.NE.AND.EX P0, PT, RZ, UR5, PT, P0 ;  /* 0x00000005ff007c0c */ /* 0x000fda000bf05300 */
[----:B0-----:R-:W0:Y:S01]  /*1c00*/  @P0 LDC R6, c[0x0][0x440] ;  /* 0x00011000ff060b82 */ /* 0x001e220000000800 */
[----:B-----5:R-:W-:-:S07]  /*1c10*/  @P0 IMAD.IADD R0, R16, 0x1, -R23 ;  /* 0x0000000110000824 */ /* 0x020fce00078e0a17 */
[----:B------:R-:W2:Y:S01]  /*1c20*/  @P0 LDC.64 R4, c[0x0][0x438] ;  /* 0x00010e00ff040b82 */ /* 0x000ea20000000a00 */
[----:B0-----:R-:W-:-:S04]  /*1c30*/  @P0 IMAD R3, R77, R6, R0 ;  /* 0x000000064d030224 */ /* 0x001fc800078e0200 */
[----:B------:R-:W-:-:S04]  /*1c40*/  @P0 IMAD R3, R3, R6, R0 ;  /* 0x0000000603030224 */ /* 0x000fc800078e0200 */
[----:B--2---:R-:W-:-:S06]  /*1c50*/  @P0 IMAD.WIDE R4, R3, 0x2, R4 ;  /* 0x0000000203040825 */ /* 0x004fcc00078e0204 */
[----:B------:R-:W2:Y:S01]  /*1c60*/  @P0 LDG.E.U16 R4, desc[UR36][R4.64] ;  /* 0x0000002404040981 */ /* 0x000ea2000c1e1500 */
[----:B------:R-:W-:Y:S01]  /*1c70*/  IADD3 R9, PT, PT, R9, 0x140, RZ ;  /* 0x0000014009097810 */ /* 0x000fe20007ffe0ff */
[----:B-1----:R-:W-:Y:S01]  /*1c80*/  FMUL.FTZ R0, R14, UR4 ;  /* 0x000000040e007c20 */ /* 0x002fe20008410000 */
[----:B------:R-:W-:Y:S02]  /*1c90*/  IADD3 R6, PT, PT, -R19, R16, RZ ;  /* 0x0000001013067210 */ /* 0x000fe40007ffe1ff */
[----:B------:R-:W-:-:S04]  /*1ca0*/  LEA R7, R10, R9, 0x18 ;  /* 0x000000090a077211 */ /* 0x000fc800078ec0ff */
[----:B------:R-:W-:Y:S01]  /*1cb0*/  LEA R7, R6, R7, 0x2 ;  /* 0x0000000706077211 */ /* 0x000fe200078e10ff */
[----:B--2---:R-:W-:-:S05]  /*1cc0*/  @P0 HADD2.F32 R3, -RZ, R4.H0_H0 ;  /* 0x20000004ff030230 */ /* 0x004fca0000004100 */
[----:B------:R-:W-:-:S05]  /*1cd0*/  @P0 FADD.FTZ R0, R0, R3 ;  /* 0x0000000300000221 */ /* 0x000fca0000010000 */
[----:B------:R4:W-:Y:S02]  /*1ce0*/  STS [R7], R0 ;  /* 0x0000000007007388 */ /* 0x0009e40000000800 */
.L_x_2505:
[----:B------:R-:W-:Y:S05]  /*1cf0*/  WARPSYNC.ALL ;  /* 0x0000000000007948 */ /* 0x000fea0003800000 */
[----:B------:R-:W-:Y:S01]  /*1d00*/  IMAD.IADD R3, R16, 0x1, -R19 ;  /* 0x0000000110037824 */ /* 0x000fe200078e0a13 */
[----:B------:R-:W0:Y:S01]  /*1d10*/  LDCU UR4, c[0x0][0x3f0] ;  /* 0x00007e00ff0477ac */ /* 0x000e220008000800 */
[----:B------:R-:W-:Y:S03]  /*1d20*/  BSSY.RECONVERGENT B0, `(.L_x_2509) ;  /* 0x0000266000007945 */ /* 0x000fe60003800200 */
[----:B-1----:R-:W-:Y:S01]  /*1d30*/  IADD3 R4, PT, PT, R3, 0x1f, RZ ;  /* 0x0000001f03047810 */ /* 0x002fe20007ffe0ff */
[----:B------:R-:W1:Y:S03]  /*1d40*/  LDCU UR15, c[0x0][0x3f8] ;  /* 0x00007f00ff0f77ac */ /* 0x000e660008000800 */
[----:B------:R-:W-:Y:S01]  /*1d50*/  SHF.R.S32.HI R5, RZ, 0x1f, R4 ;  /* 0x0000001fff057819 */ /* 0x000fe20000011404 */
[----:B------:R-:W1:Y:S03]  /*1d60*/  LDCU UR16, c[0x0][0x410] ;  /* 0x00008200ff1077ac */ /* 0x000e660008000800 */
[----:B------:R-:W-:Y:S01]  /*1d70*/  LEA.HI R5, R5, R4, RZ, 0x5 ;  /* 0x0000000405057211 */ /* 0x000fe200078f28ff */
[----:B------:R-:W1:Y:S03]  /*1d80*/  LDCU.64 UR8, c[0x0][0x3c8] ;  /* 0x00007900ff0877ac */ /* 0x000e660008000a00 */
[----:B------:R-:W-:Y:S01]  /*1d90*/  LOP3.LUT R142, R5, 0xffffffe0, RZ, 0xc0, !PT ;  /* 0xffffffe0058e7812 */ /* 0x000fe200078ec0ff */
[----:B------:R-:W1:Y:S01]  /*1da0*/  LDCU.64 UR10, c[0x0][0x3b8] ;  /* 0x00007700ff0a77ac */ /* 0x000e620008000a00 */
[----:B0-----:R-:W-:Y:S01]  /*1db0*/  IMAD R20, R28, UR4, R77 ;  /* 0x000000041c147c24 */ /* 0x001fe2000f8e024d */
[----:B------:R-:W-:Y:S01]  /*1dc0*/  BAR.SYNC.DEFER_BLOCKING 0x0 ;  /* 0x0000000000007b1d */ /* 0x000fe20000010000 */
[----:B------:R-:W-:-:S02]  /*1dd0*/  ISETP.GE.AND P0, PT, R22, R142, PT ;  /* 0x0000008e1600720c */ /* 0x000fc40003f06270 */
[----:B------:R-:W-:-:S03]  /*1de0*/  IMAD R20, R20, 0x70, RZ ;  /* 0x0000007014147824 */ /* 0x000fc600078e02ff */
[----:B------:R-:W0:Y:S01]  /*1df0*/  LDCU.64 UR18, c[0x0][0x438] ;  /* 0x00008700ff1277ac */ /* 0x000e220008000a00 */
[----:B------:R-:W0:Y:S07]  /*1e00*/  LDCU.64 UR12, c[0x0][0x448] ;  /* 0x00008900ff0c77ac */ /* 0x000e2e0008000a00 */
[----:B------:R-:W-:Y:S05]  /*1e10*/  @P0 BRA `(.L_x_2510) ;  /* 0x0000002400580947 */ /* 0x000fea0003800000 */
[----:B------:R-:W1:Y:S01]  /*1e20*/  LDC R4, c[0x0][0x3f4] ;  /* 0x0000fd00ff047b82 */ /* 0x000e620000000800 */
[----:B------:R-:W-:Y:S01]  /*1e30*/  UMOV UR4, 0x400 ;  /* 0x0000040000047882 */ /* 0x000fe20000000000 */
[----:B------:R-:W2:Y:S01]  /*1e40*/  LDCU UR14, c[0x0][0x440] ;  /* 0x00008800ff0e77ac */ /* 0x000ea20008000800 */
[C---:B------:R-:W-:Y:S01]  /*1e50*/  IMAD.IADD R141, R19.reuse, 0x1, R22 ;  /* 0x00000001138d7824 */ /* 0x040fe200078e0216 */
[----:B------:R-:W-:-:S04]  /*1e60*/  IADD3 R142, PT, PT, R19, R142, RZ ;  /* 0x0000008e138e7210 */ /* 0x000fc80007ffe0ff */
[----:B------:R-:W3:Y:S01]  /*1e70*/  S2UR UR5, SR_CgaCtaId ;  /* 0x00000000000579c3 */ /* 0x000ee20000008800 */
[----:B--2---:R-:W-:Y:S01]  /*1e80*/  IMAD R144, R77, UR14, R16 ;  /* 0x0000000e4d907c24 */ /* 0x004fe2000f8e0210 */
[----:B-1----:R-:W-:-:S03]  /*1e90*/  IABS R21, R4 ;  /* 0x0000000400157213 */ /* 0x002fc60000000000 */
[----:B------:R-:W-:Y:S01]  /*1ea0*/  IMAD R144, R144, UR14, R141 ;  /* 0x0000000e90907c24 */ /* 0x000fe2000f8e028d */
[----:B------:R-:W1:Y:S01]  /*1eb0*/  I2F.RP R48, R21 ;  /* 0x0000001500307306 */ /* 0x000e620000209400 */
[----:B---3--:R-:W-:Y:S02]  /*1ec0*/  ULEA UR6, UR5, UR4, 0x18 ;  /* 0x0000000405067291 */ /* 0x008fe4000f8ec0ff */
[----:B------:R-:W-:-:S04]  /*1ed0*/  UIADD3 UR4, UPT, UPT, UR4, 0x140, URZ ;  /* 0x0000014004047890 */ /* 0x000fc8000fffe0ff */
[----:B------:R-:W-:-:S03]  /*1ee0*/  ULEA UR4, UR5, UR4, 0x18 ;  /* 0x0000000405047291 */ /* 0x000fc6000f8ec0ff */
[----:B----4-:R-:W2:Y:S01]  /*1ef0*/  LDS.128 R4, [UR6+0x40] ;  /* 0x00004006ff047984 */ /* 0x010ea20008000c00 */
[----:B-1----:R-:W1:Y:S02]  /*1f00*/  MUFU.RCP R64, R48 ;  /* 0x0000003000407308 */ /* 0x002e640000001000 */
[----:B------:R-:W-:Y:S01]  /*1f10*/  IADD3 R145, PT, PT, R76, UR4, RZ ;  /* 0x000000044c917c10 */ /* 0x000fe2000fffe0ff */
[----:B------:R-:W3:Y:S04]  /*1f20*/  LDS.128 R8, [UR6+0x50] ;  /* 0x00005006ff087984 */ /* 0x000ee80008000c00 */
[----:B------:R-:W4:Y:S04]  /*1f30*/  LDS.128 R12, [UR6+0x60] ;  /* 0x00006006ff0c7984 */ /* 0x000f280008000c00 */
[----:B------:R-:W0:Y:S04]  /*1f40*/  LDS.128 R24, [UR6+0x70] ;  /* 0x00007006ff187984 */ /* 0x000e280008000c00 */
[----:B------:R-:W0:Y:S01]  /*1f50*/  LDS.128 R28, [UR6+0x80] ;  /* 0x00008006ff1c7984 */ /* 0x000e220008000c00 */
[----:B-1----:R-:W-:-:S03]  /*1f60*/  IADD3 R79, PT, PT, R64, 0xffffffe, RZ ;  /* 0x0ffffffe404f7810 */ /* 0x002fc60007ffe0ff */
[----:B------:R-:W1:Y:S04]  /*1f70*/  LDS.128 R32, [UR6+0x90] ;  /* 0x00009006ff207984 */ /* 0x000e680008000c00 */
[----:B------:R-:W0:Y:S01]  /*1f80*/  LDS.128 R36, [UR6+0xa0] ;  /* 0x0000a006ff247984 */ /* 0x000e220008000c00 */
[----:B------:R-:W2:Y:S03]  /*1f90*/  F2I.FTZ.U32.TRUNC.NTZ R79, R79 ;  /* 0x0000004f004f7305 */ /* 0x000ea6000021f000 */
[----:B------:R-:W0:Y:S04]  /*1fa0*/  LDS.128 R40, [UR6+0xb0] ;  /* 0x0000b006ff287984 */ /* 0x000e280008000c00 */
[----:B------:R-:W0:Y:S04]  /*1fb0*/  LDS.128 R44, [UR6+0xc0] ;  /* 0x0000c006ff2c7984 */ /* 0x000e280008000c00 */
[----:B------:R-:W0:Y:S04]  /*1fc0*/  LDS.128 R48, [UR6+0xd0] ;  /* 0x0000d006ff307984 */ /* 0x000e280008000c00 */
[----:B------:R-:W0:Y:S01]  /*1fd0*/  LDS.128 R52, [UR6+0xe0] ;  /* 0x0000e006ff347984 */ /* 0x000e220008000c00 */
[----:B--2---:R-:W-:-:S03]  /*1fe0*/  IADD3 R80, PT, PT, RZ, -R79, RZ ;  /* 0x8000004fff507210 */ /* 0x004fc60007ffe0ff */
[----:B------:R-:W2:Y:S02]  /*1ff0*/  LDS.128 R56, [UR6+0xf0] ;  /* 0x0000f006ff387984 */ /* 0x000ea40008000c00 */
[----:B------:R-:W-:Y:S02]  /*2000*/  IMAD R77, R80, R21, RZ ;  /* 0x00000015504d7224 */ /* 0x000fe400078e02ff */
[----:B------:R-:W0:Y:S04]  /*2010*/  LDS.128 R60, [UR6+0x100] ;  /* 0x00010006ff3c7984 */ /* 0x000e280008000c00 */
[----:B------:R-:W0:Y:S04]  /*2020*/  LDS.128 R64, [UR6+0x110] ;  /* 0x00011006ff407984 */ /* 0x000e280008000c00 */
[----:B------:R-:W0:Y:S04]  /*2030*/  LDS.128 R68, [UR6+0x120] ;  /* 0x00012006ff447984 */ /* 0x000e280008000c00 */
[----:B------:R-:W0:Y:S01]  /*2040*/  LDS.128 R72, [UR6+0x130] ;  /* 0x00013006ff487984 */ /* 0x000e220008000c00 */
[----:B------:R-:W3:Y:S02]  /*2050*/  LDCU.64 UR6, c[0x0][0x420] ;  /* 0x00008400ff0677ac */ /* 0x000ee40008000a00 */
[----:B---3--:R-:W-:Y:S01]  /*2060*/  IADD3 R22, P1, P2, R78, UR6, R141 ;  /* 0x000000064e167c10 */ /* 0x008fe2000fa3e08d */
[----:B------:R-:W-:Y:S01]  /*2070*/  HFMA2 R78, -RZ, RZ, 0, 0 ;  /* 0x00000000ff4e7431 */ /* 0x000fe200000001ff */
[----:B------:R-:W-:-:S02]  /*2080*/  ISETP.NE.U32.AND P0, PT, RZ, UR6, PT ;  /* 0x00000006ff007c0c */ /* 0x000fc4000bf05070 */
[----:B------:R-:W-:Y:S02]  /*2090*/  IADD3.X R143, PT, PT, R143, UR7, RZ, P1, P2 ;  /* 0x000000078f8f7c10 */ /* 0x000fe40008fe44ff */
[----:B------:R-:W-:Y:S01]  /*20a0*/  ISETP.NE.AND.EX P0, PT, RZ, UR7, PT, P0 ;  /* 0x00000007ff007c0c */ /* 0x000fe2000bf05300 */
[----:B-12-4-:R-:W-:-:S12]  /*20b0*/  IMAD.HI.U32 R140, R79, R77, R78 ;  /* 0x0000004d4f8c7227 */ /* 0x016fd800078e004e */
.L_x_2545:
[----:B------:R-:W-:Y:S01]  /*20c0*/  @P0 IMAD.MOV.U32 R148, RZ, RZ, R22 ;  /* 0x000000ffff940224 */ /* 0x000fe200078e0016 */
[----:B------:R-:W-:Y:S01]  /*20d0*/  @P0 MOV R149, R143 ;  /* 0x0000008f00950202 */ /* 0x000fe20000000f00 */
[----:B------:R-:W1:Y:S04]  /*20e0*/  LDC R147, c[0x0][0x3f4] ;  /* 0x0000fd00ff937b82 */ /* 0x000e680000000800 */
[----:B------:R-:W2:Y:S01]  /*20f0*/  @P0 LDG.E.U8 R148, desc[UR36][R148.64] ;  /* 0x0000002494940981 */ /* 0x000ea2000c1e1100 */
[----:B------:R-:W-:Y:S01]  /*2100*/  IABS R151, R141 ;  /* 0x0000008d00977213 */ /* 0x000fe20000000000 */
[----:B------:R-:W-:Y:S01]  /*2110*/  BSSY.RECONVERGENT B1, `(.L_x_2511) ;  /* 0x0000027000017945 */ /* 0x000fe20003800200 */
[----:B------:R-:W-:-:S03]  /*2120*/  ISETP.GE.AND P2, PT, R141, RZ, PT ;  /* 0x000000ff8d00720c */ /* 0x000fc60003f46270 */
[----:B------:R-:W-:-:S05]  /*2130*/  IMAD.HI.U32 R146, R140, R151, RZ ;  /* 0x000000978c927227 */ /* 0x000fca00078e00ff */
[----:B------:R-:W-:Y:S02]  /*2140*/  IADD3 R146, PT, PT, -R146, RZ, RZ ;  /* 0x000000ff92927210 */ /* 0x000fe40007ffe1ff */
[----:B-1----:R-:W-:Y:S01]  /*2150*/  IABS R153, R147 ;  /* 0x0000009300997213 */ /* 0x002fe20000000000 */
[C---:B------:R-:W-:Y:S01]  /*2160*/  IMAD R150, R147.reuse, 0x70, RZ ;  /* 0x0000007093967824 */ /* 0x040fe200078e02ff */
[----:B------:R-:W-:-:S03]  /*2170*/  ISETP.NE.AND P4, PT, R147, RZ, PT ;  /* 0x000000ff9300720c */ /* 0x000fc60003f85270 */
[----:B------:R-:W-:-:S05]  /*2180*/  IMAD R146, R153, R146, R151 ;  /* 0x0000009299927224 */ /* 0x000fca00078e0297 */
[----:B------:R-:W-:-:S13]  /*2190*/  ISETP.GT.U32.AND P1, PT, R21, R146, PT ;  /* 0x000000921500720c */ /* 0x000fda0003f24070 */
[----:B------:R-:W-:-:S04]  /*21a0*/  @!P1 IADD3 R146, PT, PT, R146, -R153, RZ ;  /* 0x8000009992929210 */ /* 0x000fc80007ffe0ff */
[----:B------:R-:W-:-:S13]  /*21b0*/  ISETP.GT.U32.AND P1, PT, R21, R146, PT ;  /* 0x000000921500720c */ /* 0x000fda0003f24070 */
[----:B------:R-:W-:Y:S01]  /*21c0*/  @!P1 IMAD.IADD R146, R146, 0x1, -R153 ;  /* 0x0000000192929824 */ /* 0x000fe200078e0a99 */
[----:B------:R-:W-:-:S04]  /*21d0*/  ISETP.GE.AND P1, PT, R141, R16, PT ;  /* 0x000000108d00720c */ /* 0x000fc80003f26270 */
[----:B------:R-:W-:Y:S02]  /*21e0*/  @!P2 IADD3 R146, PT, PT, -R146, RZ, RZ ;  /* 0x000000ff9292a210 */ /* 0x000fe40007ffe1ff */
[----:B------:R-:W-:-:S04]  /*21f0*/  @!P4 LOP3.LUT R146, RZ, R147, RZ, 0x33, !PT ;  /* 0x00000093ff92c212 */ /* 0x000fc800078e33ff */
[----:B------:R-:W-:Y:S02]  /*2200*/  SHF.L.U32 R154, R146, 0x3, RZ ;  /* 0x00000003929a7819 */ /* 0x000fe400000006ff */
[----:B--2---:R-:W-:Y:S01]  /*2210*/  ISETP.NE.AND P3, PT, R148, RZ, P0 ;  /* 0x000000ff9400720c */ /* 0x004fe20000765270 */
[----:B-----5:R-:W-:-:S12]  /*2220*/  @P1 BRA `(.L_x_2512) ;  /* 0x0000000000541947 */ /* 0x020fd80003800000 */
[----:B------:R-:W-:Y:S02]  /*2230*/  ISETP.GE.AND P2, PT, R154, R150, PT ;  /* 0x000000969a00720c */ /* 0x000fe40003f46270 */
[----:B------:R-:W-:Y:S02]  /*2240*/  CS2R R78, SRZ ;  /* 0x00000000004e7805 */ /* 0x000fe4000001ff00 */
[----:B------:R-:W-:-:S09]  /*2250*/  CS2R R76, SRZ ;  /* 0x00000000004c7805 */ /* 0x000fd2000001ff00 */
        /* <DEDUP_REMOVED lines=8> */
[----:B------:R-:W-:Y:S02]  /*22e0*/  IMAD R77, R147, UR15, RZ ;  /* 0x0000000f934d7c24 */ /* 0x000fe4000f8e02ff */
[----:B------:R-:W-:-:S05]  /*22f0*/  IMAD R76, R20, R147, RZ ;  /* 0x00000093144c7224 */ /* 0x000fca00078e02ff */
[----:B------:R-:W-:Y:S01]  /*2300*/  SHF.R.S32.HI R78, RZ, 0x1f, R76 ;  /* 0x0000001fff4e7819 */ /* 0x000fe2000001144c */
[----:B--2---:R-:W-:-:S04]  /*2310*/  IMAD R77, R148, R77, RZ ;  /* 0x0000004d944d7224 */ /* 0x004fc800078e02ff */
[----:B------:R-:W-:-:S05]  /*2320*/  IMAD R77, R77, 0x70, R154 ;  /* 0x000000704d4d7824 */ /* 0x000fca00078e029a */
[----:B------:R-:W-:-:S04]  /*2330*/  IADD3 R79, P2, PT, R77, R76, RZ ;  /* 0x0000004c4d4f7210 */ /* 0x000fc80007f5e0ff */
[----:B------:R-:W-:Y:S02]  /*2340*/  LEA.HI.X.SX32 R78, R77, R78, 0x1, P2 ;  /* 0x0000004e4d4e7211 */ /* 0x000fe400010f0eff */
[----:B------:R-:W-:-:S04]  /*2350*/  LEA R76, P2, R79, UR10, 0x1 ;  /* 0x0000000a4f4c7c11 */ /* 0x000fc8000f8408ff */
[----:B------:R-:W-:-:S06]  /*2360*/  LEA.HI.X R77, R79, UR11, R78, 0x1, P2 ;  /* 0x0000000b4f4d7c11 */ /* 0x000fcc00090f0c4e */
[----:B------:R-:W5:Y:S03]  /*2370*/  LDG.E.128 R76, desc[UR36][R76.64] ;  /* 0x000000244c4c7981 */ /* 0x000f66000c1e1d00 */
.L_x_2512:
[----:B0-----:R-:W-:Y:S05]  /*2380*/  BSYNC.RECONVERGENT B1 ;  /* 0x0000000000017941 */ /* 0x001fea0003800200 */
.L_x_2511:
[----:B------:R-:W-:Y:S01]  /*2390*/  BSSY.RECONVERGENT B1, `(.L_x_2513) ;  /* 0x0000019000017945 */ /* 0x000fe20003800200 */
[----:B------:R-:W-:-:S03]  /*23a0*/  IADD3 R152, PT, PT, R146, R147, RZ ;  /* 0x0000009392987210 */ /* 0x000fc60007ffe0ff */
[----:B------:R-:W-:Y:S05]  /*23b0*/  @P1 BRA `(.L_x_2514) ;  /* 0x0000000000581947 */ /* 0x000fea0003800000 */
[----:B------:R-:W-:Y:S01]  /*23c0*/  IMAD.SHL.U32 R151, R152, 0x8, RZ ;  /* 0x0000000898977824 */ /* 0x000fe200078e00ff */
[----:B------:R-:W-:Y:S02]  /*23d0*/  CS2R R82, SRZ ;  /* 0x0000000000527805 */ /* 0x000fe4000001ff00 */
[----:B------:R-:W-:Y:S02]  /*23e0*/  CS2R R80, SRZ ;  /* 0x0000000000507805 */ /* 0x000fe4000001ff00 */
        /* <DEDUP_REMOVED lines=9> */
[----:B------:R-:W-:Y:S02]  /*2480*/  IMAD R81, R147, UR15, RZ ;  /* 0x0000000f93517c24 */ /* 0x000fe4000f8e02ff */
[----:B------:R-:W-:Y:S02]  /*2490*/  IMAD R83, R20, R147, RZ ;  /* 0x0000009314537224 */ /* 0x000fe400078e02ff */
[----:B--2---:R-:W-:-:S04]  /*24a0*/  IMAD R80, R148, R81, RZ ;  /* 0x0000005194507224 */ /* 0x004fc800078e02ff */
[----:B------:R-:W-:-:S05]  /*24b0*/  IMAD R80, R80, 0x70, R151 ;  /* 0x0000007050507824 */ /* 0x000fca00078e0297 */
[----:B------:R-:W-:Y:S02]  /*24c0*/  SHF.R.S32.HI R81, RZ, 0x1f, R80 ;  /* 0x0000001fff517819 */ /* 0x000fe40000011450 */
[----:B------:R-:W-:-:S04]  /*24d0*/  IADD3 R82, P2, PT, R83, R80, RZ ;  /* 0x0000005053527210 */ /* 0x000fc80007f5e0ff */
[----:B------:R-:W-:Y:S02]  /*24e0*/  LEA.HI.X.SX32 R81, R83, R81, 0x1, P2 ;  /* 0x0000005153517211 */ /* 0x000fe400010f0eff */
[----:B------:R-:W-:-:S04]  /*24f0*/  LEA R80, P2, R82, UR10, 0x1 ;  /* 0x0000000a52507c11 */ /* 0x000fc8000f8408ff */
[----:B------:R-:W-:-:S06]  /*2500*/  LEA.HI.X R81, R82, UR11, R81, 0x1, P2 ;  /* 0x0000000b52517c11 */ /* 0x000fcc00090f0c51 */
[----:B------:R-:W5:Y:S03]  /*2510*/  LDG.E.128 R80, desc[UR36][R80.64] ;  /* 0x0000002450507981 */ /* 0x000f66000c1e1d00 */
.L_x_2514:
[----:B------:R-:W-:Y:S05]  /*2520*/  BSYNC.RECONVERGENT B1 ;  /* 0x0000000000017941 */ /* 0x000fea0003800200 */
.L_x_2513:
[----:B------:R-:W-:Y:S04]  /*2530*/  BSSY.RECONVERGENT B1, `(.L_x_2515) ;  /* 0x0000018000017945 */ /* 0x000fe80003800200 */
[----:B------:R-:W-:Y:S05]  /*2540*/  @P1 BRA `(.L_x_2516) ;  /* 0x0000000000581947 */ /* 0x000fea0003800000 */
[----:B------:R-:W-:Y:S02]  /*2550*/  LEA R151, R147, R154, 0x4 ;  /* 0x0000009a93977211 */ /* 0x000fe400078e20ff */
        /* <DEDUP_REMOVED lines=21> */
.L_x_2516:
[----:B------:R-:W-:Y:S05]  /*26b0*/  BSYNC.RECONVERGENT B1 ;  /* 0x0000000000017941 */ /* 0x000fea0003800200 */
.L_x_2515:
[----:B------:R-:W-:Y:S04]  /*26c0*/  BSSY.RECONVERGENT B1, `(.L_x_2517) ;  /* 0x0000019000017945 */ /* 0x000fe80003800200 */
[----:B------:R-:W-:Y:S05]  /*26d0*/  @P1 BRA `(.L_x_2518) ;  /* 0x00000000005c1947 */ /* 0x000fea0003800000 */
[----:B------:R-:W-:Y:S02]  /*26e0*/  LEA R88, R147, R152, 0x1 ;  /* 0x0000009893587211 */ /* 0x000fe400078e08ff */
[----:B------:R-:W-:Y:S02]  /*26f0*/  CS2R R90, SRZ ;  /* 0x00000000005a7805 */ /* 0x000fe4000001ff00 */
[----:B------:R-:W-:Y:S02]  /*2700*/  SHF.L.U32 R151, R88, 0x3, RZ ;  /* 0x0000000358977819 */ /* 0x000fe400000006ff */
        /* <DEDUP_REMOVED lines=20> */
.L_x_2518:
[----:B------:R-:W-:Y:S05]  /*2850*/  BSYNC.RECONVERGENT B1 ;  /* 0x0000000000017941 */ /* 0x000fea0003800200 */
.L_x_2517:
[----:B------:R-:W-:Y:S01]  /*2860*/  BSSY.RECONVERGENT B1, `(.L_x_2519) ;  /* 0x0000019000017945 */ /* 0x000fe20003800200 */
[----:B------:R-:W-:-:S03]  /*2870*/  IMAD R156, R147, 0x4, R152 ;  /* 0x00000004939c7824 */ /* 0x000fc600078e0298 */
        /* <DEDUP_REMOVED lines=23> */
.L_x_2520:
[----:B------:R-:W-:Y:S05]  /*29f0*/  BSYNC.RECONVERGENT B1 ;  /* 0x0000000000017941 */ /* 0x000fea0003800200 */
.L_x_2519:
[----:B------:R-:W-:Y:S01]  /*2a00*/  BSSY.RECONVERGENT B1, `(.L_x_2521) ;  /* 0x000001c000017945 */ /* 0x000fe20003800200 */
[C---:B------:R-:W-:Y:S02]  /*2a10*/  LEA R151, R147.reuse, R154, 0x6 ;  /* 0x0000009a93977211 */ /* 0x040fe400078e30ff */
[----:B------:R-:W-:Y:S01]  /*2a20*/  LEA R154, R147, R156, 0x1 ;  /* 0x0000009c939a7211 */ /* 0x000fe200078e08ff */
[----:B------:R-:W-:Y:S06]  /*2a30*/  @P1 BRA `(.L_x_2522) ;  /* 0x0000000000601947 */ /* 0x000fec0003800000 */
[----:B------:R-:W-:Y:S01]  /*2a40*/  IMAD R148, R147, 0x4, R152 ;  /* 0x0000000493947824 */ /* 0x000fe200078e0298 */
[----:B------:R-:W-:-:S04]  /*2a50*/  CS2R R98, SRZ ;  /* 0x0000000000627805 */ /* 0x000fc8000001ff00 */
[----:B------:R-:W-:-:S04]  /*2a60*/  SHF.L.U32 R97, R148, 0x3, RZ ;  /* 0x0000000394617819 */ /* 0x000fc800000006ff */
[----:B------:R-:W-:Y:S02]  /*2a70*/  ISETP.GE.AND P2, PT, R97, R150, PT ;  /* 0x000000966100720c */ /* 0x000fe40003f46270 */
[----:B------:R-:W-:-:S11]  /*2a80*/  CS2R R96, SRZ ;  /* 0x0000000000607805 */ /* 0x000fd6000001ff00 */
        /* <DEDUP_REMOVED lines=12> */
[----:B------:R-:W-:-:S04]  /*2b50*/  SHF.L.U32 R98, R98, 0x3, RZ ;  /* 0x0000000362627819 */ /* 0x000fc800000006ff */
[----:B------:R-:W-:Y:S02]  /*2b60*/  SHF.R.S32.HI R99, RZ, 0x1f, R98 ;  /* 0x0000001fff637819 */ /* 0x000fe40000011462 */
[----:B------:R-:W-:-:S04]  /*2b70*/  IADD3 R148, P2, PT, R149, R98, RZ ;  /* 0x0000006295947210 */ /* 0x000fc80007f5e0ff */
[----:B------:R-:W-:Y:S02]  /*2b80*/  LEA.HI.X.SX32 R99, R149, R99, 0x1, P2 ;  /* 0x0000006395637211 */ /* 0x000fe400010f0eff */
[----:B------:R-:W-:-:S04]  /*2b90*/  LEA R98, P2, R148, UR10, 0x1 ;  /* 0x0000000a94627c11 */ /* 0x000fc8000f8408ff */
[----:B------:R-:W-:-:S06]  /*2ba0*/  LEA.HI.X R99, R148, UR11, R99, 0x1, P2 ;  /* 0x0000000b94637c11 */ /* 0x000fcc00090f0c63 */
[----:B------:R-:W5:Y:S03]  /*2bb0*/  LDG.E.128 R96, desc[UR36][R98.64] ;  /* 0x0000002462607981 */ /* 0x000f66000c1e1d00 */
.L_x_2522:
[----:B------:R-:W-:Y:S05]  /*2bc0*/  BSYNC.RECONVERGENT B1 ;  /* 0x0000000000017941 */ /* 0x000fea0003800200 */
.L_x_2521:
[----:B------:R-:W-:Y:S04]  /*2bd0*/  BSSY.RECONVERGENT B1, `(.L_x_2523) ;  /* 0x000001b000017945 */ /* 0x000fe80003800200 */
[----:B------:R-:W-:Y:S05]  /*2be0*/  @P1 BRA `(.L_x_2524) ;  /* 0x0000000000641947 */ /* 0x000fea0003800000 */
[----:B------:R-:W-:Y:S02]  /*2bf0*/  LEA R148, R147, R152, 0x2 ;  /* 0x0000009893947211 */ /* 0x000fe400078e10ff */
[----:B------:R-:W-:-:S03]  /*2c00*/  CS2R R102, SRZ ;  /* 0x0000000000667805 */ /* 0x000fc6000001ff00 */
[----:B------:R-:W-:-:S05]  /*2c10*/  IMAD.IADD R148, R148, 0x1, R147 ;  /* 0x0000000194947824 */ /* 0x000fca00078e0293 */
        /* <DEDUP_REMOVED lines=22> */
.L_x_2524:
[----:B------:R-:W-:Y:S05]  /*2d80*/  BSYNC.RECONVERGENT B1 ;  /* 0x0000000000017941 */ /* 0x000fea0003800200 */
.L_x_2523:
[----:B------:R-:W-:Y:S04]  /*2d90*/  BSSY.RECONVERGENT B1, `(.L_x_2525) ;  /* 0x000001b000017945 */ /* 0x000fe80003800200 */
[----:B------:R-:W-:Y:S05]  /*2da0*/  @P1 BRA `(.L_x_2526) ;  /* 0x0000000000641947 */ /* 0x000fea0003800000 */
[----:B------:R-:W-:Y:S02]  /*2db0*/  LEA R148, R147, R152, 0x2 ;  /* 0x0000009893947211 */ /* 0x000fe400078e10ff */
[----:B------:R-:W-:-:S03]  /*2dc0*/  CS2R R106, SRZ ;  /* 0x00000000006a7805 */ /* 0x000fc6000001ff00 */
[----:B------:R-:W-:-:S05]  /*2dd0*/  IMAD R148, R147, 0x2, R148 ;  /* 0x0000000293947824 */ /* 0x000fca00078e0294 */
        /* <DEDUP_REMOVED lines=22> */
.L_x_2526:
[----:B------:R-:W-:Y:S05]  /*2f40*/  BSYNC.RECONVERGENT B1 ;  /* 0x0000000000017941 */ /* 0x000fea0003800200 */
.L_x_2525:
[----:B------:R-:W-:Y:S04]  /*2f50*/  BSSY.RECONVERGENT B1, `(.L_x_2527) ;  /* 0x0000017000017945 */ /* 0x000fe80003800200 */
[----:B------:R-:W-:Y:S05]  /*2f60*/  @P1 BRA `(.L_x_2528) ;  /* 0x0000000000541947 */ /* 0x000fea0003800000 */
[----:B------:R-:W-:Y:S02]  /*2f70*/  ISETP.GE.AND P2, PT, R151, R150, PT ;  /* 0x000000969700720c */ /* 0x000fe40003f46270 */
[----:B------:R-:W-:Y:S02]  /*2f80*/  CS2R R110, SRZ ;  /* 0x00000000006e7805 */ /* 0x000fe4000001ff00 */
[----:B------:R-:W-:-:S09]  /*2f90*/  CS2R R108, SRZ ;  /* 0x00000000006c7805 */ /* 0x000fd2000001ff00 */
        /* <DEDUP_REMOVED lines=18> */
.L_x_2528:
[----:B------:R-:W-:Y:S05]  /*30c0*/  BSYNC.RECONVERGENT B1 ;  /* 0x0000000000017941 */ /* 0x000fea0003800200 */
.L_x_2527:
[----:B------:R-:W-:Y:S01]  /*30d0*/  BSSY.RECONVERGENT B1, `(.L_x_2529) ;  /* 0x000001d000017945 */ /* 0x000fe20003800200 */
[----:B------:R-:W-:-:S03]  /*30e0*/  LEA R154, R147, R154, 0x1 ;  /* 0x0000009a939a7211 */ /* 0x000fc600078e08ff */
[----:B------:R-:W-:Y:S05]  /*30f0*/  @P1 BRA `(.L_x_2530) ;  /* 0x0000000000681947 */ /* 0x000fea0003800000 */
[----:B------:R-:W-:Y:S01]  /*3100*/  IMAD R112, R147, 0x4, R152 ;  /* 0x0000000493707824 */ /* 0x000fe200078e0298 */
[----:B------:R-:W-:-:S04]  /*3110*/  CS2R R114, SRZ ;  /* 0x0000000000727805 */ /* 0x000fc8000001ff00 */
[----:B------:R-:W-:-:S04]  /*3120*/  LEA R112, R147, R112, 0x1 ;  /* 0x0000007093707211 */ /* 0x000fc800078e08ff */
[----:B------:R-:W-:-:S04]  /*3130*/  LEA R148, R147, R112, 0x1 ;  /* 0x0000007093947211 */ /* 0x000fc800078e08ff */
        /* <DEDUP_REMOVED lines=14> */
[----:B------:R-:W-:-:S04]  /*3220*/  IMAD R114, R115, 0xe, R148 ;  /* 0x0000000e73727824 */ /* 0x000fc800078e0294 */
[----:B------:R-:W-:-:S05]  /*3230*/  IMAD.SHL.U32 R114, R114, 0x8, RZ ;  /* 0x0000000872727824 */ /* 0x000fca00078e00ff */
[----:B------:R-:W-:Y:S02]  /*3240*/  SHF.R.S32.HI R115, RZ, 0x1f, R114 ;  /* 0x0000001fff737819 */ /* 0x000fe40000011472 */
[----:B------:R-:W-:-:S04]  /*3250*/  IADD3 R148, P2, PT, R149, R114, RZ ;  /* 0x0000007295947210 */ /* 0x000fc80007f5e0ff */
[----:B------:R-:W-:Y:S02]  /*3260*/  LEA.HI.X.SX32 R115, R149, R115, 0x1, P2 ;  /* 0x0000007395737211 */ /* 0x000fe400010f0eff */
[----:B------:R-:W-:-:S04]  /*3270*/  LEA R114, P2, R148, UR10, 0x1 ;  /* 0x0000000a94727c11 */ /* 0x000fc8000f8408ff */
[----:B------:R-:W-:-:S06]  /*3280*/  LEA.HI.X R115, R148, UR11, R115, 0x1, P2 ;  /* 0x0000000b94737c11 */ /* 0x000fcc00090f0c73 */
[----:B------:R-:W5:Y:S03]  /*3290*/  LDG.E.128 R112, desc[UR36][R114.64] ;  /* 0x0000002472707981 */ /* 0x000f66000c1e1d00 */
.L_x_2530:
[----:B------:R-:W-:Y:S05]  /*32a0*/  BSYNC.RECONVERGENT B1 ;  /* 0x0000000000017941 */ /* 0x000fea0003800200 */
.L_x_2529:
[----:B------:R-:W-:Y:S04]  /*32b0*/  BSSY.RECONVERGENT B1, `(.L_x_2531) ;  /* 0x000001d000017945 */ /* 0x000fe80003800200 */
[----:B------:R-:W-:Y:S05]  /*32c0*/  @P1 BRA `(.L_x_2532) ;  /* 0x00000000006c1947 */ /* 0x000fea0003800000 */
[C---:B------:R-:W-:Y:S02]  /*32d0*/  LEA R152, R147.reuse, R152, 0x2 ;  /* 0x0000009893987211 */ /* 0x040fe400078e10ff */
[----:B------:R-:W-:Y:S02]  /*32e0*/  CS2R R118, SRZ ;  /* 0x0000000000767805 */ /* 0x000fe4000001ff00 */
[----:B------:R-:W-:-:S04]  /*32f0*/  LEA R152, R147, R152, 0x1 ;  /* 0x0000009893987211 */ /* 0x000fc800078e08ff */
[----:B------:R-:W-:-:S05]  /*3300*/  LEA R148, R147, R152, 0x1 ;  /* 0x0000009893947211 */ /* 0x000fca00078e08ff */
        /* <DEDUP_REMOVED lines=23> */
.L_x_2532:
[----:B------:R-:W-:Y:S05]  /*3480*/  BSYNC.RECONVERGENT B1 ;  /* 0x0000000000017941 */ /* 0x000fea0003800200 */
.L_x_2531:
[----:B------:R-:W-:Y:S01]  /*3490*/  BSSY.RECONVERGENT B1, `(.L_x_2533) ;  /* 0x000001a000017945 */ /* 0x000fe20003800200 */
[----:B------:R-:W-:-:S03]  /*34a0*/  LEA R154, R147, R154, 0x1 ;  /* 0x0000009a939a7211 */ /* 0x000fc600078e08ff */
[----:B------:R-:W-:Y:S05]  /*34b0*/  @P1 BRA `(.L_x_2534) ;  /* 0x00000000005c1947 */ /* 0x000fea0003800000 */
[----:B------:R-:W-:Y:S01]  /*34c0*/  IMAD.SHL.U32 R121, R154, 0x8, RZ ;  /* 0x000000089a797824 */ /* 0x000fe200078e00ff */
[----:B------:R-:W-:-:S04]  /*34d0*/  CS2R R122, SRZ ;  /* 0x00000000007a7805 */ /* 0x000fc8000001ff00 */
        /* <DEDUP_REMOVED lines=21> */
.L_x_2534:
[----:B------:R-:W-:Y:S05]  /*3630*/  BSYNC.RECONVERGENT B1 ;  /* 0x0000000000017941 */ /* 0x000fea0003800200 */
.L_x_2533:
[----:B------:R-:W-:Y:S01]  /*3640*/  BSSY.RECONVERGENT B1, `(.L_x_2535) ;  /* 0x000001a000017945 */ /* 0x000fe20003800200 */
[----:B------:R-:W-:-:S03]  /*3650*/  IADD3 R154, PT, PT, R154, R147, RZ ;  /* 0x000000939a9a7210 */ /* 0x000fc60007ffe0ff */
[----:B------:R-:W-:Y:S05]  /*3660*/  @P1 BRA `(.L_x_2536) ;  /* 0x00000000005c1947 */ /* 0x000fea0003800000 */
[----:B------:R-:W-:Y:S02]  /*3670*/  SHF.L.U32 R125, R154, 0x3, RZ ;  /* 0x000000039a7d7819 */ /* 0x000fe400000006ff */
[----:B------:R-:W-:Y:S02]  /*3680*/  CS2R R126, SRZ ;  /* 0x00000000007e7805 */ /* 0x000fe4000001ff00 */
        /* <DEDUP_REMOVED lines=21> */
.L_x_2536:
[----:B------:R-:W-:Y:S05]  /*37e0*/  BSYNC.RECONVERGENT B1 ;  /* 0x0000000000017941 */ /* 0x000fea0003800200 */
.L_x_2535:
        /* <DEDUP_REMOVED lines=26> */
.L_x_2538:
[----:B------:R-:W-:Y:S05]  /*3990*/  BSYNC.RECONVERGENT B1 ;  /* 0x0000000000017941 */ /* 0x000fea0003800200 */
.L_x_2537:
[----:B------:R-:W-:Y:S01]  /*39a0*/  BSSY.RECONVERGENT B1, `(.L_x_2539) ;  /* 0x000001a000017945 */ /* 0x000fe20003800200 */
[----:B------:R-:W-:-:S03]  /*39b0*/  IMAD.IADD R154, R154, 0x1, R147 ;  /* 0x000000019a9a7824 */ /* 0x000fc600078e0293 */
        /* <DEDUP_REMOVED lines=24> */
.L_x_2540:
[----:B------:R-:W-:Y:S05]  /*3b40*/  BSYNC.RECONVERGENT B1 ;  /* 0x0000000000017941 */ /* 0x000fea0003800200 */
.L_x_2539:
[----:B------:R-:W-:Y:S04]  /*3b50*/  BSSY.RECONVERGENT B1, `(.L_x_2541) ;  /* 0x0000019000017945 */ /* 0x000fe80003800200 */
[----:B------:R-:W-:Y:S05]  /*3b60*/  @P1 BRA `(.L_x_2542) ;  /* 0x00000000005c1947 */ /* 0x000fea0003800000 */
[----:B------:R-:W-:Y:S02]  /*3b70*/  IADD3 R154, PT, PT, R154, R147, RZ ;  /* 0x000000939a9a7210 */ /* 0x000fe40007ffe0ff */
[----:B------:R-:W-:Y:S02]  /*3b80*/  CS2R R138, SRZ ;  /* 0x00000000008a7805 */ /* 0x000fe4000001ff00 */
[----:B------:R-:W-:Y:S01]  /*3b90*/  CS2R R136, SRZ ;  /* 0x0000000000887805 */ /* 0x000fe2000001ff00 */
        /* <DEDUP_REMOVED lines=20> */
.L_x_2542:
[----:B------:R-:W-:Y:S05]  /*3ce0*/  BSYNC.RECONVERGENT B1 ;  /* 0x0000000000017941 */ /* 0x000fea0003800200 */
.L_x_2541:
[----:B------:R-:W-:Y:S04]  /*3cf0*/  BSSY.RECONVERGENT B1, `(.L_x_2543) ;  /* 0x0000061000017945 */ /* 0x000fe80003800200 */
[----:B------:R-:W-:Y:S05]  /*3d00*/  @P1 BRA `(.L_x_2544) ;  /* 0x00000004007c1947 */ /* 0x000fea0003800000 */
[----:B------:R-:W-:Y:S02]  /*3d10*/  ISETP.NE.U32.AND P1, PT, RZ, UR12, PT ;  /* 0x0000000cff007c0c */ /* 0x000fe4000bf25070 */
[----:B------:R-:W-:Y:S02]  /*3d20*/  ISETP.NE.U32.AND P2, PT, RZ, UR18, PT ;  /* 0x00000012ff007c0c */ /* 0x000fe4000bf45070 */
[----:B------:R-:W-:Y:S02]  /*3d30*/  ISETP.NE.AND.EX P1, PT, RZ, UR13, PT, P1 ;  /* 0x0000000dff007c0c */ /* 0x000fe4000bf25310 */
[----:B------:R-:W-:-:S11]  /*3d40*/  ISETP.NE.AND.EX P2, PT, RZ, UR19, PT, P2 ;  /* 0x00000013ff007c0c */ /* 0x000fd6000bf45320 */
[----:B------:R-:W0:Y:S01]  /*3d50*/  @P1 S2R R151, SR_CTAID.X ;  /* 0x0000000000971919 */ /* 0x000e220000002500 */
[----:B------:R-:W0:Y:S08]  /*3d60*/  @P1 LDC.64 R148, c[0x0][0x448] ;  /* 0x00011200ff941b82 */ /* 0x000e300000000a00 */
[----:B------:R-:W1:Y:S08]  /*3d70*/  @P2 LDC.64 R146, c[0x0][0x438] ;  /* 0x00010e00ff922b82 */ /* 0x000e700000000a00 */
[----:B------:R-:W2:Y:S01]  /*3d80*/  @P1 LDC R152, c[0x0][0x430] ;  /* 0x00010c00ff981b82 */ /* 0x000ea20000000800 */
[----:B0-----:R-:W-:-:S07]  /*3d90*/  @P1 IMAD.WIDE.U32 R148, R151, 0x2, R148 ;  /* 0x0000000297941825 */ /* 0x001fce00078e0094 */
[----:B------:R-:W2:Y:S01]  /*3da0*/  @P1 LDC R151, c[0x0][0x408] ;  /* 0x00010200ff971b82 */ /* 0x000ea20000000800 */
[----:B-1----:R-:W-:Y:S01]  /*3db0*/  @P2 IMAD.WIDE R146, R144, 0x2, R146 ;  /* 0x0000000290922825 */ /* 0x002fe200078e0292 */
[----:B------:R0:W3:Y:S05]  /*3dc0*/  @P1 LDG.E.U16 R148, desc[UR36][R148.64] ;  /* 0x0000002494941981 */ /* 0x0000ea000c1e1500 */
[----:B------:R1:W4:Y:S01]  /*3dd0*/  @P2 LDG.E.U16 R146, desc[UR36][R146.64] ;  /* 0x0000002492922981 */ /* 0x000322000c1e1500 */
[----:B0----5:R-:W-:Y:S02]  /*3de0*/  HFMA2 R149, R5, R77, -RZ ;  /* 0x0000004d05957231 */ /* 0x021fe400001000ff */
[----:B-1----:R-:W-:-:S02]  /*3df0*/  HMUL2 R147, R4, R76 ;  /* 0x0000004c04937232 */ /* 0x002fc40000000000 */
        /* <DEDUP_REMOVED lines=30> */
[----:B------:R-:W-:Y:S02]  /*3fe0*/  HMUL2 R149, R6, R78 ;  /* 0x0000004e06957232 */ /* 0x000fe40000000000 */
[----:B------:R-:W-:Y:S02]  /*3ff0*/  HADD2 R147, R147, R150 ;  /* 0x0000009693937230 */ /* 0x000fe40000000000 */
[----:B------:R-:W-:Y:S02]  /*4000*/  HFMA2 R150, R7, R79, -RZ ;  /* 0x0000004f07967231 */ /* 0x000fe400001000ff */
        /* <DEDUP_REMOVED lines=30> */
[----:B------:R-:W-:-:S04]  /*41f0*/  HADD2 R147, R147, R149 ;  /* 0x0000009593937230 */ /* 0x000fc80000000000 */
[----:B------:R-:W-:Y:S01]  /*4200*/  HFMA2 R147, R147, 1, 1, R150 ;  /* 0x3c003c0093937831 */ /* 0x000fe20000000096 */
[----:B--2---:R-:W-:-:S04]  /*4210*/  @P1 IADD3 R150, PT, PT, R152, R151, RZ ;  /* 0x0000009798961210 */ /* 0x004fc80007ffe0ff */
[----:B------:R-:W-:Y:S01]  /*4220*/  @P1 ISETP.GE.AND P4, PT, R141, R150, PT ;  /* 0x000000968d00120c */ /* 0x000fe20003f86270 */
[--C-:B------:R-:W-:Y:S02]  /*4230*/  HADD2.F32 R149, -RZ, R147.reuse.H0_H0 ;  /* 0x20000093ff957230 */ /* 0x100fe40000004100 */
[----:B------:R-:W-:Y:S01]  /*4240*/  HADD2.F32 R150, -RZ, R147.H1_H1 ;  /* 0x30000093ff967230 */ /* 0x000fe20000004100 */
[----:B------:R-:W-:-:S04]  /*4250*/  @P1 SEL R147, R23, RZ, !P4 ;  /* 0x000000ff17931207 */ /* 0x000fc80006000000 */
[----:B------:R-:W-:Y:S01]  /*4260*/  FADD.FTZ R149, R149, R150 ;  /* 0x0000009695957221 */ /* 0x000fe20000010000 */
[----:B------:R-:W-:-:S03]  /*4270*/  @P1 IADD3 R147, PT, PT, R141, R147, -R16 ;  /* 0x000000938d931210 */ /* 0x000fc60007ffe810 */
[----:B------:R-:W-:Y:S01]  /*4280*/  FMUL.FTZ R149, R149, UR16 ;  /* 0x0000001095957c20 */ /* 0x000fe20008410000 */
[----:B---3--:R-:W-:Y:S02]  /*4290*/  @P1 HADD2.F32 R150, -RZ, R148.H0_H0 ;  /* 0x20000094ff961230 */ /* 0x008fe40000004100 */
[----:B----4-:R-:W-:Y:S01]  /*42a0*/  @P2 HADD2.F32 R146, -RZ, R146.H0_H0 ;  /* 0x20000092ff922230 */ /* 0x010fe20000004100 */
[----:B------:R-:W-:-:S04]  /*42b0*/  @P1 I2FP.F32.S32 R148, R147 ;  /* 0x0000009300941245 */ /* 0x000fc80000201400 */
[----:B------:R-:W-:-:S04]  /*42c0*/  @P2 FADD.FTZ R149, R149, R146 ;  /* 0x0000009295952221 */ /* 0x000fc80000010000 */
[----:B------:R-:W-:-:S05]  /*42d0*/  @P1 FFMA.FTZ R149, R148, R150, R149 ;  /* 0x0000009694951223 */ /* 0x000fca0000010095 */
[----:B------:R0:W-:Y:S01]  /*42e0*/  STS [R145], R149 ;  /* 0x0000009591007388 */ /* 0x0001e20000000800 */
[----:B------:R-:W-:-:S07]  /*42f0*/  @!P3 FMNMX.FTZ R0, R0, R149, !PT ;  /* 0x000000950000b209 */ /* 0x000fce0007810000 */
.L_x_2544:
[----:B------:R-:W-:Y:S05]  /*4300*/  BSYNC.RECONVERGENT B1 ;  /* 0x0000000000017941 */ /* 0x000fea0003800200 */
.L_x_2543:
[----:B------:R-:W-:Y:S01]  /*4310*/  IADD3 R22, P1, PT, R22, 0x100, RZ ;  /* 0x0000010016167810 */ /* 0x000fe20007f3e0ff */
[----:B------:R-:W-:Y:S01]  /*4320*/  VIADD R144, R144, 0x100 ;  /* 0x0000010090907836 */ /* 0x000fe20000000000 */
[----:B------:R-:W-:Y:S02]  /*4330*/  IADD3 R141, PT, PT, R141, 0x100, RZ ;  /* 0x000001008d8d7810 */ /* 0x000fe40007ffe0ff */
[----:B------:R-:W-:Y:S02]  /*4340*/  IADD3.X R143, PT, PT, RZ, R143, RZ, P1, !PT ;  /* 0x0000008fff8f7210 */ /* 0x000fe40000ffe4ff */
[----:B------:R-:W-:Y:S02]  /*4350*/  ISETP.GE.AND P1, PT, R141, R142, PT ;  /* 0x0000008e8d00720c */ /* 0x000fe40003f26270 */
[----:B0-----:R-:W-:-:S11]  /*4360*/  IADD3 R145, PT, PT, R145, 0x400, RZ ;  /* 0x0000040091917810 */ /* 0x001fd60007ffe0ff */
[----:B------:R-:W-:Y:S05]  /*4370*/  @!P1 BRA `(.L_x_2545) ;  /* 0xffffffdc00509947 */ /* 0x000fea000383ffff */
.L_x_2510:
[----:B01----:R-:W-:Y:S05]  /*4380*/  BSYNC.RECONVERGENT B0 ;  /* 0x0000000000007941 */ /* 0x003fea0003800200 */
.L_x_2509:
[----:B------:R-:W0:Y:S01]  /*4390*/  SHFL.BFLY PT, R5, R0, 0x10, 0x1f ;  /* 0x0e001f0000057f89 */ /* 0x000e2200000e0000 */
[----:B------:R-:W1:Y:S01]  /*43a0*/  S2UR UR7, SR_CgaCtaId ;  /* 0x00000000000779c3 */ /* 0x000e620000008800 */
[----:B------:R-:W-:Y:S01]  /*43b0*/  UMOV UR5, 0x400 ;  /* 0x0000040000057882 */ /* 0x000fe20000000000 */
[----:B------:R-:W-:Y:S01]  /*43c0*/  BSSY.RECONVERGENT B0, `(.L_x_2546) ;  /* 0x0000185000007945 */ /* 0x000fe20003800200 */
[----:B------:R-:W2:Y:S05]  /*43d0*/  S2R R8, SR_TID.X ;  /* 0x0000000000087919 */ /* 0x000eaa0000002100 */
[----:B------:R-:W3:Y:S01]  /*43e0*/  S2UR UR9, SR_CTAID.Y ;  /* 0x00000000000979c3 */ /* 0x000ee20000002600 */
[----:B0-----:R-:W-:Y:S01]  /*43f0*/  FMNMX.FTZ R5, R5, R0, !PT ;  /* 0x0000000005057209 */ /* 0x001fe20007810000 */
[----:B-1----:R-:W-:Y:S01]  /*4400*/  ULEA UR4, UR7, UR5, 0x18 ;  /* 0x0000000507047291 */ /* 0x002fe2000f8ec0ff */
[----:B----4-:R-:W-:-:S03]  /*4410*/  MOV R0, 0xff7fffff ;  /* 0xff7fffff00007802 */ /* 0x010fc60000000f00 */
[----:B------:R-:W0:Y:S02]  /*4420*/  SHFL.BFLY PT, R4, R5, 0x8, 0x1f ;  /* 0x0d001f0005047f89 */ /* 0x000e2400000e0000 */
[----:B0-----:R-:W-:-:S05]  /*4430*/  FMNMX.FTZ R4, R5, R4, !PT ;  /* 0x0000000405047209 */ /* 0x001fca0007810000 */
[----:B------:R-:W0:Y:S02]  /*4440*/  SHFL.BFLY PT, R7, R4, 0x4, 0x1f ;  /* 0x0c801f0004077f89 */ /* 0x000e2400000e0000 */
[----:B0-----:R-:W-:Y:S02]  /*4450*/  FMNMX.FTZ R7, R4, R7, !PT ;  /* 0x0000000704077209 */ /* 0x001fe40007810000 */
[----:B--2---:R-:W-:-:S03]  /*4460*/  LEA.HI R4, R8, UR4, RZ, 0x1d ;  /* 0x0000000408047c11 */ /* 0x004fc6000f8fe8ff */
[----:B------:R-:W0:Y:S02]  /*4470*/  SHFL.BFLY PT, R6, R7, 0x2, 0x1f ;  /* 0x0c401f0007067f89 */ /* 0x000e2400000e0000 */
[----:B0-----:R-:W-:Y:S02]  /*4480*/  FMNMX.FTZ R9, R7, R6, !PT ;  /* 0x0000000607097209 */ /* 0x001fe40007810000 */
[----:B------:R-:W-:-:S03]  /*4490*/  LOP3.LUT P0, R6, R8, 0x1f, RZ, 0xc0, !PT ;  /* 0x0000001f08067812 */ /* 0x000fc6000780c0ff */
[----:B------:R-:W0:Y:S01]  /*44a0*/  SHFL.BFLY PT, R10, R9, 0x1, 0x1f ;  /* 0x0c201f00090a7f89 */ /* 0x000e2200000e0000 */
[C---:B------:R-:W-:Y:S02]  /*44b0*/  ISETP.GT.U32.AND P1, PT, R6.reuse, 0x7, PT ;  /* 0x000000070600780c */ /* 0x040fe40003f24070 */
[----:B------:R-:W-:Y:S01]  /*44c0*/  LEA R7, R6, UR4, 0x2 ;  /* 0x0000000406077c11 */ /* 0x000fe2000f8e10ff */
[----:B------:R-:W3:Y:S02]  /*44d0*/  LDCU UR4, c[0x0][0x3f4] ;  /* 0x00007e80ff0477ac */ /* 0x000ee40008000800 */
[----:B---3--:R-:W-:Y:S01]  /*44e0*/  UIMAD UR6, UR9, UR4, URZ ;  /* 0x00000004090672a4 */ /* 0x008fe2000f8e02ff */
[----:B0-----:R-:W-:-:S03]  /*44f0*/  FMNMX.FTZ R13, R9, R10, !PT ;  /* 0x0000000a090d7209 */ /* 0x001fc60007810000 */
[----:B------:R-:W-:Y:S02]  /*4500*/  USHF.R.S32.HI UR12, URZ, 0x1f, UR6 ;  /* 0x0000001fff0c7899 */ /* 0x000fe40008011406 */
[----:B------:R-:W-:Y:S01]  /*4510*/  @!P0 STS [R4], R13 ;  /* 0x0000000d04008388 */ /* 0x000fe20000000800 */
[----:B------:R-:W-:Y:S06]  /*4520*/  BAR.SYNC.DEFER_BLOCKING 0x0 ;  /* 0x0000000000007b1d */ /* 0x000fec0000010000 */
[----:B------:R-:W0:Y:S04]  /*4530*/  @!P1 LDS R0, [R7] ;  /* 0x0000000007009984 */ /* 0x000e280000000800 */
[----:B0-----:R-:W0:Y:S02]  /*4540*/  SHFL.BFLY PT, R5, R0, 0x4, 0x1f ;  /* 0x0c801f0000057f89 */ /* 0x001e2400000e0000 */
[----:B0-----:R-:W-:Y:S01]  /*4550*/  FMNMX.FTZ R10, R5, R0, !PT ;  /* 0x00000000050a7209 */ /* 0x001fe20007810000 */
[----:B------:R-:W-:-:S04]  /*4560*/  VIADD R0, R16, 0x1 ;  /* 0x0000000110007836 */ /* 0x000fc80000000000 */
[----:B------:R-:W0:Y:S02]  /*4570*/  SHFL.BFLY PT, R5, R10, 0x2, 0x1f ;  /* 0x0c401f000a057f89 */ /* 0x000e2400000e0000 */
[----:B0-----:R-:W-:Y:S01]  /*4580*/  FMNMX.FTZ R11, R10, R5, !PT ;  /* 0x000000050a0b7209 */ /* 0x001fe20007810000 */
[----:B------:R-:W-:Y:S01]  /*4590*/  HFMA2 R10, -RZ, RZ, 0, 0 ;  /* 0x00000000ff0a7431 */ /* 0x000fe200000001ff */
[----:B------:R-:W-:-:S03]  /*45a0*/  IADD3 R5, PT, PT, R19, R8, RZ ;  /* 0x0000000813057210 */ /* 0x000fc60007ffe0ff */
[----:B------:R-:W0:Y:S01]  /*45b0*/  SHFL.BFLY PT, R12, R11, 0x1, 0x1f ;  /* 0x0c201f000b0c7f89 */ /* 0x000e2200000e0000 */
[----:B------:R-:W-:Y:S02]  /*45c0*/  ISETP.GT.AND P0, PT, R5, R16, PT ;  /* 0x000000100500720c */ /* 0x000fe40003f04270 */
[----:B0-----:R-:W-:-:S06]  /*45d0*/  FMNMX.FTZ R9, R11, R12, !PT ;  /* 0x0000000c0b097209 */ /* 0x001fcc0007810000 */
[----:B------:R-:W0:Y:S05]  /*45e0*/  SHFL.IDX PT, R9, R9, RZ, 0x1f ;  /* 0x00001fff09097589 */ /* 0x000e2a00000e0000 */
[----:B------:R-:W-:Y:S05]  /*45f0*/  @P0 BRA `(.L_x_2547) ;  /* 0x0000001400840947 */ /* 0x000fea0003800000 */
[----:B------:R-:W1:Y:S02]  /*4600*/  LDC.64 R12, c[0x0][0x420] ;  /* 0x00010800ff0c7b82 */ /* 0x000e640000000a00 */
[----:B-1----:R-:W-:-:S04]  /*4610*/  ISETP.NE.U32.AND P0, PT, R12, RZ, PT ;  /* 0x000000ff0c00720c */ /* 0x002fc80003f05070 */
[----:B------:R-:W-:-:S13]  /*4620*/  ISETP.NE.AND.EX P0, PT, R13, RZ, PT, P0 ;  /* 0x000000ff0d00720c */ /* 0x000fda0003f05300 */
[----:B------:R-:W-:Y:S05]  /*4630*/  @P0 BRA `(.L_x_2548) ;  /* 0x0000000c00fc0947 */ /* 0x000fea0003800000 */
[----:B------:R-:W-:Y:S01]  /*4640*/  VIADDMNMX R10, R5, 0x100, R0, !PT ;  /* 0x00000100050a7846 */ /* 0x000fe20007800100 */
[----:B------:R-:W-:Y:S01]  /*4650*/  BSSY.RECONVERGENT B1, `(.L_x_2549) ;  /* 0x000001c000017945 */ /* 0x000fe20003800200 */
[----:B------:R-:W-:-:S04]  /*4660*/  LOP3.LUT R11, RZ, R8, RZ, 0x33, !PT ;  /* 0x00000008ff0b7212 */ /* 0x000fc800078e33ff */
[----:B------:R-:W-:Y:S02]  /*4670*/  IADD3 R12, PT, PT, -R19, R10, R11 ;  /* 0x0000000a130c7210 */ /* 0x000fe40007ffe10b */
[----:B------:R-:W-:Y:S02]  /*4680*/  MOV R11, R5 ;  /* 0x00000005000b7202 */ /* 0x000fe40000000f00 */
[C---:B------:R-:W-:Y:S02]  /*4690*/  LOP3.LUT R10, R12.reuse, 0x300, RZ, 0xc0, !PT ;  /* 0x000003000c0a7812 */ /* 0x040fe400078ec0ff */
[----:B------:R-:W-:Y:S02]  /*46a0*/  ISETP.GE.U32.AND P1, PT, R12, 0x300, PT ;  /* 0x000003000c00780c */ /* 0x000fe40003f26070 */
[----:B------:R-:W-:Y:S02]  /*46b0*/  ISETP.NE.AND P0, PT, R10, 0x300, PT ;  /* 0x000003000a00780c */ /* 0x000fe40003f05270 */
[----:B------:R-:W-:-:S11]  /*46c0*/  MOV R10, RZ ;  /* 0x000000ff000a7202 */ /* 0x000fd60000000f00 */
[----:B------:R-:W-:Y:S05]  /*46d0*/  @!P0 BRA `(.L_x_2550) ;  /* 0x00000000004c8947 */ /* 0x000fea0003800000 */
[----:B------:R-:W-:Y:S01]  /*46e0*/  UIADD3 UR4, UPT, UPT, UR5, 0x140, URZ ;  /* 0x0000014005047890 */ /* 0x000fe2000fffe0ff */
[----:B------:R-:W-:Y:S02]  /*46f0*/  LEA.HI R10, R12, 0x1, RZ, 0x18 ;  /* 0x000000010c0a7811 */ /* 0x000fe400078fc0ff */
[----:B------:R-:W-:Y:S01]  /*4700*/  MOV R11, R5 ;  /* 0x00000005000b7202 */ /* 0x000fe20000000f00 */
[----:B------:R-:W-:Y:S01]  /*4710*/  ULEA UR4, UR7, UR4, 0x18 ;  /* 0x0000000407047291 */ /* 0x000fe2000f8ec0ff */
[----:B------:R-:W-:Y:S01]  /*4720*/  LOP3.LUT R12, R10, 0x3, RZ, 0xc0, !PT ;  /* 0x000000030a0c7812 */ /* 0x000fe200078ec0ff */
[----:B------:R-:W-:-:S03]  /*4730*/  IMAD.MOV.U32 R10, RZ, RZ, RZ ;  /* 0x000000ffff0a7224 */ /* 0x000fc600078e00ff */
[----:B------:R-:W-:Y:S02]  /*4740*/  IADD3 R13, PT, PT, -R12, RZ, RZ ;  /* 0x000000ff0c0d7210 */ /* 0x000fe40007ffe1ff */
[----:B------:R-:W-:-:S07]  /*4750*/  LEA R12, R8, UR4, 0x2 ;  /* 0x00000004080c7c11 */ /* 0x000fce000f8e10ff */
.L_x_2551:
        /* <DEDUP_REMOVED lines=11> */
.L_x_2550:
[----:B------:R-:W-:Y:S05]  /*4810*/  BSYNC.RECONVERGENT B1 ;  /* 0x0000000000017941 */ /* 0x000fea0003800200 */
.L_x_2549:
[----:B------:R-:W-:Y:S05]  /*4820*/  @!P1 BRA `(.L_x_2547) ;  /* 0x0000001000f89947 */ /* 0x000fea0003800000 */
[----:B------:R-:W-:Y:S01]  /*4830*/  UIADD3 UR4, UPT, UPT, UR5, 0x140, URZ ;  /* 0x0000014005047890 */ /* 0x000fe2000fffe0ff */
[----:B------:R-:W-:Y:S01]  /*4840*/  SHF.L.U32 R12, R19, 0x2, RZ ;  /* 0x00000002130c7819 */ /* 0x000fe200000006ff */
[C---:B------:R-:W-:Y:S02]  /*4850*/  VIADD R25, R11.reuse, 0x400 ;  /* 0x000004000b197836 */ /* 0x040fe40000000000 */
[----:B------:R-:W-:Y:S01]  /*4860*/  ULEA UR4, UR7, UR4, 0x18 ;  /* 0x0000000407047291 */ /* 0x000fe2000f8ec0ff */
[----:B------:R-:W-:Y:S02]  /*4870*/  LEA R12, R11, -R12, 0x2 ;  /* 0x8000000c0b0c7211 */ /* 0x000fe400078e10ff */
[----:B------:R-:W-:-:S03]  /*4880*/  ISETP.GT.AND P0, PT, R25, R16, PT ;  /* 0x000000101900720c */ /* 0x000fc60003f04270 */
[----:B------:R-:W-:-:S03]  /*4890*/  IADD3 R11, PT, PT, R12, UR4, RZ ;  /* 0x000000040c0b7c10 */ /* 0x000fc6000fffe0ff */
[----:B------:R-:W0:Y:S04]  /*48a0*/  LDS R14, [R12+UR4] ;  /* 0x000000040c0e7984 */ /* 0x000e280008000800 */
[----:B------:R-:W1:Y:S04]  /*48b0*/  LDS R22, [R12+UR4+0x400] ;  /* 0x000400040c167984 */ /* 0x000e680008000800 */
[----:B------:R-:W2:Y:S04]  /*48c0*/  LDS R24, [R12+UR4+0x800] ;  /* 0x000800040c187984 */ /* 0x000ea80008000800 */
[----:B------:R-:W3:Y:S01]  /*48d0*/  LDS R26, [R12+UR4+0xc00] ;  /* 0x000c00040c1a7984 */ /* 0x000ee20008000800 */
[C---:B0-----:R-:W-:Y:S01]  /*48e0*/  FADD.FTZ R14, -R9.reuse, R14 ;  /* 0x0000000e090e7221 */ /* 0x041fe20000010100 */
[----:B-1----:R-:W-:-:S03]  /*48f0*/  FADD.FTZ R22, -R9, R22 ;  /* 0x0000001609167221 */ /* 0x002fc60000010100 */
[----:B------:R-:W-:Y:S01]  /*4900*/  FMUL.FTZ R14, R14, 1.4426950216293334961 ;  /* 0x3fb8aa3b0e0e7820 */ /* 0x000fe20000410000 */
[C---:B--2---:R-:W-:Y:S01]  /*4910*/  FADD.FTZ R24, -R9.reuse, R24 ;  /* 0x0000001809187221 */ /* 0x044fe20000010100 */
[----:B------:R-:W-:Y:S02]  /*4920*/  FMUL.FTZ R22, R22, 1.4426950216293334961 ;  /* 0x3fb8aa3b16167820 */ /* 0x000fe40000410000 */
[----:B------:R-:W0:Y:S01]  /*4930*/  MUFU.EX2 R13, R14 ;  /* 0x0000000e000d7308 */ /* 0x000e220000000800 */
[----:B---3--:R-:W-:Y:S01]  /*4940*/  FADD.FTZ R26, -R9, R26 ;  /* 0x0000001a091a7221 */ /* 0x008fe20000010100 */
[----:B------:R-:W-:Y:S02]  /*4950*/  FMUL.FTZ R24, R24, 1.4426950216293334961 ;  /* 0x3fb8aa3b18187820 */ /* 0x000fe40000410000 */
[----:B------:R-:W1:Y:S01]  /*4960*/  MUFU.EX2 R15, R22 ;  /* 0x00000016000f7308 */ /* 0x000e620000000800 */
[----:B------:R-:W-:-:S03]  /*4970*/  FMUL.FTZ R26, R26, 1.4426950216293334961 ;  /* 0x3fb8aa3b1a1a7820 */ /* 0x000fc60000410000 */
[----:B------:R-:W2:Y:S04]  /*4980*/  MUFU.EX2 R21, R24 ;  /* 0x0000001800157308 */ /* 0x000ea80000000800 */
[----:B-----5:R-:W3:Y:S01]  /*4990*/  MUFU.EX2 R23, R26 ;  /* 0x0000001a00177308 */ /* 0x020ee20000000800 */
[----:B0-----:R-:W-:Y:S01]  /*49a0*/  FADD.FTZ R10, R10, R13 ;  /* 0x0000000d0a0a7221 */ /* 0x001fe20000010000 */
[----:B------:R4:W-:Y:S03]  /*49b0*/  STS [R12+UR4], R13 ;  /* 0x0000000d0c007988 */ /* 0x0009e60008000804 */
[----:B-1----:R-:W-:Y:S01]  /*49c0*/  FADD.FTZ R10, R10, R15 ;  /* 0x0000000f0a0a7221 */ /* 0x002fe20000010000 */
[----:B------:R4:W-:Y:S03]  /*49d0*/  STS [R12+UR4+0x400], R15 ;  /* 0x0004000f0c007988 */ /* 0x0009e60008000804 */
[----:B--2---:R-:W-:Y:S01]  /*49e0*/  FADD.FTZ R10, R10, R21 ;  /* 0x000000150a0a7221 */ /* 0x004fe20000010000 */
[----:B------:R4:W-:Y:S03]  /*49f0*/  STS [R12+UR4+0x800], R21 ;  /* 0x000800150c007988 */ /* 0x0009e60008000804 */
[----:B---3--:R-:W-:Y:S01]  /*4a00*/  FADD.FTZ R10, R10, R23 ;  /* 0x000000170a0a7221 */ /* 0x008fe20000010000 */
[----:B------:R4:W-:Y:S01]  /*4a10*/  STS [R12+UR4+0xc00], R23 ;  /* 0x000c00170c007988 */ /* 0x0009e20008000804 */
[----:B------:R-:W-:Y:S05]  /*4a20*/  @P0 BRA `(.L_x_2547) ;  /* 0x0000001000780947 */ /* 0x000fea0003800000 */
[----:B----4-:R-:W-:Y:S01]  /*4a30*/  IADD3 R12, PT, PT, -R25, R16, RZ ;  /* 0x00000010190c7210 */ /* 0x010fe20007ffe1ff */
[----:B------:R-:W-:Y:S01]  /*4a40*/  BSSY.RECONVERGENT B1, `(.L_x_2552) ;  /* 0x000006b000017945 */ /* 0x000fe20003800200 */
[----:B------:R-:W-:Y:S02]  /*4a50*/  IADD3 R11, PT, PT, R11, 0x1800, RZ ;  /* 0x000018000b0b7810 */ /* 0x000fe40007ffe0ff */
[----:B------:R-:W-:Y:S02]  /*4a60*/  ISETP.GT.AND P1, PT, R12, 0xbff, PT ;  /* 0x00000bff0c00780c */ /* 0x000fe40003f24270 */
[----:B------:R-:W-:-:S11]  /*4a70*/  PLOP3.LUT P0, PT, PT, PT, PT, 0x80, 0x8 ;  /* 0x000000000008781c */ /* 0x000fd60003f0f070 */
[----:B------:R-:W-:Y:S05]  /*4a80*/  @!P1 BRA `(.L_x_2553) ;  /* 0x0000000400989947 */ /* 0x000fea0003800000 */
[----:B------:R-:W-:Y:S01]  /*4a90*/  PLOP3.LUT P0, PT, PT, PT, PT, 0x8, 0x80 ;  /* 0x000000000080781c */ /* 0x000fe20003f0e170 */
[----:B------:R-:W-:-:S12]  /*4aa0*/  VIADD R50, R16, 0xfffff401 ;  /* 0xfffff40110327836 */ /* 0x000fd80000000000 */
.L_x_2554:
[----:B------:R-:W0:Y:S01]  /*4ab0*/  LDS R12, [R11+-0x800] ;  /* 0xfff800000b0c7984 */ /* 0x000e220000000800 */
[----:B------:R-:W-:-:S03]  /*4ac0*/  IADD3 R25, PT, PT, R25, 0x1000, RZ ;  /* 0x0000100019197810 */ /* 0x000fc60007ffe0ff */
[----:B------:R-:W1:Y:S01]  /*4ad0*/  LDS R14, [R11+-0x400] ;  /* 0xfffc00000b0e7984 */ /* 0x000e620000000800 */
        /* <DEDUP_REMOVED lines=8> */
[----:B------:R-:W5:Y:S04]  /*4b60*/  LDS R36, [R11+0x1c00] ;  /* 0x001c00000b247984 */ /* 0x000f680000000800 */
[----:B------:R-:W5:Y:S01]  /*4b70*/  LDS R38, [R11+0x2000] ;  /* 0x002000000b267984 */ /* 0x000f620000000800 */
        /* <DEDUP_REMOVED lines=13> */
[C---:B----4-:R-:W-:Y:S01]  /*4c50*/  FADD.FTZ R26, -R9.reuse, R26 ;  /* 0x0000001a091a7221 */ /* 0x050fe20000010100 */
[----:B------:R-:W-:Y:S01]  /*4c60*/  FMUL.FTZ R24, R24, 1.4426950216293334961 ;  /* 0x3fb8aa3b18187820 */ /* 0x000fe20000410000 */
[C---:B-----5:R-:W-:Y:S01]  /*4c70*/  FADD.FTZ R28, -R9.reuse, R28 ;  /* 0x0000001c091c7221 */ /* 0x060fe20000010100 */
        /* <DEDUP_REMOVED lines=71> */
.L_x_2553:
[----:B------:R-:W-:Y:S05]  /*50f0*/  BSYNC.RECONVERGENT B1 ;  /* 0x0000000000017941 */ /* 0x000fea0003800200 */
.L_x_2552:
[----:B------:R-:W-:Y:S01]  /*5100*/  IADD3 R12, PT, PT, -R25, R16, RZ ;  /* 0x00000010190c7210 */ /* 0x000fe20007ffe1ff */
        /* <DEDUP_REMOVED lines=9> */
[----:B------:R-:W4:Y:S04]  /*51a0*/  LDS R26, [R11+0x800] ;  /* 0x000800000b1a7984 */ /* 0x000f280000000800 */
[----:B------:R-:W5:Y:S04]  /*51b0*/  LDS R28, [R11+0xc00] ;  /* 0x000c00000b1c7984 */ /* 0x000f680000000800 */
[----:B------:R-:W5:Y:S04]  /*51c0*/  LDS R30, [R11+0x1000] ;  /* 0x001000000b1e7984 */ /* 0x000f680000000800 */
[----:B------:R-:W5:Y:S01]  /*51d0*/  LDS R32, [R11+0x1400] ;  /* 0x001400000b207984 */ /* 0x000f620000000800 */
        /* <DEDUP_REMOVED lines=9> */
[C---:B----4-:R-:W-:Y:S01]  /*5270*/  FADD.FTZ R26, -R9.reuse, R26 ;  /* 0x0000001a091a7221 */ /* 0x050fe20000010100 */
[----:B------:R-:W-:Y:S02]  /*5280*/  FMUL.FTZ R24, R24, 1.4426950216293334961 ;  /* 0x3fb8aa3b18187820 */ /* 0x000fe40000410000 */
[----:B------:R-:W2:Y:S01]  /*5290*/  MUFU.EX2 R22, R22 ;  /* 0x0000001600167308 */ /* 0x000ea20000000800 */
[----:B-----5:R-:W-:Y:S01]  /*52a0*/  FADD.FTZ R28, -R9, R28 ;  /* 0x0000001c091c7221 */ /* 0x020fe20000010100 */
        /* <DEDUP_REMOVED lines=28> */
.L_x_2556:
[----:B------:R-:W-:Y:S05]  /*5470*/  BSYNC.RECONVERGENT B1 ;  /* 0x0000000000017941 */ /* 0x000fea0003800200 */
.L_x_2555:
[----:B------:R-:W-:-:S13]  /*5480*/  ISETP.GT.AND P1, PT, R25, R16, PT ;  /* 0x000000101900720c */ /* 0x000fda0003f24270 */
[----:B------:R-:W-:Y:S05]  /*5490*/  @!P0 BRA P1, `(.L_x_2547) ;  /* 0x0000000400dc8947 */ /* 0x000fea0000800000 */
        /* <DEDUP_REMOVED lines=25> */
.L_x_2548:
[----:B------:R-:W-:Y:S01]  /*5630*/  VIADDMNMX R10, R5, 0x100, R0, !PT ;  /* 0x00000100050a7846 */ /* 0x000fe20007800100 */
[----:B------:R-:W-:Y:S01]  /*5640*/  BSSY.RECONVERGENT B1, `(.L_x_2557) ;  /* 0x0000024000017945 */ /* 0x000fe20003800200 */
[----:B------:R-:W-:-:S04]  /*5650*/  LOP3.LUT R11, RZ, R8, RZ, 0x33, !PT ;  /* 0x00000008ff0b7212 */ /* 0x000fc800078e33ff */
[----:B------:R-:W-:Y:S02]  /*5660*/  IADD3 R14, PT, PT, -R19, R10, R11 ;  /* 0x0000000a130e7210 */ /* 0x000fe40007ffe10b */
[----:B------:R-:W-:Y:S02]  /*5670*/  MOV R11, R5 ;  /* 0x00000005000b7202 */ /* 0x000fe40000000f00 */
[C---:B------:R-:W-:Y:S02]  /*5680*/  LOP3.LUT R10, R14.reuse, 0x300, RZ, 0xc0, !PT ;  /* 0x000003000e0a7812 */ /* 0x040fe400078ec0ff */
[----:B------:R-:W-:Y:S02]  /*5690*/  ISETP.GE.U32.AND P1, PT, R14, 0x300, PT ;  /* 0x000003000e00780c */ /* 0x000fe40003f26070 */
[----:B------:R-:W-:Y:S01]  /*56a0*/  ISETP.NE.AND P0, PT, R10, 0x300, PT ;  /* 0x000003000a00780c */ /* 0x000fe20003f05270 */
[----:B------:R-:W-:-:S12]  /*56b0*/  HFMA2 R10, -RZ, RZ, 0, 0 ;  /* 0x00000000ff0a7431 */ /* 0x000fd800000001ff */
[----:B------:R-:W-:Y:S05]  /*56c0*/  @!P0 BRA `(.L_x_2558) ;  /* 0x00000000006c8947 */ /* 0x000fea0003800000 */
[----:B------:R-:W-:Y:S01]  /*56d0*/  UIADD3 UR4, UPT, UPT, UR5, 0x140, URZ ;  /* 0x0000014005047890 */ /* 0x000fe2000fffe0ff */
[----:B------:R-:W-:Y:S02]  /*56e0*/  LEA.HI R10, R14, 0x1, RZ, 0x18 ;  /* 0x000000010e0a7811 */ /* 0x000fe400078fc0ff */
[----:B-----5:R-:W-:Y:S01]  /*56f0*/  IADD3 R23, P0, P2, R12, UR6, R5 ;  /* 0x000000060c177c10 */ /* 0x020fe2000fa1e005 */
[----:B------:R-:W-:Y:S01]  /*5700*/  ULEA UR4, UR7, UR4, 0x18 ;  /* 0x0000000407047291 */ /* 0x000fe2000f8ec0ff */
[----:B------:R-:W-:Y:S01]  /*5710*/  LOP3.LUT R12, R10, 0x3, RZ, 0xc0, !PT ;  /* 0x000000030a0c7812 */ /* 0x000fe200078ec0ff */
[----:B------:R-:W-:Y:S01]  /*5720*/  IMAD.MOV.U32 R10, RZ, RZ, RZ ;  /* 0x000000ffff0a7224 */ /* 0x000fe200078e00ff */
[----:B------:R-:W-:Y:S02]  /*5730*/  IADD3.X R13, PT, PT, R13, UR12, RZ, P0, P2 ;  /* 0x0000000c0d0d7c10 */ /* 0x000fe400087e44ff */
[----:B------:R-:W-:Y:S02]  /*5740*/  MOV R11, R5 ;  /* 0x00000005000b7202 */ /* 0x000fe40000000f00 */
[----:B------:R-:W-:-:S02]  /*5750*/  IADD3 R15, PT, PT, -R12, RZ, RZ ;  /* 0x000000ff0c0f7210 */ /* 0x000fc40007ffe1ff */
[----:B------:R-:W-:-:S07]  /*5760*/  LEA R14, R8, UR4, 0x2 ;  /* 0x00000004080e7c11 */ /* 0x000fce000f8e10ff */
.L_x_2559:
[----:B------:R-:W-:-:S06]  /*5770*/  MOV R12, R23 ;  /* 0x00000017000c7202 */ /* 0x000fcc0000000f00 */
[----:B------:R1:W2:Y:S01]  /*5780*/  LDG.E.U8 R12, desc[UR36][R12.64] ;  /* 0x000000240c0c7981 */ /* 0x0002a2000c1e1100 */
[----:B------:R-:W-:Y:S01]  /*5790*/  IMAD.MOV.U32 R21, RZ, RZ, RZ ;  /* 0x000000ffff157224 */ /* 0x000fe200078e00ff */
[----:B------:R-:W-:Y:S02]  /*57a0*/  IADD3 R15, PT, PT, R15, 0x1, RZ ;  /* 0x000000010f0f7810 */ /* 0x000fe40007ffe0ff */
[----:B------:R-:W-:Y:S02]  /*57b0*/  IADD3 R23, P2, PT, R23, 0x100, RZ ;  /* 0x0000010017177810 */ /* 0x000fe40007f5e0ff */
[----:B------:R-:W-:Y:S02]  /*57c0*/  IADD3 R11, PT, PT, R11, 0x100, RZ ;  /* 0x000001000b0b7810 */ /* 0x000fe40007ffe0ff */
[----:B-1----:R-:W-:Y:S02]  /*57d0*/  IADD3.X R13, PT, PT, RZ, R13, RZ, P2, !PT ;  /* 0x0000000dff0d7210 */ /* 0x002fe400017fe4ff */
        /* <DEDUP_REMOVED lines=10> */
.L_x_2558:
[----:B------:R-:W-:Y:S05]  /*5880*/  BSYNC.RECONVERGENT B1 ;  /* 0x0000000000017941 */ /* 0x000fea0003800200 */
.L_x_2557:
[----:B------:R-:W-:Y:S05]  /*5890*/  @!P1 BRA `(.L_x_2547) ;  /* 0x0000000000dc9947 */ /* 0x000fea0003800000 */
[----:B------:R-:W1:Y:S01]  /*58a0*/  S2R R14, SR_CgaCtaId ;  /* 0x00000000000e7919 */ /* 0x000e620000008800 */
[----:B-----5:R-:W2:Y:S01]  /*58b0*/  LDC.64 R22, c[0x0][0x420] ;  /* 0x00010800ff167b82 */ /* 0x020ea20000000a00 */
[----:B------:R-:W-:Y:S02]  /*58c0*/  MOV R13, 0x400 ;  /* 0x00000400000d7802 */ /* 0x000fe40000000f00 */
[----:B------:R-:W-:Y:S02]  /*58d0*/  SHF.L.U32 R12, R19, 0x2, RZ ;  /* 0x00000002130c7819 */ /* 0x000fe400000006ff */
[----:B------:R-:W-:Y:S02]  /*58e0*/  IADD3 R13, PT, PT, R13, 0x140, RZ ;  /* 0x000001400d0d7810 */ /* 0x000fe40007ffe0ff */
[----:B------:R-:W-:Y:S02]  /*58f0*/  LEA R12, R11, -R12, 0x2 ;  /* 0x8000000c0b0c7211 */ /* 0x000fe400078e10ff */
[----:B--2---:R-:W-:-:S04]  /*5900*/  IADD3 R22, P0, P1, R22, UR6, R11 ;  /* 0x0000000616167c10 */ /* 0x004fc8000f91e00b */
[----:B------:R-:W-:Y:S02]  /*5910*/  IADD3 R22, P2, PT, R22, 0x200, RZ ;  /* 0x0000020016167810 */ /* 0x000fe40007f5e0ff */
[----:B-1----:R-:W-:Y:S02]  /*5920*/  LEA R15, R14, R13, 0x18 ;  /* 0x0000000d0e0f7211 */ /* 0x002fe400078ec0ff */
[----:B------:R-:W-:Y:S02]  /*5930*/  IADD3.X R13, PT, PT, R23, UR12, RZ, P0, P1 ;  /* 0x0000000c170d7c10 */ /* 0x000fe400087e24ff */
[----:B------:R-:W-:-:S03]  /*5940*/  IADD3 R14, PT, PT, R12, 0x800, R15 ;  /* 0x000008000c0e7810 */ /* 0x000fc60007ffe00f */
[----:B------:R-:W-:-:S07]  /*5950*/  IMAD.X R13, RZ, RZ, R13, P2 ;  /* 0x000000ffff0d7224 */ /* 0x000fce00010e060d */
.L_x_2560:
[----:B------:R-:W-:-:S05]  /*5960*/  MOV R12, R22 ;  /* 0x00000016000c7202 */ /* 0x000fca0000000f00 */
[----:B------:R-:W2:Y:S04]  /*5970*/  LDG.E.U8 R22, desc[UR36][R12.64+-0x200] ;  /* 0xfffe00240c167981 */ /* 0x000ea8000c1e1100 */
[----:B------:R-:W3:Y:S04]  /*5980*/  LDG.E.U8 R15, desc[UR36][R12.64+-0x100] ;  /* 0xffff00240c0f7981 */ /* 0x000ee8000c1e1100 */
[----:B------:R-:W4:Y:S04]  /*5990*/  LDG.E.U8 R21, desc[UR36][R12.64] ;  /* 0x000000240c157981 */ /* 0x000f28000c1e1100 */
[----:B------:R-:W5:Y:S01]  /*59a0*/  LDG.E.U8 R23, desc[UR36][R12.64+0x100] ;  /* 0x000100240c177981 */ /* 0x000f62000c1e1100 */
[----:B------:R-:W-:Y:S01]  /*59b0*/  HFMA2 R25, -RZ, RZ, 0, 0 ;  /* 0x00000000ff197431 */ /* 0x000fe200000001ff */
[----:B------:R-:W-:-:S02]  /*59c0*/  IADD3 R11, PT, PT, R11, 0x400, RZ ;  /* 0x000004000b0b7810 */ /* 0x000fc40007ffe0ff */
[----:B--2---:R-:W-:Y:S02]  /*59d0*/  ISETP.NE.AND P0, PT, R22, RZ, PT ;  /* 0x000000ff1600720c */ /* 0x004fe40003f05270 */
[----:B---3--:R-:W-:Y:S01]  /*59e0*/  ISETP.NE.AND P1, PT, R15, RZ, PT ;  /* 0x000000ff0f00720c */ /* 0x008fe20003f25270 */
[----:B------:R-:W-:Y:S01]  /*59f0*/  HFMA2 R15, -RZ, RZ, 0, 0 ;  /* 0x00000000ff0f7431 */ /* 0x000fe200000001ff */
[----:B----4-:R-:W-:Y:S02]  /*5a00*/  ISETP.NE.AND P2, PT, R21, RZ, PT ;  /* 0x000000ff1500720c */ /* 0x010fe40003f45270 */
[----:B------:R-:W-:Y:S02]  /*5a10*/  MOV R21, RZ ;  /* 0x000000ff00157202 */ /* 0x000fe40000000f00 */
[----:B-----5:R-:W-:-:S05]  /*5a20*/  ISETP.NE.AND P3, PT, R23, RZ, PT ;  /* 0x000000ff1700720c */ /* 0x020fca0003f65270 */
[----:B------:R-:W0:Y:S01]  /*5a30*/  @!P0 LDS R22, [R14+-0x800] ;  /* 0xfff800000e168984 */ /* 0x000e220000000800 */
[----:B------:R-:W-:-:S03]  /*5a40*/  IMAD.MOV.U32 R23, RZ, RZ, RZ ;  /* 0x000000ffff177224 */ /* 0x000fc600078e00ff */
        /* <DEDUP_REMOVED lines=9> */
[----:B------:R-:W-:Y:S01]  /*5ae0*/  ISETP.GT.AND P0, PT, R11, R16, PT ;  /* 0x000000100b00720c */ /* 0x000fe20003f04270 */
        /* <DEDUP_REMOVED lines=18> */
.L_x_2547:
[----:B------:R-:W-:Y:S05]  /*5c10*/  BSYNC.RECONVERGENT B0 ;  /* 0x0000000000007941 */ /* 0x000fea0003800200 */
.L_x_2546:
[----:B0-----:R-:W0:Y:S01]  /*5c20*/  SHFL.BFLY PT, R9, R10, 0x10, 0x1f ;  /* 0x0e001f000a097f89 */ /* 0x001e2200000e0000 */
[C---:B------:R-:W-:Y:S01]  /*5c30*/  ISETP.NE.AND P0, PT, R6.reuse, RZ, PT ;  /* 0x000000ff0600720c */ /* 0x040fe20003f05270 */
[----:B------:R-:W1:Y:S01]  /*5c40*/  LDCU UR4, c[0x0][0x40c] ;  /* 0x00008180ff0477ac */ /* 0x000e620008000800 */
[----:B------:R-:W-:Y:S01]  /*5c50*/  ISETP.GT.U32.AND P1, PT, R6, 0x7, PT ;  /* 0x000000070600780c */ /* 0x000fe20003f24070 */
[----:B------:R-:W1:Y:S01]  /*5c60*/  LDCU UR5, c[0x0][0x3f4] ;  /* 0x00007e80ff0577ac */ /* 0x000e620008000800 */
[----:B------:R-:W2:Y:S01]  /*5c70*/  LDCU.U8 UR8, c[0x0][0x48c] ;  /* 0x00009180ff0877ac */ /* 0x000ea20008000000 */
[----:B0-----:R-:W-:Y:S01]  /*5c80*/  FADD.FTZ R9, R9, R10 ;  /* 0x0000000a09097221 */ /* 0x001fe20000010000 */
[----:B-1----:R-:W-:-:S04]  /*5c90*/  UISETP.LT.AND UP0, UPT, UR5, UR4, UPT ;  /* 0x000000040500728c */ /* 0x002fc8000bf01270 */
[----:B----4-:R-:W0:Y:S01]  /*5ca0*/  SHFL.BFLY PT, R12, R9, 0x8, 0x1f ;  /* 0x0d001f00090c7f89 */ /* 0x010e2200000e0000 */
[----:B------:R-:W-:-:S04]  /*5cb0*/  USEL UR4, UR5, UR4, UP0 ;  /* 0x0000000405047287 */ /* 0x000fc80008000000 */
[----:B------:R-:W-:-:S04]  /*5cc0*/  UIADD3 UR4, UPT, UPT, UR4, 0x4, URZ ;  /* 0x0000000404047890 */ /* 0x000fc8000fffe0ff */
[----:B------:R-:W-:-:S04]  /*5cd0*/  USHF.R.S32.HI UR5, URZ, 0x1f, UR4 ;  /* 0x0000001fff057899 */ /* 0x000fc80008011404 */
[----:B------:R-:W-:-:S04]  /*5ce0*/  ULEA.HI UR5, UR5, UR4, URZ, 0x2 ;  /* 0x0000000405057291 */ /* 0x000fc8000f8f10ff */
[----:B------:R-:W-:-:S04]  /*5cf0*/  USHF.L.U32 UR5, UR5, 0x2, URZ ;  /* 0x0000000205057899 */ /* 0x000fc800080006ff */
[----:B------:R-:W-:Y:S01]  /*5d00*/  ULOP3.LUT UR5, UR5, 0xfffffff0, URZ, 0xc0, !UPT ;  /* 0xfffffff005057892 */ /* 0x000fe2000f8ec0ff */
[----:B0-----:R-:W-:-:S05]  /*5d10*/  FADD.FTZ R12, R9, R12 ;  /* 0x0000000c090c7221 */ /* 0x001fca0000010000 */
[----:B------:R-:W0:Y:S02]  /*5d20*/  SHFL.BFLY PT, R11, R12, 0x4, 0x1f ;  /* 0x0c801f000c0b7f89 */ /* 0x000e2400000e0000 */
[----:B0-----:R-:W-:Y:S02]  /*5d30*/  FADD.FTZ R11, R12, R11 ;  /* 0x0000000b0c0b7221 */ /* 0x001fe40000010000 */
[----:B------:R-:W0:Y:S03]  /*5d40*/  LDC R12, c[0x0][0x3f8] ;  /* 0x0000fe00ff0c7b82 */ /* 0x000e260000000800 */
[----:B------:R-:W1:Y:S02]  /*5d50*/  SHFL.BFLY PT, R14, R11, 0x2, 0x1f ;  /* 0x0c401f000b0e7f89 */ /* 0x000e6400000e0000 */
[----:B-1----:R-:W-:-:S05]  /*5d60*/  FADD.FTZ R14, R11, R14 ;  /* 0x0000000e0b0e7221 */ /* 0x002fca0000010000 */
[----:B------:R-:W1:Y:S02]  /*5d70*/  SHFL.BFLY PT, R13, R14, 0x1, 0x1f ;  /* 0x0c201f000e0d7f89 */ /* 0x000e6400000e0000 */
[----:B-1----:R-:W-:-:S05]  /*5d80*/  FADD.FTZ R13, R14, R13 ;  /* 0x0000000d0e0d7221 */ /* 0x002fca0000010000 */
[----:B------:R-:W-:Y:S01]  /*5d90*/  @!P0 STS [R4+0x20], R13 ;  /* 0x0000200d04008388 */ /* 0x000fe20000000800 */
[----:B------:R-:W-:Y:S01]  /*5da0*/  BAR.SYNC.DEFER_BLOCKING 0x0 ;  /* 0x0000000000007b1d */ /* 0x000fe20000010000 */
[----:B--2---:R-:W-:-:S05]  /*5db0*/  ISETP.NE.AND P0, PT, RZ, UR8, PT ;  /* 0x00000008ff007c0c */ /* 0x004fca000bf05270 */
[----:B------:R-:W1:Y:S01]  /*5dc0*/  @!P1 LDS R13, [R7+0x20] ;  /* 0x00002000070d9984 */ /* 0x000e620000000800 */
[----:B------:R-:W-:-:S03]  /*5dd0*/  ISETP.GT.AND P1, PT, R5, R16, PT ;  /* 0x000000100500720c */ /* 0x000fc60003f24270 */
[----:B-1----:R-:W1:Y:S02]  /*5de0*/  SHFL.BFLY PT, R6, R13, 0x4, 0x1f ;  /* 0x0c801f000d067f89 */ /* 0x002e6400000e0000 */
[----:B-1----:R-:W-:-:S05]  /*5df0*/  FADD.FTZ R6, R6, R13 ;  /* 0x0000000d06067221 */ /* 0x002fca0000010000 */
[----:B------:R-:W1:Y:S02]  /*5e00*/  SHFL.BFLY PT, R9, R6, 0x2, 0x1f ;  /* 0x0c401f0006097f89 */ /* 0x000e6400000e0000 */
[----:B-1----:R-:W-:Y:S01]  /*5e10*/  FADD.FTZ R10, R6, R9 ;  /* 0x00000009060a7221 */ /* 0x002fe20000010000 */
[----:B------:R-:W-:-:S04]  /*5e20*/  CS2R R6, SRZ ;  /* 0x0000000000067805 */ /* 0x000fc8000001ff00 */
[----:B------:R-:W1:Y:S02]  /*5e30*/  SHFL.BFLY PT, R9, R10, 0x1, 0x1f ;  /* 0x0c201f000a097f89 */ /* 0x000e6400000e0000 */
[----:B-1----:R-:W-:Y:S02]  /*5e40*/  FADD.FTZ R11, R10, R9 ;  /* 0x000000090a0b7221 */ /* 0x002fe40000010000 */
[----:B------:R-:W0:Y:S04]  /*5e50*/  S2R R9, SR_CTAID.X ;  /* 0x0000000000097919 */ /* 0x000e280000002500 */
[----:B------:R-:W1:Y:S02]  /*5e60*/  SHFL.IDX PT, R11, R11, RZ, 0x1f ;  /* 0x00001fff0b0b7589 */ /* 0x000e6400000e0000 */
[----:B-1----:R-:W-:-:S04]  /*5e70*/  FADD.FTZ R4, R11, 9.9999999747524270788e-07 ;  /* 0x358637bd0b047421 */ /* 0x002fc80000010000 */
[----:B------:R1:W2:Y:S01]  /*5e80*/  MUFU.RCP R15, R4 ;  /* 0x00000004000f7308 */ /* 0x0002a20000001000 */
[----:B0-----:R-:W-:Y:S01]  /*5e90*/  IMAD R33, R12, UR9, R9 ;  /* 0x000000090c217c24 */ /* 0x001fe2000f8e0209 */
[----:B------:R-:W-:Y:S06]  /*5ea0*/  @!P0 BRA `(.L_x_2561) ;  /* 0x0000000000188947 */ /* 0x000fec0003800000 */
[----:B-1----:R-:W0:Y:S08]  /*5eb0*/  LDC R4, c[0x0][0x488] ;  /* 0x00012200ff047b82 */ /* 0x002e300000000800 */
[----:B------:R-:W0:Y:S08]  /*5ec0*/  LDC R6, c[0x0][0x40c] ;  /* 0x00010300ff067b82 */ /* 0x000e300000000800 */
[----:B------:R-:W1:Y:S01]  /*5ed0*/  LDC R7, c[0x0][0x3f4] ;  /* 0x0000fd00ff077b82 */ /* 0x000e620000000800 */
[----:B0-----:R-:W-:-:S04]  /*5ee0*/  IMAD R4, R33, R4, R6 ;  /* 0x0000000421047224 */ /* 0x001fc800078e0206 */
[----:B-1----:R-:W-:-:S05]  /*5ef0*/  IMAD R6, R4, R7, RZ ;  /* 0x0000000704067224 */ /* 0x002fca00078e02ff */
[----:B------:R-:W-:-:S07]  /*5f00*/  SHF.R.S32.HI R7, RZ, 0x1f, R6 ;  /* 0x0000001fff077819 */ /* 0x000fce0000011406 */
.L_x_2561:
[----:B------:R-:W-:Y:S04]  /*5f10*/  BSSY.RECONVERGENT B0, `(.L_x_2562) ;  /* 0x0000061000007945 */ /* 0x000fe80003800200 */
[----:B------:R-:W-:Y:S05]  /*5f20*/  @P1 BRA `(.L_x_2563) ;  /* 0x00000004007c1947 */ /* 0x000fea0003800000 */
[----:B------:R-:W-:Y:S01]  /*5f30*/  VIADDMNMX R0, R5, 0x100, R0, !PT ;  /* 0x0000010005007846 */ /* 0x000fe20007800100 */
[----:B------:R-:W-:Y:S01]  /*5f40*/  BSSY.RECONVERGENT B1, `(.L_x_2564) ;  /* 0x0000028000017945 */ /* 0x000fe20003800200 */
[----:B-1----:R-:W-:-:S04]  /*5f50*/  LOP3.LUT R4, RZ, R8, RZ, 0x33, !PT ;  /* 0x00000008ff047212 */ /* 0x002fc800078e33ff */
[----:B------:R-:W-:-:S04]  /*5f60*/  IADD3 R0, PT, PT, -R19, R0, R4 ;  /* 0x0000000013007210 */ /* 0x000fc80007ffe104 */
[C---:B------:R-:W-:Y:S02]  /*5f70*/  LOP3.LUT R4, R0.reuse, 0x300, RZ, 0xc0, !PT ;  /* 0x0000030000047812 */ /* 0x040fe400078ec0ff */
[----:B------:R-:W-:Y:S02]  /*5f80*/  ISETP.GE.U32.AND P2, PT, R0, 0x300, PT ;  /* 0x000003000000780c */ /* 0x000fe40003f46070 */
[----:B------:R-:W-:-:S13]  /*5f90*/  ISETP.NE.AND P1, PT, R4, 0x300, PT ;  /* 0x000003000400780c */ /* 0x000fda0003f25270 */
[----:B------:R-:W-:Y:S05]  /*5fa0*/  @!P1 BRA `(.L_x_2565) ;  /* 0x0000000000849947 */ /* 0x000fea0003800000 */
[----:B------:R-:W0:Y:S01]  /*5fb0*/  S2UR UR7, SR_CgaCtaId ;  /* 0x00000000000779c3 */ /* 0x000e220000008800 */
[----:B------:R-:W1:Y:S01]  /*5fc0*/  LDCU.64 UR10, c[0x0][0x480] ;  /* 0x00009000ff0a77ac */ /* 0x000e620008000a00 */
[----:B------:R-:W-:Y:S02]  /*5fd0*/  LEA.HI R0, R0, 0x1, RZ, 0x18 ;  /* 0x0000000100007811 */ /* 0x000fe400078fc0ff */
[----:B------:R-:W-:Y:S01]  /*5fe0*/  IADD3 R14, P1, PT, R5, R6, RZ ;  /* 0x00000006050e7210 */ /* 0x000fe20007f3e0ff */
[----:B------:R-:W-:Y:S01]  /*5ff0*/  UMOV UR4, 0x400 ;  /* 0x0000040000047882 */ /* 0x000fe20000000000 */
[C---:B------:R-:W-:Y:S01]  /*6000*/  SHF.L.U32 R4, R0.reuse, 0x8, RZ ;  /* 0x0000000800047819 */ /* 0x040fe200000006ff */
[----:B------:R-:W-:Y:S01]  /*6010*/  UIADD3 UR4, UPT, UPT, UR4, 0x140, URZ ;  /* 0x0000014004047890 */ /* 0x000fe2000fffe0ff */
[----:B------:R-:W-:Y:S02]  /*6020*/  LOP3.LUT R0, R0, 0x3, RZ, 0xc0, !PT ;  /* 0x0000000300007812 */ /* 0x000fe400078ec0ff */
[----:B------:R-:W-:-:S02]  /*6030*/  IADD3.X R11, PT, PT, RZ, R7, RZ, P1, !PT ;  /* 0x00000007ff0b7210 */ /* 0x000fc40000ffe4ff */
[----:B------:R-:W-:Y:S01]  /*6040*/  LOP3.LUT R10, R4, 0x300, RZ, 0xc0, !PT ;  /* 0x00000300040a7812 */ /* 0x000fe200078ec0ff */
[----:B------:R-:W-:Y:S01]  /*6050*/  IMAD.MOV R12, RZ, RZ, -R0 ;  /* 0x000000ffff0c7224 */ /* 0x000fe200078e0a00 */
[----:B------:R-:W-:Y:S02]  /*6060*/  LEA R4, R8, UR5, 0x1 ;  /* 0x0000000508047c11 */ /* 0x000fe4000f8e08ff */
[----:B------:R-:W-:Y:S02]  /*6070*/  IADD3 R5, PT, PT, R5, R10, RZ ;  /* 0x0000000a05057210 */ /* 0x000fe40007ffe0ff */
[----:B-1----:R-:W-:-:S04]  /*6080*/  LEA R13, P1, R14, UR10, 0x2 ;  /* 0x0000000a0e0d7c11 */ /* 0x002fc8000f8210ff */
[----:B------:R-:W-:Y:S01]  /*6090*/  LEA.HI.X R14, R14, UR11, R11, 0x2, P1 ;  /* 0x0000000b0e0e7c11 */ /* 0x000fe200088f140b */
[----:B0-----:R-:W-:-:S06]  /*60a0*/  ULEA UR4, UR7, UR4, 0x18 ;  /* 0x0000000407047291 */ /* 0x001fcc000f8ec0ff */
[----:B------:R-:W-:Y:S02]  /*60b0*/  IADD3 R4, PT, PT, R4, UR4, RZ ;  /* 0x0000000404047c10 */ /* 0x000fe4000fffe0ff */
[----:B------:R-:W-:-:S07]  /*60c0*/  LEA R0, R8, UR4, 0x2 ;  /* 0x0000000408007c11 */ /* 0x000fce000f8e10ff */
.L_x_2566:
[----:B-1----:R0:W2:Y:S01]  /*60d0*/  LDS R10, [R0] ;  /* 0x00000000000a7984 */ /* 0x0020a20000000800 */
[----:B------:R-:W-:Y:S01]  /*60e0*/  @P0 MOV R11, R14 ;  /* 0x0000000e000b0202 */ /* 0x000fe20000000f00 */
[----:B------:R-:W-:-:S05]  /*60f0*/  VIADD R12, R12, 0x1 ;  /* 0x000000010c0c7836 */ /* 0x000fca0000000000 */
[----:B------:R-:W-:Y:S02]  /*6100*/  ISETP.NE.AND P3, PT, R12, RZ, PT ;  /* 0x000000ff0c00720c */ /* 0x000fe40003f65270 */
[----:B0-----:R-:W-:Y:S01]  /*6110*/  IADD3 R0, PT, PT, R0, 0x400, RZ ;  /* 0x0000040000007810 */ /* 0x001fe20007ffe0ff */
[----:B--2---:R-:W-:-:S05]  /*6120*/  FMUL.FTZ R21, R10, R15 ;  /* 0x0000000f0a157220 */ /* 0x004fca0000410000 */
        /* <DEDUP_REMOVED lines=9> */
.L_x_2565:
[----:B------:R-:W-:Y:S05]  /*61c0*/  BSYNC.RECONVERGENT B1 ;  /* 0x0000000000017941 */ /* 0x000fea0003800200 */
.L_x_2564:
[----:B------:R-:W-:Y:S05]  /*61d0*/  @!P2 BRA `(.L_x_2563) ;  /* 0x0000000000d0a947 */ /* 0x000fea0003800000 */
[----:B-1----:R-:W0:Y:S01]  /*61e0*/  S2R R11, SR_CgaCtaId ;  /* 0x00000000000b7919 */ /* 0x002e220000008800 */
[----:B------:R-:W1:Y:S01]  /*61f0*/  LDCU.64 UR10, c[0x0][0x480] ;  /* 0x00009000ff0a77ac */ /* 0x000e620008000a00 */
        /* <DEDUP_REMOVED lines=9> */
[----:B0-----:R-:W-:Y:S02]  /*6290*/  LEA R7, R11, R0, 0x18 ;  /* 0x000000000b077211 */ /* 0x001fe400078ec0ff */
[C---:B-1----:R-:W-:Y:S02]  /*62a0*/  LEA R11, P3, R6.reuse, UR10, 0x2 ;  /* 0x0000000a060b7c11 */ /* 0x042fe4000f8610ff */
[----:B------:R-:W-:Y:S02]  /*62b0*/  SHF.L.U32 R0, R19, 0x2, RZ ;  /* 0x0000000213007819 */ /* 0x000fe400000006ff */
[----:B------:R-:W-:Y:S02]  /*62c0*/  IADD3 R11, P2, PT, R11, 0x800, RZ ;  /* 0x000008000b0b7810 */ /* 0x000fe40007f5e0ff */
[----:B------:R-:W-:Y:S02]  /*62d0*/  LEA.HI.X R13, R6, UR11, R13, 0x2, P3 ;  /* 0x0000000b060d7c11 */ /* 0x000fe400098f140d */
[----:B------:R-:W-:-:S02]  /*62e0*/  LEA R0, R5, -R0, 0x2 ;  /* 0x8000000005007211 */ /* 0x000fc400078e10ff */
[----:B------:R-:W-:Y:S01]  /*62f0*/  IADD3 R4, PT, PT, R4, 0x400, R7 ;  /* 0x0000040004047810 */ /* 0x000fe20007ffe007 */
[----:B------:R-:W-:Y:S01]  /*6300*/  IMAD.X R12, RZ, RZ, R13, P2 ;  /* 0x000000ffff0c7224 */ /* 0x000fe200010e060d */
[----:B------:R-:W-:-:S07]  /*6310*/  IADD3 R0, PT, PT, R0, 0x800, R7 ;  /* 0x0000080000007810 */ /* 0x000fce0007ffe007 */
.L_x_2567:
[----:B------:R-:W2:Y:S01]  /*6320*/  LDS R6, [R0+-0x800] ;  /* 0xfff8000000067984 */ /* 0x000ea20000000800 */
[----:B------:R-:W-:-:S04]  /*6330*/  IADD3 R5, PT, PT, R5, 0x400, RZ ;  /* 0x0000040005057810 */ /* 0x000fc80007ffe0ff */
[----:B------:R-:W-:Y:S01]  /*6340*/  ISETP.GT.AND P2, PT, R5, R16, PT ;  /* 0x000000100500720c */ /* 0x000fe20003f44270 */
[----:B--2---:R-:W-:-:S05]  /*6350*/  FMUL.FTZ R13, R6, R15 ;  /* 0x0000000f060d7220 */ /* 0x004fca0000410000 */
[----:B------:R-:W-:-:S04]  /*6360*/  F2FP.F16.F32.PACK_AB R6, RZ, R13 ;  /* 0x0000000dff06723e */ /* 0x000fc800000000ff */
[----:B------:R-:W-:-:S05]  /*6370*/  PRMT R7, R6, 0x7610, R7 ;  /* 0x0000761006077816 */ /* 0x000fca0000000007 */
[----:B------:R0:W-:Y:S04]  /*6380*/  STS.U16 [R4+-0x400], R7 ;  /* 0xfffc000704007388 */ /* 0x0001e80000000400 */
[----:B------:R-:W1:Y:S01]  /*6390*/  LDS R6, [R0+-0x400] ;  /* 0xfffc000000067984 */ /* 0x000e620000000800 */
[----:B0-----:R-:W-:Y:S01]  /*63a0*/  MOV R7, R12 ;  /* 0x0000000c00077202 */ /* 0x001fe20000000f00 */
[----:B-1----:R-:W-:-:S05]  /*63b0*/  FMUL.FTZ R21, R6, R15 ;  /* 0x0000000f06157220 */ /* 0x002fca0000410000 */
[----:B------:R-:W-:-:S04]  /*63c0*/  F2FP.F16.F32.PACK_AB R6, RZ, R21 ;  /* 0x00000015ff06723e */ /* 0x000fc800000000ff */
[----:B------:R-:W-:-:S05]  /*63d0*/  PRMT R14, R6, 0x7610, R14 ;  /* 0x00007610060e7816 */ /* 0x000fca000000000e */
[----:B------:R-:W-:Y:S04]  /*63e0*/  STS.U16 [R4+-0x200], R14 ;  /* 0xfffe000e04007388 */ /* 0x000fe80000000400 */
[----:B------:R-:W0:Y:S02]  /*63f0*/  LDS R6, [R0] ;  /* 0x0000000000067984 */ /* 0x000e240000000800 */
[----:B0----5:R-:W-:-:S05]  /*6400*/  FMUL.FTZ R23, R6, R15 ;  /* 0x0000000f06177220 */ /* 0x021fca0000410000 */
        /* <DEDUP_REMOVED lines=15> */
[----:B0-----:R-:W-:Y:S01]  /*6500*/  IADD3 R4, PT, PT, R4, 0x800, RZ ;  /* 0x0000080004047810 */ /* 0x001fe20007ffe0ff */
[----:B------:R-:W-:Y:S06]  /*6510*/  @!P2 BRA `(.L_x_2567) ;  /* 0xfffffffc0080a947 */ /* 0x000fec000383ffff */
.L_x_2563:
[----:B------:R-:W-:Y:S05]  /*6520*/  BSYNC.RECONVERGENT B0 ;  /* 0x0000000000007941 */ /* 0x000fea0003800200 */
.L_x_2562:
[----:B------:R-:W-:Y:S01]  /*6530*/  SHF.R.S32.HI R5, RZ, 0x1f, R16 ;  /* 0x0000001fff057819 */ /* 0x000fe20000011410 */
[----:B------:R-:W0:Y:S01]  /*6540*/  LDCU.64 UR8, c[0x0][0x3b0] ;  /* 0x00007600ff0877ac */ /* 0x000e220008000a00 */
[----:B------:R-:W-:Y:S02]  /*6550*/  SHF.L.U32 R0, R8, 0x3, RZ ;  /* 0x0000000308007819 */ /* 0x000fe400000006ff */
[----:B------:R-:W-:Y:S02]  /*6560*/  CS2R R6, SRZ ;  /* 0x0000000000067805 */ /* 0x000fe4000001ff00 */
[----:B------:R-:W-:Y:S01]  /*6570*/  LEA.HI R5, R5, R16, RZ, 0x4 ;  /* 0x0000001005057211 */ /* 0x000fe200078f20ff */
[----:B------:R-:W3:Y:S01]  /*6580*/  LDCU.64 UR10, c[0x0][0x3c8] ;  /* 0x00007900ff0a77ac */ /* 0x000ee20008000a00 */
[----:B------:R-:W-:Y:S02]  /*6590*/  SHF.R.U32.HI R32, RZ, 0x4, R8 ;  /* 0x00000004ff207819 */ /* 0x000fe40000011608 */
[----:B------:R-:W-:Y:S01]  /*65a0*/  LOP3.LUT R5, R5, 0xfffffff0, RZ, 0xc0, !PT ;  /* 0xfffffff005057812 */ /* 0x000fe200078ec0ff */
[----:B------:R-:W4:Y:S01]  /*65b0*/  LDCU.64 UR14, c[0x0][0x3c8] ;  /* 0x00007900ff0e77ac */ /* 0x000f220008000a00 */
[----:B------:R-:W-:-:S03]  /*65c0*/  LOP3.LUT R0, R0, 0x78, RZ, 0xc0, !PT ;  /* 0x0000007800007812 */ /* 0x000fc600078ec0ff */
[----:B------:R-:W-:-:S05]  /*65d0*/  IMAD.IADD R41, R16, 0x1, -R5 ;  /* 0x0000000110297824 */ /* 0x000fca00078e0a05 */
[----:B------:R-:W-:Y:S02]  /*65e0*/  ISETP.NE.AND P0, PT, R32, R41, PT ;  /* 0x000000292000720c */ /* 0x000fe40003f05270 */
[----:B0-----:R-:W-:Y:S02]  /*65f0*/  ISETP.EQ.U32.AND P1, PT, RZ, UR8, PT ;  /* 0x00000008ff007c0c */ /* 0x001fe4000bf22070 */
[----:B------:R-:W-:-:S04]  /*6600*/  ISETP.GT.U32.OR P0, PT, R0, 0x6f, P0 ;  /* 0x0000006f0000780c */ /* 0x000fc80000704470 */
[----:B------:R-:W-:-:S13]  /*6610*/  ISETP.EQ.OR.EX P0, PT, RZ, UR9, P0, P1 ;  /* 0x00000009ff007c0c */ /* 0x000fda0008702710 */
[----:B-1----:R-:W0:Y:S01]  /*6620*/  @!P0 LDC.64 R10, c[0x0][0x3b0] ;  /* 0x0000ec00ff0a8b82 */ /* 0x002e220000000a00 */
[----:B------:R-:W-:Y:S01]  /*6630*/  @!P0 IMAD R5, R9, 0x70, R0 ;  /* 0x0000007009058824 */ /* 0x000fe200078e0200 */
[----:B------:R-:W-:Y:S01]  /*6640*/  BSSY.RECONVERGENT B0, `(.L_x_2568) ;  /* 0x000029a000007945 */ /* 0x000fe20003800200 */
[----:B------:R-:W-:Y:S02]  /*6650*/  HFMA2 R38, -RZ, RZ, 0, 0 ;  /* 0x00000000ff267431 */ /* 0x000fe400000001ff */
[----:B0-----:R-:W-:Y:S01]  /*6660*/  @!P0 IMAD.WIDE.U32 R10, R5, 0x2, R10 ;  /* 0x00000002050a8825 */ /* 0x001fe200078e000a */
[----:B------:R-:W-:-:S06]  /*6670*/  CS2R R4, SRZ ;  /* 0x0000000000047805 */ /* 0x000fcc000001ff00 */
[----:B------:R0:W5:Y:S01]  /*6680*/  @!P0 LDG.E.128 R4, desc[UR36][R10.64] ;  /* 0x000000240a048981 */ /* 0x000162000c1e1d00 */
[----:B------:R-:W-:Y:S01]  /*6690*/  BAR.SYNC.DEFER_BLOCKING 0x0 ;  /* 0x0000000000007b1d */ /* 0x000fe20000010000 */
[----:B------:R-:W-:Y:S01]  /*66a0*/  ISETP.GT.U32.AND P0, PT, R0, 0x6f, PT ;  /* 0x0000006f0000780c */ /* 0x000fe20003f04070 */
[----:B------:R-:W-:Y:S01]  /*66b0*/  IMAD R33, R33, 0x70, RZ ;  /* 0x0000007021217824 */ /* 0x000fe200078e02ff */
[----:B------:R-:W-:Y:S02]  /*66c0*/  CS2R R36, SRZ ;  /* 0x0000000000247805 */ /* 0x000fe4000001ff00 */
[----:B------:R-:W-:Y:S02]  /*66d0*/  CS2R R34, SRZ ;  /* 0x0000000000227805 */ /* 0x000fe4000001ff00 */
[----:B------:R-:W-:Y:S02]  /*66e0*/  MOV R43, RZ ;  /* 0x000000ff002b7202 */ /* 0x000fe40000000f00 */
[----:B------:R-:W-:-:S05]  /*66f0*/  CS2R R44, SRZ ;  /* 0x00000000002c7805 */ /* 0x000fca000001ff00 */
[----:B0--34-:R-:W-:Y:S05]  /*6700*/  @P0 BRA `(.L_x_2569) ;  /* 0x0000002800340947 */ /* 0x019fea0003800000 */
[----:B------:R-:W0:Y:S01]  /*6710*/  LDCU UR4, c[0x0][0x3f4] ;  /* 0x00007e80ff0477ac */ /* 0x000e220008000800 */
[----:B------:R-:W1:Y:S01]  /*6720*/  S2R R21, SR_CgaCtaId ;  /* 0x0000000000157919 */ /* 0x000e620000008800 */
[----:B------:R-:W3:Y:S01]  /*6730*/  LDC.64 R10, c[0x0][0x3c0] ;  /* 0x0000f000ff0a7b82 */ /* 0x000ee20000000a00 */
[----:B------:R-:W-:Y:S01]  /*6740*/  IMAD.IADD R42, R19, 0x1, R32 ;  /* 0x00000001132a7824 */ /* 0x000fe200078e0220 */
[----:B------:R-:W-:Y:S01]  /*6750*/  MOV R12, 0x400 ;  /* 0x00000400000c7802 */ /* 0x000fe20000000f00 */
[----:B------:R-:W-:Y:S01]  /*6760*/  BSSY.RECONVERGENT B1, `(.L_x_2570) ;  /* 0x00000ea000017945 */ /* 0x000fe20003800200 */
[----:B------:R-:W-:Y:S02]  /*6770*/  MOV R37, RZ ;  /* 0x000000ff00257202 */ /* 0x000fe40000000f00 */
[----:B------:R-:W-:Y:S02]  /*6780*/  IADD3 R12, PT, PT, R12, 0x140, RZ ;  /* 0x000001400c0c7810 */ /* 0x000fe40007ffe0ff */
[----:B0-----:R-:W-:-:S04]  /*6790*/  MOV R39, UR4 ;  /* 0x0000000400277c02 */ /* 0x001fc80008000f00 */
[-C--:B--2---:R-:W-:Y:S01]  /*67a0*/  VIMNMX R15, PT, PT, R16, R39.reuse, PT ;  /* 0x00000027100f7248 */ /* 0x084fe20003fe0100 */
[----:B------:R-:W-:-:S03]  /*67b0*/  IMAD R13, R20, R39, R0 ;  /* 0x00000027140d7224 */ /* 0x000fc600078e0200 */
[----:B------:R-:W-:Y:S01]  /*67c0*/  ISETP.GE.AND P0, PT, R42, R15, PT ;  /* 0x0000000f2a00720c */ /* 0x000fe20003f06270 */
[----:B---3--:R-:W-:Y:S01]  /*67d0*/  IMAD.WIDE R10, R13, 0x2, R10 ;  /* 0x000000020d0a7825 */ /* 0x008fe200078e020a */
[----:B-1----:R-:W-:-:S04]  /*67e0*/  LEA R46, R21, R12, 0x18 ;  /* 0x0000000c152e7211 */ /* 0x002fc800078ec0ff */
[----:B------:R-:W-:-:S07]  /*67f0*/  IADD3 R40, PT, PT, R46, UR5, RZ ;  /* 0x000000052e287c10 */ /* 0x000fce000fffe0ff */
[----:B------:R-:W-:Y:S05]  /*6800*/  @P0 BRA `(.L_x_2571) ;  /* 0x0000000c007c0947 */ /* 0x000fea0003800000 */
[----:B------:R-:W-:Y:S01]  /*6810*/  VIADD R12, R42, 0x10 ;  /* 0x000000102a0c7836 */ /* 0x000fe20000000000 */
[----:B------:R-:W-:Y:S01]  /*6820*/  LOP3.LUT R14, RZ, R19, RZ, 0x33, !PT ;  /* 0x00000013ff0e7212 */ /* 0x000fe200078e33ff */
[----:B------:R-:W0:Y:S01]  /*6830*/  LDCU UR4, c[0x0][0x3f8] ;  /* 0x00007f00ff0477ac */ /* 0x000e220008000800 */
[----:B------:R-:W-:Y:S01]  /*6840*/  BSSY.RECONVERGENT B2, `(.L_x_2572) ;  /* 0x000007f000027945 */ /* 0x000fe20003800200 */
[----:B------:R-:W-:Y:S01]  /*6850*/  HFMA2 R43, -RZ, RZ, 0, 0 ;  /* 0x00000000ff2b7431 */ /* 0x000fe200000001ff */
[----:B------:R-:W-:Y:S02]  /*6860*/  VIMNMX R13, PT, PT, R15, R12, !PT ;  /* 0x0000000c0f0d7248 */ /* 0x000fe40007fe0100 */
[----:B------:R-:W-:Y:S02]  /*6870*/  CS2R R44, SRZ ;  /* 0x00000000002c7805 */ /* 0x000fe4000001ff00 */
[----:B------:R-:W-:Y:S02]  /*6880*/  MOV R48, R42 ;  /* 0x0000002a00307202 */ /* 0x000fe40000000f00 */
[----:B------:R-:W-:-:S02]  /*6890*/  CS2R R36, SRZ ;  /* 0x0000000000247805 */ /* 0x000fc4000001ff00 */
[----:B------:R-:W-:Y:S02]  /*68a0*/  IADD3 R62, PT, PT, -R32, R13, R14 ;  /* 0x0000000d203e7210 */ /* 0x000fe40007ffe10e */
[----:B------:R-:W-:Y:S02]  /*68b0*/  CS2R R34, SRZ ;  /* 0x0000000000227805 */ /* 0x000fe4000001ff00 */
[----:B------:R-:W-:Y:S02]  /*68c0*/  MOV R38, RZ ;  /* 0x000000ff00267202 */ /* 0x000fe40000000f00 */
[C---:B------:R-:W-:Y:S02]  /*68d0*/  ISETP.GE.U32.AND P0, PT, R62.reuse, 0x30, PT ;  /* 0x000000303e00780c */ /* 0x040fe40003f06070 */
[----:B------:R-:W-:-:S04]  /*68e0*/  LEA.HI R13, R62, 0x1, RZ, 0x1c ;  /* 0x000000013e0d7811 */ /* 0x000fc800078fe0ff */
[----:B------:R-:W-:Y:S01]  /*68f0*/  LOP3.LUT P1, R63, R13, 0x3, RZ, 0xc0, !PT ;  /* 0x000000030d3f7812 */ /* 0x000fe2000782c0ff */
[----:B0-----:R-:W-:-:S06]  /*6900*/  IMAD R47, R39, UR4, RZ ;  /* 0x00000004272f7c24 */ /* 0x001fcc000f8e02ff */
[----:B------:R-:W-:Y:S06]  /*6910*/  @!P0 BRA `(.L_x_2573) ;  /* 0x0000000400c48947 */ /* 0x000fec0003800000 */
[----:B------:R-:W-:Y:S01]  /*6920*/  IMAD.MOV.U32 R50, RZ, RZ, R12 ;  /* 0x000000ffff327224 */ /* 0x000fe200078e000c */
[----:B------:R-:W-:Y:S01]  /*6930*/  LOP3.LUT R12, R13, 0x1ffffffc, RZ, 0xc0, !PT ;  /* 0x1ffffffc0d0c7812 */ /* 0x000fe200078ec0ff */
[----:B------:R-:W-:Y:S01]  /*6940*/  IMAD.MOV.U32 R48, RZ, RZ, R42 ;  /* 0x000000ffff307224 */ /* 0x000fe200078e002a */
[----:B------:R-:W-:Y:S02]  /*6950*/  LEA R13, R32, UR5, 0x1 ;  /* 0x00000005200d7c11 */ /* 0x000fe4000f8e08ff */
[C---:B------:R-:W-:Y:S02]  /*6960*/  IADD3 R52, PT, PT, R42.reuse, 0x30, RZ ;  /* 0x000000302a347810 */ /* 0x040fe40007ffe0ff */
[----:B------:R-:W-:Y:S02]  /*6970*/  IADD3 R54, PT, PT, R42, 0x20, RZ ;  /* 0x000000202a367810 */ /* 0x000fe40007ffe0ff */
[----:B------:R-:W-:Y:S02]  /*6980*/  MOV R45, RZ ;  /* 0x000000ff002d7202 */ /* 0x000fe40000000f00 */
[----:B------:R-:W-:-:S02]  /*6990*/  IADD3 R51, PT, PT, R13, 0x40, R46 ;  /* 0x000000400d337810 */ /* 0x000fc40007ffe02e */
[----:B------:R-:W-:-:S07]  /*69a0*/  IADD3 R49, PT, PT, -R12, RZ, RZ ;  /* 0x000000ff0c317210 */ /* 0x000fce0007ffe1ff */
.L_x_2574:
[----:B------:R-:W-:Y:S01]  /*69b0*/  IADD3 R12, P0, PT, R48, UR6, RZ ;  /* 0x00000006300c7c10 */ /* 0x000fe2000ff1e0ff */
[----:B------:R-:W0:Y:S03]  /*69c0*/  LDS.U16 R53, [R51+-0x40] ;  /* 0xffffc00033357984 */ /* 0x000e260000000400 */
[----:B------:R-:W-:Y:S01]  /*69d0*/  IADD3.X R13, PT, PT, RZ, UR12, RZ, P0, !PT ;  /* 0x0000000cff0d7c10 */ /* 0x000fe200087fe4ff */
[----:B------:R-:W1:Y:S01]  /*69e0*/  LDS.U16 R60, [R51+-0x20] ;  /* 0xffffe000333c7984 */ /* 0x000e620000000400 */
[----:B------:R-:W-:-:S03]  /*69f0*/  LEA R24, P0, R12, UR10, 0x2 ;  /* 0x0000000a0c187c11 */ /* 0x000fc6000f8010ff */
[----:B------:R-:W2:Y:S01]  /*6a00*/  LDS.U16 R61, [R51] ;  /* 0x00000000333d7984 */ /* 0x000ea20000000400 */
[----:B------:R-:W-:-:S05]  /*6a10*/  LEA.HI.X R25, R12, UR11, R13, 0x2, P0 ;  /* 0x0000000b0c197c11 */ /* 0x000fca00080f140d */
[----:B------:R-:W3:Y:S04]  /*6a20*/  LDG.E R12, desc[UR36][R24.64] ;  /* 0x00000024180c7981 */ /* 0x000ee8000c1e1900 */
[----:B------:R-:W4:Y:S04]  /*6a30*/  LDG.E R20, desc[UR36][R24.64+0x40] ;  /* 0x0000402418147981 */ /* 0x000f28000c1e1900 */
[----:B------:R-:W2:Y:S04]  /*6a40*/  LDG.E R26, desc[UR36][R24.64+0x80] ;  /* 0x00008024181a7981 */ /* 0x000ea8000c1e1900 */
[----:B------:R-:W2:Y:S01]  /*6a50*/  LDG.E R28, desc[UR36][R24.64+0xc0] ;  /* 0x0000c024181c7981 */ /* 0x000ea2000c1e1900 */
[----:B---3--:R-:W-:-:S04]  /*6a60*/  IMAD R12, R47, R12, R48 ;  /* 0x0000000c2f0c7224 */ /* 0x008fc800078e0230 */
[----:B------:R-:W-:-:S04]  /*6a70*/  IMAD R13, R12, 0x70, RZ ;  /* 0x000000700c0d7824 */ /* 0x000fc800078e02ff */
[----:B------:R-:W-:-:S06]  /*6a80*/  IMAD.WIDE R12, R13, 0x2, R10 ;  /* 0x000000020d0c7825 */ /* 0x000fcc00078e020a */
[----:B------:R-:W3:Y:S01]  /*6a90*/  LDG.E.128 R12, desc[UR36][R12.64] ;  /* 0x000000240c0c7981 */ /* 0x000ee2000c1e1d00 */
[----:B----4-:R-:W-:-:S04]  /*6aa0*/  IMAD R20, R47, R20, R50 ;  /* 0x000000142f147224 */ /* 0x010fc800078e0232 */
[----:B------:R-:W-:Y:S02]  /*6ab0*/  IMAD R21, R20, 0x70, RZ ;  /* 0x0000007014157824 */ /* 0x000fe400078e02ff */
[----:B--2---:R-:W-:Y:S02]  /*6ac0*/  IMAD R26, R47, R26, R54 ;  /* 0x0000001a2f1a7224 */ /* 0x004fe400078e0236 */
[----:B------:R-:W-:-:S04]  /*6ad0*/  IMAD.WIDE R20, R21, 0x2, R10 ;  /* 0x0000000215147825 */ /* 0x000fc800078e020a */
[----:B------:R-:W-:Y:S02]  /*6ae0*/  IMAD R27, R26, 0x70, RZ ;  /* 0x000000701a1b7824 */ /* 0x000fe400078e02ff */
[----:B-----5:R-:W2:Y:S01]  /*6af0*/  LDG.E.128 R20, desc[UR36][R20.64] ;  /* 0x0000002414147981 */ /* 0x020ea2000c1e1d00 */
[----:B------:R-:W-:Y:S02]  /*6b00*/  IMAD R28, R47, R28, R52 ;  /* 0x0000001c2f1c7224 */ /* 0x000fe400078e0234 */
[----:B------:R-:W-:-:S04]  /*6b10*/  IMAD.WIDE R24, R27, 0x2, R10 ;  /* 0x000000021b187825 */ /* 0x000fc800078e020a */
[----:B------:R-:W-:Y:S02]  /*6b20*/  IMAD R29, R28, 0x70, RZ ;  /* 0x000000701c1d7824 */ /* 0x000fe400078e02ff */
[----:B------:R-:W4:Y:S02]  /*6b30*/  LDG.E.128 R24, desc[UR36][R24.64] ;  /* 0x0000002418187981 */ /* 0x000f24000c1e1d00 */
[----:B------:R-:W-:-:S06]  /*6b40*/  IMAD.WIDE R28, R29, 0x2, R10 ;  /* 0x000000021d1c7825 */ /* 0x000fcc00078e020a */
[----:B------:R-:W4:Y:S01]  /*6b50*/  LDG.E.128 R28, desc[UR36][R28.64] ;  /* 0x000000241c1c7981 */ /* 0x000f22000c1e1d00 */
[----:B0-----:R-:W-:Y:S01]  /*6b60*/  HADD2.F32 R56, -RZ, R53.H0_H0 ;  /* 0x20000035ff387230 */ /* 0x001fe20000004100 */
[----:B------:R-:W-:Y:S01]  /*6b70*/  IADD3 R49, PT, PT, R49, 0x4, RZ ;  /* 0x0000000431317810 */ /* 0x000fe20007ffe0ff */
[----:B-1----:R-:W-:Y:S01]  /*6b80*/  HADD2.F32 R60, -RZ, R60.H0_H0 ;  /* 0x2000003cff3c7230 */ /* 0x002fe20000004100 */
[----:B------:R-:W-:Y:S01]  /*6b90*/  IADD3 R48, PT, PT, R48, 0x40, RZ ;  /* 0x0000004030307810 */ /* 0x000fe20007ffe0ff */
[----:B------:R-:W-:Y:S01]  /*6ba0*/  HADD2.F32 R61, -RZ, R61.H0_H0 ;  /* 0x2000003dff3d7230 */ /* 0x000fe20000004100 */
[----:B------:R-:W-:Y:S01]  /*6bb0*/  ISETP.NE.AND P0, PT, R49, RZ, PT ;  /* 0x000000ff3100720c */ /* 0x000fe20003f05270 */
[----:B------:R-:W-:Y:S01]  /*6bc0*/  VIADD R52, R52, 0x40 ;  /* 0x0000004034347836 */ /* 0x000fe20000000000 */
[----:B------:R-:W-:Y:S02]  /*6bd0*/  IADD3 R50, PT, PT, R50, 0x40, RZ ;  /* 0x0000004032327810 */ /* 0x000fe40007ffe0ff */
[----:B------:R-:W-:Y:S01]  /*6be0*/  IADD3 R54, PT, PT, R54, 0x40, RZ ;  /* 0x0000004036367810 */ /* 0x000fe20007ffe0ff */
[----:B---3--:R-:W-:-:S02]  /*6bf0*/  HADD2.F32 R55, -RZ, R12.H1_H1 ;  /* 0x3000000cff377230 */ /* 0x008fc40000004100 */
[--C-:B------:R-:W-:Y:S02]  /*6c00*/  HADD2.F32 R57, -RZ, R14.reuse.H0_H0 ;  /* 0x2000000eff397230 */ /* 0x100fe40000004100 */
[----:B------:R-:W-:Y:S02]  /*6c10*/  HADD2.F32 R14, -RZ, R14.H1_H1 ;  /* 0x3000000eff0e7230 */ /* 0x000fe40000004100 */
[C---:B------:R-:W-:Y:S01]  /*6c20*/  FFMA.FTZ R55, R56.reuse, R55, R44 ;  /* 0x0000003738377223 */ /* 0x040fe2000001002c */
[----:B------:R-:W-:Y:S01]  /*6c30*/  HADD2.F32 R59, -RZ, R15.H0_H0 ;  /* 0x2000000fff3b7230 */ /* 0x000fe20000004100 */
[----:B------:R-:W0:Y:S01]  /*6c40*/  LDS.U16 R44, [R51+0x20] ;  /* 0x00002000332c7984 */ /* 0x000e220000000400 */
        /* <DEDUP_REMOVED lines=8> */
[--C-:B--2---:R-:W-:Y:S02]  /*6cd0*/  HADD2.F32 R35, -RZ, R21.reuse.H0_H0 ;  /* 0x20000015ff237230 */ /* 0x104fe40000004100 */
[----:B------:R-:W-:Y:S01]  /*6ce0*/  FFMA.FTZ R13, R56, R13, R38 ;  /* 0x0000000d380d7223 */ /* 0x000fe20000010026 */
[----:B------:R-:W-:-:S02]  /*6cf0*/  HADD2.F32 R34, -RZ, R21.H1_H1 ;  /* 0x30000015ff227230 */ /* 0x000fc40000004100 */
[----:B------:R-:W-:Y:S01]  /*6d00*/  FFMA.FTZ R58, R56, R58, R37 ;  /* 0x0000003a383a7223 */ /* 0x000fe20000010025 */
[----:B------:R-:W-:Y:S02]  /*6d10*/  HADD2.F32 R21, -RZ, R22.H1_H1 ;  /* 0x30000016ff157230 */ /* 0x000fe40000004100 */
[C---:B------:R-:W-:Y:S01]  /*6d20*/  FFMA.FTZ R12, R60.reuse, R35, R12 ;  /* 0x000000233c0c7223 */ /* 0x040fe2000001000c */
[----:B------:R-:W-:Y:S02]  /*6d30*/  HADD2.F32 R15, -RZ, R20.H0_H0 ;  /* 0x20000014ff0f7230 */ /* 0x000fe40000004100 */
[C---:B------:R-:W-:Y:S01]  /*6d40*/  FFMA.FTZ R13, R60.reuse, R34, R13 ;  /* 0x000000223c0d7223 */ /* 0x040fe2000001000d */
[----:B------:R-:W-:Y:S02]  /*6d50*/  HADD2.F32 R36, -RZ, R22.H0_H0 ;  /* 0x20000016ff247230 */ /* 0x000fe40000004100 */
[----:B------:R-:W-:Y:S01]  /*6d60*/  FFMA.FTZ R14, R60, R21, R14 ;  /* 0x000000153c0e7223 */ /* 0x000fe2000001000e */
[----:B------:R-:W-:-:S02]  /*6d70*/  HADD2.F32 R20, -RZ, R20.H1_H1 ;  /* 0x30000014ff147230 */ /* 0x000fc40000004100 */
[----:B------:R-:W-:Y:S01]  /*6d80*/  FFMA.FTZ R53, R56, R53, R45 ;  /* 0x0000003538357223 */ /* 0x000fe2000001002d */
[--C-:B------:R-:W-:Y:S02]  /*6d90*/  HADD2.F32 R22, -RZ, R23.reuse.H0_H0 ;  /* 0x20000017ff167230 */ /* 0x100fe40000004100 */
[C---:B------:R-:W-:Y:S01]  /*6da0*/  FFMA.FTZ R36, R60.reuse, R36, R57 ;  /* 0x000000243c247223 */ /* 0x040fe20000010039 */
[----:B------:R-:W-:Y:S02]  /*6db0*/  HADD2.F32 R23, -RZ, R23.H1_H1 ;  /* 0x30000017ff177230 */ /* 0x000fe40000004100 */
[C---:B------:R-:W-:Y:S01]  /*6dc0*/  FFMA.FTZ R20, R60.reuse, R20, R55 ;  /* 0x000000143c147223 */ /* 0x040fe20000010037 */
[--C-:B----4-:R-:W-:Y:S02]  /*6dd0*/  HADD2.F32 R34, -RZ, R24.reuse.H0_H0 ;  /* 0x20000018ff227230 */ /* 0x110fe40000004100 */
[----:B------:R-:W-:Y:S01]  /*6de0*/  FFMA.FTZ R22, R60, R22, R59 ;  /* 0x000000163c167223 */ /* 0x000fe2000001003b */
[----:B------:R-:W-:-:S02]  /*6df0*/  HADD2.F32 R21, -RZ, R24.H1_H1 ;  /* 0x30000018ff157230 */ /* 0x000fc40000004100 */
[C---:B------:R-:W-:Y:S01]  /*6e00*/  FFMA.FTZ R23, R60.reuse, R23, R58 ;  /* 0x000000173c177223 */ /* 0x040fe2000001003a */
[--C-:B------:R-:W-:Y:S02]  /*6e10*/  HADD2.F32 R35, -RZ, R25.reuse.H0_H0 ;  /* 0x20000019ff237230 */ /* 0x100fe40000004100 */
[----:B------:R-:W-:Y:S01]  /*6e20*/  FFMA.FTZ R15, R60, R15, R53 ;  /* 0x0000000f3c0f7223 */ /* 0x000fe20000010035 */
[----:B------:R-:W-:Y:S02]  /*6e30*/  HADD2.F32 R24, -RZ, R25.H1_H1 ;  /* 0x30000019ff187230 */ /* 0x000fe40000004100 */
[C---:B------:R-:W-:Y:S01]  /*6e40*/  FFMA.FTZ R20, R61.reuse, R21, R20 ;  /* 0x000000153d147223 */ /* 0x040fe20000010014 */
[--C-:B------:R-:W-:Y:S02]  /*6e50*/  HADD2.F32 R25, -RZ, R26.reuse.H0_H0 ;  /* 0x2000001aff197230 */ /* 0x100fe40000004100 */
[----:B------:R-:W-:Y:S01]  /*6e60*/  FFMA.FTZ R12, R61, R35, R12 ;  /* 0x000000233d0c7223 */ /* 0x000fe2000001000c */
[----:B------:R-:W-:-:S02]  /*6e70*/  HADD2.F32 R37, -RZ, R26.H1_H1 ;  /* 0x3000001aff257230 */ /* 0x000fc40000004100 */
[C---:B------:R-:W-:Y:S01]  /*6e80*/  FFMA.FTZ R13, R61.reuse, R24, R13 ;  /* 0x000000183d0d7223 */ /* 0x040fe2000001000d */
[--C-:B------:R-:W-:Y:S02]  /*6e90*/  HADD2.F32 R43, -RZ, R27.reuse.H0_H0 ;  /* 0x2000001bff2b7230 */ /* 0x100fe40000004100 */
[C---:B------:R-:W-:Y:S01]  /*6ea0*/  FFMA.FTZ R36, R61.reuse, R25, R36 ;  /* 0x000000193d247223 */ /* 0x040fe20000010024 */
[----:B------:R-:W-:Y:S02]  /*6eb0*/  HADD2.F32 R26, -RZ, R27.H1_H1 ;  /* 0x3000001bff1a7230 */ /* 0x000fe40000004100 */
[C---:B------:R-:W-:Y:S01]  /*6ec0*/  FFMA.FTZ R14, R61.reuse, R37, R14 ;  /* 0x000000253d0e7223 */ /* 0x040fe2000001000e */
[----:B0-----:R-:W-:Y:S02]  /*6ed0*/  HADD2.F32 R37, -RZ, R44.H0_H0 ;  /* 0x2000002cff257230 */ /* 0x001fe40000004100 */
[----:B------:R-:W-:Y:S01]  /*6ee0*/  FFMA.FTZ R22, R61, R43, R22 ;  /* 0x0000002b3d167223 */ /* 0x000fe20000010016 */
[----:B------:R-:W-:-:S02]  /*6ef0*/  HADD2.F32 R24, -RZ, R28.H0_H0 ;  /* 0x2000001cff187230 */ /* 0x000fc40000004100 */
[C---:B------:R-:W-:Y:S01]  /*6f00*/  FFMA.FTZ R23, R61.reuse, R26, R23 ;  /* 0x0000001a3d177223 */ /* 0x040fe20000010017 */
[----:B------:R-:W-:Y:S02]  /*6f10*/  HADD2.F32 R21, -RZ, R28.H1_H1 ;  /* 0x3000001cff157230 */ /* 0x000fe40000004100 */
[----:B------:R-:W-:Y:S01]  /*6f20*/  FFMA.FTZ R15, R61, R34, R15 ;  /* 0x000000223d0f7223 */ /* 0x000fe2000001000f */
[--C-:B------:R-:W-:Y:S02]  /*6f30*/  HADD2.F32 R43, -RZ, R29.reuse.H0_H0 ;  /* 0x2000001dff2b7230 */ /* 0x100fe40000004100 */
        /* <DEDUP_REMOVED lines=11> */
[----:B------:R-:W-:Y:S01]  /*6ff0*/  FFMA.FTZ R34, R37, R27, R22 ;  /* 0x0000001b25227223 */ /* 0x000fe20000010016 */
[----:B------:R-:W-:Y:S02]  /*7000*/  VIADD R51, R51, 0x80 ;  /* 0x0000008033337836 */ /* 0x000fe40000000000 */
[----:B------:R-:W-:Y:S01]  /*7010*/  FFMA.FTZ R37, R37, R26, R23 ;  /* 0x0000001a25257223 */ /* 0x000fe20000010017 */
[----:B------:R-:W-:Y:S06]  /*7020*/  @P0 BRA `(.L_x_2574) ;  /* 0xfffffff800600947 */ /* 0x000fec000383ffff */
.L_x_2573:
[----:B------:R-:W-:Y:S05]  /*7030*/  BSYNC.RECONVERGENT B2 ;  /* 0x0000000000027941 */ /* 0x000fea0003800200 */
.L_x_2572:
[----:B------:R-:W-:Y:S05]  /*7040*/  @!P1 BRA `(.L_x_2571) ;  /* 0x00000004006c9947 */ /* 0x000fea0003800000 */
[----:B------:R-:W-:Y:S01]  /*7050*/  ISETP.NE.AND P1, PT, R63, 0x1, PT ;  /* 0x000000013f00780c */ /* 0x000fe20003f25270 */
[----:B------:R-:W-:Y:S01]  /*7060*/  BSSY.RECONVERGENT B2, `(.L_x_2575) ;  /* 0x000003a000027945 */ /* 0x000fe20003800200 */
[----:B------:R-:W-:-:S11]  /*7070*/  LOP3.LUT P0, RZ, R62, 0x10, RZ, 0xc0, !PT ;  /* 0x000000103eff7812 */ /* 0x000fd6000780c0ff */
[----:B------:R-:W-:Y:S05]  /*7080*/  @!P1 BRA `(.L_x_2576) ;  /* 0x0000000000dc9947 */ /* 0x000fea0003800000 */
[----:B------:R-:W0:Y:S01]  /*7090*/  LDCU.64 UR8, c[0x0][0x3c8] ;  /* 0x00007900ff0877ac */ /* 0x000e220008000a00 */
[----:B------:R-:W-:-:S04]  /*70a0*/  IADD3 R12, P1, PT, R48, UR6, RZ ;  /* 0x00000006300c7c10 */ /* 0x000fc8000ff3e0ff */
[----:B------:R-:W-:Y:S02]  /*70b0*/  IADD3.X R13, PT, PT, RZ, UR12, RZ, P1, !PT ;  /* 0x0000000cff0d7c10 */ /* 0x000fe40008ffe4ff */
[----:B0-----:R-:W-:-:S04]  /*70c0*/  LEA R24, P1, R12, UR8, 0x2 ;  /* 0x000000080c187c11 */ /* 0x001fc8000f8210ff */
[----:B------:R-:W-:-:S05]  /*70d0*/  LEA.HI.X R25, R12, UR9, R13, 0x2, P1 ;  /* 0x000000090c197c11 */ /* 0x000fca00088f140d */
[----:B------:R-:W2:Y:S04]  /*70e0*/  LDG.E R12, desc[UR36][R24.64] ;  /* 0x00000024180c7981 */ /* 0x000ea8000c1e1900 */
[----:B------:R0:W3:Y:S01]  /*70f0*/  LDG.E R13, desc[UR36][R24.64+0x40] ;  /* 0x00004024180d7981 */ /* 0x0000e2000c1e1900 */
[----:B------:R-:W-:-:S05]  /*7100*/  IADD3 R27, PT, PT, -R19, R48, RZ ;  /* 0x00000030131b7210 */ /* 0x000fca0007ffe1ff */
[----:B------:R-:W-:-:S05]  /*7110*/  IMAD R27, R27, 0x2, R40 ;  /* 0x000000021b1b7824 */ /* 0x000fca00078e0228 */
[----:B0-----:R-:W0:Y:S04]  /*7120*/  LDS.U16 R24, [R27] ;  /* 0x000000001b187984 */ /* 0x001e280000000400 */
[----:B------:R-:W1:Y:S01]  /*7130*/  LDS.U16 R28, [R27+0x20] ;  /* 0x000020001b1c7984 */ /* 0x000e620000000400 */
[----:B--2---:R-:W-:-:S04]  /*7140*/  IMAD R12, R47, R12, R48 ;  /* 0x0000000c2f0c7224 */ /* 0x004fc800078e0230 */
[----:B------:R-:W-:Y:S02]  /*7150*/  IMAD R21, R12, 0x70, RZ ;  /* 0x000000700c157824 */ /* 0x000fe400078e02ff */
[----:B------:R-:W-:Y:S02]  /*7160*/  HFMA2 R12, -RZ, RZ, 0, 6.67572021484375e-06 ;  /* 0x00000070ff0c7431 */ /* 0x000fe400000001ff */
[----:B---3--:R-:W-:Y:S02]  /*7170*/  IMAD R13, R47, R13, R48 ;  /* 0x0000000d2f0d7224 */ /* 0x008fe400078e0230 */
[----:B------:R-:W-:-:S04]  /*7180*/  IMAD.WIDE R20, R21, 0x2, R10 ;  /* 0x0000000215147825 */ /* 0x000fc800078e020a */
[----:B------:R-:W-:Y:S02]  /*7190*/  IMAD R13, R13, R12, 0x700 ;  /* 0x000007000d0d7424 */ /* 0x000fe400078e020c */
[----:B-----5:R-:W2:Y:S02]  /*71a0*/  LDG.E.128 R20, desc[UR36][R20.64] ;  /* 0x0000002414147981 */ /* 0x020ea4000c1e1d00 */
[----:B------:R-:W-:-:S06]  /*71b0*/  IMAD.WIDE R12, R13, 0x2, R10 ;  /* 0x000000020d0c7825 */ /* 0x000fcc00078e020a */
[----:B------:R-:W3:Y:S01]  /*71c0*/  LDG.E.128 R12, desc[UR36][R12.64] ;  /* 0x000000240c0c7981 */ /* 0x000ee2000c1e1d00 */
[----:B0-----:R-:W-:Y:S01]  /*71d0*/  HADD2.F32 R24, -RZ, R24.H0_H0 ;  /* 0x20000018ff187230 */ /* 0x001fe20000004100 */
[----:B------:R-:W-:Y:S01]  /*71e0*/  IADD3 R48, PT, PT, R48, 0x20, RZ ;  /* 0x0000002030307810 */ /* 0x000fe20007ffe0ff */
[----:B-1----:R-:W-:Y:S02]  /*71f0*/  HADD2.F32 R28, -RZ, R28.H0_H0 ;  /* 0x2000001cff1c7230 */ /* 0x002fe40000004100 */
[--C-:B--2---:R-:W-:Y:S02]  /*7200*/  HADD2.F32 R25, -RZ, R20.reuse.H0_H0 ;  /* 0x20000014ff197230 */ /* 0x104fe40000004100 */
[----:B------:R-:W-:Y:S02]  /*7210*/  HADD2.F32 R29, -RZ, R20.H1_H1 ;  /* 0x30000014ff1d7230 */ /* 0x000fe40000004100 */
        /* <DEDUP_REMOVED lines=8> */
[--C-:B------:R-:W-:Y:S02]  /*72a0*/  HADD2.F32 R49, -RZ, R23.reuse.H0_H0 ;  /* 0x20000017ff317230 */ /* 0x100fe40000004100 */
[----:B------:R-:W-:Y:S01]  /*72b0*/  FFMA.FTZ R31, R24, R31, R36 ;  /* 0x0000001f181f7223 */ /* 0x000fe20000010024 */
[----:B------:R-:W-:-:S02]  /*72c0*/  HADD2.F32 R26, -RZ, R23.H1_H1 ;  /* 0x30000017ff1a7230 */ /* 0x000fc40000004100 */
[C---:B------:R-:W-:Y:S01]  /*72d0*/  FFMA.FTZ R22, R24.reuse, R22, R35 ;  /* 0x0000001618167223 */ /* 0x040fe20000010023 */
[--C-:B---3--:R-:W-:Y:S02]  /*72e0*/  HADD2.F32 R43, -RZ, R13.reuse.H0_H0 ;  /* 0x2000000dff2b7230 */ /* 0x108fe40000004100 */
[C---:B------:R-:W-:Y:S01]  /*72f0*/  FFMA.FTZ R34, R24.reuse, R49, R34 ;  /* 0x0000003118227223 */ /* 0x040fe20000010022 */
[----:B------:R-:W-:Y:S02]  /*7300*/  HADD2.F32 R38, -RZ, R13.H1_H1 ;  /* 0x3000000dff267230 */ /* 0x000fe40000004100 */
[----:B------:R-:W-:Y:S01]  /*7310*/  FFMA.FTZ R26, R24, R26, R37 ;  /* 0x0000001a181a7223 */ /* 0x000fe20000010025 */
[----:B------:R-:W-:Y:S02]  /*7320*/  HADD2.F32 R45, -RZ, R12.H0_H0 ;  /* 0x2000000cff2d7230 */ /* 0x000fe40000004100 */
        /* <DEDUP_REMOVED lines=9> */
[----:B------:R-:W-:-:S02]  /*73c0*/  HADD2.F32 R15, -RZ, R15.H1_H1 ;  /* 0x3000000fff0f7230 */ /* 0x000fc40000004100 */
[C---:B------:R-:W-:Y:S01]  /*73d0*/  FFMA.FTZ R36, R28.reuse, R36, R31 ;  /* 0x000000241c247223 */ /* 0x040fe2000001001f */
[C---:B------:R-:W-:Y:S02]  /*73e0*/  FFMA.FTZ R35, R28.reuse, R35, R22 ;  /* 0x000000231c237223 */ /* 0x040fe40000010016 */
[----:B------:R-:W-:-:S07]  /*73f0*/  FFMA.FTZ R37, R28, R15, R26 ;  /* 0x0000000f1c257223 */ /* 0x000fce000001001a */
.L_x_2576:
[----:B------:R-:W-:Y:S05]  /*7400*/  BSYNC.RECONVERGENT B2 ;  /* 0x0000000000027941 */ /* 0x000fea0003800200 */
.L_x_2575:
[----:B------:R-:W-:Y:S05]  /*7410*/  @P0 BRA `(.L_x_2571) ;  /* 0x0000000000780947 */ /* 0x000fea0003800000 */
[----:B------:R-:W0:Y:S01]  /*7420*/  LDCU.64 UR8, c[0x0][0x3c8] ;  /* 0x00007900ff0877ac */ /* 0x000e220008000a00 */
[----:B------:R-:W-:-:S04]  /*7430*/  IADD3 R12, P0, PT, R48, UR6, RZ ;  /* 0x00000006300c7c10 */ /* 0x000fc8000ff1e0ff */
[----:B------:R-:W-:Y:S02]  /*7440*/  IADD3.X R13, PT, PT, RZ, UR12, RZ, P0, !PT ;  /* 0x0000000cff0d7c10 */ /* 0x000fe400087fe4ff */
[----:B0-----:R-:W-:-:S04]  /*7450*/  LEA R14, P0, R12, UR8, 0x2 ;  /* 0x000000080c0e7c11 */ /* 0x001fc8000f8010ff */
[----:B------:R-:W-:-:S05]  /*7460*/  LEA.HI.X R15, R12, UR9, R13, 0x2, P0 ;  /* 0x000000090c0f7c11 */ /* 0x000fca00080f140d */
[----:B------:R-:W2:Y:S01]  /*7470*/  LDG.E R14, desc[UR36][R14.64] ;  /* 0x000000240e0e7981 */ /* 0x000ea2000c1e1900 */
[----:B------:R-:W-:-:S05]  /*7480*/  IADD3 R25, PT, PT, -R19, R48, RZ ;  /* 0x0000003013197210 */ /* 0x000fca0007ffe1ff */
[----:B------:R-:W-:-:S06]  /*7490*/  IMAD R25, R25, 0x2, R40 ;  /* 0x0000000219197824 */ /* 0x000fcc00078e0228 */
[----:B------:R-:W0:Y:S01]  /*74a0*/  LDS.U16 R25, [R25] ;  /* 0x0000000019197984 */ /* 0x000e220000000400 */
[----:B--2---:R-:W-:-:S04]  /*74b0*/  IMAD R47, R47, R14, R48 ;  /* 0x0000000e2f2f7224 */ /* 0x004fc800078e0230 */
[----:B------:R-:W-:-:S04]  /*74c0*/  IMAD R13, R47, 0x70, RZ ;  /* 0x000000702f0d7824 */ /* 0x000fc800078e02ff */
[----:B------:R-:W-:-:S05]  /*74d0*/  IMAD.WIDE R12, R13, 0x2, R10 ;  /* 0x000000020d0c7825 */ /* 0x000fca00078e020a */
[----:B-----5:R-:W2:Y:S01]  /*74e0*/  LDG.E.128 R20, desc[UR36][R12.64] ;  /* 0x000000240c147981 */ /* 0x020ea2000c1e1d00 */
[----:B0-----:R-:W-:Y:S02]  /*74f0*/  HADD2.F32 R24, -RZ, R25.H0_H0 ;  /* 0x20000019ff187230 */ /* 0x001fe40000004100 */
[----:B--2---:R-:W-:Y:S02]  /*7500*/  HADD2.F32 R14, -RZ, R21.H0_H0 ;  /* 0x20000015ff0e7230 */ /* 0x004fe40000004100 */
[----:B------:R-:W-:Y:S02]  /*7510*/  HADD2.F32 R15, -RZ, R22.H0_H0 ;  /* 0x20000016ff0f7230 */ /* 0x000fe40000004100 */
[--C-:B------:R-:W-:Y:S02]  /*7520*/  HADD2.F32 R26, -RZ, R20.reuse.H0_H0 ;  /* 0x20000014ff1a7230 */ /* 0x100fe40000004100 */
[----:B------:R-:W-:Y:S01]  /*7530*/  FFMA.FTZ R43, R24, R14, R43 ;  /* 0x0000000e182b7223 */ /* 0x000fe2000001002b */
[----:B------:R-:W-:-:S02]  /*7540*/  HADD2.F32 R27, -RZ, R20.H1_H1 ;  /* 0x30000014ff1b7230 */ /* 0x000fc40000004100 */
        /* <DEDUP_REMOVED lines=10> */
[----:B------:R-:W-:-:S07]  /*75f0*/  FFMA.FTZ R37, R24, R12, R37 ;  /* 0x0000000c18257223 */ /* 0x000fce0000010025 */
.L_x_2571:
[----:B------:R-:W-:Y:S05]  /*7600*/  BSYNC.RECONVERGENT B1 ;  /* 0x0000000000017941 */ /* 0x000fea0003800200 */
.L_x_2570:
[----:B------:R-:W-:Y:S01]  /*7610*/  ISETP.GE.AND P0, PT, R42, R16, PT ;  /* 0x000000102a00720c */ /* 0x000fe20003f06270 */
[----:B------:R-:W-:-:S12]  /*7620*/  BSSY.RECONVERGENT B1, `(.L_x_2577) ;  /* 0x000012f000017945 */ /* 0x000fd80003800200 */
[----:B------:R-:W-:Y:S05]  /*7630*/  @P0 BRA `(.L_x_2578) ;  /* 0x0000001000b40947 */ /* 0x000fea0003800000 */
[----:B------:R-:W-:Y:S01]  /*7640*/  VIADDMNMX R13, R42, 0x10, R16, !PT ;  /* 0x000000102a0d7846 */ /* 0x000fe20007800110 */
[----:B------:R-:W0:Y:S01]  /*7650*/  LDCU UR4, c[0x0][0x3f8] ;  /* 0x00007f00ff0477ac */ /* 0x000e220008000800 */
[----:B------:R-:W-:Y:S01]  /*7660*/  LOP3.LUT R28, RZ, R19, RZ, 0x33, !PT ;  /* 0x00000013ff1c7212 */ /* 0x000fe200078e33ff */
[----:B------:R-:W-:Y:S03]  /*7670*/  BSSY.RECONVERGENT B2, `(.L_x_2579) ;  /* 0x0000046000027945 */ /* 0x000fe60003800200 */
[----:B------:R-:W-:-:S04]  /*7680*/  IADD3 R28, PT, PT, -R32, R13, R28 ;  /* 0x0000000d201c7210 */ /* 0x000fc80007ffe11c */
[----:B------:R-:W-:-:S04]  /*7690*/  LOP3.LUT R12, R28, 0x30, RZ, 0xc0, !PT ;  /* 0x000000301c0c7812 */ /* 0x000fc800078ec0ff */
[----:B------:R-:W-:Y:S01]  /*76a0*/  ISETP.NE.AND P0, PT, R12, 0x30, PT ;  /* 0x000000300c00780c */ /* 0x000fe20003f05270 */
[----:B0-----:R-:W-:-:S12]  /*76b0*/  IMAD R12, R39, UR4, RZ ;  /* 0x00000004270c7c24 */ /* 0x001fd8000f8e02ff */
[----:B------:R-:W-:Y:S05]  /*76c0*/  @!P0 BRA `(.L_x_2580) ;  /* 0x0000000400008947 */ /* 0x000fea0003800000 */
[----:B------:R-:W0:Y:S01]  /*76d0*/  LDC R39, c[0x0][0x3f4] ;  /* 0x0000fd00ff277b82 */ /* 0x000e220000000800 */
[----:B------:R-:W-:Y:S02]  /*76e0*/  LEA.HI R13, R28, 0x1, RZ, 0x1c ;  /* 0x000000011c0d7811 */ /* 0x000fe400078fe0ff */
[----:B------:R-:W-:Y:S02]  /*76f0*/  LEA R15, R32, UR5, 0x1 ;  /* 0x00000005200f7c11 */ /* 0x000fe4000f8e08ff */
[----:B------:R-:W-:Y:S02]  /*7700*/  LOP3.LUT R13, R13, 0x3, RZ, 0xc0, !PT ;  /* 0x000000030d0d7812 */ /* 0x000fe400078ec0ff */
[----:B------:R-:W-:Y:S02]  /*7710*/  IADD3 R46, PT, PT, R46, R15, RZ ;  /* 0x0000000f2e2e7210 */ /* 0x000fe40007ffe0ff */
[----:B------:R-:W-:-:S07]  /*7720*/  IADD3 R13, PT, PT, -R13, RZ, RZ ;  /* 0x000000ff0d0d7210 */ /* 0x000fce0007ffe1ff */
.L_x_2583:
[----:B0-----:R-:W-:Y:S01]  /*7730*/  ISETP.GE.AND P1, PT, R42, R39, PT ;  /* 0x000000272a00720c */ /* 0x001fe20003f26270 */
[----:B------:R-:W-:Y:S01]  /*7740*/  BSSY.RECONVERGENT B3, `(.L_x_2581) ;  /* 0x0000035000037945 */ /* 0x000fe20003800200 */
[----:B------:R-:W-:-:S04]  /*7750*/  IADD3 R13, PT, PT, R13, 0x1, RZ ;  /* 0x000000010d0d7810 */ /* 0x000fc80007ffe0ff */
[----:B------:R-:W-:-:S07]  /*7760*/  ISETP.NE.AND P0, PT, R13, RZ, PT ;  /* 0x000000ff0d00720c */ /* 0x000fce0003f05270 */
[----:B------:R-:W-:Y:S06]  /*7770*/  @!P1 BRA `(.L_x_2582) ;  /* 0x0000000000c49947 */ /* 0x000fec0003800000 */
[----:B------:R-:W-:Y:S02]  /*7780*/  IABS R21, R39 ;  /* 0x0000002700157213 */ /* 0x000fe40000000000 */
[----:B------:R-:W-:Y:S02]  /*7790*/  IABS R24, R42 ;  /* 0x0000002a00187213 */ /* 0x000fe40000000000 */
[----:B------:R-:W0:Y:S01]  /*77a0*/  I2F.RP R20, R21 ;  /* 0x0000001500147306 */ /* 0x000e220000209400 */
[----:B------:R-:W-:Y:S02]  /*77b0*/  ISETP.GE.AND P2, PT, R42, RZ, PT ;  /* 0x000000ff2a00720c */ /* 0x000fe40003f46270 */
[----:B------:R-:W-:-:S05]  /*77c0*/  ISETP.NE.AND P3, PT, R39, RZ, PT ;  /* 0x000000ff2700720c */ /* 0x000fca0003f65270 */
[----:B0-----:R-:W0:Y:S02]  /*77d0*/  MUFU.RCP R20, R20 ;  /* 0x0000001400147308 */ /* 0x001e240000001000 */
[----:B0-----:R-:W-:-:S06]  /*77e0*/  VIADD R22, R20, 0xffffffe ;  /* 0x0ffffffe14167836 */ /* 0x001fcc0000000000 */
[----:B------:R-:W0:Y:S02]  /*77f0*/  F2I.FTZ.U32.TRUNC.NTZ R15, R22 ;  /* 0x00000016000f7305 */ /* 0x000e24000021f000 */
[----:B0-----:R-:W-:-:S05]  /*7800*/  IADD3 R14, PT, PT, RZ, -R15, RZ ;  /* 0x8000000fff0e7210 */ /* 0x001fca0007ffe0ff */
[----:B-----5:R-:W-:Y:S01]  /*7810*/  IMAD R23, R14, R21, RZ ;  /* 0x000000150e177224 */ /* 0x020fe200078e02ff */
        /* <DEDUP_REMOVED lines=9> */
[----:B------:R-:W-:-:S04]  /*78b0*/  @!P1 IADD3 R14, PT, PT, R14, -R21, RZ ;  /* 0x800000150e0e9210 */ /* 0x000fc80007ffe0ff */
[----:B------:R-:W-:Y:S02]  /*78c0*/  @!P2 IADD3 R14, PT, PT, -R14, RZ, RZ ;  /* 0x000000ff0e0ea210 */ /* 0x000fe40007ffe1ff */
[----:B------:R-:W-:-:S04]  /*78d0*/  @!P3 LOP3.LUT R14, RZ, R39, RZ, 0x33, !PT ;  /* 0x00000027ff0eb212 */ /* 0x000fc800078e33ff */
[----:B------:R-:W-:-:S05]  /*78e0*/  IADD3 R15, P1, PT, R14, UR6, RZ ;  /* 0x000000060e0f7c10 */ /* 0x000fca000ff3e0ff */
[----:B------:R-:W-:Y:S01]  /*78f0*/  IMAD.X R22, RZ, RZ, UR12, P1 ;  /* 0x0000000cff167e24 */ /* 0x000fe200088e06ff */
[----:B------:R-:W-:-:S04]  /*7900*/  LEA R20, P1, R15, UR14, 0x2 ;  /* 0x0000000e0f147c11 */ /* 0x000fc8000f8210ff */
[----:B------:R-:W-:Y:S02]  /*7910*/  LEA.HI.X R21, R15, UR15, R22, 0x2, P1 ;  /* 0x0000000f0f157c11 */ /* 0x000fe400088f1416 */
[----:B------:R-:W0:Y:S04]  /*7920*/  LDS.U16 R22, [R46] ;  /* 0x000000002e167984 */ /* 0x000e280000000400 */
[----:B------:R-:W2:Y:S02]  /*7930*/  LDG.E R21, desc[UR36][R20.64] ;  /* 0x0000002414157981 */ /* 0x000ea4000c1e1900 */
[----:B--2---:R-:W-:-:S04]  /*7940*/  IMAD R14, R12, R21, R14 ;  /* 0x000000150c0e7224 */ /* 0x004fc800078e020e */
[----:B------:R-:W-:-:S04]  /*7950*/  IMAD R15, R14, 0x70, RZ ;  /* 0x000000700e0f7824 */ /* 0x000fc800078e02ff */
[----:B------:R-:W-:-:S05]  /*7960*/  IMAD.WIDE R14, R15, 0x2, R10 ;  /* 0x000000020f0e7825 */ /* 0x000fca00078e020a */
[----:B------:R-:W2:Y:S01]  /*7970*/  LDG.E.128 R24, desc[UR36][R14.64] ;  /* 0x000000240e187981 */ /* 0x000ea2000c1e1d00 */
[----:B0-----:R-:W-:Y:S02]  /*7980*/  HADD2.F32 R22, -RZ, R22.H0_H0 ;  /* 0x20000016ff167230 */ /* 0x001fe40000004100 */
[--C-:B--2---:R-:W-:Y:S02]  /*7990*/  HADD2.F32 R23, -RZ, R24.reuse.H0_H0 ;  /* 0x20000018ff177230 */ /* 0x104fe40000004100 */
        /* <DEDUP_REMOVED lines=15> */
.L_x_2582:
[----:B------:R-:W-:Y:S05]  /*7a90*/  BSYNC.RECONVERGENT B3 ;  /* 0x0000000000037941 */ /* 0x000fea0003800200 */
.L_x_2581:
[----:B------:R-:W-:Y:S02]  /*7aa0*/  IADD3 R42, PT, PT, R42, 0x10, RZ ;  /* 0x000000102a2a7810 */ /* 0x000fe40007ffe0ff */
[----:B------:R-:W-:Y:S01]  /*7ab0*/  IADD3 R46, PT, PT, R46, 0x20, RZ ;  /* 0x000000202e2e7810 */ /* 0x000fe20007ffe0ff */
[----:B------:R-:W-:Y:S06]  /*7ac0*/  @P0 BRA `(.L_x_2583) ;  /* 0xfffffffc00180947 */ /* 0x000fec000383ffff */
.L_x_2580:
[----:B------:R-:W-:Y:S05]  /*7ad0*/  BSYNC.RECONVERGENT B2 ;  /* 0x0000000000027941 */ /* 0x000fea0003800200 */
.L_x_2579:
[----:B------:R-:W-:-:S13]  /*7ae0*/  ISETP.GE.U32.AND P0, PT, R28, 0x30, PT ;  /* 0x000000301c00780c */ /* 0x000fda0003f06070 */
[----:B------:R-:W-:Y:S05]  /*7af0*/  @!P0 BRA `(.L_x_2578) ;  /* 0x0000000c00848947 */ /* 0x000fea0003800000 */
[----:B------:R-:W0:Y:S02]  /*7b00*/  LDC R39, c[0x0][0x3f4] ;  /* 0x0000fd00ff277b82 */ /* 0x000e240000000800 */
.L_x_2592:
[CC--:B0-----:R-:W-:Y:S01]  /*7b10*/  ISETP.GE.AND P3, PT, R42.reuse, R39.reuse, PT ;  /* 0x000000272a00720c */ /* 0x0c1fe20003f66270 */
[C---:B------:R-:W-:Y:S01]  /*7b20*/  VIADD R46, R42.reuse, 0x20 ;  /* 0x000000202a2e7836 */ /* 0x040fe20000000000 */
[C---:B------:R-:W-:Y:S01]  /*7b30*/  IADD3 R30, PT, PT, R42.reuse, 0x10, RZ ;  /* 0x000000102a1e7810 */ /* 0x040fe20007ffe0ff */
[----:B------:R-:W-:Y:S01]  /*7b40*/  BSSY.RECONVERGENT B2, `(.L_x_2584) ;  /* 0x000003a000027945 */ /* 0x000fe20003800200 */
[----:B------:R-:W-:Y:S02]  /*7b50*/  IADD3 R14, PT, PT, R42, 0x30, RZ ;  /* 0x000000302a0e7810 */ /* 0x000fe40007ffe0ff */
[----:B------:R-:W-:Y:S02]  /*7b60*/  IADD3 R13, PT, PT, -R19, R42, RZ ;  /* 0x0000002a130d7210 */ /* 0x000fe40007ffe1ff */
[-C--:B------:R-:W-:Y:S02]  /*7b70*/  ISETP.GE.AND P2, PT, R30, R39.reuse, PT ;  /* 0x000000271e00720c */ /* 0x080fe40003f46270 */
[----:B------:R-:W-:-:S02]  /*7b80*/  ISETP.GE.AND P0, PT, R46, R39, PT ;  /* 0x000000272e00720c */ /* 0x000fc40003f06270 */
[----:B------:R-:W-:Y:S02]  /*7b90*/  ISETP.GE.AND P1, PT, R14, R39, PT ;  /* 0x000000270e00720c */ /* 0x000fe40003f26270 */
[----:B------:R-:W-:Y:S01]  /*7ba0*/  LEA R13, R13, R40, 0x1 ;  /* 0x000000280d0d7211 */ /* 0x000fe200078e08ff */
[----:B------:R-:W-:Y:S10]  /*7bb0*/  @!P3 BRA `(.L_x_2585) ;  /* 0x0000000000c8b947 */ /* 0x000ff40003800000 */
[----:B------:R-:W-:Y:S01]  /*7bc0*/  IABS R22, R39 ;  /* 0x0000002700167213 */ /* 0x000fe20000000000 */
[----:B------:R-:W-:Y:S01]  /*7bd0*/  HFMA2 R20, -RZ, RZ, 0, 0 ;  /* 0x00000000ff147431 */ /* 0x000fe200000001ff */
[----:B------:R-:W-:Y:S01]  /*7be0*/  IABS R24, R42 ;  /* 0x0000002a00187213 */ /* 0x000fe20000000000 */
[----:B------:R-:W0:Y:S01]  /*7bf0*/  LDCU.64 UR8, c[0x0][0x3c8] ;  /* 0x00007900ff0877ac */ /* 0x000e220008000a00 */
[----:B-----5:R-:W1:Y:S01]  /*7c00*/  I2F.RP R23, R22 ;  /* 0x0000001600177306 */ /* 0x020e620000209400 */
[----:B------:R-:W-:Y:S02]  /*7c10*/  ISETP.GE.AND P4, PT, R42, RZ, PT ;  /* 0x000000ff2a00720c */ /* 0x000fe40003f86270 */
[----:B------:R-:W-:-:S05]  /*7c20*/  ISETP.NE.AND P5, PT, R39, RZ, PT ;  /* 0x000000ff2700720c */ /* 0x000fca0003fa5270 */
[----:B-1----:R-:W1:Y:S02]  /*7c30*/  MUFU.RCP R23, R23 ;  /* 0x0000001700177308 */ /* 0x002e640000001000 */
[----:B-1----:R-:W-:-:S06]  /*7c40*/  VIADD R21, R23, 0xffffffe ;  /* 0x0ffffffe17157836 */ /* 0x002fcc0000000000 */
[----:B------:R-:W1:Y:S02]  /*7c50*/  F2I.FTZ.U32.TRUNC.NTZ R21, R21 ;  /* 0x0000001500157305 */ /* 0x000e64000021f000 */
[----:B-1----:R-:W-:-:S05]  /*7c60*/  IADD3 R15, PT, PT, RZ, -R21, RZ ;  /* 0x80000015ff0f7210 */ /* 0x002fca0007ffe0ff */
[----:B------:R-:W-:-:S04]  /*7c70*/  IMAD R15, R15, R22, RZ ;  /* 0x000000160f0f7224 */ /* 0x000fc800078e02ff */
        /* <DEDUP_REMOVED lines=13> */
[----:B0-----:R-:W-:-:S04]  /*7d50*/  LEA R24, P3, R20, UR8, 0x2 ;  /* 0x0000000814187c11 */ /* 0x001fc8000f8610ff */
[----:B------:R-:W-:-:S05]  /*7d60*/  LEA.HI.X R25, R20, UR9, R21, 0x2, P3 ;  /* 0x0000000914197c11 */ /* 0x000fca00098f1415 */
[----:B------:R-:W2:Y:S02]  /*7d70*/  LDG.E R24, desc[UR36][R24.64] ;  /* 0x0000002418187981 */ /* 0x000ea4000c1e1900 */
[----:B--2---:R-:W-:-:S04]  /*7d80*/  IMAD R15, R12, R24, R15 ;  /* 0x000000180c0f7224 */ /* 0x004fc800078e020f */
[----:B------:R-:W-:-:S04]  /*7d90*/  IMAD R15, R15, 0x70, RZ ;  /* 0x000000700f0f7824 */ /* 0x000fc800078e02ff */
[----:B------:R-:W-:Y:S02]  /*7da0*/  IMAD.WIDE R20, R15, 0x2, R10 ;  /* 0x000000020f147825 */ /* 0x000fe400078e020a */
[----:B------:R-:W0:Y:S04]  /*7db0*/  LDS.U16 R15, [R13] ;  /* 0x000000000d0f7984 */ /* 0x000e280000000400 */
[----:B------:R-:W2:Y:S01]  /*7dc0*/  LDG.E.128 R20, desc[UR36][R20.64] ;  /* 0x0000002414147981 */ /* 0x000ea2000c1e1d00 */
[----:B0-----:R-:W-:Y:S02]  /*7dd0*/  HADD2.F32 R26, -RZ, R15.H0_H0 ;  /* 0x2000000fff1a7230 */ /* 0x001fe40000004100 */
[----:B--2---:R-:W-:Y:S02]  /*7de0*/  HADD2.F32 R25, -RZ, R22.H0_H0 ;  /* 0x20000016ff197230 */ /* 0x004fe40000004100 */
[----:B------:R-:W-:-:S02]  /*7df0*/  HADD2.F32 R15, -RZ, R20.H0_H0 ;  /* 0x20000014ff0f7230 */ /* 0x000fc40000004100 */
[----:B------:R-:W-:Y:S02]  /*7e00*/  HADD2.F32 R27, -RZ, R20.H1_H1 ;  /* 0x30000014ff1b7230 */ /* 0x000fe40000004100 */
[C---:B------:R-:W-:Y:S01]  /*7e10*/  FFMA.FTZ R36, R26.reuse, R25, R36 ;  /* 0x000000191a247223 */ /* 0x040fe20000010024 */
        /* <DEDUP_REMOVED lines=10> */
[C---:B------:R-:W-:Y:S02]  /*7ec0*/  FFMA.FTZ R34, R26.reuse, R31, R34 ;  /* 0x0000001f1a227223 */ /* 0x040fe40000010022 */
[----:B------:R-:W-:-:S07]  /*7ed0*/  FFMA.FTZ R37, R26, R24, R37 ;  /* 0x000000181a257223 */ /* 0x000fce0000010025 */
.L_x_2585:
[----:B------:R-:W-:Y:S05]  /*7ee0*/  BSYNC.RECONVERGENT B2 ;  /* 0x0000000000027941 */ /* 0x000fea0003800200 */
.L_x_2584:
[----:B------:R-:W-:Y:S04]  /*7ef0*/  BSSY.RECONVERGENT B2, `(.L_x_2586) ;  /* 0x0000034000027945 */ /* 0x000fe80003800200 */
[----:B------:R-:W-:Y:S05]  /*7f00*/  @!P2 BRA `(.L_x_2587) ;  /* 0x0000000000c8a947 */ /* 0x000fea0003800000 */
        /* <DEDUP_REMOVED lines=8> */
[----:B-1----:R-:W-:-:S06]  /*7f90*/  IADD3 R21, PT, PT, R23, 0xffffffe, RZ ;  /* 0x0ffffffe17157810 */ /* 0x002fcc0007ffe0ff */
[----:B------:R-:W1:Y:S02]  /*7fa0*/  F2I.FTZ.U32.TRUNC.NTZ R21, R21 ;  /* 0x0000001500157305 */ /* 0x000e64000021f000 */
[----:B-1----:R-:W-:-:S05]  /*7fb0*/  IADD3 R15, PT, PT, RZ, -R21, RZ ;  /* 0x80000015ff0f7210 */ /* 0x002fca0007ffe0ff */
[----:B------:R-:W-:-:S04]  /*7fc0*/  IMAD R15, R15, R22, RZ ;  /* 0x000000160f0f7224 */ /* 0x000fc800078e02ff */
        /* <DEDUP_REMOVED lines=12> */
[----:B------:R-:W-:Y:S02]  /*8090*/  IADD3.X R21, PT, PT, RZ, UR12, RZ, P2, !PT ;  /* 0x0000000cff157c10 */ /* 0x000fe400097fe4ff */
[----:B0-----:R-:W-:-:S04]  /*80a0*/  LEA R22, P2, R20, UR8, 0x2 ;  /* 0x0000000814167c11 */ /* 0x001fc8000f8410ff */
[----:B------:R-:W-:-:S05]  /*80b0*/  LEA.HI.X R23, R20, UR9, R21, 0x2, P2 ;  /* 0x0000000914177c11 */ /* 0x000fca00090f1415 */
[----:B------:R-:W2:Y:S02]  /*80c0*/  LDG.E R22, desc[UR36][R22.64] ;  /* 0x0000002416167981 */ /* 0x000ea4000c1e1900 */
[----:B--2---:R-:W-:-:S04]  /*80d0*/  IMAD R15, R12, R22, R15 ;  /* 0x000000160c0f7224 */ /* 0x004fc800078e020f */
[----:B------:R-:W-:-:S04]  /*80e0*/  IMAD R15, R15, 0x70, RZ ;  /* 0x000000700f0f7824 */ /* 0x000fc800078e02ff */
[----:B------:R-:W-:Y:S02]  /*80f0*/  IMAD.WIDE R20, R15, 0x2, R10 ;  /* 0x000000020f147825 */ /* 0x000fe400078e020a */
[----:B------:R-:W0:Y:S04]  /*8100*/  LDS.U16 R15, [R13+0x20] ;  /* 0x000020000d0f7984 */ /* 0x000e280000000400 */
[----:B------:R-:W2:Y:S01]  /*8110*/  LDG.E.128 R24, desc[UR36][R20.64] ;  /* 0x0000002414187981 */ /* 0x000ea2000c1e1d00 */
[----:B0-----:R-:W-:Y:S02]  /*8120*/  HADD2.F32 R28, -RZ, R15.H0_H0 ;  /* 0x2000000fff1c7230 */ /* 0x001fe40000004100 */
[--C-:B--2---:R-:W-:Y:S02]  /*8130*/  HADD2.F32 R15, -RZ, R24.reuse.H0_H0 ;  /* 0x20000018ff0f7230 */ /* 0x104fe40000004100 */
[----:B------:R-:W-:-:S02]  /*8140*/  HADD2.F32 R29, -RZ, R24.H1_H1 ;  /* 0x30000018ff1d7230 */ /* 0x000fc40000004100 */
[--C-:B------:R-:W-:Y:S02]  /*8150*/  HADD2.F32 R24, -RZ, R25.reuse.H0_H0 ;  /* 0x20000019ff187230 */ /* 0x100fe40000004100 */
        /* <DEDUP_REMOVED lines=13> */
.L_x_2587:
[----:B------:R-:W-:Y:S05]  /*8230*/  BSYNC.RECONVERGENT B2 ;  /* 0x0000000000027941 */ /* 0x000fea0003800200 */
.L_x_2586:
[----:B------:R-:W-:Y:S04]  /*8240*/  BSSY.RECONVERGENT B2, `(.L_x_2588) ;  /* 0x0000034000027945 */ /* 0x000fe80003800200 */
[----:B------:R-:W-:Y:S05]  /*8250*/  @!P0 BRA `(.L_x_2589) ;  /* 0x0000000000c88947 */ /* 0x000fea0003800000 */
[----:B------:R-:W-:Y:S01]  /*8260*/  IABS R22, R39 ;  /* 0x0000002700167213 */ /* 0x000fe20000000000 */
[----:B------:R-:W0:Y:S01]  /*8270*/  LDCU.64 UR8, c[0x0][0x3c8] ;  /* 0x00007900ff0877ac */ /* 0x000e220008000a00 */
[----:B------:R-:W-:Y:S02]  /*8280*/  MOV R20, RZ ;  /* 0x000000ff00147202 */ /* 0x000fe40000000f00 */
[----:B-----5:R-:W1:Y:S01]  /*8290*/  I2F.RP R23, R22 ;  /* 0x0000001600177306 */ /* 0x020e620000209400 */
[----:B------:R-:W-:Y:S02]  /*82a0*/  IABS R24, R46 ;  /* 0x0000002e00187213 */ /* 0x000fe40000000000 */
[----:B------:R-:W-:Y:S02]  /*82b0*/  ISETP.GE.AND P2, PT, R46, RZ, PT ;  /* 0x000000ff2e00720c */ /* 0x000fe40003f46270 */
[----:B------:R-:W-:-:S03]  /*82c0*/  ISETP.NE.AND P3, PT, R39, RZ, PT ;  /* 0x000000ff2700720c */ /* 0x000fc60003f65270 */
        /* <DEDUP_REMOVED lines=43> */
.L_x_2589:
[----:B------:R-:W-:Y:S05]  /*8580*/  BSYNC.RECONVERGENT B2 ;  /* 0x0000000000027941 */ /* 0x000fea0003800200 */
.L_x_2588:
[----:B------:R-:W-:Y:S04]  /*8590*/  BSSY.RECONVERGENT B2, `(.L_x_2590) ;  /* 0x0000034000027945 */ /* 0x000fe80003800200 */
[----:B------:R-:W-:Y:S05]  /*85a0*/  @!P1 BRA `(.L_x_2591) ;  /* 0x0000000000c89947 */ /* 0x000fea0003800000 */
[----:B------:R-:W-:Y:S01]  /*85b0*/  IABS R22, R39 ;  /* 0x0000002700167213 */ /* 0x000fe20000000000 */
[----:B------:R-:W-:Y:S01]  /*85c0*/  HFMA2 R20, -RZ, RZ, 0, 0 ;  /* 0x00000000ff147431 */ /* 0x000fe200000001ff */
[----:B------:R-:W-:Y:S01]  /*85d0*/  IABS R24, R14 ;  /* 0x0000000e00187213 */ /* 0x000fe20000000000 */
[----:B------:R-:W0:Y:S01]  /*85e0*/  LDCU.64 UR8, c[0x0][0x3c8] ;  /* 0x00007900ff0877ac */ /* 0x000e220008000a00 */
[----:B-----5:R-:W1:Y:S01]  /*85f0*/  I2F.RP R23, R22 ;  /* 0x0000001600177306 */ /* 0x020e620000209400 */
[----:B------:R-:W-:Y:S01]  /*8600*/  ISETP.GE.AND P1, PT, R14, RZ, PT ;  /* 0x000000ff0e00720c */ /* 0x000fe20003f26270 */
[----:B------:R-:W2:Y:S01]  /*8610*/  LDS.U16 R13, [R13+0x60] ;  /* 0x000060000d0d7984 */ /* 0x000ea20000000400 */
[----:B------:R-:W-:-:S05]  /*8620*/  ISETP.NE.AND P2, PT, R39, RZ, PT ;  /* 0x000000ff2700720c */ /* 0x000fca0003f45270 */
[----:B-1----:R-:W1:Y:S02]  /*8630*/  MUFU.RCP R23, R23 ;  /* 0x0000001700177308 */ /* 0x002e640000001000 */
[----:B-1----:R-:W-:-:S06]  /*8640*/  IADD3 R21, PT, PT, R23, 0xffffffe, RZ ;  /* 0x0ffffffe17157810 */ /* 0x002fcc0007ffe0ff */
        /* <DEDUP_REMOVED lines=14> */
[----:B------:R-:W-:-:S04]  /*8730*/  IADD3 R14, P0, PT, R15, UR6, RZ ;  /* 0x000000060f0e7c10 */ /* 0x000fc8000ff1e0ff */
[----:B------:R-:W-:Y:S02]  /*8740*/  IADD3.X R21, PT, PT, RZ, UR12, RZ, P0, !PT ;  /* 0x0000000cff157c10 */ /* 0x000fe400087fe4ff */
[----:B0-----:R-:W-:-:S04]  /*8750*/  LEA R20, P0, R14, UR8, 0x2 ;  /* 0x000000080e147c11 */ /* 0x001fc8000f8010ff */
[----:B------:R-:W-:-:S05]  /*8760*/  LEA.HI.X R21, R14, UR9, R21, 0x2, P0 ;  /* 0x000000090e157c11 */ /* 0x000fca00080f1415 */
[----:B------:R-:W3:Y:S02]  /*8770*/  LDG.E R20, desc[UR36][R20.64] ;  /* 0x0000002414147981 */ /* 0x000ee4000c1e1900 */
[----:B---3--:R-:W-:-:S04]  /*8780*/  IMAD R15, R12, R20, R15 ;  /* 0x000000140c0f7224 */ /* 0x008fc800078e020f */
[----:B------:R-:W-:-:S04]  /*8790*/  IMAD R15, R15, 0x70, RZ ;  /* 0x000000700f0f7824 */ /* 0x000fc800078e02ff */
[----:B------:R-:W-:-:S05]  /*87a0*/  IMAD.WIDE R14, R15, 0x2, R10 ;  /* 0x000000020f0e7825 */ /* 0x000fca00078e020a */
[----:B------:R-:W3:Y:S01]  /*87b0*/  LDG.E.128 R24, desc[UR36][R14.64] ;  /* 0x000000240e187981 */ /* 0x000ee2000c1e1d00 */
[----:B--2---:R-:W-:Y:S02]  /*87c0*/  HADD2.F32 R22, -RZ, R13.H0_H0 ;  /* 0x2000000dff167230 */ /* 0x004fe40000004100 */
[--C-:B---3--:R-:W-:Y:S02]  /*87d0*/  HADD2.F32 R23, -RZ, R24.reuse.H0_H0 ;  /* 0x20000018ff177230 */ /* 0x108fe40000004100 */
        /* <DEDUP_REMOVED lines=15> */
.L_x_2591:
[----:B------:R-:W-:Y:S05]  /*88d0*/  BSYNC.RECONVERGENT B2 ;  /* 0x0000000000027941 */ /* 0x000fea0003800200 */
.L_x_2590:
[----:B------:R-:W-:-:S05]  /*88e0*/  VIADD R42, R42, 0x40 ;  /* 0x000000402a2a7836 */ /* 0x000fca0000000000 */
[----:B------:R-:W-:-:S13]  /*88f0*/  ISETP.GE.AND P0, PT, R42, R16, PT ;  /* 0x000000102a00720c */ /* 0x000fda0003f06270 */
[----:B------:R-:W-:Y:S05]  /*8900*/  @!P0 BRA `(.L_x_2592) ;  /* 0xfffffff000808947 */ /* 0x000fea000383ffff */
.L_x_2578:
[----:B------:R-:W-:Y:S05]  /*8910*/  BSYNC.RECONVERGENT B1 ;  /* 0x0000000000017941 */ /* 0x000fea0003800200 */
.L_x_2577:
[----:B------:R-:W-:-:S13]  /*8920*/  ISETP.NE.AND P0, PT, R32, R41, PT ;  /* 0x000000292000720c */ /* 0x000fda0003f05270 */
[----:B------:R-:W-:Y:S05]  /*8930*/  @P0 BRA `(.L_x_2569) ;  /* 0x0000000400a80947 */ /* 0x000fea0003800000 */
[----:B------:R-:W0:Y:S01]  /*8940*/  LDCU UR4, c[0x0][0x478] ;  /* 0x00008f00ff0477ac */ /* 0x000e220008000800 */
[----:B------:R-:W-:Y:S01]  /*8950*/  IADD3 R17, PT, PT, R0, R17, RZ ;  /* 0x0000001100117210 */ /* 0x000fe20007ffe0ff */
[----:B0-----:R-:W-:-:S09]  /*8960*/  UISETP.NE.AND UP0, UPT, UR4, 0x2, UPT ;  /* 0x000000020400788c */ /* 0x001fd2000bf05270 */
[----:B------:R-:W-:Y:S05]  /*8970*/  BRA.U UP0, `(.L_x_2593) ;  /* 0x0000000100d87547 */ /* 0x000fea000b800000 */
[----:B------:R-:W0:Y:S02]  /*8980*/  LDCU.64 UR8, c[0x0][0x3a8] ;  /* 0x00007500ff0877ac */ /* 0x000e240008000a00 */
[----:B0-----:R-:W-:-:S04]  /*8990*/  IADD3 R10, P0, PT, R17, UR8, RZ ;  /* 0x00000008110a7c10 */ /* 0x001fc8000ff1e0ff */
[----:B------:R-:W-:-:S05]  /*89a0*/  LEA.HI.X.SX32 R11, R17, UR9, 0x1, P0 ;  /* 0x00000009110b7c11 */ /* 0x000fca00080f0eff */
[----:B------:R-:W2:Y:S01]  /*89b0*/  LDG.E.64 R20, desc[UR36][R10.64] ;  /* 0x000000240a147981 */ /* 0x000ea2000c1e1b00 */
[----:B------:R-:W0:Y:S03]  /*89c0*/  LDC.64 R12, c[0x0][0x468] ;  /* 0x00011a00ff0c7b82 */ /* 0x000e260000000a00 */
[----:B0-----:R0:W3:Y:S01]  /*89d0*/  LDG.E R12, desc[UR36][R12.64+0x8] ;  /* 0x000008240c0c7981 */ /* 0x0010e2000c1e1900 */
[----:B--2---:R-:W-:Y:S01]  /*89e0*/  LOP3.LUT R24, R21, 0xff, RZ, 0xc0, !PT ;  /* 0x000000ff15187812 */ /* 0x004fe200078ec0ff */
[----:B------:R-:W3:Y:S01]  /*89f0*/  I2F.S8 R15, R20 ;  /* 0x00000014000f7306 */ /* 0x000ee20000001400 */
[----:B------:R-:W-:Y:S02]  /*8a00*/  SHF.R.S64 R26, R20, 0x10, R21 ;  /* 0x00000010141a7819 */ /* 0x000fe40000001015 */
[----:B------:R-:W-:Y:S02]  /*8a10*/  SHF.R.U64 R16, R24, 0x7, RZ ;  /* 0x0000000718107819 */ /* 0x000fe400000012ff */
[----:B------:R-:W-:-:S02]  /*8a20*/  LOP3.LUT R26, R26, 0xff, RZ, 0xc0, !PT ;  /* 0x000000ff1a1a7812 */ /* 0x000fc400078ec0ff */
[----:B------:R-:W-:Y:S02]  /*8a30*/  ISETP.NE.U32.AND P1, PT, R16, RZ, PT ;  /* 0x000000ff1000720c */ /* 0x000fe40003f25070 */
[--C-:B------:R-:W-:Y:S02]  /*8a40*/  SHF.R.U64 R16, R20, 0x10, R21.reuse ;  /* 0x0000001014107819 */ /* 0x100fe40000001215 */
[----:B------:R-:W-:Y:S02]  /*8a50*/  SHF.R.S32.HI R22, RZ, 0x10, R21 ;  /* 0x00000010ff167819 */ /* 0x000fe40000011415 */
[----:B0-----:R-:W-:Y:S02]  /*8a60*/  SHF.R.U64 R13, R26, 0x7, RZ ;  /* 0x000000071a0d7819 */ /* 0x001fe400000012ff */
[----:B------:R-:W-:Y:S02]  /*8a70*/  PRMT R16, R16, 0x9910, RZ ;  /* 0x0000991010107816 */ /* 0x000fe400000000ff */
[----:B------:R-:W-:-:S02]  /*8a80*/  LOP3.LUT R22, R22, 0xff, RZ, 0xc0, !PT ;  /* 0x000000ff16167812 */ /* 0x000fc400078ec0ff */
[----:B------:R-:W-:Y:S02]  /*8a90*/  ISETP.NE.U32.AND P0, PT, R13, RZ, PT ;  /* 0x000000ff0d00720c */ /* 0x000fe40003f05070 */
[----:B------:R-:W-:Y:S02]  /*8aa0*/  MOV R13, R16 ;  /* 0x00000010000d7202 */ /* 0x000fe40000000f00 */
[----:B------:R-:W-:Y:S01]  /*8ab0*/  SHF.R.U64 R16, R22, 0x7, RZ ;  /* 0x0000000716107819 */ /* 0x000fe200000012ff */
[----:B---3--:R-:W-:Y:S01]  /*8ac0*/  FMUL.FTZ R15, R12, R15 ;  /* 0x0000000f0c0f7220 */ /* 0x008fe20000410000 */
[----:B------:R-:W-:Y:S02]  /*8ad0*/  ISETP.NE.U32.AND.EX P1, PT, RZ, RZ, PT, P1 ;  /* 0x000000ffff00720c */ /* 0x000fe40003f25110 */
[----:B------:R-:W-:Y:S02]  /*8ae0*/  ISETP.NE.U32.AND P2, PT, R16, RZ, PT ;  /* 0x000000ff1000720c */ /* 0x000fe40003f45070 */
[----:B------:R-:W-:-:S02]  /*8af0*/  ISETP.NE.U32.AND.EX P0, PT, RZ, RZ, PT, P0 ;  /* 0x000000ffff00720c */ /* 0x000fc40003f05100 */
[----:B------:R-:W-:Y:S02]  /*8b00*/  ISETP.NE.U32.AND.EX P2, PT, RZ, RZ, PT, P2 ;  /* 0x000000ffff00720c */ /* 0x000fe40003f45120 */
[----:B------:R-:W-:Y:S02]  /*8b10*/  PRMT R14, R20, 0x9910, RZ ;  /* 0x00009910140e7816 */ /* 0x000fe400000000ff */
[----:B------:R-:W-:Y:S02]  /*8b20*/  PRMT R11, R21, 0x9910, RZ ;  /* 0x00009910150b7816 */ /* 0x000fe400000000ff */
[----:B------:R-:W-:Y:S02]  /*8b30*/  SHF.R.S32.HI R10, RZ, 0x8, R14 ;  /* 0x00000008ff0a7819 */ /* 0x000fe4000001140e */
[----:B------:R-:W-:Y:S02]  /*8b40*/  MOV R14, R11 ;  /* 0x0000000b000e7202 */ /* 0x000fe40000000f00 */
[----:B------:R-:W-:Y:S01]  /*8b50*/  SHF.R.S32.HI R25, RZ, 0x18, R21 ;  /* 0x00000018ff197819 */ /* 0x000fe20000011415 */
[----:B------:R-:W0:Y:S01]  /*8b60*/  I2F.S16 R11, R10 ;  /* 0x0000000a000b7306 */ /* 0x000e220000101400 */
[----:B------:R-:W-:-:S02]  /*8b70*/  SHF.R.S32.HI R13, RZ, 0x8, R13 ;  /* 0x00000008ff0d7819 */ /* 0x000fc4000001140d */
[----:B------:R-:W-:Y:S02]  /*8b80*/  SHF.R.S32.HI R14, RZ, 0x8, R14 ;  /* 0x00000008ff0e7819 */ /* 0x000fe4000001140e */
[----:B------:R-:W-:Y:S02]  /*8b90*/  @P1 LOP3.LUT R24, R24, 0xffffff00, RZ, 0xfc, !PT ;  /* 0xffffff0018181812 */ /* 0x000fe400078efcff */
[----:B------:R-:W-:Y:S01]  /*8ba0*/  @P0 LOP3.LUT R26, R26, 0xffffff00, RZ, 0xfc, !PT ;  /* 0xffffff001a1a0812 */ /* 0x000fe200078efcff */
[----:B------:R-:W1:Y:S01]  /*8bb0*/  I2F.S16 R25, R25 ;  /* 0x0000001900197306 */ /* 0x000e620000101400 */
[----:B------:R-:W-:Y:S01]  /*8bc0*/  @P2 LOP3.LUT R22, R22, 0xffffff00, RZ, 0xfc, !PT ;  /* 0xffffff0016162812 */ /* 0x000fe200078efcff */
[----:B0-----:R-:W-:-:S06]  /*8bd0*/  FMUL.FTZ R10, R12, R11 ;  /* 0x0000000b0c0a7220 */ /* 0x001fcc0000410000 */
[----:B------:R-:W0:Y:S01]  /*8be0*/  I2F.S16 R21, R14 ;  /* 0x0000000e00157306 */ /* 0x000e220000101400 */
[----:B-1----:R-:W-:-:S07]  /*8bf0*/  FMUL.FTZ R20, R12, R25 ;  /* 0x000000190c147220 */ /* 0x002fce0000410000 */
[----:B------:R-:W1:Y:S01]  /*8c00*/  I2F.S16 R13, R13 ;  /* 0x0000000d000d7306 */ /* 0x000e620000101400 */
[----:B0-----:R-:W-:-:S07]  /*8c10*/  FMUL.FTZ R16, R12, R21 ;  /* 0x000000150c107220 */ /* 0x001fce0000410000 */
[----:B------:R0:W2:Y:S01]  /*8c20*/  I2F.S8 R19, R24 ;  /* 0x0000001800137306 */ /* 0x0000a20000001400 */
[----:B-1----:R-:W-:-:S07]  /*8c30*/  FMUL.FTZ R14, R12, R13 ;  /* 0x0000000d0c0e7220 */ /* 0x002fce0000410000 */
[----:B------:R1:W3:Y:S01]  /*8c40*/  I2F.S8 R17, R26 ;  /* 0x0000001a00117306 */ /* 0x0002e20000001400 */
[----:B0-----:R-:W-:Y:S01]  /*8c50*/  F2FP.F16.F32.PACK_AB R24, R10, R15 ;  /* 0x0000000f0a18723e */ /* 0x001fe200000000ff */
[----:B--2---:R-:W-:-:S06]  /*8c60*/  FMUL.FTZ R19, R12, R19 ;  /* 0x000000130c137220 */ /* 0x004fcc0000410000 */
[----:B-----5:R-:W0:Y:S01]  /*8c70*/  I2F.S8 R23, R22 ;  /* 0x0000001600177306 */ /* 0x020e220000001400 */
[----:B-1----:R-:W-:Y:S01]  /*8c80*/  F2FP.F16.F32.PACK_AB R26, R16, R19 ;  /* 0x00000013101a723e */ /* 0x002fe200000000ff */
[----:B---3--:R-:W-:-:S05]  /*8c90*/  FMUL.FTZ R17, R12, R17 ;  /* 0x000000110c117220 */ /* 0x008fca0000410000 */
[----:B------:R-:W-:Y:S01]  /*8ca0*/  F2FP.F16.F32.PACK_AB R25, R14, R17 ;  /* 0x000000110e19723e */ /* 0x000fe200000000ff */
[----:B0-----:R-:W-:-:S05]  /*8cb0*/  FMUL.FTZ R23, R12, R23 ;  /* 0x000000170c177220 */ /* 0x001fca0000410000 */
[----:B------:R-:W-:Y:S01]  /*8cc0*/  F2FP.F16.F32.PACK_AB R27, R20, R23 ;  /* 0x00000017141b723e */ /* 0x000fe200000000ff */
[----:B------:R-:W-:Y:S06]  /*8cd0*/  BRA `(.L_x_2594) ;  /* 0x00000000000c7947 */ /* 0x000fec0003800000 */
.L_x_2593:
[----:B------:R-:W0:Y:S02]  /*8ce0*/  LDC.64 R10, c[0x0][0x3a8] ;  /* 0x0000ea00ff0a7b82 */ /* 0x000e240000000a00 */
[----:B0-----:R-:W-:-:S05]  /*8cf0*/  IMAD.WIDE R10, R17, 0x2, R10 ;  /* 0x00000002110a7825 */ /* 0x001fca00078e020a */
[----:B------:R0:W5:Y:S02]  /*8d00*/  LDG.E.128 R24, desc[UR36][R10.64] ;  /* 0x000000240a187981 */ /* 0x000164000c1e1d00 */
.L_x_2594:
[----:B------:R-:W1:Y:S02]  /*8d10*/  LDCU.64 UR8, c[0x0][0x460] ;  /* 0x00008c00ff0877ac */ /* 0x000e640008000a00 */
[----:B-1----:R-:W-:-:S04]  /*8d20*/  ISETP.NE.U32.AND P0, PT, RZ, UR8, PT ;  /* 0x00000008ff007c0c */ /* 0x002fc8000bf05070 */
[----:B------:R-:W-:Y:S01]  /*8d30*/  ISETP.NE.AND.EX P0, PT, RZ, UR9, PT, P0 ;  /* 0x00000009ff007c0c */ /* 0x000fe2000bf05300 */
[----:B------:R-:W1:-:S12]  /*8d40*/  LDCU.64 UR8, c[0x0][0x3c0] ;  /* 0x00007800ff0877ac */ /* 0x000e580008000a00 */
[----:B------:R-:W2:Y:S08]  /*8d50*/  @P0 LDC R12, c[0x0][0x3f8] ;  /* 0x0000fe00ff0c0b82 */ /* 0x000eb00000000800 */
[----:B0-----:R-:W0:Y:S01]  /*8d60*/  @P0 LDC.64 R10, c[0x0][0x458] ;  /* 0x00011600ff0a0b82 */ /* 0x001e220000000a00 */
[----:B--2---:R-:W-:-:S04]  /*8d70*/  @P0 IMAD R9, R2, R12, R9 ;  /* 0x0000000c02090224 */ /* 0x004fc800078e0209 */
[----:B------:R-:W-:-:S04]  /*8d80*/  @P0 IMAD R9, R9, 0x70, R0 ;  /* 0x0000007009090824 */ /* 0x000fc800078e0200 */
[----:B0-----:R-:W-:-:S05]  /*8d90*/  @P0 IMAD.WIDE R10, R9, 0x2, R10 ;  /* 0x00000002090a0825 */ /* 0x001fca00078e020a */
[----:B------:R-:W2:Y:S01]  /*8da0*/  @P0 LDG.E.128 R12, desc[UR36][R10.64] ;  /* 0x000000240a0c0981 */ /* 0x000ea2000c1e1d00 */
[----:B------:R-:W-:Y:S01]  /*8db0*/  LEA R40, R3, R40, 0x1 ;  /* 0x0000002803287211 */ /* 0x000fe200078e08ff */
[----:B------:R-:W-:Y:S02]  /*8dc0*/  IMAD R39, R33, R39, R0 ;  /* 0x0000002721277224 */ /* 0x000fe400078e0200 */
[----:B-----5:R-:W-:Y:S02]  /*8dd0*/  HFMA2 R4, R24, 1, 1, R4 ;  /* 0x3c003c0018047831 */ /* 0x020fe40000000004 */
[----:B------:R-:W-:Y:S02]  /*8de0*/  IMAD R18, R18, 0x70, RZ ;  /* 0x0000007012127824 */ /* 0x000fe400078e02ff */
[----:B------:R-:W-:Y:S02]  /*8df0*/  HADD2 R5, R25, R5 ;  /* 0x0000000519057230 */ /* 0x000fe40000000000 */
[----:B------:R-:W-:Y:S01]  /*8e00*/  HFMA2 R6, R26, 1, 1, R6 ;  /* 0x3c003c001a067831 */ /* 0x000fe20000000006 */
[----:B------:R-:W0:Y:S01]  /*8e10*/  LDS.U16 R40, [R40] ;  /* 0x0000000028287984 */ /* 0x000e220000000400 */
[----:B------:R-:W-:Y:S01]  /*8e20*/  SHF.R.S32.HI R3, RZ, 0x1f, R39 ;  /* 0x0000001fff037819 */ /* 0x000fe20000011427 */
[----:B------:R-:W-:Y:S01]  /*8e30*/  HADD2 R7, R27, R7 ;  /* 0x000000071b077230 */ /* 0x000fe20000000000 */
[----:B------:R-:W-:-:S04]  /*8e40*/  IADD3 R39, P1, PT, R18, R39, RZ ;  /* 0x0000002712277210 */ /* 0x000fc80007f3e0ff */
[----:B------:R-:W-:Y:S02]  /*8e50*/  LEA.HI.X.SX32 R18, R18, R3, 0x1, P1 ;  /* 0x0000000312127211 */ /* 0x000fe400008f0eff */
[----:B-1----:R-:W-:-:S04]  /*8e60*/  LEA R2, P1, R39, UR8, 0x1 ;  /* 0x0000000827027c11 */ /* 0x002fc8000f8208ff */
[----:B------:R-:W-:Y:S01]  /*8e70*/  LEA.HI.X R3, R39, UR9, R18, 0x1, P1 ;  /* 0x0000000927037c11 */ /* 0x000fe200088f0c12 */
[----:B0-----:R-:W-:Y:S02]  /*8e80*/  HADD2.F32 R40, -RZ, R40.H0_H0 ;  /* 0x20000028ff287230 */ /* 0x001fe40000004100 */
[----:B--2---:R-:W-:Y:S02]  /*8e90*/  @P0 HMUL2 R4, R4, R12 ;  /* 0x0000000c04040232 */ /* 0x004fe40000000000 */
[----:B------:R-:W-:Y:S02]  /*8ea0*/  @P0 HFMA2 R5, R5, R13, -RZ ;  /* 0x0000000d05050231 */ /* 0x000fe400001000ff */
[----:B------:R-:W-:Y:S02]  /*8eb0*/  @P0 HMUL2 R6, R6, R14 ;  /* 0x0000000e06060232 */ /* 0x000fe40000000000 */
[----:B------:R-:W-:Y:S02]  /*8ec0*/  @P0 HFMA2 R7, R7, R15, -RZ ;  /* 0x0000000f07070231 */ /* 0x000fe400001000ff */
[----:B------:R-:W-:-:S02]  /*8ed0*/  HADD2.F32 R9, -RZ, R4.H0_H0 ;  /* 0x20000004ff097230 */ /* 0x000fc40000004100 */
[----:B------:R-:W-:Y:S01]  /*8ee0*/  HADD2.F32 R11, -RZ, R4.H1_H1 ;  /* 0x30000004ff0b7230 */ /* 0x000fe20000004100 */
[----:B------:R0:W-:Y:S01]  /*8ef0*/  STG.E.128 desc[UR36][R2.64], R4 ;  /* 0x0000000402007986 */ /* 0x0001e2000c101d24 */
        /* <DEDUP_REMOVED lines=12> */
[C---:B------:R-:W-:Y:S02]  /*8fc0*/  FFMA.FTZ R34, R40.reuse, R17, R34 ;  /* 0x0000001128227223 */ /* 0x040fe40000010022 */
[----:B0-----:R-:W-:-:S07]  /*8fd0*/  FFMA.FTZ R37, R40, R14, R37 ;  /* 0x0000000e28257223 */ /* 0x001fce0000010025 */
.L_x_2569:
[----:B------:R-:W-:Y:S05]  /*8fe0*/  BSYNC.RECONVERGENT B0 ;  /* 0x0000000000007941 */ /* 0x000fea0003800200 */
.L_x_2568:
[----:B------:R-:W-:Y:S01]  /*8ff0*/  BAR.SYNC.DEFER_BLOCKING 0x0 ;  /* 0x0000000000007b1d */ /* 0x000fe20000010000 */
[----:B------:R-:W-:-:S13]  /*9000*/  ISETP.GT.U32.AND P5, PT, R0, 0x6f, PT ;  /* 0x0000006f0000780c */ /* 0x000fda0003fa4070 */
[----:B------:R-:W-:Y:S05]  /*9010*/  @P5 BRA `(.L_x_2595) ;  /* 0x00000008002c5947 */ /* 0x000fea0003800000 */
[----:B------:R-:W0:Y:S01]  /*9020*/  S2UR UR5, SR_CgaCtaId ;  /* 0x00000000000579c3 */ /* 0x000e220000008800 */
        /* <DEDUP_REMOVED lines=15> */
[----:B0-----:R-:W-:-:S06]  /*9120*/  ULEA UR4, UR5, UR4, 0x18 ;  /* 0x0000000405047291 */ /* 0x001fcc000f8ec0ff */
[----:B------:R-:W-:Y:S01]  /*9130*/  LEA R32, R32, UR4, 0x1 ;  /* 0x0000000420207c11 */ /* 0x000fe2000f8e08ff */
[----:B------:R-:W-:Y:S06]  /*9140*/  @P6 BRA `(.L_x_2596) ;  /* 0x0000000000146947 */ /* 0x000fec0003800000 */
[----:B-----5:R-:W-:Y:S02]  /*9150*/  F2FP.F16.F32.PACK_AB R4, R44, R45 ;  /* 0x0000002d2c04723e */ /* 0x020fe400000000ff */
[----:B------:R-:W-:Y:S02]  /*9160*/  F2FP.F16.F32.PACK_AB R5, R38, R43 ;  /* 0x0000002b2605723e */ /* 0x000fe400000000ff */
[----:B------:R-:W-:Y:S02]  /*9170*/  F2FP.F16.F32.PACK_AB R6, R35, R36 ;  /* 0x000000242306723e */ /* 0x000fe400000000ff */
[----:B------:R-:W-:-:S05]  /*9180*/  F2FP.F16.F32.PACK_AB R7, R37, R34 ;  /* 0x000000222507723e */ /* 0x000fca00000000ff */
[----:B------:R0:W-:Y:S02]  /*9190*/  STS.128 [R32+-0x700], R4 ;  /* 0xfff9000420007388 */ /* 0x0001e40000000c00 */
.L_x_2596:
[----:B------:R-:W-:Y:S05]  /*91a0*/  WARPSYNC.ALL ;  /* 0x0000000000007948 */ /* 0x000fea0003800000 */
[----:B------:R-:W-:Y:S01]  /*91b0*/  BAR.SYNC.DEFER_BLOCKING 0x0 ;  /* 0x0000000000007b1d */ /* 0x000fe20000010000 */
[----:B------:R-:W-:-:S05]  /*91c0*/  ISETP.GT.U32.AND P6, PT, R8, 0xf, PT ;  /* 0x0000000f0800780c */ /* 0x000fca0003fc4070 */
[----:B------:R-:W-:Y:S04]  /*91d0*/  BSSY.RECONVERGENT B0, `(.L_x_2597) ;  /* 0x0000013000007945 */ /* 0x000fe80003800200 */
[----:B------:R-:W-:Y:S05]  /*91e0*/  @P1 BRA `(.L_x_2598) ;  /* 0x0000000000441947 */ /* 0x000fea0003800000 */
[----:B0----5:R-:W0:Y:S02]  /*91f0*/  LDS.128 R4, [R32] ;  /* 0x0000000020047984 */ /* 0x021e240000000c00 */
[--C-:B0-----:R-:W-:Y:S02]  /*9200*/  HADD2.F32 R2, -RZ, R4.reuse.H0_H0 ;  /* 0x20000004ff027230 */ /* 0x101fe40000004100 */
[----:B------:R-:W-:Y:S02]  /*9210*/  HADD2.F32 R3, -RZ, R4.H1_H1 ;  /* 0x30000004ff037230 */ /* 0x000fe40000004100 */
[--C-:B------:R-:W-:Y:S02]  /*9220*/  HADD2.F32 R4, -RZ, R5.reuse.H0_H0 ;  /* 0x20000005ff047230 */ /* 0x100fe40000004100 */
        /* <DEDUP_REMOVED lines=13> */
.L_x_2598:
[----:B------:R-:W-:Y:S05]  /*9300*/  BSYNC.RECONVERGENT B0 ;  /* 0x0000000000007941 */ /* 0x000fea0003800200 */
.L_x_2597:
[----:B------:R-:W-:Y:S06]  /*9310*/  BAR.SYNC.DEFER_BLOCKING 0x0 ;  /* 0x0000000000007b1d */ /* 0x000fec0000010000 */
[----:B------:R-:W-:Y:S04]  /*9320*/  BSSY.RECONVERGENT B0, `(.L_x_2599) ;  /* 0x0000007000007945 */ /* 0x000fe80003800200 */
[----:B------:R-:W-:Y:S05]  /*9330*/  @P4 BRA `(.L_x_2600) ;  /* 0x0000000000144947 */ /* 0x000fea0003800000 */
[----:B0----5:R-:W-:Y:S02]  /*9340*/  F2FP.F16.F32.PACK_AB R4, R44, R45 ;  /* 0x0000002d2c04723e */ /* 0x021fe400000000ff */
[----:B------:R-:W-:Y:S02]  /*9350*/  F2FP.F16.F32.PACK_AB R5, R38, R43 ;  /* 0x0000002b2605723e */ /* 0x000fe400000000ff */
[----:B------:R-:W-:Y:S02]  /*9360*/  F2FP.F16.F32.PACK_AB R6, R35, R36 ;  /* 0x000000242306723e */ /* 0x000fe400000000ff */
[----:B------:R-:W-:-:S05]  /*9370*/  F2FP.F16.F32.PACK_AB R7, R37, R34 ;  /* 0x000000222507723e */ /* 0x000fca00000000ff */
[----:B------:R1:W-:Y:S02]  /*9380*/  STS.128 [R32+-0x380], R4 ;  /* 0xfffc800420007388 */ /* 0x0003e40000000c00 */
.L_x_2600:
[----:B------:R-:W-:Y:S05]  /*9390*/  BSYNC.RECONVERGENT B0 ;  /* 0x0000000000007941 */ /* 0x000fea0003800200 */
.L_x_2599:
[----:B------:R-:W-:Y:S01]  /*93a0*/  BAR.SYNC.DEFER_BLOCKING 0x0 ;  /* 0x0000000000007b1d */ /* 0x000fe20000010000 */
[----:B------:R-:W-:-:S05]  /*93b0*/  ISETP.GT.U32.AND P1, PT, R8, 0x3f, PT ;  /* 0x0000003f0800780c */ /* 0x000fca0003f24070 */
[----:B------:R-:W-:Y:S08]  /*93c0*/  BSSY.RECONVERGENT B0, `(.L_x_2601) ;  /* 0x0000013000007945 */ /* 0x000ff00003800200 */
[----:B------:R-:W-:Y:S05]  /*93d0*/  @P1 BRA `(.L_x_2602) ;  /* 0x0000000000441947 */ /* 0x000fea0003800000 */
[----:B01---5:R-:W0:Y:S02]  /*93e0*/  LDS.128 R4, [R32] ;  /* 0x0000000020047984 */ /* 0x023e240000000c00 */
        /* <DEDUP_REMOVED lines=16> */
.L_x_2602:
[----:B------:R-:W-:Y:S05]  /*94f0*/  BSYNC.RECONVERGENT B0 ;  /* 0x0000000000007941 */ /* 0x000fea0003800200 */
.L_x_2601:
[----:B------:R-:W-:Y:S06]  /*9500*/  BAR.SYNC.DEFER_BLOCKING 0x0 ;  /* 0x0000000000007b1d */ /* 0x000fec0000010000 */
[----:B------:R-:W-:Y:S04]  /*9510*/  BSSY.RECONVERGENT B0, `(.L_x_2603) ;  /* 0x0000007000007945 */ /* 0x000fe80003800200 */
[----:B------:R-:W-:Y:S05]  /*9520*/  @P3 BRA `(.L_x_2604) ;  /* 0x0000000000143947 */ /* 0x000fea0003800000 */
[----:B01---5:R-:W-:Y:S02]  /*9530*/  F2FP.F16.F32.PACK_AB R4, R44, R45 ;  /* 0x0000002d2c04723e */ /* 0x023fe400000000ff */
[----:B------:R-:W-:Y:S02]  /*9540*/  F2FP.F16.F32.PACK_AB R5, R38, R43 ;  /* 0x0000002b2605723e */ /* 0x000fe400000000ff */
[----:B------:R-:W-:Y:S02]  /*9550*/  F2FP.F16.F32.PACK_AB R6, R35, R36 ;  /* 0x000000242306723e */ /* 0x000fe400000000ff */
[----:B------:R-:W-:-:S05]  /*9560*/  F2FP.F16.F32.PACK_AB R7, R37, R34 ;  /* 0x000000222507723e */ /* 0x000fca00000000ff */
[----:B------:R3:W-:Y:S02]  /*9570*/  STS.128 [R32+-0x1c0], R4 ;  /* 0xfffe400420007388 */ /* 0x0007e40000000c00 */
.L_x_2604:
[----:B------:R-:W-:Y:S05]  /*9580*/  BSYNC.RECONVERGENT B0 ;  /* 0x0000000000007941 */ /* 0x000fea0003800200 */
.L_x_2603:
[----:B------:R-:W-:Y:S06]  /*9590*/  BAR.SYNC.DEFER_BLOCKING 0x0 ;  /* 0x0000000000007b1d */ /* 0x000fec0000010000 */
[----:B------:R-:W-:Y:S04]  /*95a0*/  BSSY.RECONVERGENT B0, `(.L_x_2605) ;  /* 0x0000013000007945 */ /* 0x000fe80003800200 */
[----:B------:R-:W-:Y:S05]  /*95b0*/  @P0 BRA `(.L_x_2606) ;  /* 0x0000000000440947 */ /* 0x000fea0003800000 */
[----:B01-3-5:R-:W0:Y:S02]  /*95c0*/  LDS.128 R4, [R32] ;  /* 0x0000000020047984 */ /* 0x02be240000000c00 */
        /* <DEDUP_REMOVED lines=16> */
.L_x_2606:
[----:B------:R-:W-:Y:S05]  /*96d0*/  BSYNC.RECONVERGENT B0 ;  /* 0x0000000000007941 */ /* 0x000fea0003800200 */
.L_x_2605:
[----:B------:R-:W-:Y:S06]  /*96e0*/  BAR.SYNC.DEFER_BLOCKING 0x0 ;  /* 0x0000000000007b1d */ /* 0x000fec0000010000 */
[----:B------:R-:W-:Y:S04]  /*96f0*/  BSSY.RECONVERGENT B0, `(.L_x_2607) ;  /* 0x0000007000007945 */ /* 0x000fe80003800200 */
[----:B------:R-:W-:Y:S05]  /*9700*/  @P2 BRA `(.L_x_2608) ;  /* 0x0000000000142947 */ /* 0x000fea0003800000 */
[----:B01-3-5:R-:W-:Y:S02]  /*9710*/  F2FP.F16.F32.PACK_AB R4, R44, R45 ;  /* 0x0000002d2c04723e */ /* 0x02bfe400000000ff */
[----:B------:R-:W-:Y:S02]  /*9720*/  F2FP.F16.F32.PACK_AB R5, R38, R43 ;  /* 0x0000002b2605723e */ /* 0x000fe400000000ff */
[----:B------:R-:W-:Y:S02]  /*9730*/  F2FP.F16.F32.PACK_AB R6, R35, R36 ;  /* 0x000000242306723e */ /* 0x000fe400000000ff */
[----:B------:R-:W-:-:S05]  /*9740*/  F2FP.F16.F32.PACK_AB R7, R37, R34 ;  /* 0x000000222507723e */ /* 0x000fca00000000ff */
[----:B------:R4:W-:Y:S02]  /*9750*/  STS.128 [R32+-0xe0], R4 ;  /* 0xffff200420007388 */ /* 0x0009e40000000c00 */
.L_x_2608:
[----:B------:R-:W-:Y:S05]  /*9760*/  BSYNC.RECONVERGENT B0 ;  /* 0x0000000000007941 */ /* 0x000fea0003800200 */
.L_x_2607:
[----:B------:R-:W-:Y:S06]  /*9770*/  BAR.SYNC.DEFER_BLOCKING 0x0 ;  /* 0x0000000000007b1d */ /* 0x000fec0000010000 */
[----:B------:R-:W-:Y:S04]  /*9780*/  BSSY.RECONVERGENT B0, `(.L_x_2609) ;  /* 0x0000013000007945 */ /* 0x000fe80003800200 */
[----:B------:R-:W-:Y:S05]  /*9790*/  @P6 BRA `(.L_x_2610) ;  /* 0x0000000000446947 */ /* 0x000fea0003800000 */
[----:B01-345:R-:W0:Y:S02]  /*97a0*/  LDS.128 R4, [R32] ;  /* 0x0000000020047984 */ /* 0x03be240000000c00 */
        /* <DEDUP_REMOVED lines=16> */
.L_x_2610:
[----:B------:R-:W-:Y:S05]  /*98b0*/  BSYNC.RECONVERGENT B0 ;  /* 0x0000000000007941 */ /* 0x000fea0003800200 */
.L_x_2609:
[----:B------:R-:W-:Y:S06]  /*98c0*/  BAR.SYNC.DEFER_BLOCKING 0x0 ;  /* 0x0000000000007b1d */ /* 0x000fec0000010000 */
.L_x_2595:
[----:B------:R-:W-:-:S13]  /*98d0*/  ISETP.GT.U32.OR P5, PT, R8, 0xf, P5 ;  /* 0x0000000f0800780c */ /* 0x000fda0002fa4470 */
[----:B------:R-:W-:Y:S05]  /*98e0*/  @P5 EXIT ;  /* 0x000000000000594d */ /* 0x000fea0003800000 */
[----:B------:R-:W0:Y:S02]  /*98f0*/  LDCU UR4, c[0x0][0x478] ;  /* 0x00008f00ff0477ac */ /* 0x000e240008000800 */
[----:B0-----:R-:W-:-:S09]  /*9900*/  UISETP.NE.AND UP0, UPT, UR4, 0x2, UPT ;  /* 0x000000020400788c */ /* 0x001fd2000bf05270 */
[----:B------:R-:W-:Y:S05]  /*9910*/  BRA.U UP0, `(.L_x_2611) ;  /* 0x0000000100e07547 */ /* 0x000fea000b800000 */
[----:B------:R-:W0:Y:S01]  /*9920*/  LDC.64 R2, c[0x0][0x470] ;  /* 0x00011c00ff027b82 */ /* 0x000e220000000a00 */
[----:B------:R-:W-:Y:S01]  /*9930*/  IADD3 R33, PT, PT, R33, R0, RZ ;  /* 0x0000000021217210 */ /* 0x000fe20007ffe0ff */
[----:B------:R-:W1:Y:S01]  /*9940*/  LDCU.64 UR4, c[0x0][0x380] ;  /* 0x00007000ff0477ac */ /* 0x000e620008000a00 */
[----:B0-----:R-:W2:Y:S02]  /*9950*/  LDG.E R2, desc[UR36][R2.64] ;  /* 0x0000002402027981 */ /* 0x001ea4000c1e1900 */
        /* <DEDUP_REMOVED lines=10> */
[----:B------:R-:W3:Y:S01]  /*9a00*/  F2I.S8.NTZ R37, R37 ;  /* 0x0000002500257305 */ /* 0x000ee20000202100 */
[----:B0-----:R-:W-:-:S07]  /*9a10*/  PRMT R3, R34, 0x8880, RZ ;  /* 0x0000888022037816 */ /* 0x001fce00000000ff */
[----:B------:R-:W0:Y:S01]  /*9a20*/  F2I.S8.NTZ R35, R35 ;  /* 0x0000002300237305 */ /* 0x000e220000202100 */
[----:B------:R-:W-:Y:S02]  /*9a30*/  PRMT R3, R3, 0x7710, RZ ;  /* 0x0000771003037816 */ /* 0x000fe400000000ff */
[----:B---345:R-:W-:-:S05]  /*9a40*/  PRMT R5, R37, 0x8880, RZ ;  /* 0x0000888025057816 */ /* 0x038fca00000000ff */
[----:B------:R-:W1:Y:S01]  /*9a50*/  F2I.S8.NTZ R38, R38 ;  /* 0x0000002600267305 */ /* 0x000e620000202100 */
[----:B------:R-:W-:Y:S01]  /*9a60*/  IMAD.U32 R4, R3, 0x10000, RZ ;  /* 0x0001000003047824 */ /* 0x000fe200078e00ff */
[----:B------:R-:W-:-:S04]  /*9a70*/  PRMT R3, R5, 0x7710, RZ ;  /* 0x0000771005037816 */ /* 0x000fc800000000ff */
[----:B------:R-:W-:Y:S02]  /*9a80*/  LOP3.LUT R4, R4, 0xff0000, RZ, 0xc0, !PT ;  /* 0x00ff000004047812 */ /* 0x000fe400078ec0ff */
[----:B------:R-:W2:Y:S01]  /*9a90*/  F2I.S8.NTZ R44, R44 ;  /* 0x0000002c002c7305 */ /* 0x000ea20000202100 */
[----:B0-----:R-:W-:Y:S02]  /*9aa0*/  PRMT R35, R35, 0x8880, RZ ;  /* 0x0000888023237816 */ /* 0x001fe400000000ff */
[----:B------:R-:W-:Y:S02]  /*9ab0*/  PRMT R3, R4, 0x4210, R3 ;  /* 0x0000421004037816 */ /* 0x000fe40000000003 */
[----:B------:R-:W-:Y:S02]  /*9ac0*/  PRMT R0, R35, 0x7710, RZ ;  /* 0x0000771023007816 */ /* 0x000fe400000000ff */
[----:B-1----:R-:W-:Y:S01]  /*9ad0*/  PRMT R4, R38, 0x8880, RZ ;  /* 0x0000888026047816 */ /* 0x002fe200000000ff */
[----:B------:R-:W0:Y:S01]  /*9ae0*/  F2I.S8.NTZ R43, R43 ;  /* 0x0000002b002b7305 */ /* 0x000e220000202100 */
[----:B------:R-:W-:-:S02]  /*9af0*/  SHF.L.U32 R0, R0, 0x8, RZ ;  /* 0x0000000800007819 */ /* 0x000fc400000006ff */
[----:B------:R-:W-:Y:S02]  /*9b00*/  PRMT R4, R4, 0x7710, RZ ;  /* 0x0000771004047816 */ /* 0x000fe400000000ff */
[----:B------:R-:W-:Y:S02]  /*9b10*/  LOP3.LUT R9, R3, 0xff00, R0, 0xf8, !PT ;  /* 0x0000ff0003097812 */ /* 0x000fe400078ef800 */
[----:B--2---:R-:W-:Y:S01]  /*9b20*/  PRMT R44, R44, 0x8880, RZ ;  /* 0x000088802c2c7816 */ /* 0x004fe200000000ff */
[----:B------:R-:W1:Y:S01]  /*9b30*/  F2I.S8.NTZ R36, R36 ;  /* 0x0000002400247305 */ /* 0x000e620000202100 */
[----:B------:R-:W-:Y:S02]  /*9b40*/  LOP3.LUT R4, R4, 0xff, RZ, 0xc0, !PT ;  /* 0x000000ff04047812 */ /* 0x000fe400078ec0ff */
[----:B------:R-:W-:Y:S02]  /*9b50*/  PRMT R0, R44, 0x7710, RZ ;  /* 0x000077102c007816 */ /* 0x000fe400000000ff */
[----:B0-----:R-:W-:-:S03]  /*9b60*/  PRMT R43, R43, 0x8880, RZ ;  /* 0x000088802b2b7816 */ /* 0x001fc600000000ff */
[----:B------:R-:W0:Y:S01]  /*9b70*/  F2I.S8.NTZ R2, R2 ;  /* 0x0000000200027305 */ /* 0x000e220000202100 */
[----:B------:R-:W-:Y:S02]  /*9b80*/  LOP3.LUT R6, R0, 0xff, RZ, 0xc0, !PT ;  /* 0x000000ff00067812 */ /* 0x000fe400078ec0ff */
[----:B------:R-:W-:-:S03]  /*9b90*/  PRMT R3, R43, 0x7710, RZ ;  /* 0x000077102b037816 */ /* 0x000fc600000000ff */
[----:B------:R-:W-:Y:S01]  /*9ba0*/  IMAD.WIDE.U32 R6, R6, 0x100, RZ ;  /* 0x0000010006067825 */ /* 0x000fe200078e00ff */
[----:B-1----:R-:W-:Y:S02]  /*9bb0*/  PRMT R36, R36, 0x8880, RZ ;  /* 0x0000888024247816 */ /* 0x002fe400000000ff */
[----:B------:R-:W-:Y:S02]  /*9bc0*/  LOP3.LUT R5, R3, 0xff, RZ, 0xc0, !PT ;  /* 0x000000ff03057812 */ /* 0x000fe400078ec0ff */
[----:B------:R-:W-:Y:S02]  /*9bd0*/  PRMT R0, R36, 0x7710, RZ ;  /* 0x0000771024007816 */ /* 0x000fe400000000ff */
[----:B0-----:R-:W-:Y:S01]  /*9be0*/  PRMT R10, R2, 0x8880, RZ ;  /* 0x00008880020a7816 */ /* 0x001fe200000000ff */
        /* <DEDUP_REMOVED lines=11> */
.L_x_2611:
[----:B------:R-:W0:Y:S01]  /*9ca0*/  LDC.64 R2, c[0x0][0x380] ;  /* 0x0000e000ff027b82 */ /* 0x000e220000000a00 */
[----:B------:R-:W-:Y:S02]  /*9cb0*/  IADD3 R33, PT, PT, R33, R0, RZ ;  /* 0x0000000021217210 */ /* 0x000fe40007ffe0ff */
        /* <DEDUP_REMOVED lines=10> */
.L_x_2508:
[----:B------:R-:W-:Y:S02]  /*9d60*/  HFMA2 R12, -RZ, RZ, 0, 9.5367431640625e-07 ;  /* 0x00000010ff0c7431 */ /* 0x000fe400000001ff */
[----:B------:R-:W-:Y:S01]  /*9d70*/  IMAD.MOV.U32 R11, RZ, RZ, 0x1f ;  /* 0x0000001fff0b7424 */ /* 0x000fe200078e00ff */
[----:B-1----:R-:W-:-:S07]  /*9d80*/  MOV R15, 0xffffffff ;  /* 0xffffffff000f7802 */ /* 0x002fce0000000f00 */
[----:B0-2--5:R-:W-:Y:S05]  /*9d90*/  WARPSYNC.COLLECTIVE R15, `(.L_x_2612) ;  /* 0x000000000f087348 */ /* 0x025fea0003c00000 */
[----:B------:R1:W3:Y:S02]  /*9da0*/  SHFL.BFLY P6, R14, R13, R12, R11 ;  /* 0x0c00000c0d0e7389 */ /* 0x0002e400000c000b */
[----:B0123-5:R-:W-:Y:S05]  /*9db0*/  ENDCOLLECTIVE ;  /* 0x000000000000791b */ /* 0x02ffea0003800000 */
.L_x_2612:
[----:B------:R-:W-:Y:S02]  /*9dc0*/  HFMA2 R12, -RZ, RZ, 0, 4.76837158203125e-07 ;  /* 0x00000008ff0c7431 */ /* 0x000fe400000001ff */
[----:B------:R-:W-:-:S05]  /*9dd0*/  FADD.FTZ R3, R13, R14 ;  /* 0x0000000e0d037221 */ /* 0x000fca0000010000 */
[----:B------:R-:W-:-:S07]  /*9de0*/  MOV R13, R3 ;  /* 0x00000003000d7202 */ /* 0x000fce0000000f00 */
[----:B------:R-:W-:Y:S05]  /*9df0*/  WARPSYNC.COLLECTIVE R15, `(.L_x_2613) ;  /* 0x000000000f087348 */ /* 0x000fea0003c00000 */
[----:B------:R0:W1:Y:S02]  /*9e00*/  SHFL.BFLY P6, R14, R13, R12, R11 ;  /* 0x0c00000c0d0e7389 */ /* 0x00006400000c000b */
[----:B01----:R-:W-:Y:S05]  /*9e10*/  ENDCOLLECTIVE ;  /* 0x000000000000791b */ /* 0x003fea0003800000 */
.L_x_2613:
[----:B------:R-:W-:Y:S02]  /*9e20*/  IMAD.MOV.U32 R12, RZ, RZ, 0x4 ;  /* 0x00000004ff0c7424 */ /* 0x000fe400078e00ff */
[----:B------:R-:W-:-:S05]  /*9e30*/  FADD.FTZ R4, R3, R14 ;  /* 0x0000000e03047221 */ /* 0x000fca0000010000 */
[----:B------:R-:W-:-:S07]  /*9e40*/  MOV R13, R4 ;  /* 0x00000004000d7202 */ /* 0x000fce0000000f00 */
[----:B------:R-:W-:Y:S05]  /*9e50*/  WARPSYNC.COLLECTIVE R15, `(.L_x_2614) ;  /* 0x000000000f087348 */ /* 0x000fea0003c00000 */
[----:B------:R0:W1:Y:S02]  /*9e60*/  SHFL.BFLY P6, R14, R13, R12, R11 ;  /* 0x0c00000c0d0e7389 */ /* 0x00006400000c000b */
[----:B01----:R-:W-:Y:S05]  /*9e70*/  ENDCOLLECTIVE ;  /* 0x000000000000791b */ /* 0x003fea0003800000 */
.L_x_2614:
[----:B------:R-:W-:Y:S02]  /*9e80*/  HFMA2 R12, -RZ, RZ, 0, 1.1920928955078125e-07 ;  /* 0x00000002ff0c7431 */ /* 0x000fe400000001ff */
[----:B------:R-:W-:-:S05]  /*9e90*/  FADD.FTZ R5, R4, R14 ;  /* 0x0000000e04057221 */ /* 0x000fca0000010000 */
[----:B------:R-:W-:-:S07]  /*9ea0*/  MOV R13, R5 ;  /* 0x00000005000d7202 */ /* 0x000fce0000000f00 */
[----:B------:R-:W-:Y:S05]  /*9eb0*/  WARPSYNC.COLLECTIVE R15, `(.L_x_2615) ;  /* 0x000000000f087348 */ /* 0x000fea0003c00000 */
[----:B------:R0:W1:Y:S02]  /*9ec0*/  SHFL.BFLY P6, R14, R13, R12, R11 ;  /* 0x0c00000c0d0e7389 */ /* 0x00006400000c000b */
[----:B01----:R-:W-:Y:S05]  /*9ed0*/  ENDCOLLECTIVE ;  /* 0x000000000000791b */ /* 0x003fea0003800000 */
.L_x_2615:
[----:B------:R-:W-:Y:S02]  /*9ee0*/  HFMA2 R12, -RZ, RZ, 0, 5.9604644775390625e-08 ;  /* 0x00000001ff0c7431 */ /* 0x000fe400000001ff */
[----:B------:R-:W-:-:S05]  /*9ef0*/  FADD.FTZ R6, R5, R14 ;  /* 0x0000000e05067221 */ /* 0x000fca0000010000 */
[----:B------:R-:W-:-:S07]  /*9f00*/  MOV R13, R6 ;  /* 0x00000006000d7202 */ /* 0x000fce0000000f00 */
[----:B------:R-:W-:Y:S05]  /*9f10*/  WARPSYNC.COLLECTIVE R15, `(.L_x_2616) ;  /* 0x000000000f087348 */ /* 0x000fea0003c00000 */
[----:B------:R0:W1:Y:S02]  /*9f20*/  SHFL.BFLY P6, R14, R13, R12, R11 ;  /* 0x0c00000c0d0e7389 */ /* 0x00006400000c000b */
[----:B01----:R-:W-:Y:S05]  /*9f30*/  ENDCOLLECTIVE ;  /* 0x000000000000791b */ /* 0x003fea0003800000 */
.L_x_2616:
[----:B------:R-:W-:Y:S05]  /*9f40*/  BRA `(.L_x_2617) ;  /* 0xffffff7c00107947 */ /* 0x000fea000383ffff */
.L_x_2618:
        /* <DEDUP_REMOVED lines=11> */
.L_x_4065:


//--------------------- .text._ZN4mmha33masked_multihead_attention_kernelItLi112ELi128ELi2ELi16ELi128ELb0ELb1EEEv26Multihead_attention_paramsIT_XT5_EE --------------------------
	.section	.text._ZN4mmha33masked_multihead_attention_kernelItLi112ELi128ELi2ELi16ELi128ELb0ELb1EEEv26Multihead_attention_paramsIT_XT5_EE,"ax",@progbits
	.align	128
        .global         _ZN4mmha33masked_multihead_attention_kernelItLi112ELi128ELi2ELi16ELi128ELb0ELb1EEEv26Multihead_attention_paramsIT_XT5_EE
        .type           _ZN4mmha33masked_multihead_attention_kernelItLi112ELi128ELi2ELi16ELi128ELb0ELb1EEEv26Multihead_attention_paramsIT_XT5_EE,@function
        .size           _ZN4mmha33masked_multihead_attention_kernelItLi112ELi128ELi2ELi16ELi128ELb0ELb1EEEv26Multihead_attention_paramsIT_XT5_EE,(.L_x_4066 - _ZN4mmha33masked_multihead_attention_kernelItLi112ELi128ELi2ELi16ELi128ELb0ELb1EEEv26Multihead_attention_paramsIT_XT5_EE)
        .other          _ZN4mmha33masked_multihead_attention_kernelItLi112ELi128ELi2ELi16ELi128ELb0ELb1EEEv26Multihead_attention_paramsIT_XT5_EE,@"STO_CUDA_ENTRY STV_DEFAULT"
_ZN4mmha33masked_multihead_attention_kernelItLi112ELi128ELi2ELi16ELi128ELb0ELb1EEEv26Multihead_attention_paramsIT_XT5_EE:
.text._ZN4mmha33masked_multihead_attention_kernelItLi112ELi128ELi2ELi16ELi128ELb0ELb1EEEv26Multihead_attention_paramsIT_XT5_EE:
        /* <DEDUP_REMOVED lines=12> */
.L_x_2619:
[----:B------:R-:W1:Y:S01]  /*00c0*/  LDC.64 R2, c[0x0][0x4a0] ;  /* 0x00012800ff027b82 */ /* 0x000e620000000a00 */
[----:B------:R-:W3:Y:S07]  /*00d0*/  LDCU UR4, c[0x0][0x3f4] ;  /* 0x00007e80ff0477ac */ /* 0x000eee0008000800 */
[----:B------:R-:W4:Y:S01]  /*00e0*/  LDC R10, c[0x0][0x3f0] ;  /* 0x0000fc00ff0a7b82 */ /* 0x000f220000000800 */
[----:B------:R-:W-:Y:S01]  /*00f0*/  HFMA2 R17, -RZ, RZ, 0, 0 ;  /* 0x00000000ff117431 */ /* 0x000fe200000001ff */
[----:B------:R-:W0:Y:S06]  /*0100*/  S2R R50, SR_CTAID.X ;  /* 0x0000000000327919 */ /* 0x000e2c0000002500 */
[----:B------:R-:W0:Y:S01]  /*0110*/  LDC R14, c[0x0][0x3f8] ;  /* 0x0000fe00ff0e7b82 */ /* 0x000e220000000800 */
[----:B-1----:R-:W-:-:S04]  /*0120*/  ISETP.NE.U32.AND P0, PT, R2, RZ, PT ;  /* 0x000000ff0200720c */ /* 0x002fc80003f05070 */
[----:B------:R-:W-:Y:S02]  /*0130*/  ISETP.NE.AND.EX P0, PT, R3, RZ, PT, P0 ;  /* 0x000000ff0300720c */ /* 0x000fe40003f05300 */
[----:B----4-:R-:W-:-:S04]  /*0140*/  IABS R9, R10 ;  /* 0x0000000a00097213 */ /* 0x010fc80000000000 */
[----:B------:R-:W1:Y:S07]  /*0150*/  I2F.RP R0, R9 ;  /* 0x0000000900007306 */ /* 0x000e6e0000209400 */
[----:B------:R-:W2:Y:S02]  /*0160*/  @P0 LDC.64 R2, c[0x0][0x4a0] ;  /* 0x00012800ff020b82 */ /* 0x000ea40000000a00 */
[----:B--2---:R-:W-:-:S05]  /*0170*/  @P0 IMAD.WIDE.U32 R2, R5, 0x4, R2 ;  /* 0x0000000405020825 */ /* 0x004fca00078e0002 */
[----:B------:R2:W4:Y:S01]  /*0180*/  @P0 LDG.E R8, desc[UR36][R2.64] ;  /* 0x0000002402080981 */ /* 0x000522000c1e1900 */
[----:B-1----:R-:W1:Y:S01]  /*0190*/  MUFU.RCP R0, R0 ;  /* 0x0000000000007308 */ /* 0x002e620000001000 */
[----:B--2---:R-:W2:Y:S01]  /*01a0*/  LDC.64 R2, c[0x0][0x460] ;  /* 0x00011800ff027b82 */ /* 0x004ea20000000a00 */
[----:B-1----:R-:W-:-:S06]  /*01b0*/  VIADD R6, R0, 0xffffffe ;  /* 0x0ffffffe00067836 */ /* 0x002fcc0000000000 */
[----:B------:R1:W3:Y:S02]  /*01c0*/  F2I.FTZ.U32.TRUNC.NTZ R7, R6 ;  /* 0x0000000600077305 */ /* 0x0002e4000021f000 */
[----:B-1----:R-:W-:Y:S01]  /*01d0*/  IMAD.MOV.U32 R6, RZ, RZ, RZ ;  /* 0x000000ffff067224 */ /* 0x002fe200078e00ff */
[----:B--2---:R-:W-:Y:S02]  /*01e0*/  ISETP.NE.U32.AND P1, PT, R2, RZ, PT ;  /* 0x000000ff0200720c */ /* 0x004fe40003f25070 */
[----:B---3--:R-:W-:Y:S02]  /*01f0*/  IADD3 R4, PT, PT, RZ, -R7, RZ ;  /* 0x80000007ff047210 */ /* 0x008fe40007ffe0ff */
[----:B------:R-:W-:-:S03]  /*0200*/  ISETP.NE.AND.EX P1, PT, R3, RZ, PT, P1 ;  /* 0x000000ff0300720c */ /* 0x000fc60003f25310 */
[----:B------:R-:W-:Y:S01]  /*0210*/  IMAD R11, R4, R9, RZ ;  /* 0x00000009040b7224 */ /* 0x000fe200078e02ff */
[----:B------:R-:W-:-:S03]  /*0220*/  IABS R4, R5 ;  /* 0x0000000500047213 */ /* 0x000fc60000000000 */
[----:B------:R-:W-:Y:S02]  /*0230*/  IMAD.HI.U32 R7, R7, R11, R6 ;  /* 0x0000000b07077227 */ /* 0x000fe400078e0006 */
[----:B------:R-:W4:Y:S04]  /*0240*/  @P0 LDC R11, c[0x0][0x430] ;  /* 0x00010c00ff0b0b82 */ /* 0x000f280000000800 */
[----:B------:R-:W-:-:S05]  /*0250*/  IMAD.HI.U32 R0, R7, R4, RZ ;  /* 0x0000000407007227 */ /* 0x000fca00078e00ff */
[----:B------:R-:W-:-:S05]  /*0260*/  IADD3 R7, PT, PT, -R0, RZ, RZ ;  /* 0x000000ff00077210 */ /* 0x000fca0007ffe1ff */
[C---:B------:R-:W-:Y:S02]  /*0270*/  IMAD R4, R9.reuse, R7, R4 ;  /* 0x0000000709047224 */ /* 0x040fe400078e0204 */
[----:B------:R-:W1:Y:S03]  /*0280*/  @P1 LDC.64 R6, c[0x0][0x460] ;  /* 0x00011800ff061b82 */ /* 0x000e660000000a00 */
[----:B------:R-:W-:-:S13]  /*0290*/  ISETP.GT.U32.AND P3, PT, R9, R4, PT ;  /* 0x000000040900720c */ /* 0x000fda0003f64070 */
[----:B------:R-:W-:Y:S01]  /*02a0*/  @!P3 IMAD.IADD R4, R4, 0x1, -R9 ;  /* 0x000000010404b824 */ /* 0x000fe200078e0a09 */
[----:B------:R-:W-:Y:S02]  /*02b0*/  @!P3 IADD3 R0, PT, PT, R0, 0x1, RZ ;  /* 0x000000010000b810 */ /* 0x000fe40007ffe0ff */
[----:B------:R-:W-:Y:S02]  /*02c0*/  ISETP.NE.AND P3, PT, R10, RZ, PT ;  /* 0x000000ff0a00720c */ /* 0x000fe40003f65270 */
[----:B------:R-:W-:Y:S02]  /*02d0*/  ISETP.GE.U32.AND P2, PT, R4, R9, PT ;  /* 0x000000090400720c */ /* 0x000fe40003f46070 */
[----:B------:R-:W-:-:S04]  /*02e0*/  LOP3.LUT R4, R5, R10, RZ, 0x3c, !PT ;  /* 0x0000000a05047212 */ /* 0x000fc800078e3cff */
[----:B------:R-:W-:-:S07]  /*02f0*/  ISETP.GE.AND P4, PT, R4, RZ, PT ;  /* 0x000000ff0400720c */ /* 0x000fce0003f86270 */
[----:B------:R-:W-:-:S05]  /*0300*/  @P2 VIADD R0, R0, 0x1 ;  /* 0x0000000100002836 */ /* 0x000fca0000000000 */
[----:B------:R-:W-:Y:S01]  /*0310*/  MOV R27, R0 ;  /* 0x00000000001b7202 */ /* 0x000fe20000000f00 */
[----:B------:R-:W-:-:S04]  /*0320*/  IMAD.U32 R0, RZ, RZ, UR4 ;  /* 0x00000004ff007e24 */ /* 0x000fc8000f8e00ff */
[----:B------:R-:W-:Y:S01]  /*0330*/  @!P4 IMAD.MOV R27, RZ, RZ, -R27 ;  /* 0x000000ffff1bc224 */ /* 0x000fe200078e0a1b */
[----:B------:R-:W-:Y:S02]  /*0340*/  IABS R4, R0 ;  /* 0x0000000000047213 */ /* 0x000fe40000000000 */
[----:B------:R-:W-:Y:S02]  /*0350*/  @!P3 LOP3.LUT R27, RZ, R10, RZ, 0x33, !PT ;  /* 0x0000000aff1bb212 */ /* 0x000fe400078e33ff */
[----:B------:R-:W2:Y:S01]  /*0360*/  I2F.RP R0, R4 ;  /* 0x0000000400007306 */ /* 0x000ea20000209400 */
[----:B------:R-:W3:Y:S02]  /*0370*/  @!P0 LDC R10, c[0x0][0x40c] ;  /* 0x00010300ff0a8b82 */ /* 0x000ee40000000800 */
[----:B-1----:R-:W-:-:S05]  /*0380*/  @P1 IMAD.WIDE R6, R27, 0x4, R6 ;  /* 0x000000041b061825 */ /* 0x002fca00078e0206 */
[----:B------:R1:W5:Y:S01]  /*0390*/  @P1 LDG.E R17, desc[UR36][R6.64] ;  /* 0x0000002406111981 */ /* 0x000362000c1e1900 */
[C---:B0-----:R-:W-:Y:S01]  /*03a0*/  IMAD R19, R5.reuse, R14, R50 ;  /* 0x0000000e05137224 */ /* 0x041fe200078e0232 */
[----:B------:R-:W-:Y:S02]  /*03b0*/  UISETP.NE.AND UP0, UPT, UR4, URZ, UPT ;  /* 0x000000ff0400728c */ /* 0x000fe4000bf05270 */
[----:B------:R-:W-:Y:S01]  /*03c0*/  IMAD R51, R5, UR4, RZ ;  /* 0x0000000405337c24 */ /* 0x000fe2000f8e02ff */
[----:B------:R-:W0:Y:S01]  /*03d0*/  S2R R18, SR_TID.X ;  /* 0x0000000000127919 */ /* 0x000e220000002100 */
[----:B------:R-:W-:Y:S01]  /*03e0*/  BSSY.RECONVERGENT B0, `(.L_x_2620) ;  /* 0x000003d000007945 */ /* 0x000fe20003800200 */
[----:B--2---:R-:W2:Y:S01]  /*03f0*/  MUFU.RCP R0, R0 ;  /* 0x0000000000007308 */ /* 0x004ea20000001000 */
[----:B---3--:R-:W-:Y:S02]  /*0400*/  @!P0 R2UR UR40, R10 ;  /* 0x000000000a2882ca */ /* 0x008fe400000e0000 */
[----:B--2---:R-:W-:-:S06]  /*0410*/  IADD3 R9, PT, PT, R0, 0xffffffe, RZ ;  /* 0x0ffffffe00097810 */ /* 0x004fcc0007ffe0ff */
[----:B------:R-:W1:Y:S01]  /*0420*/  F2I.FTZ.U32.TRUNC.NTZ R9, R9 ;  /* 0x0000000900097305 */ /* 0x000e62000021f000 */
[----:B0-----:R-:W-:Y:S02]  /*0430*/  SHF.L.U32 R23, R18, 0x2, RZ ;  /* 0x0000000212177819 */ /* 0x001fe400000006ff */
[----:B-1----:R-:W-:-:S05]  /*0440*/  IADD3 R7, PT, PT, RZ, -R9, RZ ;  /* 0x80000009ff077210 */ /* 0x002fca0007ffe0ff */
[----:B------:R-:W-:Y:S02]  /*0450*/  IMAD R7, R7, R4, RZ ;  /* 0x0000000407077224 */ /* 0x000fe400078e02ff */
[----:B----4-:R-:W-:-:S05]  /*0460*/  @P0 IMAD.IADD R8, R8, 0x1, R11 ;  /* 0x0000000108080824 */ /* 0x010fca00078e020b */
[----:B------:R-:W-:Y:S01]  /*0470*/  @P0 R2UR UR40, R8 ;  /* 0x00000000082802ca */ /* 0x000fe200000e0000 */
[----:B------:R-:W-:-:S04]  /*0480*/  IMAD.MOV.U32 R8, RZ, RZ, RZ ;  /* 0x000000ffff087224 */ /* 0x000fc800078e00ff */
[----:B------:R-:W-:-:S08]  /*0490*/  IMAD.HI.U32 R8, R9, R7, R8 ;  /* 0x0000000709087227 */ /* 0x000fd000078e0008 */
[----:B------:R-:W-:Y:S01]  /*04a0*/  IABS R0, UR40 ;  /* 0x0000002800007c13 */ /* 0x000fe20008000000 */
[----:B------:R-:W-:Y:S02]  /*04b0*/  UISETP.GE.AND UP1, UPT, UR40, URZ, UPT ;  /* 0x000000ff2800728c */ /* 0x000fe4000bf26270 */
[----:B------:R-:W-:Y:S01]  /*04c0*/  UIADD3 UR39, UPT, UPT, UR40, 0x1, -UR4 ;  /* 0x0000000128277890 */ /* 0x000fe2000fffe804 */
[----:B------:R-:W-:Y:S02]  /*04d0*/  MOV R7, R0 ;  /* 0x0000000000077202 */ /* 0x000fe40000000f00 */
[----:B------:R-:W0:Y:S01]  /*04e0*/  LDC R0, c[0x0][0x3e8] ;  /* 0x0000fa00ff007b82 */ /* 0x000e220000000800 */
[----:B------:R-:W-:Y:S02]  /*04f0*/  UISETP.LT.AND UP2, UPT, URZ, UR39, UPT ;  /* 0x00000027ff00728c */ /* 0x000fe4000bf41270 */
[----:B------:R-:W-:Y:S02]  /*0500*/  IMAD.HI.U32 R8, R8, R7, RZ ;  /* 0x0000000708087227 */ /* 0x000fe400078e00ff */
[----:B------:R-:W-:-:S02]  /*0510*/  USEL UR39, URZ, UR39, !UP2 ;  /* 0x00000027ff277287 */ /* 0x000fc4000d000000 */
[----:B------:R-:W-:-:S04]  /*0520*/  IMAD.MOV R8, RZ, RZ, -R8 ;  /* 0x000000ffff087224 */ /* 0x000fc800078e0a08 */
[----:B------:R-:W-:-:S05]  /*0530*/  IMAD R8, R4, R8, R7 ;  /* 0x0000000804087224 */ /* 0x000fca00078e0207 */
[----:B------:R-:W-:-:S13]  /*0540*/  R2UR UR38, R8 ;  /* 0x00000000082672ca */ /* 0x000fda00000e0000 */
[----:B------:R-:W-:-:S13]  /*0550*/  ISETP.GT.U32.AND P0, PT, R4, UR38, PT ;  /* 0x0000002604007c0c */ /* 0x000fda000bf04070 */
[----:B------:R-:W-:-:S04]  /*0560*/  @!P0 IADD3 R6, PT, PT, -R4, UR38, RZ ;  /* 0x0000002604068c10 */ /* 0x000fc8000fffe1ff */
[----:B------:R-:W-:Y:S01]  /*0570*/  @!P0 R2UR UR38, R6 ;  /* 0x00000000062682ca */ /* 0x000fe200000e0000 */
[----:B------:R-:W-:Y:S01]  /*0580*/  IMAD.MOV.U32 R6, RZ, RZ, RZ ;  /* 0x000000ffff067224 */ /* 0x000fe200078e00ff */
[----:B0-----:R-:W-:-:S11]  /*0590*/  ISETP.NE.AND P0, PT, R0, RZ, PT ;  /* 0x000000ff0000720c */ /* 0x001fd60003f05270 */
[----:B------:R-:W-:Y:S02]  /*05a0*/  ISETP.GT.U32.AND P1, PT, R4, UR38, PT ;  /* 0x0000002604007c0c */ /* 0x000fe4000bf24070 */
[----:B------:R-:W-:Y:S02]  /*05b0*/  @P0 IMAD R7, R5, R0, RZ ;  /* 0x0000000005070224 */ /* 0x000fe400078e02ff */
[----:B------:R-:W-:Y:S02]  /*05c0*/  @!P0 IMAD R16, R19, 0x70, RZ ;  /* 0x0000007013108824 */ /* 0x000fe400078e02ff */
[----:B------:R-:W-:Y:S01]  /*05d0*/  @P0 IMAD R16, R50, 0x70, R7 ;  /* 0x0000007032100824 */ /* 0x000fe200078e0207 */
[----:B------:R-:W-:Y:S01]  /*05e0*/  ISETP.GT.U32.AND P0, PT, R18, 0x1b, PT ;  /* 0x0000001b1200780c */ /* 0x000fe20003f04070 */
[----:B------:R-:W-:Y:S02]  /*05f0*/  HFMA2 R7, -RZ, RZ, 0, 0 ;  /* 0x00000000ff077431 */ /* 0x000fe400000001ff */
[----:B------:R-:W-:-:S03]  /*0600*/  IMAD.IADD R29, R23, 0x1, R16 ;  /* 0x00000001171d7824 */ /* 0x000fc600078e0210 */
[----:B------:R-:W-:-:S04]  /*0610*/  @!P1 IADD3 R4, PT, PT, -R4, UR38, RZ ;  /* 0x0000002604049c10 */ /* 0x000fc8000fffe1ff */
[----:B------:R-:W-:-:S13]  /*0620*/  @!P1 R2UR UR38, R4 ;  /* 0x00000000042692ca */ /* 0x000fda00000e0000 */
[----:B------:R-:W-:Y:S02]  /*0630*/  @!UP1 UIADD3 UR38, UPT, UPT, -UR38, URZ, URZ ;  /* 0x000000ff26269290 */ /* 0x000fe4000fffe1ff */
[----:B------:R-:W-:Y:S01]  /*0640*/  @!UP0 ULOP3.LUT UR38, URZ, UR4, URZ, 0x33, !UPT ;  /* 0x00000004ff268292 */ /* 0x000fe2000f8e33ff */
[----:B------:R-:W-:Y:S11]  /*0650*/  @P0 BRA `(.L_x_2621) ;  /* 0x0000000000540947 */ /* 0x000ff60003800000 */
        /* <DEDUP_REMOVED lines=21> */
.L_x_2621:
[----:B------:R-:W-:Y:S05]  /*07b0*/  BSYNC.RECONVERGENT B0 ;  /* 0x0000000000007941 */ /* 0x000fea0003800200 */
.L_x_2620:
[----:B------:R-:W1:Y:S01]  /*07c0*/  LDCU UR4, c[0x0][0x478] ;  /* 0x00008f00ff0477ac */ /* 0x000e620008000800 */
[----:B------:R-:W-:Y:S01]  /*07d0*/  SHF.R.S32.HI R52, RZ, 0x1f, R51 ;  /* 0x0000001fff347819 */ /* 0x000fe20000011433 */
[----:B------:R-:W-:Y:S02]  /*07e0*/  IMAD R15, R50, 0x70, R23 ;  /* 0x00000070320f7824 */ /* 0x000fe400078e0217 */
[----:B------:R-:W-:Y:S01]  /*07f0*/  IMAD R25, R27, R14, RZ ;  /* 0x0000000e1b197224 */ /* 0x000fe200078e02ff */
        /* <DEDUP_REMOVED lines=19> */
.L_x_2622:
[----:B------:R-:W-:Y:S01]  /*0930*/  BSSY.RECONVERGENT B0, `(.L_x_2623) ;  /* 0x0000006000007945 */ /* 0x000fe20003800200 */
[----:B------:R-:W-:-:S03]  /*0940*/  CS2R R26, SRZ ;  /* 0x00000000001a7805 */ /* 0x000fc6000001ff00 */
[----:B------:R-:W-:Y:S05]  /*0950*/  @P0 BRA `(.L_x_2624) ;  /* 0x00000000000c0947 */ /* 0x000fea0003800000 */
[----:B0-----:R-:W0:Y:S02]  /*0960*/  LDC.64 R8, c[0x0][0x398] ;  /* 0x0000e600ff087b82 */ /* 0x001e240000000a00 */
[----:B0-----:R-:W-:-:S05]  /*0970*/  IMAD.WIDE R8, R29, 0x2, R8 ;  /* 0x000000021d087825 */ /* 0x001fca00078e0208 */
[----:B------:R1:W5:Y:S02]  /*0980*/  LDG.E.64 R26, desc[UR36][R8.64] ;  /* 0x00000024081a7981 */ /* 0x000364000c1e1b00 */
.L_x_2624:
[----:B------:R-:W-:Y:S05]  /*0990*/  BSYNC.RECONVERGENT B0 ;  /* 0x0000000000007941 */ /* 0x000fea0003800200 */
.L_x_2623:
[----:B------:R-:W2:Y:S01]  /*09a0*/  LDCU.64 UR4, c[0x0][0x390] ;  /* 0x00007200ff0477ac */ /* 0x000ea20008000a00 */
[----:B01----:R-:W0:Y:S01]  /*09b0*/  LDC.64 R8, c[0x0][0x418] ;  /* 0x00010600ff087b82 */ /* 0x003e220000000a00 */
[----:B------:R-:W-:Y:S02]  /*09c0*/  ISETP.EQ.U32.AND P3, PT, R2, RZ, PT ;  /* 0x000000ff0200720c */ /* 0x000fe40003f62070 */
[----:B------:R-:W-:Y:S01]  /*09d0*/  CS2R R28, SRZ ;  /* 0x00000000001c7805 */ /* 0x000fe2000001ff00 */
[----:B------:R-:W1:Y:S01]  /*09e0*/  LDCU.64 UR6, c[0x0][0x3a0] ;  /* 0x00007400ff0677ac */ /* 0x000e620008000a00 */
[----:B------:R-:W-:-:S04]  /*09f0*/  ISETP.GT.U32.AND P2, PT, R18, 0x1f, PT ;  /* 0x0000001f1200780c */ /* 0x000fc80003f44070 */
[----:B------:R-:W-:Y:S01]  /*0a00*/  ISETP.EQ.OR.EX P2, PT, R3, RZ, P2, P3 ;  /* 0x000000ff0300720c */ /* 0x000fe20001742730 */
[----:B------:R-:W3:Y:S01]  /*0a10*/  LDC R20, c[0x0][0x400] ;  /* 0x00010000ff147b82 */ /* 0x000ee20000000800 */
[----:B--2---:R-:W-:Y:S01]  /*0a20*/  ISETP.NE.U32.AND P0, PT, RZ, UR4, PT ;  /* 0x00000004ff007c0c */ /* 0x004fe2000bf05070 */
[----:B------:R-:W2:Y:S01]  /*0a30*/  LDCU.U8 UR4, c[0x0][0x404] ;  /* 0x00008080ff0477ac */ /* 0x000ea20008000000 */
[----:B-1----:R-:W-:-:S09]  /*0a40*/  ISETP.NE.U32.AND P1, PT, RZ, UR6, PT ;  /* 0x00000006ff007c0c */ /* 0x002fd2000bf25070 */
[----:B------:R-:W1:Y:S01]  /*0a50*/  @!P2 LDC.64 R12, c[0x0][0x450] ;  /* 0x00011400ff0cab82 */ /* 0x000e620000000a00 */
[----:B------:R-:W-:Y:S01]  /*0a60*/  ISETP.NE.AND.EX P0, PT, RZ, UR5, PT, P0 ;  /* 0x00000005ff007c0c */ /* 0x000fe2000bf05300 */
[----:B-----5:R-:W-:Y:S01]  /*0a70*/  @!P2 IMAD R0, R17, R14, RZ ;  /* 0x0000000e1100a224 */ /* 0x020fe200078e02ff */
[----:B------:R-:W-:Y:S02]  /*0a80*/  ISETP.NE.AND.EX P1, PT, RZ, UR7, PT, P1 ;  /* 0x00000007ff007c0c */ /* 0x000fe4000bf25310 */
[----:B------:R-:W-:Y:S01]  /*0a90*/  ISETP.GT.U32.OR P0, PT, R18, 0x1b, !P0 ;  /* 0x0000001b1200780c */ /* 0x000fe20004704470 */
[----:B------:R-:W-:Y:S01]  /*0aa0*/  @!P2 IMAD R21, R0, 0x70, R15 ;  /* 0x000000700015a824 */ /* 0x000fe200078e020f */
[----:B------:R-:W-:Y:S02]  /*0ab0*/  ISETP.GT.U32.OR P1, PT, R18, 0x1b, !P1 ;  /* 0x0000001b1200780c */ /* 0x000fe40004f24470 */
[----:B0-----:R-:W-:-:S04]  /*0ac0*/  ISETP.NE.U32.AND P3, PT, R8, RZ, PT ;  /* 0x000000ff0800720c */ /* 0x001fc80003f65070 */
[----:B------:R-:W-:-:S05]  /*0ad0*/  ISETP.NE.AND.EX P3, PT, R9, RZ, PT, P3 ;  /* 0x000000ff0900720c */ /* 0x000fca0003f65330 */
[----:B------:R-:W0:Y:S01]  /*0ae0*/  @!P0 LDC.64 R8, c[0x0][0x390] ;  /* 0x0000e400ff088b82 */ /* 0x000e220000000a00 */
[----:B-1----:R-:W-:-:S07]  /*0af0*/  @!P2 IMAD.WIDE R12, R21, 0x2, R12 ;  /* 0x00000002150ca825 */ /* 0x002fce00078e020c */
[----:B------:R-:W1:Y:S01]  /*0b00*/  @!P1 LDC.64 R10, c[0x0][0x3a0] ;  /* 0x0000e800ff0a9b82 */ /* 0x000e620000000a00 */
[----:B------:R-:W4:Y:S07]  /*0b10*/  @!P2 LDG.E.64 R12, desc[UR36][R12.64] ;  /* 0x000000240c0ca981 */ /* 0x000f2e000c1e1b00 */
[----:B------:R-:W2:Y:S01]  /*0b20*/  @P3 LDC.64 R2, c[0x0][0x418] ;  /* 0x00010600ff023b82 */ /* 0x000ea20000000a00 */
[----:B0-----:R-:W-:-:S05]  /*0b30*/  @!P0 IMAD.WIDE.U32 R8, R15, 0x2, R8 ;  /* 0x000000020f088825 */ /* 0x001fca00078e0008 */
[----:B------:R-:W4:Y:S01]  /*0b40*/  @!P0 LDG.E.64 R28, desc[UR36][R8.64] ;  /* 0x00000024081c8981 */ /* 0x000f22000c1e1b00 */
[----:B-1----:R-:W-:Y:S01]  /*0b50*/  @!P1 IMAD.WIDE.U32 R10, R15, 0x2, R10 ;  /* 0x000000020f0a9825 */ /* 0x002fe200078e000a */
[----:B------:R-:W-:-:S06]  /*0b60*/  CS2R R14, SRZ ;  /* 0x00000000000e7805 */ /* 0x000fcc000001ff00 */
[----:B------:R-:W4:Y:S01]  /*0b70*/  @!P1 LDG.E.64 R14, desc[UR36][R10.64] ;  /* 0x000000240a0e9981 */ /* 0x000f22000c1e1b00 */
[----:B--2---:R-:W-:-:S04]  /*0b80*/  @P3 IMAD.WIDE.U32 R4, R5, 0x4, R2 ;  /* 0x0000000405043825 */ /* 0x004fc800078e0002 */
[----:B------:R-:W-:-:S06]  /*0b90*/  HFMA2 R2, -RZ, RZ, 0, 0 ;  /* 0x00000000ff027431 */ /* 0x000fcc00000001ff */
[----:B------:R0:W5:Y:S01]  /*0ba0*/  @P3 LDG.E R2, desc[UR36][R4.64] ;  /* 0x0000002404023981 */ /* 0x000162000c1e1900 */
[----:B------:R-:W-:-:S04]  /*0bb0*/  ISETP.NE.AND P0, PT, RZ, UR4, PT ;  /* 0x00000004ff007c0c */ /* 0x000fc8000bf05270 */
[----:B---3--:R-:W-:Y:S01]  /*0bc0*/  ISETP.LT.OR P0, PT, R20, 0x1, P0 ;  /* 0x000000011400780c */ /* 0x008fe20000701670 */
[----:B------:R-:W-:Y:S01]  /*0bd0*/  BSSY.RECONVERGENT B6, `(.L_x_2625) ;  /* 0x00000dc000067945 */ /* 0x000fe20003800200 */
[----:B----4-:R-:W-:Y:S02]  /*0be0*/  HFMA2 R29, R7, 1, 1, R29 ;  /* 0x3c003c00071d7831 */ /* 0x010fe4000000001d */
[----:B------:R-:W-:Y:S02]  /*0bf0*/  HADD2 R28, R6, R28 ;  /* 0x0000001c061c7230 */ /* 0x000fe40000000000 */
[----:B------:R-:W-:Y:S02]  /*0c00*/  HFMA2 R27, R27, 1, 1, R15 ;  /* 0x3c003c001b1b7831 */ /* 0x000fe4000000000f */
[----:B------:R-:W-:Y:S02]  /*0c10*/  HADD2 R26, R26, R14 ;  /* 0x0000000e1a1a7230 */ /* 0x000fe40000000000 */
[----:B------:R-:W-:-:S02]  /*0c20*/  @!P2 HFMA2 R27, R27, R13, -RZ ;  /* 0x0000000d1b1ba231 */ /* 0x000fc400001000ff */
[----:B------:R-:W-:Y:S01]  /*0c30*/  @!P2 HMUL2 R26, R26, R12 ;  /* 0x0000000c1a1aa232 */ /* 0x000fe20000000000 */
[----:B0-----:R-:W-:Y:S06]  /*0c40*/  @P0 BRA `(.L_x_2626) ;  /* 0x0000000000d40947 */ /* 0x001fec0003800000 */
[----:B------:R-:W-:-:S13]  /*0c50*/  ISETP.GE.AND P0, PT, R23, R20, PT ;  /* 0x000000141700720c */ /* 0x000fda0003f06270 */
[----:B------:R-:W-:Y:S05]  /*0c60*/  @P0 BRA `(.L_x_2627) ;  /* 0x0000000c00480947 */ /* 0x000fea0003800000 */
[----:B------:R-:W-:Y:S01]  /*0c70*/  I2FP.F32.U32 R3, R20 ;  /* 0x0000001400037245 */ /* 0x000fe20000201000 */
[----:B------:R-:W-:Y:S01]  /*0c80*/  VIADD R0, R23, 0x2 ;  /* 0x0000000217007836 */ /* 0x000fe20000000000 */
[----:B------:R-:W0:Y:S01]  /*0c90*/  LDCU UR4, c[0x0][0x40c] ;  /* 0x00008180ff0477ac */ /* 0x000e220008000800 */
        /* <DEDUP_REMOVED lines=48> */
.L_x_2626:
        /* <DEDUP_REMOVED lines=31> */
[----:B------:R-:W-:Y:S02]  /*1190*/  ISETP.GT.U32.OR P1, PT, R18, 0x1f, P0 ;  /* 0x0000001f1200780c */ /* 0x000fe40000724470 */
        /* <DEDUP_REMOVED lines=21> */
.L_x_2628:
        /* <DEDUP_REMOVED lines=8> */
[----:B-1----:R-:W-:Y:S01]  /*1370*/  LEA R3, R9, R0, 0x1 ;  /* 0x0000000009037211 */ /* 0x002fe200078e08ff */
[----:B------:R-:W-:-:S03]  /*1380*/  @!P6 IMAD R5, R4, 0x2, R0 ;  /* 0x000000020405e824 */ /* 0x000fc600078e0200 */
[----:B------:R-:W-:Y:S02]  /*1390*/  @!P6 LEA R4, R4, R3, 0x1 ;  /* 0x000000030404e211 */ /* 0x000fe400078e08ff */
        /* <DEDUP_REMOVED lines=15> */
[----:B------:R-:W-:Y:S01]  /*1490*/  IMAD R21, R22, 0x2, R15 ;  /* 0x0000000216157824 */ /* 0x000fe200078e020f */
[----:B------:R-:W-:Y:S01]  /*14a0*/  LDS R29, [R15] ;  /* 0x000000000f1d7984 */ /* 0x000fe20000000800 */
[----:B------:R-:W-:-:S03]  /*14b0*/  IMAD.SHL.U32 R4, R4, 0x2, RZ ;  /* 0x0000000204047824 */ /* 0x000fc600078e00ff */
[----:B------:R-:W0:Y:S02]  /*14c0*/  LDS R6, [R21] ;  /* 0x0000000015067984 */ /* 0x000e240000000800 */
[----:B------:R-:W-:Y:S02]  /*14d0*/  LOP3.LUT R7, R4, 0xfffffffc, RZ, 0xc0, !PT ;  /* 0xfffffffc04077812 */ /* 0x000fe400078ec0ff */
[----:B------:R-:W-:Y:S02]  /*14e0*/  LDS R27, [R33] ;  /* 0x00000000211b7984 */ /* 0x000fe40000000800 */
[----:B------:R-:W-:Y:S02]  /*14f0*/  ISETP.GE.AND P0, PT, R7, R9, PT ;  /* 0x000000090700720c */ /* 0x000fe40003f06270 */
[----:B------:R-:W1:Y:S01]  /*1500*/  LDS R8, [R14] ;  /* 0x000000000e087984 */ /* 0x000e620000000800 */
[C-C-:B0-----:R-:W-:Y:S02]  /*1510*/  PRMT R28, R29.reuse, 0x5410, R6.reuse ;  /* 0x000054101d1c7816 */ /* 0x141fe40000000006 */
[----:B------:R-:W-:-:S02]  /*1520*/  PRMT R29, R29, 0x7632, R6 ;  /* 0x000076321d1d7816 */ /* 0x000fc40000000006 */
[C-C-:B-1----:R-:W-:Y:S02]  /*1530*/  PRMT R26, R27.reuse, 0x5410, R8.reuse ;  /* 0x000054101b1a7816 */ /* 0x142fe40000000008 */
[----:B------:R-:W-:-:S04]  /*1540*/  PRMT R27, R27, 0x7632, R8 ;  /* 0x000076321b1b7816 */ /* 0x000fc80000000008 */
        /* <DEDUP_REMOVED lines=51> */
.L_x_2632:
[----:B------:R-:W-:Y:S05]  /*1880*/  BSYNC.RECONVERGENT B1 ;  /* 0x0000000000017941 */ /* 0x000fea0003800200 */
.L_x_2631:
        /* <DEDUP_REMOVED lines=8> */
.L_x_2630:
[----:B------:R-:W-:Y:S05]  /*1910*/  BSYNC.RECONVERGENT B0 ;  /* 0x0000000000007941 */ /* 0x000fea0003800200 */
.L_x_2629:
[----:B------:R-:W-:Y:S01]  /*1920*/  BAR.SYNC.DEFER_BLOCKING 0x0 ;  /* 0x0000000000007b1d */ /* 0x000fe20000010000 */
[----:B------:R-:W-:-:S04]  /*1930*/  @!P6 IMAD R22, R22, R31, R24 ;  /* 0x0000001f1616e224 */ /* 0x000fc800078e0218 */
[C---:B------:R-:W-:Y:S01]  /*1940*/  @!P6 IMAD R0, R22.reuse, 0x2, R0 ;  /* 0x000000021600e824 */ /* 0x040fe200078e0200 */
[----:B------:R-:W-:-:S04]  /*1950*/  @!P6 LEA R3, R22, R3, 0x1 ;  /* 0x000000031603e211 */ /* 0x000fc800078e08ff */
[----:B------:R0:W2:Y:S04]  /*1960*/  @!P6 LDS.64 R28, [R0] ;  /* 0x00000000001ce984 */ /* 0x0000a80000000a00 */
[----:B------:R0:W3:Y:S01]  /*1970*/  @!P6 LDS.64 R26, [R3] ;  /* 0x00000000031ae984 */ /* 0x0000e20000000a00 */
[----:B------:R-:W-:Y:S06]  /*1980*/  BAR.SYNC.DEFER_BLOCKING 0x0 ;  /* 0x0000000000007b1d */ /* 0x000fec0000010000 */
.L_x_2627:
[----:B------:R-:W-:Y:S05]  /*1990*/  BSYNC.RECONVERGENT B6 ;  /* 0x0000000000067941 */ /* 0x000fea0003800200 */
.L_x_2625:
        /* <DEDUP_REMOVED lines=12> */
[----:B0-----:R-:W-:-:S05]  /*1a60*/  LEA R3, R10, R3, 0x18 ;  /* 0x000000030a037211 */ /* 0x001fca00078ec0ff */
[----:B------:R-:W-:-:S05]  /*1a70*/  IMAD R3, R18, 0x8, R3 ;  /* 0x0000000812037824 */ /* 0x000fca00078e0203 */
[----:B------:R0:W-:Y:S01]  /*1a80*/  STS.64 [R3], R28 ;  /* 0x0000001c03007388 */ /* 0x0001e20000000a00 */
[----:B------:R-:W-:Y:S05]  /*1a90*/  @P0 BRA `(.L_x_2635) ;  /* 0x00000000002c0947 */ /* 0x000fea0003800000 */
[----:B------:R-:W2:Y:S01]  /*1aa0*/  LDCU UR4, c[0x0][0x3f4] ;  /* 0x00007e80ff0477ac */ /* 0x000ea20008000800 */
[----:B-1----:R-:W1:Y:S01]  /*1ab0*/  LDC.64 R4, c[0x0][0x3b8] ;  /* 0x0000ee00ff047b82 */ /* 0x002e620000000a00 */
[----:B------:R-:W-:Y:S02]  /*1ac0*/  LOP3.LUT R6, R23, 0x4, RZ, 0xc0, !PT ;  /* 0x0000000417067812 */ /* 0x000fe400078ec0ff */
[----:B0-----:R-:W-:Y:S02]  /*1ad0*/  SHF.R.U32.HI R3, RZ, 0x1, R18 ;  /* 0x00000001ff037819 */ /* 0x001fe40000011612 */
[----:B--2---:R-:W-:Y:S01]  /*1ae0*/  MOV R12, UR4 ;  /* 0x00000004000c7c02 */ /* 0x004fe20008000f00 */
[----:B------:R-:W-:-:S04]  /*1af0*/  IMAD R19, R19, UR4, RZ ;  /* 0x0000000413137c24 */ /* 0x000fc8000f8e02ff */
[----:B------:R-:W-:Y:S02]  /*1b00*/  IMAD R6, R19, 0x70, R6 ;  /* 0x0000007013067824 */ /* 0x000fe400078e0206 */
[----:B------:R-:W-:-:S04]  /*1b10*/  IMAD R3, R3, R12, UR38 ;  /* 0x0000002603037e24 */ /* 0x000fc8000f8e020c */
[----:B------:R-:W-:-:S04]  /*1b20*/  IMAD R3, R3, 0x8, R6 ;  /* 0x0000000803037824 */ /* 0x000fc800078e0206 */
[----:B-1----:R-:W-:-:S05]  /*1b30*/  IMAD.WIDE R4, R3, 0x2, R4 ;  /* 0x0000000203047825 */ /* 0x002fca00078e0204 */
[----:B------:R2:W-:Y:S02]  /*1b40*/  STG.E.64 desc[UR36][R4.64], R26 ;  /* 0x0000001a04007986 */ /* 0x0005e4000c101b24 */
.L_x_2635:
[----:B------:R-:W-:Y:S05]  /*1b50*/  BSYNC.RECONVERGENT B0 ;  /* 0x0000000000007941 */ /* 0x000fea0003800200 */
.L_x_2634:
        /* <DEDUP_REMOVED lines=12> */
.L_x_2743:
        /* <DEDUP_REMOVED lines=8> */
[----:B-----5:R-:W-:-:S07]  /*1ca0*/  @P0 IADD3 R3, PT, PT, -R2, UR40, RZ ;  /* 0x0000002802030c10 */ /* 0x020fce000fffe1ff */
[----:B------:R-:W2:Y:S01]  /*1cb0*/  @P0 LDC.64 R4, c[0x0][0x438] ;  /* 0x00010e00ff040b82 */ /* 0x000ea20000000a00 */
[----:B0-----:R-:W-:-:S04]  /*1cc0*/  @P0 IMAD R0, R50, R6, R3 ;  /* 0x0000000632000224 */ /* 0x001fc800078e0203 */
[----:B------:R-:W-:-:S04]  /*1cd0*/  @P0 IMAD R3, R0, R6, R3 ;  /* 0x0000000600030224 */ /* 0x000fc800078e0203 */
[----:B--2---:R-:W-:-:S06]  /*1ce0*/  @P0 IMAD.WIDE R4, R3, 0x2, R4 ;  /* 0x0000000203040825 */ /* 0x004fcc00078e0204 */
[----:B------:R-:W2:Y:S01]  /*1cf0*/  @P0 LDG.E.U16 R4, desc[UR36][R4.64] ;  /* 0x0000002404040981 */ /* 0x000ea2000c1e1500 */
[----:B------:R-:W-:Y:S01]  /*1d00*/  IMAD.U32 R6, RZ, RZ, UR39 ;  /* 0x00000027ff067e24 */ /* 0x000fe2000f8e00ff */
[----:B------:R-:W-:Y:S01]  /*1d10*/  IADD3 R9, PT, PT, R9, 0x120, RZ ;  /* 0x0000012009097810 */ /* 0x000fe20007ffe0ff */
[----:B-1----:R-:W-:-:S03]  /*1d20*/  FMUL.FTZ R0, R14, UR4 ;  /* 0x000000040e007c20 */ /* 0x002fc60008410000 */
[----:B------:R-:W-:Y:S02]  /*1d30*/  LEA R7, R10, R9, 0x18 ;  /* 0x000000090a077211 */ /* 0x000fe400078ec0ff */
[----:B------:R-:W-:-:S04]  /*1d40*/  IADD3 R6, PT, PT, -R6, UR40, RZ ;  /* 0x0000002806067c10 */ /* 0x000fc8000fffe1ff */
[----:B------:R-:W-:Y:S01]  /*1d50*/  LEA R7, R6, R7, 0x2 ;  /* 0x0000000706077211 */ /* 0x000fe200078e10ff */
[----:B--2---:R-:W-:-:S05]  /*1d60*/  @P0 HADD2.F32 R3, -RZ, R4.H0_H0 ;  /* 0x20000004ff030230 */ /* 0x004fca0000004100 */
[----:B------:R-:W-:-:S05]  /*1d70*/  @P0 FADD.FTZ R0, R0, R3 ;  /* 0x0000000300000221 */ /* 0x000fca0000010000 */
[----:B------:R4:W-:Y:S02]  /*1d80*/  STS [R7], R0 ;  /* 0x0000000007007388 */ /* 0x0009e40000000800 */
.L_x_2633:
[----:B------:R-:W-:Y:S05]  /*1d90*/  WARPSYNC.ALL ;  /* 0x0000000000007948 */ /* 0x000fea0003800000 */
[----:B------:R-:W-:Y:S01]  /*1da0*/  UIADD3 UR8, UPT, UPT, -UR39, UR40, URZ ;  /* 0x0000002827087290 */ /* 0x000fe2000fffe1ff */
[----:B-1----:R-:W-:Y:S01]  /*1db0*/  SHF.R.U32.HI R4, RZ, 0x1, R18 ;  /* 0x00000001ff047819 */ /* 0x002fe20000011612 */
[----:B------:R-:W1:Y:S01]  /*1dc0*/  LDCU UR5, c[0x0][0x3f0] ;  /* 0x00007e00ff0577ac */ /* 0x000e620008000800 */
[----:B------:R-:W-:Y:S01]  /*1dd0*/  BSSY B0, `(.L_x_2637) ;  /* 0x000026d000007945 */ /* 0x000fe20003800000 */
[----:B------:R-:W-:Y:S01]  /*1de0*/  UIADD3 UR4, UPT, UPT, UR8, 0xf, URZ ;  /* 0x0000000f08047890 */ /* 0x000fe2000fffe0ff */
[----:B------:R-:W0:Y:S05]  /*1df0*/  LDCU UR9, c[0x0][0x3f8] ;  /* 0x00007f00ff0977ac */ /* 0x000e2a0008000800 */
[----:B------:R-:W-:Y:S01]  /*1e00*/  IMAD.U32 R3, RZ, RZ, UR4 ;  /* 0x00000004ff037e24 */ /* 0x000fe2000f8e00ff */
[----:B------:R-:W0:Y:S04]  /*1e10*/  LDCU UR20, c[0x0][0x410] ;  /* 0x00008200ff1477ac */ /* 0x000e280008000800 */
[----:B------:R-:W-:Y:S01]  /*1e20*/  SHF.R.S32.HI R3, RZ, 0x1f, R3 ;  /* 0x0000001fff037819 */ /* 0x000fe20000011403 */
[----:B------:R-:W0:Y:S01]  /*1e30*/  LDCU.64 UR10, c[0x0][0x3c8] ;  /* 0x00007900ff0a77ac */ /* 0x000e220008000a00 */
[----:B-1----:R-:W-:-:S02]  /*1e40*/  IMAD R25, R25, UR5, R50 ;  /* 0x0000000519197c24 */ /* 0x002fc4000f8e0232 */
[----:B------:R-:W-:Y:S01]  /*1e50*/  LEA.HI R3, R3, UR4, RZ, 0x4 ;  /* 0x0000000403037c11 */ /* 0x000fe2000f8f20ff */
[----:B------:R-:W1:Y:S01]  /*1e60*/  LDCU.64 UR12, c[0x0][0x3b8] ;  /* 0x00007700ff0c77ac */ /* 0x000e620008000a00 */
[----:B------:R-:W-:Y:S02]  /*1e70*/  IMAD R82, R25, 0x70, RZ ;  /* 0x0000007019527824 */ /* 0x000fe400078e02ff */
[----:B------:R-:W-:Y:S01]  /*1e80*/  LOP3.LUT R5, R3, 0xfffffff0, RZ, 0xc0, !PT ;  /* 0xfffffff003057812 */ /* 0x000fe200078ec0ff */
[----:B------:R-:W0:Y:S01]  /*1e90*/  LDCU.64 UR14, c[0x0][0x438] ;  /* 0x00008700ff0e77ac */ /* 0x000e220008000a00 */
[----:B------:R-:W-:Y:S02]  /*1ea0*/  BAR.SYNC.DEFER_BLOCKING 0x0 ;  /* 0x0000000000007b1d */ /* 0x000fe40000010000 */
[----:B------:R-:W-:-:S04]  /*1eb0*/  ISETP.GE.AND P0, PT, R4, R5, PT ;  /* 0x000000050400720c */ /* 0x000fc80003f06270 */
[----:B------:R-:W0:Y:S09]  /*1ec0*/  LDCU.64 UR16, c[0x0][0x448] ;  /* 0x00008900ff1077ac */ /* 0x000e320008000a00 */
[----:B-1----:R-:W-:Y:S05]  /*1ed0*/  @P0 BRA `(.L_x_2638) ;  /* 0x0000002400700947 */ /* 0x002fea0003800000 */
[----:B------:R-:W1:Y:S01]  /*1ee0*/  LDC R3, c[0x0][0x3f4] ;  /* 0x0000fd00ff037b82 */ /* 0x000e620000000800 */
[----:B------:R-:W2:Y:S01]  /*1ef0*/  LDCU UR7, c[0x0][0x440] ;  /* 0x00008800ff0777ac */ /* 0x000ea20008000800 */
[----:B------:R-:W-:Y:S02]  /*1f00*/  SHF.L.U32 R18, R18, 0x3, RZ ;  /* 0x0000000312127819 */ /* 0x000fe400000006ff */
[----:B------:R-:W-:Y:S01]  /*1f10*/  IADD3 R10, PT, PT, R4, UR39, RZ ;  /* 0x00000027040a7c10 */ /* 0x000fe2000fffe0ff */
[----:B------:R-:W3:Y:S01]  /*1f20*/  LDCU.64 UR18, c[0x0][0x420] ;  /* 0x00008400ff1277ac */ /* 0x000ee20008000a00 */
[----:B------:R-:W-:Y:S02]  /*1f30*/  IADD3 R5, PT, PT, R5, UR39, RZ ;  /* 0x0000002705057c10 */ /* 0x000fe4000fffe0ff */
[----:B------:R-:W4:Y:S01]  /*1f40*/  S2UR UR6, SR_CgaCtaId ;  /* 0x00000000000679c3 */ /* 0x000f220000008800 */
[----:B------:R-:W-:Y:S02]  /*1f50*/  UMOV UR4, 0x400 ;  /* 0x0000040000047882 */ /* 0x000fe40000000000 */
[----:B------:R-:W-:-:S02]  /*1f60*/  UIADD3 UR5, UPT, UPT, UR4, 0x20, URZ ;  /* 0x0000002004057890 */ /* 0x000fc4000fffe0ff */
[----:B------:R-:W-:Y:S01]  /*1f70*/  UIADD3 UR4, UPT, UPT, UR4, 0x120, URZ ;  /* 0x0000012004047890 */ /* 0x000fe2000fffe0ff */
[----:B--2---:R-:W-:Y:S02]  /*1f80*/  MOV R11, UR7 ;  /* 0x00000007000b7c02 */ /* 0x004fe40008000f00 */
[----:B---3--:R-:W-:-:S03]  /*1f90*/  ISETP.NE.U32.AND P0, PT, RZ, UR18, PT ;  /* 0x00000012ff007c0c */ /* 0x008fc6000bf05070 */
[----:B------:R-:W-:Y:S01]  /*1fa0*/  IMAD R11, R50, R11, UR40 ;  /* 0x00000028320b7e24 */ /* 0x000fe2000f8e020b */
[----:B-1----:R-:W-:Y:S02]  /*1fb0*/  IABS R9, R3 ;  /* 0x0000000300097213 */ /* 0x002fe40000000000 */
[----:B------:R-:W-:Y:S02]  /*1fc0*/  LOP3.LUT R3, R18, 0x8, RZ, 0xc0, !PT ;  /* 0x0000000812037812 */ /* 0x000fe400078ec0ff */
[----:B0-----:R-:W0:Y:S01]  /*1fd0*/  I2F.RP R6, R9 ;  /* 0x0000000900067306 */ /* 0x001e220000209400 */
[----:B------:R-:W-:Y:S01]  /*1fe0*/  IADD3 R8, P1, P2, R51, UR18, R10 ;  /* 0x0000001233087c10 */ /* 0x000fe2000fa3e00a */
[----:B----4-:R-:W-:Y:S01]  /*1ff0*/  ULEA UR5, UR6, UR5, 0x18 ;  /* 0x0000000506057291 */ /* 0x010fe2000f8ec0ff */
[----:B------:R-:W-:Y:S01]  /*2000*/  ISETP.NE.AND.EX P0, PT, RZ, UR19, PT, P0 ;  /* 0x00000013ff007c0c */ /* 0x000fe2000bf05300 */
[----:B------:R-:W-:-:S06]  /*2010*/  ULEA UR4, UR6, UR4, 0x18 ;  /* 0x0000000406047291 */ /* 0x000fcc000f8ec0ff */
[----:B------:R-:W-:Y:S01]  /*2020*/  LEA R4, R4, UR4, 0x2 ;  /* 0x0000000404047c11 */ /* 0x000fe2000f8e10ff */
[----:B------:R-:W1:Y:S01]  /*2030*/  LDS.64 R18, [R3+UR5] ;  /* 0x0000000503127984 */ /* 0x000e620008000a00 */
[----:B0-----:R-:W0:Y:S03]  /*2040*/  MUFU.RCP R6, R6 ;  /* 0x0000000600067308 */ /* 0x001e260000001000 */
[----:B------:R-:W2:Y:S04]  /*2050*/  LDS.64 R20, [R3+UR5+0x10] ;  /* 0x0000100503147984 */ /* 0x000ea80008000a00 */
[----:B------:R-:W3:Y:S04]  /*2060*/  LDS.64 R22, [R3+UR5+0x20] ;  /* 0x0000200503167984 */ /* 0x000ee80008000a00 */
[----:B------:R-:W4:Y:S04]  /*2070*/  LDS.64 R24, [R3+UR5+0x30] ;  /* 0x0000300503187984 */ /* 0x000f280008000a00 */
[----:B------:R-:W1:Y:S04]  /*2080*/  LDS.64 R26, [R3+UR5+0x40] ;  /* 0x00004005031a7984 */ /* 0x000e680008000a00 */
[----:B------:R-:W1:Y:S01]  /*2090*/  LDS.64 R28, [R3+UR5+0x50] ;  /* 0x00005005031c7984 */ /* 0x000e620008000a00 */
[----:B0-----:R-:W-:-:S03]  /*20a0*/  VIADD R6, R6, 0xffffffe ;  /* 0x0ffffffe06067836 */ /* 0x001fc60000000000 */
[----:B------:R-:W0:Y:S01]  /*20b0*/  LDS.64 R30, [R3+UR5+0x60] ;  /* 0x00006005031e7984 */ /* 0x000e220008000a00 */
[----:B------:R2:W2:Y:S03]  /*20c0*/  F2I.FTZ.U32.TRUNC.NTZ R7, R6 ;  /* 0x0000000600077305 */ /* 0x0004a6000021f000 */
[----:B------:R-:W0:Y:S04]  /*20d0*/  LDS.64 R32, [R3+UR5+0x70] ;  /* 0x0000700503207984 */ /* 0x000e280008000a00 */
[----:B------:R-:W0:Y:S01]  /*20e0*/  LDS.64 R34, [R3+UR5+0x80] ;  /* 0x0000800503227984 */ /* 0x000e220008000a00 */
[----:B--2---:R-:W-:-:S03]  /*20f0*/  IMAD.MOV.U32 R6, RZ, RZ, RZ ;  /* 0x000000ffff067224 */ /* 0x004fc600078e00ff */
[----:B------:R-:W2:Y:S01]  /*2100*/  LDS.64 R36, [R3+UR5+0x90] ;  /* 0x0000900503247984 */ /* 0x000ea20008000a00 */
[----:B------:R-:W-:-:S03]  /*2110*/  IMAD.MOV R12, RZ, RZ, -R7 ;  /* 0x000000ffff0c7224 */ /* 0x000fc600078e0a07 */
[----:B------:R-:W0:Y:S04]  /*2120*/  LDS.64 R38, [R3+UR5+0xa0] ;  /* 0x0000a00503267984 */ /* 0x000e280008000a00 */
[----:B------:R-:W0:Y:S04]  /*2130*/  LDS.64 R40, [R3+UR5+0xb0] ;  /* 0x0000b00503287984 */ /* 0x000e280008000a00 */
[----:B------:R-:W0:Y:S04]  /*2140*/  LDS.64 R42, [R3+UR5+0xc0] ;  /* 0x0000c005032a7984 */ /* 0x000e280008000a00 */
[----:B------:R-:W0:Y:S04]  /*2150*/  LDS.64 R44, [R3+UR5+0xd0] ;  /* 0x0000d005032c7984 */ /* 0x000e280008000a00 */
[----:B------:R-:W0:Y:S04]  /*2160*/  LDS.64 R46, [R3+UR5+0xe0] ;  /* 0x0000e005032e7984 */ /* 0x000e280008000a00 */
[----:B------:R3:W0:Y:S02]  /*2170*/  LDS.64 R48, [R3+UR5+0xf0] ;  /* 0x0000f00503307984 */ /* 0x0006240008000a00 */
[----:B---3--:R-:W-:-:S04]  /*2180*/  IMAD R3, R12, R9, RZ ;  /* 0x000000090c037224 */ /* 0x008fc800078e02ff */
[----:B------:R-:W-:Y:S01]  /*2190*/  IMAD.HI.U32 R6, R7, R3, R6 ;  /* 0x0000000307067227 */ /* 0x000fe200078e0006 */
[----:B------:R-:W-:-:S03]  /*21a0*/  IADD3.X R7, PT, PT, R52, UR19, RZ, P1, P2 ;  /* 0x0000001334077c10 */ /* 0x000fc60008fe44ff */
[----:B-12-4-:R-:W-:-:S07]  /*21b0*/  IMAD R3, R11, UR7, R10 ;  /* 0x000000070b037c24 */ /* 0x016fce000f8e020a */
.L_x_2674:
[----:B------:R-:W1:Y:S01]  /*21c0*/  LDC R15, c[0x0][0x3f4] ;  /* 0x0000fd00ff0f7b82 */ /* 0x000e620000000800 */
[----:B------:R-:W-:Y:S01]  /*21d0*/  IABS R83, R10 ;  /* 0x0000000a00537213 */ /* 0x000fe20000000000 */
[----:B------:R-:W-:Y:S01]  /*21e0*/  @P0 IMAD.MOV.U32 R12, RZ, RZ, R8 ;  /* 0x000000ffff0c0224 */ /* 0x000fe200078e0008 */
[----:B0-----:R-:W-:-:S03]  /*21f0*/  @P0 MOV R13, R7 ;  /* 0x00000007000d0202 */ /* 0x001fc60000000f00 */
[----:B------:R-:W-:Y:S01]  /*2200*/  IMAD.HI.U32 R14, R6, R83, RZ ;  /* 0x00000053060e7227 */ /* 0x000fe200078e00ff */
[----:B------:R-:W-:Y:S01]  /*2210*/  ISETP.GE.AND P2, PT, R10, RZ, PT ;  /* 0x000000ff0a00720c */ /* 0x000fe20003f46270 */
[----:B-----5:R2:W5:Y:S01]  /*2220*/  @P0 LDG.E.U8 R11, desc[UR36][R12.64] ;  /* 0x000000240c0b0981 */ /* 0x020562000c1e1100 */
[----:B------:R-:W-:Y:S01]  /*2230*/  BSSY.RECONVERGENT B1, `(.L_x_2639) ;  /* 0x0000034000017945 */ /* 0x000fe20003800200 */
[----:B------:R-:W-:Y:S01]  /*2240*/  IMAD.MOV R14, RZ, RZ, -R14 ;  /* 0x000000ffff0e7224 */ /* 0x000fe200078e0a0e */
[----:B-1----:R-:W-:Y:S02]  /*2250*/  IABS R85, R15 ;  /* 0x0000000f00557213 */ /* 0x002fe40000000000 */
[----:B------:R-:W-:-:S03]  /*2260*/  ISETP.NE.AND P3, PT, R15, RZ, PT ;  /* 0x000000ff0f00720c */ /* 0x000fc60003f65270 */
[----:B------:R-:W-:Y:S02]  /*2270*/  IMAD R14, R85, R14, R83 ;  /* 0x0000000e550e7224 */ /* 0x000fe400078e0253 */
[----:B------:R-:W-:-:S03]  /*2280*/  IMAD R83, R15, 0x70, RZ ;  /* 0x000000700f537824 */ /* 0x000fc600078e02ff */
[----:B------:R-:W-:-:S13]  /*2290*/  ISETP.GT.U32.AND P1, PT, R9, R14, PT ;  /* 0x0000000e0900720c */ /* 0x000fda0003f24070 */
[----:B------:R-:W-:-:S04]  /*22a0*/  @!P1 IADD3 R14, PT, PT, R14, -R85, RZ ;  /* 0x800000550e0e9210 */ /* 0x000fc80007ffe0ff */
[----:B------:R-:W-:-:S13]  /*22b0*/  ISETP.GT.U32.AND P1, PT, R9, R14, PT ;  /* 0x0000000e0900720c */ /* 0x000fda0003f24070 */
[----:B------:R-:W-:Y:S01]  /*22c0*/  @!P1 IMAD.IADD R14, R14, 0x1, -R85 ;  /* 0x000000010e0e9824 */ /* 0x000fe200078e0a55 */
[----:B------:R-:W-:-:S04]  /*22d0*/  ISETP.GE.AND P1, PT, R10, UR40, PT ;  /* 0x000000280a007c0c */ /* 0x000fc8000bf26270 */
[----:B------:R-:W-:Y:S02]  /*22e0*/  @!P2 IADD3 R14, PT, PT, -R14, RZ, RZ ;  /* 0x000000ff0e0ea210 */ /* 0x000fe40007ffe1ff */
[----:B------:R-:W-:Y:S02]  /*22f0*/  @!P3 LOP3.LUT R14, RZ, R15, RZ, 0x33, !PT ;  /* 0x0000000fff0eb212 */ /* 0x000fe400078e33ff */
[----:B------:R-:W-:Y:S02]  /*2300*/  ISETP.GE.AND P2, PT, R10, UR40, PT ;  /* 0x000000280a007c0c */ /* 0x000fe4000bf46270 */
[C---:B--2---:R-:W-:Y:S01]  /*2310*/  SHF.L.U32 R12, R14.reuse, 0x3, RZ ;  /* 0x000000030e0c7819 */ /* 0x044fe200000006ff */
[----:B------:R-:W-:Y:S01]  /*2320*/  IMAD.IADD R84, R14, 0x1, R15 ;  /* 0x000000010e547824 */ /* 0x000fe200078e020f */
[----:B------:R-:W-:Y:S02]  /*2330*/  SEL R55, R55, RZ, P2 ;  /* 0x000000ff37377207 */ /* 0x000fe40001000000 */
[----:B------:R-:W-:Y:S01]  /*2340*/  ISETP.GE.OR P5, PT, R12, R83, P1 ;  /* 0x000000530c00720c */ /* 0x000fe20000fa6670 */
[----:B------:R-:W-:Y:S01]  /*2350*/  IMAD.SHL.U32 R86, R84, 0x8, RZ ;  /* 0x0000000854567824 */ /* 0x000fe200078e00ff */
[----:B------:R-:W-:-:S02]  /*2360*/  LEA R88, R15, R84, 0x1 ;  /* 0x000000540f587211 */ /* 0x000fc400078e08ff */
[----:B------:R-:W-:Y:S02]  /*2370*/  SEL R51, R51, RZ, P2 ;  /* 0x000000ff33337207 */ /* 0x000fe40001000000 */
[----:B------:R-:W-:Y:S01]  /*2380*/  ISETP.GE.OR P3, PT, R86, R83, P1 ;  /* 0x000000535600720c */ /* 0x000fe20000f66670 */
[----:B------:R-:W-:Y:S01]  /*2390*/  IMAD.SHL.U32 R88, R88, 0x8, RZ ;  /* 0x0000000858587824 */ /* 0x000fe200078e00ff */
[----:B------:R-:W-:Y:S02]  /*23a0*/  LEA R86, R15, R14, 0x1 ;  /* 0x0000000e0f567211 */ /* 0x000fe400078e08ff */
[----:B------:R-:W-:Y:S02]  /*23b0*/  SEL R50, R50, RZ, P2 ;  /* 0x000000ff32327207 */ /* 0x000fe40001000000 */
[----:B------:R-:W-:Y:S01]  /*23c0*/  SEL R53, R53, RZ, P2 ;  /* 0x000000ff35357207 */ /* 0x000fe20001000000 */
[----:B------:R-:W-:Y:S01]  /*23d0*/  IMAD.SHL.U32 R86, R86, 0x8, RZ ;  /* 0x0000000856567824 */ /* 0x000fe200078e00ff */
[----:B------:R-:W-:-:S02]  /*23e0*/  SEL R52, R52, RZ, P2 ;  /* 0x000000ff34347207 */ /* 0x000fc40001000000 */
[----:B------:R-:W-:Y:S02]  /*23f0*/  SEL R54, R54, RZ, P2 ;  /* 0x000000ff36367207 */ /* 0x000fe40001000000 */
[----:B------:R-:W-:Y:S01]  /*2400*/  ISETP.GE.OR P4, PT, R86, R83, P1 ;  /* 0x000000535600720c */ /* 0x000fe20000f86670 */
[----:B------:R-:W-:-:S12]  /*2410*/  @P5 BRA `(.L_x_2640) ;  /* 0x0000000000545947 */ /* 0x000fd80003800000 */
[----:B------:R-:W1:Y:S02]  /*2420*/  S2UR UR4, SR_CTAID.Y ;  /* 0x00000000000479c3 */ /* 0x000e640000002600 */
[----:B-1----:R-:W-:-:S05]  /*2430*/  IMAD R55, R15, UR4, RZ ;  /* 0x000000040f377c24 */ /* 0x002fca000f8e02ff */
[----:B------:R-:W-:-:S04]  /*2440*/  IADD3 R13, P5, PT, R55, R14, RZ ;  /* 0x0000000e370d7210 */ /* 0x000fc80007fbe0ff */
[----:B------:R-:W-:Y:S02]  /*2450*/  LEA.HI.X.SX32 R54, R55, RZ, 0x1, P5 ;  /* 0x000000ff37367211 */ /* 0x000fe400028f0eff */
[----:B------:R-:W-:-:S04]  /*2460*/  LEA R12, P5, R13, UR10, 0x2 ;  /* 0x0000000a0d0c7c11 */ /* 0x000fc8000f8a10ff */
[----:B------:R-:W-:-:S05]  /*2470*/  LEA.HI.X R13, R13, UR11, R54, 0x2, P5 ;  /* 0x0000000b0d0d7c11 */ /* 0x000fca000a8f1436 */
[----:B------:R-:W2:Y:S01]  /*2480*/  LDG.E R12, desc[UR36][R12.64] ;  /* 0x000000240c0c7981 */ /* 0x000ea2000c1e1900 */
[----:B------:R-:W-:Y:S01]  /*2490*/  IMAD R55, R15, UR9, RZ ;  /* 0x000000090f377c24 */ /* 0x000fe2000f8e02ff */
[----:B------:R-:W1:Y:S02]  /*24a0*/  S2R R54, SR_TID.X ;  /* 0x0000000000367919 */ /* 0x000e640000002100 */
[----:B-1----:R-:W-:-:S04]  /*24b0*/  SHF.L.U32 R54, R54, 0x2, RZ ;  /* 0x0000000236367819 */ /* 0x002fc800000006ff */
[----:B------:R-:W-:Y:S01]  /*24c0*/  LOP3.LUT R85, R54, 0x4, RZ, 0xc0, !PT ;  /* 0x0000000436557812 */ /* 0x000fe200078ec0ff */
[----:B--2---:R-:W-:-:S04]  /*24d0*/  IMAD R55, R12, R55, RZ ;  /* 0x000000370c377224 */ /* 0x004fc800078e02ff */
[----:B------:R-:W-:Y:S02]  /*24e0*/  IMAD R54, R55, 0xe, R14 ;  /* 0x0000000e37367824 */ /* 0x000fe400078e020e */
[----:B------:R-:W-:-:S03]  /*24f0*/  IMAD R55, R82, R15, R85 ;  /* 0x0000000f52377224 */ /* 0x000fc600078e0255 */
[----:B------:R-:W-:Y:S02]  /*2500*/  SHF.L.U32 R54, R54, 0x3, RZ ;  /* 0x0000000336367819 */ /* 0x000fe400000006ff */
[----:B------:R-:W-:Y:S02]  /*2510*/  SHF.R.S32.HI R85, RZ, 0x1f, R55 ;  /* 0x0000001fff557819 */ /* 0x000fe40000011437 */
[----:B------:R-:W-:-:S04]  /*2520*/  IADD3 R55, P5, PT, R54, R55, RZ ;  /* 0x0000003736377210 */ /* 0x000fc80007fbe0ff */
[----:B------:R-:W-:Y:S02]  /*2530*/  LEA.HI.X.SX32 R12, R54, R85, 0x1, P5 ;  /* 0x00000055360c7211 */ /* 0x000fe400028f0eff */
[----:B------:R-:W-:-:S04]  /*2540*/  LEA R54, P5, R55, UR12, 0x1 ;  /* 0x0000000c37367c11 */ /* 0x000fc8000f8a08ff */
[----:B------:R-:W-:-:S06]  /*2550*/  LEA.HI.X R55, R55, UR13, R12, 0x1, P5 ;  /* 0x0000000d37377c11 */ /* 0x000fcc000a8f0c0c */
[----:B------:R-:W5:Y:S03]  /*2560*/  LDG.E.64 R54, desc[UR36][R54.64] ;  /* 0x0000002436367981 */ /* 0x000f66000c1e1b00 */
.L_x_2640:
[----:B------:R-:W-:Y:S05]  /*2570*/  BSYNC.RECONVERGENT B1 ;  /* 0x0000000000017941 */ /* 0x000fea0003800200 */
.L_x_2639:
[----:B------:R-:W-:Y:S04]  /*2580*/  BSSY.RECONVERGENT B1, `(.L_x_2641) ;  /* 0x0000017000017945 */ /* 0x000fe80003800200 */
        /* <DEDUP_REMOVED lines=10> */
[----:B-1----:R-:W-:-:S05]  /*2630*/  IMAD.SHL.U32 R50, R50, 0x4, RZ ;  /* 0x0000000432327824 */ /* 0x002fca00078e00ff */
[----:B------:R-:W-:-:S05]  /*2640*/  LOP3.LUT R85, R50, 0x4, RZ, 0xc0, !PT ;  /* 0x0000000432557812 */ /* 0x000fca00078ec0ff */
[----:B------:R-:W-:Y:S02]  /*2650*/  IMAD R87, R82, R15, R85 ;  /* 0x0000000f52577224 */ /* 0x000fe400078e0255 */
        /* <DEDUP_REMOVED lines=8> */
[----:B------:R-:W5:Y:S03]  /*26e0*/  LDG.E.64 R50, desc[UR36][R50.64] ;  /* 0x0000002432327981 */ /* 0x000f66000c1e1b00 */
.L_x_2642:
[----:B------:R-:W-:Y:S05]  /*26f0*/  BSYNC.RECONVERGENT B1 ;  /* 0x0000000000017941 */ /* 0x000fea0003800200 */
.L_x_2641:
        /* <DEDUP_REMOVED lines=16> */
[----:B------:R-:W-:Y:S02]  /*2800*/  SHF.R.S32.HI R52, RZ, 0x1f, R86 ;  /* 0x0000001fff347819 */ /* 0x000fe40000011456 */
[----:B------:R-:W-:-:S04]  /*2810*/  IADD3 R86, P3, PT, R53, R86, RZ ;  /* 0x0000005635567210 */ /* 0x000fc80007f7e0ff */
[----:B------:R-:W-:Y:S02]  /*2820*/  LEA.HI.X.SX32 R53, R53, R52, 0x1, P3 ;  /* 0x0000003435357211 */ /* 0x000fe400018f0eff */
[----:B------:R-:W-:-:S04]  /*2830*/  LEA R52, P3, R86, UR12, 0x1 ;  /* 0x0000000c56347c11 */ /* 0x000fc8000f8608ff */
[----:B------:R-:W-:-:S06]  /*2840*/  LEA.HI.X R53, R86, UR13, R53, 0x1, P3 ;  /* 0x0000000d56357c11 */ /* 0x000fcc00098f0c35 */
[----:B------:R-:W5:Y:S03]  /*2850*/  LDG.E.64 R52, desc[UR36][R52.64] ;  /* 0x0000002434347981 */ /* 0x000f66000c1e1b00 */
.L_x_2644:
[----:B------:R-:W-:Y:S05]  /*2860*/  BSYNC.RECONVERGENT B1 ;  /* 0x0000000000017941 */ /* 0x000fea0003800200 */
.L_x_2643:
[----:B------:R-:W-:Y:S01]  /*2870*/  ISETP.GE.OR P3, PT, R88, R83, P1 ;  /* 0x000000535800720c */ /* 0x000fe20000f66670 */
[----:B------:R-:W-:Y:S01]  /*2880*/  IMAD R86, R15, 0x4, R14 ;  /* 0x000000040f567824 */ /* 0x000fe200078e020e */
[----:B------:R-:W-:Y:S01]  /*2890*/  BSSY.RECONVERGENT B1, `(.L_x_2645) ;  /* 0x0000019000017945 */ /* 0x000fe20003800200 */
[----:B------:R-:W-:Y:S02]  /*28a0*/  SEL R57, R57, RZ, P2 ;  /* 0x000000ff39397207 */ /* 0x000fe40001000000 */
[----:B------:R-:W-:Y:S02]  /*28b0*/  SEL R56, R56, RZ, P2 ;  /* 0x000000ff38387207 */ /* 0x000fe40001000000 */
[----:B------:R-:W-:-:S06]  /*28c0*/  SHF.L.U32 R86, R86, 0x3, RZ ;  /* 0x0000000356567819 */ /* 0x000fcc00000006ff */
        /* <DEDUP_REMOVED lines=21> */
.L_x_2646:
[----:B------:R-:W-:Y:S05]  /*2a20*/  BSYNC.RECONVERGENT B1 ;  /* 0x0000000000017941 */ /* 0x000fea0003800200 */
.L_x_2645:
[----:B------:R-:W-:Y:S01]  /*2a30*/  ISETP.GE.OR P3, PT, R86, R83, P1 ;  /* 0x000000535600720c */ /* 0x000fe20000f66670 */
[----:B------:R-:W-:Y:S01]  /*2a40*/  BSSY.RECONVERGENT B1, `(.L_x_2647) ;  /* 0x0000019000017945 */ /* 0x000fe20003800200 */
[----:B------:R-:W-:Y:S01]  /*2a50*/  SEL R59, R59, RZ, P2 ;  /* 0x000000ff3b3b7207 */ /* 0x000fe20001000000 */
[----:B------:R-:W-:Y:S01]  /*2a60*/  IMAD R84, R15, 0x4, R84 ;  /* 0x000000040f547824 */ /* 0x000fe200078e0254 */
[----:B------:R-:W-:-:S09]  /*2a70*/  SEL R58, R58, RZ, P2 ;  /* 0x000000ff3a3a7207 */ /* 0x000fd20001000000 */
        /* <DEDUP_REMOVED lines=21> */
.L_x_2648:
[----:B------:R-:W-:Y:S05]  /*2bd0*/  BSYNC.RECONVERGENT B1 ;  /* 0x0000000000017941 */ /* 0x000fea0003800200 */
.L_x_2647:
[C---:B------:R-:W-:Y:S01]  /*2be0*/  SHF.L.U32 R12, R84.reuse, 0x3, RZ ;  /* 0x00000003540c7819 */ /* 0x040fe200000006ff */
[----:B------:R-:W-:Y:S01]  /*2bf0*/  IMAD.IADD R86, R84, 0x1, R15 ;  /* 0x0000000154567824 */ /* 0x000fe200078e020f */
[----:B------:R-:W-:Y:S01]  /*2c00*/  LEA R85, R15, R84, 0x1 ;  /* 0x000000540f557211 */ /* 0x000fe200078e08ff */
[----:B------:R-:W-:Y:S01]  /*2c10*/  BSSY.RECONVERGENT B1, `(.L_x_2649) ;  /* 0x0000020000017945 */ /* 0x000fe20003800200 */
[-C--:B------:R-:W-:Y:S02]  /*2c20*/  ISETP.GE.OR P5, PT, R12, R83.reuse, P1 ;  /* 0x000000530c00720c */ /* 0x080fe40000fa6670 */
[----:B------:R-:W-:Y:S02]  /*2c30*/  SHF.L.U32 R12, R86, 0x3, RZ ;  /* 0x00000003560c7819 */ /* 0x000fe400000006ff */
[----:B------:R-:W-:Y:S02]  /*2c40*/  SEL R63, R63, RZ, P2 ;  /* 0x000000ff3f3f7207 */ /* 0x000fe40001000000 */
[----:B------:R-:W-:Y:S01]  /*2c50*/  ISETP.GE.OR P3, PT, R12, R83, P1 ;  /* 0x000000530c00720c */ /* 0x000fe20000f66670 */
[----:B------:R-:W-:Y:S01]  /*2c60*/  IMAD.SHL.U32 R12, R85, 0x8, RZ ;  /* 0x00000008550c7824 */ /* 0x000fe200078e00ff */
[----:B------:R-:W-:-:S02]  /*2c70*/  SEL R61, R61, RZ, P2 ;  /* 0x000000ff3d3d7207 */ /* 0x000fc40001000000 */
[----:B------:R-:W-:Y:S02]  /*2c80*/  SEL R60, R60, RZ, P2 ;  /* 0x000000ff3c3c7207 */ /* 0x000fe40001000000 */
[----:B------:R-:W-:Y:S02]  /*2c90*/  ISETP.GE.OR P4, PT, R12, R83, P1 ;  /* 0x000000530c00720c */ /* 0x000fe40000f86670 */
[----:B------:R-:W-:Y:S01]  /*2ca0*/  SEL R62, R62, RZ, P2 ;  /* 0x000000ff3e3e7207 */ /* 0x000fe20001000000 */
[----:B------:R-:W-:Y:S10]  /*2cb0*/  @P5 BRA `(.L_x_2650) ;  /* 0x0000000000545947 */ /* 0x000ff40003800000 */
        /* <DEDUP_REMOVED lines=21> */
.L_x_2650:
[----:B------:R-:W-:Y:S05]  /*2e10*/  BSYNC.RECONVERGENT B1 ;  /* 0x0000000000017941 */ /* 0x000fea0003800200 */
.L_x_2649:
        /* <DEDUP_REMOVED lines=23> */
.L_x_2652:
[----:B------:R-:W-:Y:S05]  /*2f90*/  BSYNC.RECONVERGENT B1 ;  /* 0x0000000000017941 */ /* 0x000fea0003800200 */
.L_x_2651:
[----:B------:R-:W-:Y:S01]  /*2fa0*/  LEA R88, R15, R14, 0x3 ;  /* 0x0000000e0f587211 */ /* 0x000fe200078e18ff */
[----:B------:R-:W-:Y:S01]  /*2fb0*/  BSSY.RECONVERGENT B1, `(.L_x_2653) ;  /* 0x000001a000017945 */ /* 0x000fe20003800200 */
[----:B------:R-:W-:Y:S02]  /*2fc0*/  SEL R65, R65, RZ, P2 ;  /* 0x000000ff41417207 */ /* 0x000fe40001000000 */
[----:B------:R-:W-:Y:S01]  /*2fd0*/  SEL R64, R64, RZ, P2 ;  /* 0x000000ff40407207 */ /* 0x000fe20001000000 */
[----:B------:R-:W-:Y:S01]  /*2fe0*/  IMAD.SHL.U32 R88, R88, 0x8, RZ ;  /* 0x0000000858587824 */ /* 0x000fe200078e00ff */
[----:B------:R-:W-:Y:S06]  /*2ff0*/  @P4 BRA `(.L_x_2654) ;  /* 0x0000000000544947 */ /* 0x000fec0003800000 */
        /* <DEDUP_REMOVED lines=21> */
.L_x_2654:
[----:B------:R-:W-:Y:S05]  /*3150*/  BSYNC.RECONVERGENT B1 ;  /* 0x0000000000017941 */ /* 0x000fea0003800200 */
.L_x_2653:
[----:B------:R-:W-:Y:S01]  /*3160*/  ISETP.GE.OR P3, PT, R88, R83, P1 ;  /* 0x000000535800720c */ /* 0x000fe20000f66670 */
[----:B------:R-:W-:Y:S01]  /*3170*/  IMAD R86, R15, 0x2, R84 ;  /* 0x000000020f567824 */ /* 0x000fe200078e0254 */
[----:B------:R-:W-:Y:S01]  /*3180*/  BSSY.RECONVERGENT B1, `(.L_x_2655) ;  /* 0x0000019000017945 */ /* 0x000fe20003800200 */
[----:B------:R-:W-:Y:S02]  /*3190*/  SEL R67, R67, RZ, P2 ;  /* 0x000000ff43437207 */ /* 0x000fe40001000000 */
[----:B------:R-:W-:Y:S02]  /*31a0*/  SEL R66, R66, RZ, P2 ;  /* 0x000000ff42427207 */ /* 0x000fe40001000000 */
[----:B------:R-:W-:-:S06]  /*31b0*/  LEA R86, R15, R86, 0x1 ;  /* 0x000000560f567211 */ /* 0x000fcc00078e08ff */
        /* <DEDUP_REMOVED lines=21> */
.L_x_2656:
[----:B------:R-:W-:Y:S05]  /*3310*/  BSYNC.RECONVERGENT B1 ;  /* 0x0000000000017941 */ /* 0x000fea0003800200 */
.L_x_2655:
[C---:B------:R-:W-:Y:S01]  /*3320*/  IMAD.SHL.U32 R12, R86.reuse, 0x8, RZ ;  /* 0x00000008560c7824 */ /* 0x040fe200078e00ff */
[----:B------:R-:W-:Y:S01]  /*3330*/  IADD3 R85, PT, PT, R86, R15, RZ ;  /* 0x0000000f56557210 */ /* 0x000fe20007ffe0ff */
[----:B------:R-:W-:Y:S01]  /*3340*/  IMAD R84, R15, 0x2, R86 ;  /* 0x000000020f547824 */ /* 0x000fe200078e0256 */
[----:B------:R-:W-:Y:S01]  /*3350*/  BSSY.RECONVERGENT B1, `(.L_x_2657) ;  /* 0x000001e000017945 */ /* 0x000fe20003800200 */
[----:B------:R-:W-:Y:S02]  /*3360*/  SEL R69, R69, RZ, P2 ;  /* 0x000000ff45457207 */ /* 0x000fe40001000000 */
[----:B------:R-:W-:Y:S02]  /*3370*/  ISETP.GE.OR P5, PT, R12, R83, P1 ;  /* 0x000000530c00720c */ /* 0x000fe40000fa6670 */
[----:B------:R-:W-:Y:S02]  /*3380*/  SHF.L.U32 R12, R85, 0x3, RZ ;  /* 0x00000003550c7819 */ /* 0x000fe400000006ff */
[----:B------:R-:W-:-:S02]  /*3390*/  SEL R68, R68, RZ, P2 ;  /* 0x000000ff44447207 */ /* 0x000fc40001000000 */
[----:B------:R-:W-:Y:S02]  /*33a0*/  ISETP.GE.OR P3, PT, R12, R83, P1 ;  /* 0x000000530c00720c */ /* 0x000fe40000f66670 */
[----:B------:R-:W-:-:S04]  /*33b0*/  SHF.L.U32 R12, R84, 0x3, RZ ;  /* 0x00000003540c7819 */ /* 0x000fc800000006ff */
        /* <DEDUP_REMOVED lines=22> */
[----:B------:R-:W5:Y:S03]  /*3520*/  LDG.E.64 R68, desc[UR36][R68.64] ;  /* 0x0000002444447981 */ /* 0x000f66000c1e1b00 */
.L_x_2658:
[----:B------:R-:W-:Y:S05]  /*3530*/  BSYNC.RECONVERGENT B1 ;  /* 0x0000000000017941 */ /* 0x000fea0003800200 */
.L_x_2657:
[----:B------:R-:W-:Y:S01]  /*3540*/  BSSY.RECONVERGENT B1, `(.L_x_2659) ;  /* 0x0000019000017945 */ /* 0x000fe20003800200 */
[----:B------:R-:W-:Y:S02]  /*3550*/  SEL R71, R71, RZ, P2 ;  /* 0x000000ff47477207 */ /* 0x000fe40001000000 */
[----:B------:R-:W-:Y:S01]  /*3560*/  SEL R70, R70, RZ, P2 ;  /* 0x000000ff46467207 */ /* 0x000fe20001000000 */
        /* <DEDUP_REMOVED lines=22> */
.L_x_2660:
[----:B------:R-:W-:Y:S05]  /*36d0*/  BSYNC.RECONVERGENT B1 ;  /* 0x0000000000017941 */ /* 0x000fea0003800200 */
.L_x_2659:
[----:B------:R-:W-:Y:S01]  /*36e0*/  BSSY.RECONVERGENT B1, `(.L_x_2661) ;  /* 0x000001a000017945 */ /* 0x000fe20003800200 */
[----:B------:R-:W-:Y:S01]  /*36f0*/  SEL R73, R73, RZ, P2 ;  /* 0x000000ff49497207 */ /* 0x000fe20001000000 */
[----:B------:R-:W-:Y:S01]  /*3700*/  IMAD.IADD R88, R84, 0x1, R15 ;  /* 0x0000000154587824 */ /* 0x000fe200078e020f */
        /* <DEDUP_REMOVED lines=23> */
.L_x_2662:
[----:B------:R-:W-:Y:S05]  /*3880*/  BSYNC.RECONVERGENT B1 ;  /* 0x0000000000017941 */ /* 0x000fea0003800200 */
.L_x_2661:
[C---:B------:R-:W-:Y:S01]  /*3890*/  IMAD.SHL.U32 R12, R88.reuse, 0x8, RZ ;  /* 0x00000008580c7824 */ /* 0x040fe200078e00ff */
[----:B------:R-:W-:Y:S01]  /*38a0*/  IADD3 R90, PT, PT, R88, R15, RZ ;  /* 0x0000000f585a7210 */ /* 0x000fe20007ffe0ff */
[----:B------:R-:W-:Y:S01]  /*38b0*/  BSSY.RECONVERGENT B1, `(.L_x_2663) ;  /* 0x0000022000017945 */ /* 0x000fe20003800200 */
[----:B------:R-:W-:Y:S02]  /*38c0*/  SEL R75, R75, RZ, P2 ;  /* 0x000000ff4b4b7207 */ /* 0x000fe40001000000 */
[----:B------:R-:W-:Y:S01]  /*38d0*/  ISETP.GE.OR P6, PT, R12, R83, P1 ;  /* 0x000000530c00720c */ /* 0x000fe20000fc6670 */
[C---:B------:R-:W-:Y:S01]  /*38e0*/  IMAD.IADD R86, R90.reuse, 0x1, R15 ;  /* 0x000000015a567824 */ /* 0x040fe200078e020f */
[----:B------:R-:W-:Y:S02]  /*38f0*/  SHF.L.U32 R12, R90, 0x3, RZ ;  /* 0x000000035a0c7819 */ /* 0x000fe400000006ff */
[----:B------:R-:W-:Y:S02]  /*3900*/  SEL R74, R74, RZ, P2 ;  /* 0x000000ff4a4a7207 */ /* 0x000fe40001000000 */
[----:B------:R-:W-:-:S02]  /*3910*/  IADD3 R84, PT, PT, R86, R15, RZ ;  /* 0x0000000f56547210 */ /* 0x000fc40007ffe0ff */
[----:B------:R-:W-:Y:S01]  /*3920*/  ISETP.GE.OR P3, PT, R12, R83, P1 ;  /* 0x000000530c00720c */ /* 0x000fe20000f66670 */
[----:B------:R-:W-:Y:S01]  /*3930*/  IMAD.SHL.U32 R12, R86, 0x8, RZ ;  /* 0x00000008560c7824 */ /* 0x000fe200078e00ff */
[----:B------:R-:W-:-:S04]  /*3940*/  SHF.L.U32 R84, R84, 0x3, RZ ;  /* 0x0000000354547819 */ /* 0x000fc800000006ff */
[-C--:B------:R-:W-:Y:S02]  /*3950*/  ISETP.GE.OR P4, PT, R12, R83.reuse, P1 ;  /* 0x000000530c00720c */ /* 0x080fe40000f86670 */
        /* <DEDUP_REMOVED lines=23> */
.L_x_2664:
[----:B------:R-:W-:Y:S05]  /*3ad0*/  BSYNC.RECONVERGENT B1 ;  /* 0x0000000000017941 */ /* 0x000fea0003800200 */
.L_x_2663:
        /* <DEDUP_REMOVED lines=25> */
.L_x_2666:
[----:B------:R-:W-:Y:S05]  /*3c70*/  BSYNC.RECONVERGENT B1 ;  /* 0x0000000000017941 */ /* 0x000fea0003800200 */
.L_x_2665:
        /* <DEDUP_REMOVED lines=25> */
.L_x_2668:
[----:B------:R-:W-:Y:S05]  /*3e10*/  BSYNC.RECONVERGENT B1 ;  /* 0x0000000000017941 */ /* 0x000fea0003800200 */
.L_x_2667:
        /* <DEDUP_REMOVED lines=18> */
[----:B------:R-:W-:Y:S02]  /*3f40*/  SHF.R.S32.HI R14, RZ, 0x1f, R84 ;  /* 0x0000001fff0e7819 */ /* 0x000fe40000011454 */
[----:B------:R-:W-:-:S04]  /*3f50*/  IADD3 R84, P2, PT, R15, R84, RZ ;  /* 0x000000540f547210 */ /* 0x000fc80007f5e0ff */
[----:B------:R-:W-:Y:S02]  /*3f60*/  LEA.HI.X.SX32 R15, R15, R14, 0x1, P2 ;  /* 0x0000000e0f0f7211 */ /* 0x000fe400010f0eff */
[----:B------:R-:W-:-:S04]  /*3f70*/  LEA R80, P2, R84, UR12, 0x1 ;  /* 0x0000000c54507c11 */ /* 0x000fc8000f8408ff */
[----:B------:R-:W-:-:S06]  /*3f80*/  LEA.HI.X R81, R84, UR13, R15, 0x1, P2 ;  /* 0x0000000d54517c11 */ /* 0x000fcc00090f0c0f */
[----:B------:R-:W5:Y:S03]  /*3f90*/  LDG.E.64 R80, desc[UR36][R80.64] ;  /* 0x0000002450507981 */ /* 0x000f66000c1e1b00 */
.L_x_2670:
[----:B------:R-:W-:Y:S05]  /*3fa0*/  BSYNC.RECONVERGENT B1 ;  /* 0x0000000000017941 */ /* 0x000fea0003800200 */
.L_x_2669:
[----:B-----5:R-:W-:Y:S02]  /*3fb0*/  HMUL2 R12, R18, R54 ;  /* 0x00000036120c7232 */ /* 0x020fe40000000000 */
[----:B------:R-:W-:Y:S01]  /*3fc0*/  HFMA2 R13, R19, R55, -RZ ;  /* 0x00000037130d7231 */ /* 0x000fe200001000ff */
[----:B------:R-:W-:Y:S01]  /*3fd0*/  ISETP.NE.AND P2, PT, R11, RZ, P0 ;  /* 0x000000ff0b00720c */ /* 0x000fe20000745270 */
[----:B------:R-:W-:Y:S01]  /*3fe0*/  UMOV UR4, 0xffffffff ;  /* 0xffffffff00047882 */ /* 0x000fe20000000000 */
[----:B------:R-:W-:Y:S02]  /*3ff0*/  HFMA2 R12, R20, R50, R12 ;  /* 0x00000032140c7231 */ /* 0x000fe4000000000c */
[----:B------:R-:W-:Y:S02]  /*4000*/  HFMA2 R13, R21, R51, R13 ;  /* 0x00000033150d7231 */ /* 0x000fe4000000000d */
[----:B------:R-:W-:Y:S02]  /*4010*/  HFMA2 R12, R22, R52, R12 ;  /* 0x00000034160c7231 */ /* 0x000fe4000000000c */
[----:B------:R-:W-:-:S02]  /*4020*/  HFMA2 R13, R23, R53, R13 ;  /* 0x00000035170d7231 */ /* 0x000fc4000000000d */
[----:B------:R-:W-:Y:S02]  /*4030*/  HFMA2 R12, R24, R56, R12 ;  /* 0x00000038180c7231 */ /* 0x000fe4000000000c */
[----:B------:R-:W-:Y:S02]  /*4040*/  HFMA2 R13, R25, R57, R13 ;  /* 0x00000039190d7231 */ /* 0x000fe4000000000d */
[----:B------:R-:W-:Y:S02]  /*4050*/  HFMA2 R14, R26, R58, R12 ;  /* 0x0000003a1a0e7231 */ /* 0x000fe4000000000c */
[----:B------:R-:W-:Y:S01]  /*4060*/  HFMA2 R13, R27, R59, R13 ;  /* 0x0000003b1b0d7231 */ /* 0x000fe2000000000d */
[----:B------:R-:W1:Y:S01]  /*4070*/  S2R R12, SR_TID.X ;  /* 0x00000000000c7919 */ /* 0x000e620000002100 */
[----:B------:R-:W-:Y:S02]  /*4080*/  HFMA2 R15, R28, R62, R14 ;  /* 0x0000003e1c0f7231 */ /* 0x000fe4000000000e */
[----:B------:R-:W-:-:S02]  /*4090*/  HFMA2 R13, R29, R63, R13 ;  /* 0x0000003f1d0d7231 */ /* 0x000fc4000000000d */
[----:B0-----:R-:W-:Y:S02]  /*40a0*/  HFMA2 R15, R30, R60, R15 ;  /* 0x0000003c1e0f7231 */ /* 0x001fe4000000000f */
        /* <DEDUP_REMOVED lines=13> */
[----:B-1----:R-:W-:Y:S01]  /*4180*/  LOP3.LUT R83, R12, 0x1, RZ, 0xc0, !PT ;  /* 0x000000010c537812 */ /* 0x002fe200078ec0ff */
        /* <DEDUP_REMOVED lines=12> */
.L_x_2746:
        /* <DEDUP_REMOVED lines=12> */
[----:B------:R-:W2:Y:S01]  /*4310*/  @P1 LDC R84, c[0x0][0x430] ;  /* 0x00010c00ff541b82 */ /* 0x000ea20000000800 */
[----:B-1----:R-:W-:-:S07]  /*4320*/  @P1 IMAD.WIDE.U32 R14, R83, 0x2, R14 ;  /* 0x00000002530e1825 */ /* 0x002fce00078e000e */
[----:B------:R-:W2:Y:S01]  /*4330*/  @P1 LDC R83, c[0x0][0x408] ;  /* 0x00010200ff531b82 */ /* 0x000ea20000000800 */
[----:B0-----:R-:W-:Y:S01]  /*4340*/  @P3 IMAD.WIDE R12, R3, 0x2, R12 ;  /* 0x00000002030c3825 */ /* 0x001fe200078e020c */
[----:B------:R-:W3:Y:S05]  /*4350*/  @P1 LDG.E.U16 R14, desc[UR36][R14.64] ;  /* 0x000000240e0e1981 */ /* 0x000eea000c1e1500 */
[----:B------:R-:W4:Y:S01]  /*4360*/  @P3 LDG.E.U16 R12, desc[UR36][R12.64] ;  /* 0x000000240c0c3981 */ /* 0x000f22000c1e1500 */
[----:B--2---:R-:W-:-:S04]  /*4370*/  @P1 IADD3 R83, PT, PT, R84, R83, RZ ;  /* 0x0000005354531210 */ /* 0x004fc80007ffe0ff */
[----:B------:R-:W-:-:S04]  /*4380*/  @P1 ISETP.GE.AND P4, PT, R10, R83, PT ;  /* 0x000000530a00120c */ /* 0x000fc80003f86270 */
[----:B------:R-:W-:-:S04]  /*4390*/  @P1 SEL R83, R2, RZ, !P4 ;  /* 0x000000ff02531207 */ /* 0x000fc80006000000 */
[----:B------:R-:W-:Y:S01]  /*43a0*/  @P1 IADD3 R83, PT, PT, R10, -UR40, R83 ;  /* 0x800000280a531c10 */ /* 0x000fe2000fffe053 */
[----:B---3--:R-:W-:Y:S02]  /*43b0*/  @P1 HADD2.F32 R85, -RZ, R14.H0_H0 ;  /* 0x2000000eff551230 */ /* 0x008fe40000004100 */
[----:B----4-:R-:W-:Y:S01]  /*43c0*/  @P3 HADD2.F32 R84, -RZ, R12.H0_H0 ;  /* 0x2000000cff543230 */ /* 0x010fe20000004100 */
[----:B------:R-:W-:-:S04]  /*43d0*/  @P1 I2FP.F32.S32 R12, R83 ;  /* 0x00000053000c1245 */ /* 0x000fc80000201400 */
[----:B------:R-:W-:-:S04]  /*43e0*/  @P3 FADD.FTZ R11, R11, R84 ;  /* 0x000000540b0b3221 */ /* 0x000fc80000010000 */
[----:B------:R-:W-:-:S05]  /*43f0*/  @P1 FFMA.FTZ R11, R12, R85, R11 ;  /* 0x000000550c0b1223 */ /* 0x000fca000001000b */
[----:B------:R1:W-:Y:S01]  /*4400*/  STS [R4], R11 ;  /* 0x0000000b04007388 */ /* 0x0003e20000000800 */
[----:B------:R-:W-:-:S07]  /*4410*/  @!P2 FMNMX.FTZ R0, R0, R11, !PT ;  /* 0x0000000b0000a209 */ /* 0x000fce0007810000 */
.L_x_2673:
[----:B------:R-:W-:Y:S05]  /*4420*/  BSYNC.RECONVERGENT B1 ;  /* 0x0000000000017941 */ /* 0x000fea0003800200 */
.L_x_2672:
[----:B------:R-:W-:Y:S01]  /*4430*/  VIADD R10, R10, 0x40 ;  /* 0x000000400a0a7836 */ /* 0x000fe20000000000 */
[----:B------:R-:W-:Y:S02]  /*4440*/  IADD3 R8, P2, PT, R8, 0x40, RZ ;  /* 0x0000004008087810 */ /* 0x000fe40007f5e0ff */
[----:B-1----:R-:W-:Y:S02]  /*4450*/  IADD3 R4, PT, PT, R4, 0x100, RZ ;  /* 0x0000010004047810 */ /* 0x002fe40007ffe0ff */
[----:B------:R-:W-:Y:S01]  /*4460*/  ISETP.GE.AND P1, PT, R10, R5, PT ;  /* 0x000000050a00720c */ /* 0x000fe20003f26270 */
[----:B------:R-:W-:Y:S01]  /*4470*/  IMAD.X R7, RZ, RZ, R7, P2 ;  /* 0x000000ffff077224 */ /* 0x000fe200010e0607 */
[----:B------:R-:W-:-:S11]  /*4480*/  IADD3 R3, PT, PT, R3, 0x40, RZ ;  /* 0x0000004003037810 */ /* 0x000fd60007ffe0ff */
[----:B------:R-:W-:Y:S05]  /*4490*/  @!P1 BRA `(.L_x_2674) ;  /* 0xffffffdc00489947 */ /* 0x000fea000383ffff */
.L_x_2638:
[----:B0-----:R-:W-:Y:S05]  /*44a0*/  BSYNC B0 ;  /* 0x0000000000007941 */ /* 0x001fea0003800000 */
.L_x_2637:
[----:B------:R-:W-:-:S03]  /*44b0*/  UMOV UR4, 0xffffffff ;  /* 0xffffffff00047882 */ /* 0x000fc60000000000 */
[----:B------:R-:W-:Y:S05]  /*44c0*/  BRA.DIV UR4, `(.L_x_2675) ;  /* 0x0000005a04987947 */ /* 0x000fea000b800000 */
[----:B------:R-:W0:Y:S02]  /*44d0*/  SHFL.BFLY PT, R14, R0, 0x10, 0x1f ;  /* 0x0e001f00000e7f89 */ /* 0x000e2400000e0000 */
[----:B0-----:R-:W-:-:S05]  /*44e0*/  FMNMX.FTZ R13, R14, R0, !PT ;  /* 0x000000000e0d7209 */ /* 0x001fca0007810000 */
[----:B------:R-:W0:Y:S02]  /*44f0*/  SHFL.BFLY PT, R14, R13, 0x8, 0x1f ;  /* 0x0d001f000d0e7f89 */ /* 0x000e2400000e0000 */
[----:B0----5:R-:W-:-:S05]  /*4500*/  FMNMX.FTZ R2, R13, R14, !PT ;  /* 0x0000000e0d027209 */ /* 0x021fca0007810000 */
[----:B------:R-:W0:Y:S02]  /*4510*/  SHFL.BFLY PT, R14, R2, 0x4, 0x1f ;  /* 0x0c801f00020e7f89 */ /* 0x000e2400000e0000 */
[----:B0-----:R-:W-:-:S05]  /*4520*/  FMNMX.FTZ R3, R2, R14, !PT ;  /* 0x0000000e02037209 */ /* 0x001fca0007810000 */
[----:B------:R0:W1:Y:S02]  /*4530*/  SHFL.BFLY PT, R14, R3, 0x2, 0x1f ;  /* 0x0c401f00030e7f89 */ /* 0x00006400000e0000 */
.L_x_2752:
[----:B----4-:R-:W4:Y:S01]  /*4540*/  S2R R0, SR_TID.X ;  /* 0x0000000000007919 */ /* 0x010f220000002100 */
[----:B------:R-:W-:Y:S01]  /*4550*/  MOV R13, 0x400 ;  /* 0x00000400000d7802 */ /* 0x000fe20000000f00 */
[----:B------:R-:W-:Y:S05]  /*4560*/  WARPSYNC.ALL ;  /* 0x0000000000007948 */ /* 0x000fea0003800000 */
[----:B------:R-:W5:Y:S01]  /*4570*/  S2R R20, SR_CgaCtaId ;  /* 0x0000000000147919 */ /* 0x000f620000008800 */
[----:B01----:R-:W-:Y:S02]  /*4580*/  FMNMX.FTZ R3, R3, R14, !PT ;  /* 0x0000000e03037209 */ /* 0x003fe40007810000 */
[----:B----4-:R-:W-:-:S02]  /*4590*/  LOP3.LUT P0, R2, R0, 0x1f, RZ, 0xc0, !PT ;  /* 0x0000001f00027812 */ /* 0x010fc4000780c0ff */
[----:B-----5:R-:W-:-:S04]  /*45a0*/  LEA R5, R20, R13, 0x18 ;  /* 0x0000000d14057211 */ /* 0x020fc800078ec0ff */
[----:B------:R-:W-:-:S07]  /*45b0*/  LEA.HI R4, R0, R5, RZ, 0x1d ;  /* 0x0000000500047211 */ /* 0x000fce00078fe8ff */
[----:B------:R-:W-:Y:S01]  /*45c0*/  @!P0 STS [R4], R3 ;  /* 0x0000000304008388 */ /* 0x000fe20000000800 */
[----:B------:R-:W-:Y:S01]  /*45d0*/  BAR.SYNC.DEFER_BLOCKING 0x0 ;  /* 0x0000000000007b1d */ /* 0x000fe20000010000 */
[C---:B------:R-:W-:Y:S02]  /*45e0*/  ISETP.GT.U32.AND P0, PT, R2.reuse, 0x3, PT ;  /* 0x000000030200780c */ /* 0x040fe40003f04070 */
[----:B------:R-:W-:Y:S02]  /*45f0*/  MOV R6, 0xff7fffff ;  /* 0xff7fffff00067802 */ /* 0x000fe40000000f00 */
[----:B------:R-:W-:-:S03]  /*4600*/  LEA R5, R2, R5, 0x2 ;  /* 0x0000000502057211 */ /* 0x000fc600078e10ff */
[----:B------:R-:W0:Y:S01]  /*4610*/  S2UR UR7, SR_CTAID.Y ;  /* 0x00000000000779c3 */ /* 0x000e220000002600 */
[----:B------:R-:W0:Y:S01]  /*4620*/  LDCU UR4, c[0x0][0x3f4] ;  /* 0x00007e80ff0477ac */ /* 0x000e220008000800 */
[----:B------:R-:W-:Y:S04]  /*4630*/  BSSY.RECONVERGENT B0, `(.L_x_2676) ;  /* 0x0000172000007945 */ /* 0x000fe80003800200 */
[----:B------:R-:W1:Y:S01]  /*4640*/  @!P0 LDS R6, [R5] ;  /* 0x0000000005068984 */ /* 0x000e620000000800 */
[----:B0-----:R-:W-:-:S04]  /*4650*/  UIMAD UR6, UR7, UR4, URZ ;  /* 0x00000004070672a4 */ /* 0x001fc8000f8e02ff */
[----:B------:R-:W-:Y:S01]  /*4660*/  USHF.R.S32.HI UR12, URZ, 0x1f, UR6 ;  /* 0x0000001fff0c7899 */ /* 0x000fe20008011406 */
[----:B-1----:R-:W0:Y:S02]  /*4670*/  SHFL.BFLY PT, R3, R6, 0x2, 0x1f ;  /* 0x0c401f0006037f89 */ /* 0x002e2400000e0000 */
[----:B0-----:R-:W-:Y:S01]  /*4680*/  FMNMX.FTZ R9, R3, R6, !PT ;  /* 0x0000000603097209 */ /* 0x001fe20007810000 */
[----:B------:R-:W-:Y:S01]  /*4690*/  VIADD R3, R0, UR39 ;  /* 0x0000002700037c36 */ /* 0x000fe20008000000 */
[----:B------:R-:W-:-:S03]  /*46a0*/  MOV R6, UR40 ;  /* 0x0000002800067c02 */ /* 0x000fc60008000f00 */
[----:B------:R-:W0:Y:S01]  /*46b0*/  SHFL.BFLY PT, R8, R9, 0x1, 0x1f ;  /* 0x0c201f0009087f89 */ /* 0x000e2200000e0000 */
[----:B------:R-:W-:Y:S01]  /*46c0*/  ISETP.GT.AND P0, PT, R3, UR40, PT ;  /* 0x0000002803007c0c */ /* 0x000fe2000bf04270 */
[----:B------:R-:W-:Y:S01]  /*46d0*/  VIADD R6, R6, 0x1 ;  /* 0x0000000106067836 */ /* 0x000fe20000000000 */
[----:B0-----:R-:W-:Y:S01]  /*46e0*/  FMNMX.FTZ R7, R9, R8, !PT ;  /* 0x0000000809077209 */ /* 0x001fe20007810000 */
[----:B------:R-:W-:-:S05]  /*46f0*/  HFMA2 R8, -RZ, RZ, 0, 0 ;  /* 0x00000000ff087431 */ /* 0x000fca00000001ff */
        /* <DEDUP_REMOVED lines=9> */
[----:B------:R-:W-:Y:S02]  /*4790*/  IADD3 R10, PT, PT, R8, -UR39, R9 ;  /* 0x80000027080a7c10 */ /* 0x000fe4000fffe009 */
[----:B------:R-:W-:Y:S02]  /*47a0*/  MOV R9, R3 ;  /* 0x0000000300097202 */ /* 0x000fe40000000f00 */
[C---:B------:R-:W-:Y:S02]  /*47b0*/  LOP3.LUT R8, R10.reuse, 0x180, RZ, 0xc0, !PT ;  /* 0x000001800a087812 */ /* 0x040fe400078ec0ff */
[----:B------:R-:W-:Y:S02]  /*47c0*/  ISETP.GE.U32.AND P1, PT, R10, 0x180, PT ;  /* 0x000001800a00780c */ /* 0x000fe40003f26070 */
[----:B------:R-:W-:Y:S02]  /*47d0*/  ISETP.NE.AND P0, PT, R8, 0x180, PT ;  /* 0x000001800800780c */ /* 0x000fe40003f05270 */
[----:B------:R-:W-:-:S11]  /*47e0*/  MOV R8, RZ ;  /* 0x000000ff00087202 */ /* 0x000fd60000000f00 */
[----:B------:R-:W-:Y:S05]  /*47f0*/  @!P0 BRA `(.L_x_2680) ;  /* 0x00000000004c8947 */ /* 0x000fea0003800000 */
[----:B------:R-:W-:Y:S01]  /*4800*/  VIADD R9, R13, 0x120 ;  /* 0x000001200d097836 */ /* 0x000fe20000000000 */
[----:B------:R-:W-:-:S04]  /*4810*/  LEA.HI R8, R10, 0x1, RZ, 0x19 ;  /* 0x000000010a087811 */ /* 0x000fc800078fc8ff */
[----:B------:R-:W-:Y:S02]  /*4820*/  LEA R11, R20, R9, 0x18 ;  /* 0x00000009140b7211 */ /* 0x000fe400078ec0ff */
[----:B------:R-:W-:Y:S01]  /*4830*/  LOP3.LUT R10, R8, 0x3, RZ, 0xc0, !PT ;  /* 0x00000003080a7812 */ /* 0x000fe200078ec0ff */
[----:B------:R-:W-:Y:S01]  /*4840*/  HFMA2 R8, -RZ, RZ, 0, 0 ;  /* 0x00000000ff087431 */ /* 0x000fe200000001ff */
[----:B------:R-:W-:Y:S01]  /*4850*/  MOV R9, R3 ;  /* 0x0000000300097202 */ /* 0x000fe20000000f00 */
[----:B------:R-:W-:Y:S01]  /*4860*/  IMAD R11, R0, 0x4, R11 ;  /* 0x00000004000b7824 */ /* 0x000fe200078e020b */
[----:B------:R-:W-:-:S07]  /*4870*/  IADD3 R10, PT, PT, -R10, RZ, RZ ;  /* 0x000000ff0a0a7210 */ /* 0x000fce0007ffe1ff */
.L_x_2681:
        /* <DEDUP_REMOVED lines=11> */
.L_x_2680:
[----:B------:R-:W-:Y:S05]  /*4930*/  BSYNC.RECONVERGENT B1 ;  /* 0x0000000000017941 */ /* 0x000fea0003800200 */
.L_x_2679:
[----:B------:R-:W-:Y:S05]  /*4940*/  @!P1 BRA `(.L_x_2677) ;  /* 0x0000001400009947 */ /* 0x000fea0003800000 */
[----:B------:R-:W-:Y:S01]  /*4950*/  USHF.L.U32 UR4, UR39, 0x2, URZ ;  /* 0x0000000227047899 */ /* 0x000fe200080006ff */
[----:B------:R-:W-:-:S04]  /*4960*/  IADD3 R13, PT, PT, R13, 0x120, RZ ;  /* 0x000001200d0d7810 */ /* 0x000fc80007ffe0ff */
[----:B------:R-:W-:Y:S02]  /*4970*/  LEA R11, R20, R13, 0x18 ;  /* 0x0000000d140b7211 */ /* 0x000fe400078ec0ff */
[C---:B------:R-:W-:Y:S02]  /*4980*/  LEA R10, R9.reuse, -UR4, 0x2 ;  /* 0x80000004090a7c11 */ /* 0x040fe4000f8e10ff */
[----:B------:R-:W-:-:S03]  /*4990*/  IADD3 R9, PT, PT, R9, 0x200, RZ ;  /* 0x0000020009097810 */ /* 0x000fc60007ffe0ff */
[----:B------:R-:W-:Y:S01]  /*49a0*/  IMAD.IADD R11, R11, 0x1, R10 ;  /* 0x000000010b0b7824 */ /* 0x000fe200078e020a */
[----:B------:R-:W-:-:S04]  /*49b0*/  ISETP.GT.AND P0, PT, R9, UR40, PT ;  /* 0x0000002809007c0c */ /* 0x000fc8000bf04270 */
[----:B------:R-:W0:Y:S04]  /*49c0*/  LDS R10, [R11] ;  /* 0x000000000b0a7984 */ /* 0x000e280000000800 */
[----:B------:R-:W1:Y:S04]  /*49d0*/  LDS R12, [R11+0x200] ;  /* 0x000200000b0c7984 */ /* 0x000e680000000800 */
[----:B------:R-:W4:Y:S04]  /*49e0*/  LDS R14, [R11+0x400] ;  /* 0x000400000b0e7984 */ /* 0x000f280000000800 */
[----:B------:R-:W5:Y:S01]  /*49f0*/  LDS R18, [R11+0x600] ;  /* 0x000600000b127984 */ /* 0x000f620000000800 */
[C---:B0-----:R-:W-:Y:S01]  /*4a00*/  FADD.FTZ R10, -R7.reuse, R10 ;  /* 0x0000000a070a7221 */ /* 0x041fe20000010100 */
[----:B-1----:R-:W-:-:S03]  /*4a10*/  FADD.FTZ R12, -R7, R12 ;  /* 0x0000000c070c7221 */ /* 0x002fc60000010100 */
[----:B------:R-:W-:Y:S01]  /*4a20*/  FMUL.FTZ R10, R10, 1.4426950216293334961 ;  /* 0x3fb8aa3b0a0a7820 */ /* 0x000fe20000410000 */
[----:B----4-:R-:W-:Y:S01]  /*4a30*/  FADD.FTZ R14, -R7, R14 ;  /* 0x0000000e070e7221 */ /* 0x010fe20000010100 */
[----:B------:R-:W-:-:S04]  /*4a40*/  FMUL.FTZ R12, R12, 1.4426950216293334961 ;  /* 0x3fb8aa3b0c0c7820 */ /* 0x000fc80000410000 */
[----:B------:R-:W0:Y:S01]  /*4a50*/  MUFU.EX2 R10, R10 ;  /* 0x0000000a000a7308 */ /* 0x000e220000000800 */
[----:B-----5:R-:W-:Y:S01]  /*4a60*/  FADD.FTZ R18, -R7, R18 ;  /* 0x0000001207127221 */ /* 0x020fe20000010100 */
[----:B------:R-:W-:Y:S02]  /*4a70*/  FMUL.FTZ R14, R14, 1.4426950216293334961 ;  /* 0x3fb8aa3b0e0e7820 */ /* 0x000fe40000410000 */
[----:B------:R-:W1:Y:S01]  /*4a80*/  MUFU.EX2 R12, R12 ;  /* 0x0000000c000c7308 */ /* 0x000e620000000800 */
[----:B------:R-:W-:-:S03]  /*4a90*/  FMUL.FTZ R18, R18, 1.4426950216293334961 ;  /* 0x3fb8aa3b12127820 */ /* 0x000fc60000410000 */
[----:B------:R-:W4:Y:S04]  /*4aa0*/  MUFU.EX2 R14, R14 ;  /* 0x0000000e000e7308 */ /* 0x000f280000000800 */
[----:B------:R-:W5:Y:S01]  /*4ab0*/  MUFU.EX2 R18, R18 ;  /* 0x0000001200127308 */ /* 0x000f620000000800 */
[----:B0-----:R0:W-:Y:S01]  /*4ac0*/  STS [R11], R10 ;  /* 0x0000000a0b007388 */ /* 0x0011e20000000800 */
[----:B------:R-:W-:-:S03]  /*4ad0*/  FADD.FTZ R8, R8, R10 ;  /* 0x0000000a08087221 */ /* 0x000fc60000010000 */
[----:B-1----:R0:W-:Y:S01]  /*4ae0*/  STS [R11+0x200], R12 ;  /* 0x0002000c0b007388 */ /* 0x0021e20000000800 */
[----:B------:R-:W-:-:S03]  /*4af0*/  FADD.FTZ R8, R8, R12 ;  /* 0x0000000c08087221 */ /* 0x000fc60000010000 */
[----:B----4-:R0:W-:Y:S01]  /*4b00*/  STS [R11+0x400], R14 ;  /* 0x0004000e0b007388 */ /* 0x0101e20000000800 */
[----:B------:R-:W-:-:S03]  /*4b10*/  FADD.FTZ R8, R8, R14 ;  /* 0x0000000e08087221 */ /* 0x000fc60000010000 */
[----:B-----5:R0:W-:Y:S01]  /*4b20*/  STS [R11+0x600], R18 ;  /* 0x000600120b007388 */ /* 0x0201e20000000800 */
[----:B------:R-:W-:Y:S01]  /*4b30*/  FADD.FTZ R8, R8, R18 ;  /* 0x0000001208087221 */ /* 0x000fe20000010000 */
[----:B------:R-:W-:Y:S06]  /*4b40*/  @P0 BRA `(.L_x_2677) ;  /* 0x0000001000800947 */ /* 0x000fec0003800000 */
[----:B0-----:R-:W-:Y:S01]  /*4b50*/  MOV R10, R9 ;  /* 0x00000009000a7202 */ /* 0x001fe20000000f00 */
[----:B------:R-:W-:Y:S01]  /*4b60*/  BSSY.RECONVERGENT B1, `(.L_x_2682) ;  /* 0x000006d000017945 */ /* 0x000fe20003800200 */
[----:B------:R-:W-:Y:S02]  /*4b70*/  PLOP3.LUT P0, PT, PT, PT, PT, 0x80, 0x8 ;  /* 0x000000000008781c */ /* 0x000fe40003f0f070 */
[----:B------:R-:W-:-:S04]  /*4b80*/  IADD3 R9, PT, PT, -R10, UR40, RZ ;  /* 0x000000280a097c10 */ /* 0x000fc8000fffe1ff */
[----:B------:R-:W-:Y:S01]  /*4b90*/  ISETP.GT.AND P1, PT, R9, 0x5ff, PT ;  /* 0x000005ff0900780c */ /* 0x000fe20003f24270 */
[----:B------:R-:W-:-:S12]  /*4ba0*/  VIADD R9, R11, 0xc00 ;  /* 0x00000c000b097836 */ /* 0x000fd80000000000 */
[----:B------:R-:W-:Y:S05]  /*4bb0*/  @!P1 BRA `(.L_x_2683) ;  /* 0x00000004009c9947 */ /* 0x000fea0003800000 */
[----:B------:R-:W-:Y:S02]  /*4bc0*/  MOV R11, UR40 ;  /* 0x00000028000b7c02 */ /* 0x000fe40008000f00 */
[----:B------:R-:W-:Y:S02]  /*4bd0*/  PLOP3.LUT P0, PT, PT, PT, PT, 0x8, 0x80 ;  /* 0x000000000080781c */ /* 0x000fe40003f0e170 */
[----:B------:R-:W-:-:S11]  /*4be0*/  IADD3 R11, PT, PT, R11, -0x5ff, RZ ;  /* 0xfffffa010b0b7810 */ /* 0x000fd60007ffe0ff */
.L_x_2684:
[----:B------:R-:W0:Y:S01]  /*4bf0*/  LDS R12, [R9+-0x400] ;  /* 0xfffc0000090c7984 */ /* 0x000e220000000800 */
[----:B------:R-:W-:-:S03]  /*4c00*/  VIADD R10, R10, 0x800 ;  /* 0x000008000a0a7836 */ /* 0x000fc60000000000 */
[----:B------:R-:W1:Y:S02]  /*4c10*/  LDS R14, [R9+-0x200] ;  /* 0xfffe0000090e7984 */ /* 0x000e640000000800 */
[----:B------:R-:W-:Y:S02]  /*4c20*/  ISETP.GE.AND P1, PT, R10, R11, PT ;  /* 0x0000000b0a00720c */ /* 0x000fe40003f26270 */
[----:B------:R-:W4:Y:S04]  /*4c30*/  LDS R18, [R9] ;  /* 0x0000000009127984 */ /* 0x000f280000000800 */
[----:B------:R-:W5:Y:S04]  /*4c40*/  LDS R20, [R9+0x200] ;  /* 0x0002000009147984 */ /* 0x000f680000000800 */
[----:B------:R-:W5:Y:S04]  /*4c50*/  LDS R22, [R9+0x400] ;  /* 0x0004000009167984 */ /* 0x000f680000000800 */
[----:B------:R-:W5:Y:S04]  /*4c60*/  LDS R24, [R9+0x600] ;  /* 0x0006000009187984 */ /* 0x000f680000000800 */
[----:B---3--:R-:W3:Y:S04]  /*4c70*/  LDS R26, [R9+0x800] ;  /* 0x00080000091a7984 */ /* 0x008ee80000000800 */
[----:B--2---:R-:W2:Y:S04]  /*4c80*/  LDS R28, [R9+0xa00] ;  /* 0x000a0000091c7984 */ /* 0x004ea80000000800 */
[----:B------:R-:W2:Y:S04]  /*4c90*/  LDS R30, [R9+0xc00] ;  /* 0x000c0000091e7984 */ /* 0x000ea80000000800 */
[----:B------:R-:W2:Y:S04]  /*4ca0*/  LDS R32, [R9+0xe00] ;  /* 0x000e000009207984 */ /* 0x000ea80000000800 */
[----:B------:R-:W2:Y:S01]  /*4cb0*/  LDS R34, [R9+0x1000] ;  /* 0x0010000009227984 */ /* 0x000ea20000000800 */
[----:B0-----:R-:W-:-:S03]  /*4cc0*/  FADD.FTZ R12, -R7, R12 ;  /* 0x0000000c070c7221 */ /* 0x001fc60000010100 */
[----:B------:R-:W0:Y:S01]  /*4cd0*/  LDS R36, [R9+0x1200] ;  /* 0x0012000009247984 */ /* 0x000e220000000800 */
[C---:B-1----:R-:W-:Y:S01]  /*4ce0*/  FADD.FTZ R14, -R7.reuse, R14 ;  /* 0x0000000e070e7221 */ /* 0x042fe20000010100 */
[----:B------:R-:W-:Y:S02]  /*4cf0*/  FMUL.FTZ R12, R12, 1.4426950216293334961 ;  /* 0x3fb8aa3b0c0c7820 */ /* 0x000fe40000410000 */
[----:B------:R-:W1:Y:S01]  /*4d00*/  LDS R38, [R9+0x1400] ;  /* 0x0014000009267984 */ /* 0x000e620000000800 */
[C---:B----4-:R-:W-:Y:S01]  /*4d10*/  FADD.FTZ R18, -R7.reuse, R18 ;  /* 0x0000001207127221 */ /* 0x050fe20000010100 */
[----:B------:R-:W-:Y:S02]  /*4d20*/  FMUL.FTZ R14, R14, 1.4426950216293334961 ;  /* 0x3fb8aa3b0e0e7820 */ /* 0x000fe40000410000 */
[----:B------:R-:W4:Y:S01]  /*4d30*/  MUFU.EX2 R12, R12 ;  /* 0x0000000c000c7308 */ /* 0x000f220000000800 */
[----:B------:R-:W1:Y:S01]  /*4d40*/  LDS R40, [R9+0x1600] ;  /* 0x0016000009287984 */ /* 0x000e620000000800 */
[C---:B-----5:R-:W-:Y:S01]  /*4d50*/  FADD.FTZ R20, -R7.reuse, R20 ;  /* 0x0000001407147221 */ /* 0x060fe20000010100 */
[----:B------:R-:W-:Y:S01]  /*4d60*/  FMUL.FTZ R18, R18, 1.4426950216293334961 ;  /* 0x3fb8aa3b12127820 */ /* 0x000fe20000410000 */
[----:B------:R-:W5:Y:S01]  /*4d70*/  MUFU.EX2 R14, R14 ;  /* 0x0000000e000e7308 */ /* 0x000f620000000800 */
[----:B------:R-:W1:Y:S01]  /*4d80*/  LDS R42, [R9+0x1800] ;  /* 0x00180000092a7984 */ /* 0x000e620000000800 */
[C---:B------:R-:W-:Y:S01]  /*4d90*/  FADD.FTZ R22, -R7.reuse, R22 ;  /* 0x0000001607167221 */ /* 0x040fe20000010100 */
[----:B------:R-:W-:Y:S01]  /*4da0*/  FMUL.FTZ R20, R20, 1.4426950216293334961 ;  /* 0x3fb8aa3b14147820 */ /* 0x000fe20000410000 */
[C---:B------:R-:W-:Y:S01]  /*4db0*/  FADD.FTZ R24, -R7.reuse, R24 ;  /* 0x0000001807187221 */ /* 0x040fe20000010100 */
[----:B------:R-:W5:Y:S01]  /*4dc0*/  MUFU.EX2 R18, R18 ;  /* 0x0000001200127308 */ /* 0x000f620000000800 */
[----:B------:R-:W1:Y:S01]  /*4dd0*/  LDS R44, [R9+0x1a00] ;  /* 0x001a0000092c7984 */ /* 0x000e620000000800 */
[----:B------:R-:W-:Y:S01]  /*4de0*/  FMUL.FTZ R22, R22, 1.4426950216293334961 ;  /* 0x3fb8aa3b16167820 */ /* 0x000fe20000410000 */
[C---:B---3--:R-:W-:Y:S01]  /*4df0*/  FADD.FTZ R26, -R7.reuse, R26 ;  /* 0x0000001a071a7221 */ /* 0x048fe20000010100 */
[----:B------:R-:W3:Y:S01]  /*4e00*/  MUFU.EX2 R20, R20 ;  /* 0x0000001400147308 */ /* 0x000ee20000000800 */
[----:B------:R-:W-:Y:S01]  /*4e10*/  FMUL.FTZ R24, R24, 1.4426950216293334961 ;  /* 0x3fb8aa3b18187820 */ /* 0x000fe20000410000 */
[----:B----4-:R-:W-:Y:S01]  /*4e20*/  FADD.FTZ R8, R12, R8 ;  /* 0x000000080c087221 */ /* 0x010fe20000010000 */
[C---:B--2---:R-:W-:Y:S01]  /*4e30*/  FADD.FTZ R28, -R7.reuse, R28 ;  /* 0x0000001c071c7221 */ /* 0x044fe20000010100 */
[----:B------:R-:W2:Y:S01]  /*4e40*/  MUFU.EX2 R22, R22 ;  /* 0x0000001600167308 */ /* 0x000ea20000000800 */
[----:B------:R-:W-:Y:S01]  /*4e50*/  FMUL.FTZ R26, R26, 1.4426950216293334961 ;  /* 0x3fb8aa3b1a1a7820 */ /* 0x000fe20000410000 */
[----:B-----5:R-:W-:Y:S01]  /*4e60*/  FADD.FTZ R8, R8, R14 ;  /* 0x0000000e08087221 */ /* 0x020fe20000010000 */
[C---:B------:R-:W-:Y:S01]  /*4e70*/  FADD.FTZ R30, -R7.reuse, R30 ;  /* 0x0000001e071e7221 */ /* 0x040fe20000010100 */
[----:B------:R-:W4:Y:S01]  /*4e80*/  MUFU.EX2 R24, R24 ;  /* 0x0000001800187308 */ /* 0x000f220000000800 */
[----:B------:R-:W-:Y:S01]  /*4e90*/  FMUL.FTZ R28, R28, 1.4426950216293334961 ;  /* 0x3fb8aa3b1c1c7820 */ /* 0x000fe20000410000 */
[----:B------:R-:W-:Y:S01]  /*4ea0*/  FADD.FTZ R8, R8, R18 ;  /* 0x0000001208087221 */ /* 0x000fe20000010000 */
[C---:B------:R-:W-:Y:S01]  /*4eb0*/  FADD.FTZ R32, -R7.reuse, R32 ;  /* 0x0000002007207221 */ /* 0x040fe20000010100 */
[----:B------:R-:W5:Y:S01]  /*4ec0*/  MUFU.EX2 R26, R26 ;  /* 0x0000001a001a7308 */ /* 0x000f620000000800 */
[----:B------:R-:W-:Y:S01]  /*4ed0*/  FMUL.FTZ R30, R30, 1.4426950216293334961 ;  /* 0x3fb8aa3b1e1e7820 */ /* 0x000fe20000410000 */
[----:B---3--:R-:W-:Y:S01]  /*4ee0*/  FADD.FTZ R8, R8, R20 ;  /* 0x0000001408087221 */ /* 0x008fe20000010000 */
[C---:B------:R-:W-:Y:S01]  /*4ef0*/  FADD.FTZ R34, -R7.reuse, R34 ;  /* 0x0000002207227221 */ /* 0x040fe20000010100 */
[----:B------:R-:W3:Y:S01]  /*4f00*/  MUFU.EX2 R28, R28 ;  /* 0x0000001c001c7308 */ /* 0x000ee20000000800 */
[----:B------:R-:W-:Y:S01]  /*4f10*/  FMUL.FTZ R32, R32, 1.4426950216293334961 ;  /* 0x3fb8aa3b20207820 */ /* 0x000fe20000410000 */
[----:B--2---:R-:W-:Y:S01]  /*4f20*/  FADD.FTZ R8, R8, R22 ;  /* 0x0000001608087221 */ /* 0x004fe20000010000 */
[C---:B0-----:R-:W-:Y:S01]  /*4f30*/  FADD.FTZ R36, -R7.reuse, R36 ;  /* 0x0000002407247221 */ /* 0x041fe20000010100 */
[----:B------:R-:W0:Y:S01]  /*4f40*/  MUFU.EX2 R30, R30 ;  /* 0x0000001e001e7308 */ /* 0x000e220000000800 */
[----:B------:R-:W-:Y:S01]  /*4f50*/  FMUL.FTZ R34, R34, 1.4426950216293334961 ;  /* 0x3fb8aa3b22227820 */ /* 0x000fe20000410000 */
[----:B----4-:R-:W-:Y:S01]  /*4f60*/  FADD.FTZ R8, R8, R24 ;  /* 0x0000001808087221 */ /* 0x010fe20000010000 */
[C---:B-1----:R-:W-:Y:S01]  /*4f70*/  FADD.FTZ R38, -R7.reuse, R38 ;  /* 0x0000002607267221 */ /* 0x042fe20000010100 */
[----:B------:R-:W1:Y:S01]  /*4f80*/  MUFU.EX2 R32, R32 ;  /* 0x0000002000207308 */ /* 0x000e620000000800 */
[----:B------:R-:W-:Y:S01]  /*4f90*/  FMUL.FTZ R36, R36, 1.4426950216293334961 ;  /* 0x3fb8aa3b24247820 */ /* 0x000fe20000410000 */
[----:B-----5:R-:W-:Y:S01]  /*4fa0*/  FADD.FTZ R8, R8, R26 ;  /* 0x0000001a08087221 */ /* 0x020fe20000010000 */
[----:B------:R-:W-:Y:S01]  /*4fb0*/  FMUL.FTZ R38, R38, 1.4426950216293334961 ;  /* 0x3fb8aa3b26267820 */ /* 0x000fe20000410000 */
[----:B------:R-:W2:Y:S01]  /*4fc0*/  MUFU.EX2 R34, R34 ;  /* 0x0000002200227308 */ /* 0x000ea20000000800 */
[C---:B------:R-:W-:Y:S01]  /*4fd0*/  FADD.FTZ R40, -R7.reuse, R40 ;  /* 0x0000002807287221 */ /* 0x040fe20000010100 */
[----:B---3--:R-:W-:Y:S01]  /*4fe0*/  FADD.FTZ R8, R8, R28 ;  /* 0x0000001c08087221 */ /* 0x008fe20000010000 */
        /* <DEDUP_REMOVED lines=36> */
.L_x_2683:
[----:B------:R-:W-:Y:S05]  /*5230*/  BSYNC.RECONVERGENT B1 ;  /* 0x0000000000017941 */ /* 0x000fea0003800200 */
.L_x_2682:
        /* <DEDUP_REMOVED lines=8> */
[----:B------:R-:W4:Y:S04]  /*52c0*/  LDS R18, [R9] ;  /* 0x0000000009127984 */ /* 0x000f280000000800 */
[----:B------:R-:W5:Y:S04]  /*52d0*/  LDS R20, [R9+0x200] ;  /* 0x0002000009147984 */ /* 0x000f680000000800 */
[----:B------:R-:W5:Y:S04]  /*52e0*/  LDS R22, [R9+0x400] ;  /* 0x0004000009167984 */ /* 0x000f680000000800 */
[----:B------:R-:W5:Y:S04]  /*52f0*/  LDS R24, [R9+0x600] ;  /* 0x0006000009187984 */ /* 0x000f680000000800 */
[----:B---3--:R-:W3:Y:S04]  /*5300*/  LDS R26, [R9+0x800] ;  /* 0x00080000091a7984 */ /* 0x008ee80000000800 */
[----:B--2---:R-:W2:Y:S01]  /*5310*/  LDS R28, [R9+0xa00] ;  /* 0x000a0000091c7984 */ /* 0x004ea20000000800 */
[C---:B0-----:R-:W-:Y:S01]  /*5320*/  FADD.FTZ R12, -R7.reuse, R12 ;  /* 0x0000000c070c7221 */ /* 0x041fe20000010100 */
[----:B-1----:R-:W-:-:S03]  /*5330*/  FADD.FTZ R14, -R7, R14 ;  /* 0x0000000e070e7221 */ /* 0x002fc60000010100 */
[----:B------:R-:W-:Y:S01]  /*5340*/  FMUL.FTZ R12, R12, 1.4426950216293334961 ;  /* 0x3fb8aa3b0c0c7820 */ /* 0x000fe20000410000 */
[----:B----4-:R-:W-:Y:S01]  /*5350*/  FADD.FTZ R18, -R7, R18 ;  /* 0x0000001207127221 */ /* 0x010fe20000010100 */
[----:B------:R-:W-:-:S04]  /*5360*/  FMUL.FTZ R14, R14, 1.4426950216293334961 ;  /* 0x3fb8aa3b0e0e7820 */ /* 0x000fc80000410000 */
[----:B------:R-:W0:Y:S01]  /*5370*/  MUFU.EX2 R12, R12 ;  /* 0x0000000c000c7308 */ /* 0x000e220000000800 */
[C---:B-----5:R-:W-:Y:S01]  /*5380*/  FADD.FTZ R20, -R7.reuse, R20 ;  /* 0x0000001407147221 */ /* 0x060fe20000010100 */
[----:B------:R-:W-:Y:S02]  /*5390*/  FMUL.FTZ R18, R18, 1.4426950216293334961 ;  /* 0x3fb8aa3b12127820 */ /* 0x000fe40000410000 */
[----:B------:R-:W1:Y:S01]  /*53a0*/  MUFU.EX2 R14, R14 ;  /* 0x0000000e000e7308 */ /* 0x000e620000000800 */
[C---:B------:R-:W-:Y:S01]  /*53b0*/  FADD.FTZ R22, -R7.reuse, R22 ;  /* 0x0000001607167221 */ /* 0x040fe20000010100 */
[----:B------:R-:W-:Y:S02]  /*53c0*/  FMUL.FTZ R20, R20, 1.4426950216293334961 ;  /* 0x3fb8aa3b14147820 */ /* 0x000fe40000410000 */
[----:B------:R-:W4:Y:S01]  /*53d0*/  MUFU.EX2 R18, R18 ;  /* 0x0000001200127308 */ /* 0x000f220000000800 */
[----:B------:R-:W-:Y:S01]  /*53e0*/  FADD.FTZ R24, -R7, R24 ;  /* 0x0000001807187221 */ /* 0x000fe20000010100 */
[----:B------:R-:W-:-:S02]  /*53f0*/  FMUL.FTZ R22, R22, 1.4426950216293334961 ;  /* 0x3fb8aa3b16167820 */ /* 0x000fc40000410000 */
[----:B------:R-:W5:Y:S01]  /*5400*/  MUFU.EX2 R20, R20 ;  /* 0x0000001400147308 */ /* 0x000f620000000800 */
[C---:B---3--:R-:W-:Y:S01]  /*5410*/  FADD.FTZ R26, -R7.reuse, R26 ;  /* 0x0000001a071a7221 */ /* 0x048fe20000010100 */
[----:B------:R-:W-:Y:S01]  /*5420*/  FMUL.FTZ R24, R24, 1.4426950216293334961 ;  /* 0x3fb8aa3b18187820 */ /* 0x000fe20000410000 */
[----:B0-----:R-:W-:Y:S01]  /*5430*/  FADD.FTZ R8, R8, R12 ;  /* 0x0000000c08087221 */ /* 0x001fe20000010000 */
[----:B------:R-:W0:Y:S01]  /*5440*/  MUFU.EX2 R22, R22 ;  /* 0x0000001600167308 */ /* 0x000e220000000800 */
[----:B--2---:R-:W-:Y:S01]  /*5450*/  FADD.FTZ R28, -R7, R28 ;  /* 0x0000001c071c7221 */ /* 0x004fe20000010100 */
[----:B------:R-:W-:Y:S01]  /*5460*/  FMUL.FTZ R26, R26, 1.4426950216293334961 ;  /* 0x3fb8aa3b1a1a7820 */ /* 0x000fe20000410000 */
[----:B-1----:R-:W-:Y:S01]  /*5470*/  FADD.FTZ R8, R8, R14 ;  /* 0x0000000e08087221 */ /* 0x002fe20000010000 */
[----:B------:R-:W1:Y:S01]  /*5480*/  MUFU.EX2 R24, R24 ;  /* 0x0000001800187308 */ /* 0x000e620000000800 */
[----:B------:R-:W-:Y:S01]  /*5490*/  FMUL.FTZ R28, R28, 1.4426950216293334961 ;  /* 0x3fb8aa3b1c1c7820 */ /* 0x000fe20000410000 */
[----:B------:R-:W-:Y:S01]  /*54a0*/  STS [R9+-0x400], R12 ;  /* 0xfffc000c09007388 */ /* 0x000fe20000000800 */
[----:B----4-:R-:W-:Y:S01]  /*54b0*/  FADD.FTZ R8, R8, R18 ;  /* 0x0000001208087221 */ /* 0x010fe20000010000 */
[----:B------:R-:W2:Y:S02]  /*54c0*/  MUFU.EX2 R26, R26 ;  /* 0x0000001a001a7308 */ /* 0x000ea40000000800 */
[----:B------:R-:W-:Y:S01]  /*54d0*/  STS [R9+-0x200], R14 ;  /* 0xfffe000e09007388 */ /* 0x000fe20000000800 */
[----:B-----5:R-:W-:Y:S01]  /*54e0*/  FADD.FTZ R8, R8, R20 ;  /* 0x0000001408087221 */ /* 0x020fe20000010000 */
        /* <DEDUP_REMOVED lines=12> */
.L_x_2686:
[----:B------:R-:W-:Y:S05]  /*55b0*/  BSYNC.RECONVERGENT B1 ;  /* 0x0000000000017941 */ /* 0x000fea0003800200 */
.L_x_2685:
[----:B------:R-:W-:-:S13]  /*55c0*/  ISETP.GT.AND P1, PT, R10, UR40, PT ;  /* 0x000000280a007c0c */ /* 0x000fda000bf24270 */
[----:B------:R-:W-:Y:S05]  /*55d0*/  @!P0 BRA P1, `(.L_x_2677) ;  /* 0x0000000400dc8947 */ /* 0x000fea0000800000 */
[----:B------:R-:W0:Y:S04]  /*55e0*/  LDS R10, [R9+-0x400] ;  /* 0xfffc0000090a7984 */ /* 0x000e280000000800 */
[----:B------:R-:W1:Y:S04]  /*55f0*/  LDS R12, [R9+-0x200] ;  /* 0xfffe0000090c7984 */ /* 0x000e680000000800 */
[----:B------:R-:W4:Y:S04]  /*5600*/  LDS R14, [R9] ;  /* 0x00000000090e7984 */ /* 0x000f280000000800 */
        /* <DEDUP_REMOVED lines=13> */
[----:B0-----:R0:W-:Y:S01]  /*56e0*/  STS [R9+-0x400], R10 ;  /* 0xfffc000a09007388 */ /* 0x0011e20000000800 */
[----:B------:R-:W-:-:S03]  /*56f0*/  FADD.FTZ R8, R8, R10 ;  /* 0x0000000a08087221 */ /* 0x000fc60000010000 */
[----:B-1----:R0:W-:Y:S01]  /*5700*/  STS [R9+-0x200], R12 ;  /* 0xfffe000c09007388 */ /* 0x0021e20000000800 */
[----:B------:R-:W-:-:S03]  /*5710*/  FADD.FTZ R8, R8, R12 ;  /* 0x0000000c08087221 */ /* 0x000fc60000010000 */
[----:B----4-:R0:W-:Y:S01]  /*5720*/  STS [R9], R14 ;  /* 0x0000000e09007388 */ /* 0x0101e20000000800 */
[----:B------:R-:W-:-:S03]  /*5730*/  FADD.FTZ R8, R8, R14 ;  /* 0x0000000e08087221 */ /* 0x000fc60000010000 */
[----:B-----5:R0:W-:Y:S01]  /*5740*/  STS [R9+0x200], R18 ;  /* 0x0002001209007388 */ /* 0x0201e20000000800 */
[----:B------:R-:W-:Y:S01]  /*5750*/  FADD.FTZ R8, R8, R18 ;  /* 0x0000001208087221 */ /* 0x000fe20000010000 */
[----:B------:R-:W-:Y:S06]  /*5760*/  BRA `(.L_x_2677) ;  /* 0x0000000400787947 */ /* 0x000fec0003800000 */
.L_x_2678:
[----:B------:R-:W-:Y:S01]  /*5770*/  VIADDMNMX R8, R3, 0x80, R6, !PT ;  /* 0x0000008003087846 */ /* 0x000fe20007800106 */
[----:B------:R-:W-:Y:S01]  /*5780*/  BSSY.RECONVERGENT B1, `(.L_x_2687) ;  /* 0x0000024000017945 */ /* 0x000fe20003800200 */
[----:B------:R-:W-:-:S04]  /*5790*/  LOP3.LUT R9, RZ, R0, RZ, 0x33, !PT ;  /* 0x00000000ff097212 */ /* 0x000fc800078e33ff */
[----:B------:R-:W-:Y:S02]  /*57a0*/  IADD3 R12, PT, PT, R8, -UR39, R9 ;  /* 0x80000027080c7c10 */ /* 0x000fe4000fffe009 */
[----:B------:R-:W-:Y:S02]  /*57b0*/  MOV R9, R3 ;  /* 0x0000000300097202 */ /* 0x000fe40000000f00 */
[C---:B------:R-:W-:Y:S02]  /*57c0*/  LOP3.LUT R8, R12.reuse, 0x180, RZ, 0xc0, !PT ;  /* 0x000001800c087812 */ /* 0x040fe400078ec0ff */
[----:B------:R-:W-:Y:S02]  /*57d0*/  ISETP.GE.U32.AND P1, PT, R12, 0x180, PT ;  /* 0x000001800c00780c */ /* 0x000fe40003f26070 */
[----:B------:R-:W-:Y:S01]  /*57e0*/  ISETP.NE.AND P0, PT, R8, 0x180, PT ;  /* 0x000001800800780c */ /* 0x000fe20003f05270 */
[----:B------:R-:W-:-:S12]  /*57f0*/  HFMA2 R8, -RZ, RZ, 0, 0 ;  /* 0x00000000ff087431 */ /* 0x000fd800000001ff */
[----:B------:R-:W-:Y:S05]  /*5800*/  @!P0 BRA `(.L_x_2688) ;  /* 0x00000000006c8947 */ /* 0x000fea0003800000 */
[----:B------:R-:W-:Y:S01]  /*5810*/  VIADD R13, R13, 0x120 ;  /* 0x000001200d0d7836 */ /* 0x000fe20000000000 */
[----:B------:R-:W-:Y:S02]  /*5820*/  LEA.HI R8, R12, 0x1, RZ, 0x19 ;  /* 0x000000010c087811 */ /* 0x000fe400078fc8ff */
[----:B------:R-:W-:Y:S02]  /*5830*/  IADD3 R18, P0, P2, R10, UR6, R3 ;  /* 0x000000060a127c10 */ /* 0x000fe4000fa1e003 */
[----:B------:R-:W-:Y:S02]  /*5840*/  LEA R13, R20, R13, 0x18 ;  /* 0x0000000d140d7211 */ /* 0x000fe400078ec0ff */
[----:B------:R-:W-:Y:S02]  /*5850*/  LOP3.LUT R10, R8, 0x3, RZ, 0xc0, !PT ;  /* 0x00000003080a7812 */ /* 0x000fe400078ec0ff */
[----:B------:R-:W-:Y:S01]  /*5860*/  IADD3.X R11, PT, PT, R11, UR12, RZ, P0, P2 ;  /* 0x0000000c0b0b7c10 */ /* 0x000fe200087e44ff */
[----:B------:R-:W-:Y:S01]  /*5870*/  IMAD R12, R0, 0x4, R13 ;  /* 0x00000004000c7824 */ /* 0x000fe200078e020d */
[----:B------:R-:W-:-:S02]  /*5880*/  MOV R8, RZ ;  /* 0x000000ff00087202 */ /* 0x000fc40000000f00 */
[----:B------:R-:W-:Y:S02]  /*5890*/  MOV R9, R3 ;  /* 0x0000000300097202 */ /* 0x000fe40000000f00 */
[----:B------:R-:W-:-:S07]  /*58a0*/  IADD3 R13, PT, PT, -R10, RZ, RZ ;  /* 0x000000ff0a0d7210 */ /* 0x000fce0007ffe1ff */
.L_x_2689:
[----:B------:R-:W-:-:S06]  /*58b0*/  MOV R10, R18 ;  /* 0x00000012000a7202 */ /* 0x000fcc0000000f00 */
[----:B------:R1:W4:Y:S01]  /*58c0*/  LDG.E.U8 R10, desc[UR36][R10.64] ;  /* 0x000000240a0a7981 */ /* 0x000322000c1e1100 */
[----:B------:R-:W-:Y:S01]  /*58d0*/  IMAD.MOV.U32 R15, RZ, RZ, RZ ;  /* 0x000000ffff0f7224 */ /* 0x000fe200078e00ff */
[----:B------:R-:W-:Y:S02]  /*58e0*/  IADD3 R13, PT, PT, R13, 0x1, RZ ;  /* 0x000000010d0d7810 */ /* 0x000fe40007ffe0ff */
[----:B------:R-:W-:Y:S02]  /*58f0*/  IADD3 R18, P2, PT, R18, 0x80, RZ ;  /* 0x0000008012127810 */ /* 0x000fe40007f5e0ff */
[----:B------:R-:W-:-:S03]  /*5900*/  IADD3 R9, PT, PT, R9, 0x80, RZ ;  /* 0x0000008009097810 */ /* 0x000fc60007ffe0ff */
[----:B-1----:R-:W-:Y:S01]  /*5910*/  IMAD.X R11, RZ, RZ, R11, P2 ;  /* 0x000000ffff0b7224 */ /* 0x002fe200010e060b */
[----:B----4-:R-:W-:-:S13]  /*5920*/  ISETP.NE.AND P0, PT, R10, RZ, PT ;  /* 0x000000ff0a00720c */ /* 0x010fda0003f05270 */
        /* <DEDUP_REMOVED lines=9> */
.L_x_2688:
[----:B------:R-:W-:Y:S05]  /*59c0*/  BSYNC.RECONVERGENT B1 ;  /* 0x0000000000017941 */ /* 0x000fea0003800200 */
.L_x_2687:
[----:B------:R-:W-:Y:S05]  /*59d0*/  @!P1 BRA `(.L_x_2677) ;  /* 0x0000000000dc9947 */ /* 0x000fea0003800000 */
[----:B------:R-:W1:Y:S01]  /*59e0*/  S2R R12, SR_CgaCtaId ;  /* 0x00000000000c7919 */ /* 0x000e620000008800 */
[----:B------:R-:W4:Y:S01]  /*59f0*/  LDC.64 R14, c[0x0][0x420] ;  /* 0x00010800ff0e7b82 */ /* 0x000f220000000a00 */
[----:B------:R-:W-:Y:S01]  /*5a00*/  MOV R10, 0x400 ;  /* 0x00000400000a7802 */ /* 0x000fe20000000f00 */
[----:B------:R-:W-:-:S03]  /*5a10*/  USHF.L.U32 UR4, UR39, 0x2, URZ ;  /* 0x0000000227047899 */ /* 0x000fc600080006ff */
[----:B------:R-:W-:-:S03]  /*5a20*/  IADD3 R11, PT, PT, R10, 0x120, RZ ;  /* 0x000001200a0b7810 */ /* 0x000fc60007ffe0ff */
[----:B------:R-:W-:Y:S02]  /*5a30*/  LEA R10, R9, -UR4, 0x2 ;  /* 0x80000004090a7c11 */ /* 0x000fe4000f8e10ff */
[----:B----4-:R-:W-:-:S04]  /*5a40*/  IADD3 R14, P0, P1, R14, UR6, R9 ;  /* 0x000000060e0e7c10 */ /* 0x010fc8000f91e009 */
[----:B------:R-:W-:Y:S02]  /*5a50*/  IADD3 R14, P2, PT, R14, 0x100, RZ ;  /* 0x000001000e0e7810 */ /* 0x000fe40007f5e0ff */
[----:B-1----:R-:W-:Y:S02]  /*5a60*/  LEA R13, R12, R11, 0x18 ;  /* 0x0000000b0c0d7211 */ /* 0x002fe400078ec0ff */
[----:B------:R-:W-:Y:S02]  /*5a70*/  IADD3.X R11, PT, PT, R15, UR12, RZ, P0, P1 ;  /* 0x0000000c0f0b7c10 */ /* 0x000fe400087e24ff */
[----:B------:R-:W-:-:S03]  /*5a80*/  IADD3 R12, PT, PT, R10, 0x400, R13 ;  /* 0x000004000a0c7810 */ /* 0x000fc60007ffe00d */
[----:B------:R-:W-:-:S07]  /*5a90*/  IMAD.X R11, RZ, RZ, R11, P2 ;  /* 0x000000ffff0b7224 */ /* 0x000fce00010e060b */
.L_x_2690:
[----:B------:R-:W-:-:S05]  /*5aa0*/  MOV R10, R14 ;  /* 0x0000000e000a7202 */ /* 0x000fca0000000f00 */
[----:B------:R-:W4:Y:S04]  /*5ab0*/  LDG.E.U8 R18, desc[UR36][R10.64+-0x100] ;  /* 0xffff00240a127981 */ /* 0x000f28000c1e1100 */
[----:B------:R-:W5:Y:S04]  /*5ac0*/  LDG.E.U8 R13, desc[UR36][R10.64+-0x80] ;  /* 0xffff80240a0d7981 */ /* 0x000f68000c1e1100 */
[----:B------:R-:W2:Y:S04]  /*5ad0*/  LDG.E.U8 R14, desc[UR36][R10.64] ;  /* 0x000000240a0e7981 */ /* 0x000ea8000c1e1100 */
[----:B------:R-:W3:Y:S01]  /*5ae0*/  LDG.E.U8 R15, desc[UR36][R10.64+0x80] ;  /* 0x000080240a0f7981 */ /* 0x000ee2000c1e1100 */
[----:B------:R-:W-:Y:S01]  /*5af0*/  MOV R19, RZ ;  /* 0x000000ff00137202 */ /* 0x000fe20000000f00 */
[----:B------:R-:W-:-:S02]  /*5b00*/  HFMA2 R21, -RZ, RZ, 0, 0 ;  /* 0x00000000ff157431 */ /* 0x000fc400000001ff */
[----:B------:R-:W-:Y:S01]  /*5b10*/  VIADD R9, R9, 0x200 ;  /* 0x0000020009097836 */ /* 0x000fe20000000000 */
[----:B----4-:R-:W-:Y:S02]  /*5b20*/  ISETP.NE.AND P0, PT, R18, RZ, PT ;  /* 0x000000ff1200720c */ /* 0x010fe40003f05270 */
[----:B-----5:R-:W-:Y:S01]  /*5b30*/  ISETP.NE.AND P1, PT, R13, RZ, PT ;  /* 0x000000ff0d00720c */ /* 0x020fe20003f25270 */
[----:B------:R-:W-:Y:S01]  /*5b40*/  HFMA2 R13, -RZ, RZ, 0, 0 ;  /* 0x00000000ff0d7431 */ /* 0x000fe200000001ff */
[----:B--2---:R-:W-:Y:S02]  /*5b50*/  ISETP.NE.AND P2, PT, R14, RZ, PT ;  /* 0x000000ff0e00720c */ /* 0x004fe40003f45270 */
[----:B---3--:R-:W-:-:S07]  /*5b60*/  ISETP.NE.AND P3, PT, R15, RZ, PT ;  /* 0x000000ff0f00720c */ /* 0x008fce0003f65270 */
        /* <DEDUP_REMOVED lines=11> */
[----:B------:R-:W-:Y:S01]  /*5c20*/  ISETP.GT.AND P0, PT, R9, UR40, PT ;  /* 0x0000002809007c0c */ /* 0x000fe2000bf04270 */
        /* <DEDUP_REMOVED lines=16> */
[----:B0-----:R-:W-:Y:S01]  /*5d30*/  IADD3 R12, PT, PT, R12, 0x800, RZ ;  /* 0x000008000c0c7810 */ /* 0x001fe20007ffe0ff */
[----:B------:R-:W-:Y:S06]  /*5d40*/  @!P0 BRA `(.L_x_2690) ;  /* 0xfffffffc00548947 */ /* 0x000fec000383ffff */
.L_x_2677:
[----:B------:R-:W-:Y:S05]  /*5d50*/  BSYNC.RECONVERGENT B0 ;  /* 0x0000000000007941 */ /* 0x000fea0003800200 */
.L_x_2676:
[----:B0-----:R-:W0:Y:S01]  /*5d60*/  SHFL.BFLY PT, R7, R8, 0x10, 0x1f ;  /* 0x0e001f0008077f89 */ /* 0x001e2200000e0000 */
[C---:B------:R-:W-:Y:S01]  /*5d70*/  ISETP.NE.AND P0, PT, R2.reuse, RZ, PT ;  /* 0x000000ff0200720c */ /* 0x040fe20003f05270 */
[----:B------:R-:W1:Y:S01]  /*5d80*/  LDCU UR4, c[0x0][0x40c] ;  /* 0x00008180ff0477ac */ /* 0x000e620008000800 */
[----:B------:R-:W-:Y:S01]  /*5d90*/  ISETP.GT.U32.AND P1, PT, R2, 0x3, PT ;  /* 0x000000030200780c */ /* 0x000fe20003f24070 */
[----:B------:R-:W4:Y:S01]  /*5da0*/  S2R R18, SR_CTAID.X ;  /* 0x0000000000127919 */ /* 0x000f220000002500 */
[----:B------:R-:W1:Y:S01]  /*5db0*/  LDCU UR5, c[0x0][0x3f4] ;  /* 0x00007e80ff0577ac */ /* 0x000e620008000800 */
[----:B------:R-:W5:Y:S01]  /*5dc0*/  LDCU.U8 UR9, c[0x0][0x48c] ;  /* 0x00009180ff0977ac */ /* 0x000f620008000000 */
[----:B0-----:R-:W-:Y:S01]  /*5dd0*/  FADD.FTZ R7, R7, R8 ;  /* 0x0000000807077221 */ /* 0x001fe20000010000 */
[----:B-1----:R-:W-:-:S04]  /*5de0*/  UISETP.LT.AND UP0, UPT, UR5, UR4, UPT ;  /* 0x000000040500728c */ /* 0x002fc8000bf01270 */
[----:B------:R-:W0:Y:S01]  /*5df0*/  SHFL.BFLY PT, R10, R7, 0x8, 0x1f ;  /* 0x0d001f00070a7f89 */ /* 0x000e2200000e0000 */
        /* <DEDUP_REMOVED lines=8> */
[----:B0-----:R-:W-:-:S05]  /*5e80*/  FADD.FTZ R9, R10, R9 ;  /* 0x000000090a097221 */ /* 0x001fca0000010000 */
[----:B------:R-:W0:Y:S02]  /*5e90*/  SHFL.BFLY PT, R12, R9, 0x2, 0x1f ;  /* 0x0c401f00090c7f89 */ /* 0x000e2400000e0000 */
[----:B0-----:R-:W-:Y:S02]  /*5ea0*/  FADD.FTZ R12, R9, R12 ;  /* 0x0000000c090c7221 */ /* 0x001fe40000010000 */
[----:B------:R-:W4:Y:S03]  /*5eb0*/  LDC R9, c[0x0][0x3f8] ;  /* 0x0000fe00ff097b82 */ /* 0x000f260000000800 */
[----:B------:R-:W0:Y:S01]  /*5ec0*/  SHFL.BFLY PT, R11, R12, 0x1, 0x1f ;  /* 0x0c201f000c0b7f89 */ /* 0x000e2200000e0000 */
[----:B----4-:R-:W-:Y:S02]  /*5ed0*/  IMAD R23, R9, UR7, R18 ;  /* 0x0000000709177c24 */ /* 0x010fe4000f8e0212 */
[----:B0-----:R-:W-:-:S05]  /*5ee0*/  FADD.FTZ R11, R12, R11 ;  /* 0x0000000b0c0b7221 */ /* 0x001fca0000010000 */
[----:B------:R-:W-:Y:S01]  /*5ef0*/  @!P0 STS [R4+0x10], R11 ;  /* 0x0000100b04008388 */ /* 0x000fe20000000800 */
[----:B------:R-:W-:Y:S01]  /*5f00*/  BAR.SYNC.DEFER_BLOCKING 0x0 ;  /* 0x0000000000007b1d */ /* 0x000fe20000010000 */
[----:B-----5:R-:W-:-:S05]  /*5f10*/  ISETP.NE.AND P0, PT, RZ, UR9, PT ;  /* 0x00000009ff007c0c */ /* 0x020fca000bf05270 */
[----:B------:R0:W1:Y:S01]  /*5f20*/  @!P1 LDS R11, [R5+0x10] ;  /* 0x00001000050b9984 */ /* 0x0000620000000800 */
[----:B------:R-:W-:Y:S02]  /*5f30*/  ISETP.GT.AND P1, PT, R3, UR40, PT ;  /* 0x0000002803007c0c */ /* 0x000fe4000bf24270 */
[----:B0-----:R-:W-:Y:S01]  /*5f40*/  CS2R R4, SRZ ;  /* 0x0000000000047805 */ /* 0x001fe2000001ff00 */
[----:B-1----:R-:W0:Y:S02]  /*5f50*/  SHFL.BFLY PT, R2, R11, 0x2, 0x1f ;  /* 0x0c401f000b027f89 */ /* 0x002e2400000e0000 */
[----:B0-----:R-:W-:-:S05]  /*5f60*/  FADD.FTZ R2, R2, R11 ;  /* 0x0000000b02027221 */ /* 0x001fca0000010000 */
[----:B------:R-:W0:Y:S02]  /*5f70*/  SHFL.BFLY PT, R7, R2, 0x1, 0x1f ;  /* 0x0c201f0002077f89 */ /* 0x000e2400000e0000 */
[----:B0-----:R-:W-:-:S06]  /*5f80*/  FADD.FTZ R7, R2, R7 ;  /* 0x0000000702077221 */ /* 0x001fcc0000010000 */
[----:B------:R-:W0:Y:S02]  /*5f90*/  SHFL.IDX PT, R7, R7, RZ, 0x1f ;  /* 0x00001fff07077589 */ /* 0x000e2400000e0000 */
[----:B0-----:R-:W-:-:S04]  /*5fa0*/  FADD.FTZ R2, R7, 9.9999999747524270788e-07 ;  /* 0x358637bd07027421 */ /* 0x001fc80000010000 */
[----:B------:R0:W1:Y:S01]  /*5fb0*/  MUFU.RCP R13, R2 ;  /* 0x00000002000d7308 */ /* 0x0000620000001000 */
[----:B------:R-:W-:Y:S05]  /*5fc0*/  @!P0 BRA `(.L_x_2691) ;  /* 0x0000000000188947 */ /* 0x000fea0003800000 */
[----:B0-----:R-:W0:Y:S08]  /*5fd0*/  LDC R2, c[0x0][0x488] ;  /* 0x00012200ff027b82 */ /* 0x001e300000000800 */
[----:B------:R-:W0:Y:S08]  /*5fe0*/  LDC R4, c[0x0][0x40c] ;  /* 0x00010300ff047b82 */ /* 0x000e300000000800 */
[----:B------:R-:W4:Y:S01]  /*5ff0*/  LDC R5, c[0x0][0x3f4] ;  /* 0x0000fd00ff057b82 */ /* 0x000f220000000800 */
[----:B0-----:R-:W-:-:S04]  /*6000*/  IMAD R2, R23, R2, R4 ;  /* 0x0000000217027224 */ /* 0x001fc800078e0204 */
[----:B----4-:R-:W-:-:S05]  /*6010*/  IMAD R4, R2, R5, RZ ;  /* 0x0000000502047224 */ /* 0x010fca00078e02ff */
[----:B------:R-:W-:-:S07]  /*6020*/  SHF.R.S32.HI R5, RZ, 0x1f, R4 ;  /* 0x0000001fff057819 */ /* 0x000fce0000011404 */
.L_x_2691:
[----:B------:R-:W-:Y:S04]  /*6030*/  BSSY.RECONVERGENT B0, `(.L_x_2692) ;  /* 0x0000062000007945 */ /* 0x000fe80003800200 */
[----:B------:R-:W-:Y:S05]  /*6040*/  @P1 BRA `(.L_x_2693) ;  /* 0x0000000400801947 */ /* 0x000fea0003800000 */
[----:B------:R-:W-:Y:S01]  /*6050*/  VIADDMNMX R6, R3, 0x80, R6, !PT ;  /* 0x0000008003067846 */ /* 0x000fe20007800106 */
[----:B------:R-:W-:Y:S01]  /*6060*/  BSSY.RECONVERGENT B1, `(.L_x_2694) ;  /* 0x0000028000017945 */ /* 0x000fe20003800200 */
[----:B------:R-:W-:-:S04]  /*6070*/  LOP3.LUT R7, RZ, R0, RZ, 0x33, !PT ;  /* 0x00000000ff077212 */ /* 0x000fc800078e33ff */
[----:B------:R-:W-:-:S04]  /*6080*/  IADD3 R6, PT, PT, R6, -UR39, R7 ;  /* 0x8000002706067c10 */ /* 0x000fc8000fffe007 */
[C---:B0-----:R-:W-:Y:S02]  /*6090*/  LOP3.LUT R2, R6.reuse, 0x180, RZ, 0xc0, !PT ;  /* 0x0000018006027812 */ /* 0x041fe400078ec0ff */
[----:B------:R-:W-:Y:S02]  /*60a0*/  ISETP.GE.U32.AND P2, PT, R6, 0x180, PT ;  /* 0x000001800600780c */ /* 0x000fe40003f46070 */
[----:B------:R-:W-:-:S13]  /*60b0*/  ISETP.NE.AND P1, PT, R2, 0x180, PT ;  /* 0x000001800200780c */ /* 0x000fda0003f25270 */
[----:B------:R-:W-:Y:S05]  /*60c0*/  @!P1 BRA `(.L_x_2695) ;  /* 0x0000000000849947 */ /* 0x000fea0003800000 */
[----:B------:R-:W0:Y:S01]  /*60d0*/  S2UR UR7, SR_CgaCtaId ;  /* 0x00000000000779c3 */ /* 0x000e220000008800 */
[----:B------:R-:W4:Y:S01]  /*60e0*/  LDCU.64 UR10, c[0x0][0x480] ;  /* 0x00009000ff0a77ac */ /* 0x000f220008000a00 */
[----:B------:R-:W-:Y:S02]  /*60f0*/  LEA.HI R2, R6, 0x1, RZ, 0x19 ;  /* 0x0000000106027811 */ /* 0x000fe400078fc8ff */
[----:B------:R-:W-:Y:S01]  /*6100*/  IADD3 R11, P1, PT, R3, R4, RZ ;  /* 0x00000004030b7210 */ /* 0x000fe20007f3e0ff */
[----:B------:R-:W-:Y:S02]  /*6110*/  UMOV UR4, 0x400 ;  /* 0x0000040000047882 */ /* 0x000fe40000000000 */
[----:B------:R-:W-:Y:S01]  /*6120*/  UIADD3 UR4, UPT, UPT, UR4, 0x120, URZ ;  /* 0x0000012004047890 */ /* 0x000fe2000fffe0ff */
[C---:B------:R-:W-:Y:S01]  /*6130*/  IMAD.SHL.U32 R6, R2.reuse, 0x80, RZ ;  /* 0x0000008002067824 */ /* 0x040fe200078e00ff */
[----:B------:R-:W-:Y:S02]  /*6140*/  LOP3.LUT R2, R2, 0x3, RZ, 0xc0, !PT ;  /* 0x0000000302027812 */ /* 0x000fe400078ec0ff */
[----:B------:R-:W-:-:S02]  /*6150*/  IADD3.X R12, PT, PT, RZ, R5, RZ, P1, !PT ;  /* 0x00000005ff0c7210 */ /* 0x000fc40000ffe4ff */
[----:B------:R-:W-:Y:S01]  /*6160*/  LOP3.LUT R8, R6, 0x180, RZ, 0xc0, !PT ;  /* 0x0000018006087812 */ /* 0x000fe200078ec0ff */
[----:B------:R-:W-:Y:S01]  /*6170*/  IMAD.MOV R9, RZ, RZ, -R2 ;  /* 0x000000ffff097224 */ /* 0x000fe200078e0a02 */
[----:B------:R-:W-:Y:S02]  /*6180*/  LEA R6, R0, UR5, 0x1 ;  /* 0x0000000500067c11 */ /* 0x000fe4000f8e08ff */
[----:B------:R-:W-:Y:S02]  /*6190*/  IADD3 R3, PT, PT, R3, R8, RZ ;  /* 0x0000000803037210 */ /* 0x000fe40007ffe0ff */
[----:B----4-:R-:W-:-:S04]  /*61a0*/  LEA R10, P1, R11, UR10, 0x2 ;  /* 0x0000000a0b0a7c11 */ /* 0x010fc8000f8210ff */
[----:B------:R-:W-:Y:S01]  /*61b0*/  LEA.HI.X R11, R11, UR11, R12, 0x2, P1 ;  /* 0x0000000b0b0b7c11 */ /* 0x000fe200088f140c */
[----:B0-----:R-:W-:-:S06]  /*61c0*/  ULEA UR4, UR7, UR4, 0x18 ;  /* 0x0000000407047291 */ /* 0x001fcc000f8ec0ff */
[----:B------:R-:W-:Y:S02]  /*61d0*/  IADD3 R2, PT, PT, R6, UR4, RZ ;  /* 0x0000000406027c10 */ /* 0x000fe4000fffe0ff */
[----:B------:R-:W-:-:S07]  /*61e0*/  LEA R8, R0, UR4, 0x2 ;  /* 0x0000000400087c11 */ /* 0x000fce000f8e10ff */
.L_x_2696:
[----:B----4-:R0:W1:Y:S01]  /*61f0*/  LDS R6, [R8] ;  /* 0x0000000008067984 */ /* 0x0100620000000800 */
[----:B------:R-:W-:Y:S01]  /*6200*/  @P0 IMAD.MOV.U32 R7, RZ, RZ, R11 ;  /* 0x000000ffff070224 */ /* 0x000fe200078e000b */
[----:B------:R-:W-:-:S04]  /*6210*/  IADD3 R9, PT, PT, R9, 0x1, RZ ;  /* 0x0000000109097810 */ /* 0x000fc80007ffe0ff */
[----:B------:R-:W-:Y:S02]  /*6220*/  ISETP.NE.AND P3, PT, R9, RZ, PT ;  /* 0x000000ff0900720c */ /* 0x000fe40003f65270 */
[----:B0-----:R-:W-:Y:S01]  /*6230*/  IADD3 R8, PT, PT, R8, 0x200, RZ ;  /* 0x0000020008087810 */ /* 0x001fe20007ffe0ff */
[----:B-1----:R-:W-:-:S05]  /*6240*/  FMUL.FTZ R15, R6, R13 ;  /* 0x0000000d060f7220 */ /* 0x002fca0000410000 */
        /* <DEDUP_REMOVED lines=9> */
.L_x_2695:
[----:B------:R-:W-:Y:S05]  /*62e0*/  BSYNC.RECONVERGENT B1 ;  /* 0x0000000000017941 */ /* 0x000fea0003800200 */
.L_x_2694:
[----:B------:R-:W-:Y:S05]  /*62f0*/  @!P2 BRA `(.L_x_2693) ;  /* 0x0000000000d4a947 */ /* 0x000fea0003800000 */
[----:B----4-:R-:W0:Y:S01]  /*6300*/  S2R R7, SR_CgaCtaId ;  /* 0x0000000000077919 */ /* 0x010e220000008800 */
[----:B------:R-:W4:Y:S01]  /*6310*/  LDCU.64 UR10, c[0x0][0x480] ;  /* 0x00009000ff0a77ac */ /* 0x000f220008000a00 */
[----:B------:R-:W-:Y:S02]  /*6320*/  MOV R6, 0x400 ;  /* 0x0000040000067802 */ /* 0x000fe40000000f00 */
[C---:B------:R-:W-:Y:S01]  /*6330*/  IADD3 R9, P0, PT, R3.reuse, R4, RZ ;  /* 0x0000000403097210 */ /* 0x040fe20007f1e0ff */
[----:B------:R-:W-:Y:S01]  /*6340*/  USHF.L.U32 UR4, UR39, 0x2, URZ ;  /* 0x0000000227047899 */ /* 0x000fe200080006ff */
[----:B------:R-:W-:Y:S01]  /*6350*/  LEA R2, R3, UR5, 0x1 ;  /* 0x0000000503027c11 */ /* 0x000fe2000f8e08ff */
[----:B------:R-:W-:Y:S01]  /*6360*/  VIADD R6, R6, 0x120 ;  /* 0x0000012006067836 */ /* 0x000fe20000000000 */
[----:B------:R-:W-:Y:S01]  /*6370*/  MOV R11, UR39 ;  /* 0x00000027000b7c02 */ /* 0x000fe20008000f00 */
[----:B------:R-:W-:Y:S01]  /*6380*/  UISETP.NE.AND UP0, UPT, UR9, URZ, UPT ;  /* 0x000000ff0900728c */ /* 0x000fe2000bf05270 */
[----:B------:R-:W-:-:S02]  /*6390*/  IADD3.X R10, PT, PT, RZ, R5, RZ, P0, !PT ;  /* 0x00000005ff0a7210 */ /* 0x000fc400007fe4ff */
[----:B------:R-:W-:Y:S01]  /*63a0*/  ISETP.NE.AND P1, PT, RZ, UR9, PT ;  /* 0x00000009ff007c0c */ /* 0x000fe2000bf25270 */
[----:B------:R-:W-:Y:S01]  /*63b0*/  IMAD R4, R11, -0x2, R2 ;  /* 0xfffffffe0b047824 */ /* 0x000fe200078e0202 */
[----:B------:R-:W-:Y:S02]  /*63c0*/  LEA R2, R3, -UR4, 0x2 ;  /* 0x8000000403027c11 */ /* 0x000fe4000f8e10ff */
[----:B------:R-:W-:Y:S02]  /*63d0*/  PLOP3.LUT P0, PT, PT, PT, UP0, 0x80, 0x8 ;  /* 0x000000000008781c */ /* 0x000fe40003f0f008 */
[----:B----4-:R-:W-:-:S04]  /*63e0*/  LEA R8, P3, R9, UR10, 0x2 ;  /* 0x0000000a09087c11 */ /* 0x010fc8000f8610ff */
[----:B------:R-:W-:Y:S02]  /*63f0*/  IADD3 R8, P2, PT, R8, 0x400, RZ ;  /* 0x0000040008087810 */ /* 0x000fe40007f5e0ff */
[----:B------:R-:W-:-:S04]  /*6400*/  LEA.HI.X R9, R9, UR11, R10, 0x2, P3 ;  /* 0x0000000b09097c11 */ /* 0x000fc800098f140a */
[----:B------:R-:W-:Y:S02]  /*6410*/  IADD3.X R9, PT, PT, RZ, R9, RZ, P2, !PT ;  /* 0x00000009ff097210 */ /* 0x000fe400017fe4ff */
[----:B0-----:R-:W-:-:S04]  /*6420*/  LEA R7, R7, R6, 0x18 ;  /* 0x0000000607077211 */ /* 0x001fc800078ec0ff */
[--C-:B------:R-:W-:Y:S02]  /*6430*/  IADD3 R2, PT, PT, R2, 0x400, R7.reuse ;  /* 0x0000040002027810 */ /* 0x100fe40007ffe007 */
[----:B------:R-:W-:-:S07]  /*6440*/  IADD3 R6, PT, PT, R4, 0x200, R7 ;  /* 0x0000020004067810 */ /* 0x000fce0007ffe007 */
.L_x_2697:
[----:B------:R-:W1:Y:S01]  /*6450*/  LDS R4, [R2+-0x400] ;  /* 0xfffc000002047984 */ /* 0x000e620000000800 */
[----:B------:R-:W-:-:S04]  /*6460*/  IADD3 R3, PT, PT, R3, 0x200, RZ ;  /* 0x0000020003037810 */ /* 0x000fc80007ffe0ff */
[----:B------:R-:W-:Y:S01]  /*6470*/  ISETP.GT.AND P2, PT, R3, UR40, PT ;  /* 0x0000002803007c0c */ /* 0x000fe2000bf44270 */
[----:B-1----:R-:W-:-:S05]  /*6480*/  FMUL.FTZ R11, R4, R13 ;  /* 0x0000000d040b7220 */ /* 0x002fca0000410000 */
        /* <DEDUP_REMOVED lines=13> */
[----:B------:R1:W4:Y:S01]  /*6560*/  LDS R7, [R2+0x200] ;  /* 0x0002000002077984 */ /* 0x0003220000000800 */
[----:B0-----:R-:W-:Y:S01]  /*6570*/  IMAD.MOV.U32 R4, RZ, RZ, R8 ;  /* 0x000000ffff047224 */ /* 0x001fe200078e0008 */
[----:B-1----:R-:W-:-:S04]  /*6580*/  IADD3 R2, PT, PT, R2, 0x800, RZ ;  /* 0x0000080002027810 */ /* 0x002fc80007ffe0ff */
[----:B------:R-:W-:Y:S01]  /*6590*/  @P0 STG.E desc[UR36][R4.64+-0x400], R11 ;  /* 0xfffc000b04000986 */ /* 0x000fe2000c101924 */
[----:B------:R-:W-:Y:S02]  /*65a0*/  PLOP3.LUT P0, PT, P1, PT, PT, 0x80, 0x8 ;  /* 0x000000000008781c */ /* 0x000fe40000f0f070 */
[----:B------:R-:W-:-:S05]  /*65b0*/  IADD3 R8, P3, PT, R4, 0x800, RZ ;  /* 0x0000080004087810 */ /* 0x000fca0007f7e0ff */
[----:B------:R-:W-:-:S06]  /*65c0*/  IMAD.X R9, RZ, RZ, R5, P3 ;  /* 0x000000ffff097224 */ /* 0x000fcc00018e0605 */
[----:B------:R-:W-:Y:S04]  /*65d0*/  @P0 STG.E desc[UR36][R4.64+-0x200], R15 ;  /* 0xfffe000f04000986 */ /* 0x000fe8000c101924 */
[----:B------:R-:W-:Y:S01]  /*65e0*/  @P0 STG.E desc[UR36][R4.64], R19 ;  /* 0x0000001304000986 */ /* 0x000fe2000c101924 */
[----:B----4-:R-:W-:-:S05]  /*65f0*/  FMUL.FTZ R21, R7, R13 ;  /* 0x0000000d07157220 */ /* 0x010fca0000410000 */
[----:B------:R-:W-:Y:S01]  /*6600*/  @P0 STG.E desc[UR36][R4.64+0x200], R21 ;  /* 0x0002001504000986 */ /* 0x000fe2000c101924 */
[----:B------:R-:W-:-:S05]  /*6610*/  F2FP.F16.F32.PACK_AB R7, RZ, R21 ;  /* 0x00000015ff07723e */ /* 0x000fca00000000ff */
[----:B------:R0:W-:Y:S02]  /*6620*/  STS.U16 [R6+0x100], R7 ;  /* 0x0001000706007388 */ /* 0x0001e40000000400 */
[----:B0-----:R-:W-:Y:S01]  /*6630*/  IADD3 R6, PT, PT, R6, 0x400, RZ ;  /* 0x0000040006067810 */ /* 0x001fe20007ffe0ff */
[----:B------:R-:W-:Y:S06]  /*6640*/  @!P2 BRA `(.L_x_2697) ;  /* 0xfffffffc0080a947 */ /* 0x000fec000383ffff */
.L_x_2693:
[----:B------:R-:W-:Y:S05]  /*6650*/  BSYNC.RECONVERGENT B0 ;  /* 0x0000000000007941 */ /* 0x000fea0003800200 */
.L_x_2692:
[----:B0-----:R-:W-:Y:S01]  /*6660*/  IMAD.U32 R2, RZ, RZ, UR40 ;  /* 0x00000028ff027e24 */ /* 0x001fe2000f8e00ff */
[----:B------:R-:W0:Y:S01]  /*6670*/  LDCU.64 UR10, c[0x0][0x3b0] ;  /* 0x00007600ff0a77ac */ /* 0x000e220008000a00 */
[----:B------:R-:W-:Y:S02]  /*6680*/  SHF.L.U32 R33, R0, 0x3, RZ ;  /* 0x0000000300217819 */ /* 0x000fe400000006ff */
[----:B----4-:R-:W-:Y:S02]  /*6690*/  CS2R R6, SRZ ;  /* 0x0000000000067805 */ /* 0x010fe4000001ff00 */
[----:B------:R-:W-:Y:S01]  /*66a0*/  SHF.R.U32.HI R34, RZ, 0x4, R0 ;  /* 0x00000004ff227819 */ /* 0x000fe20000011600 */
[----:B------:R-:W4:Y:S01]  /*66b0*/  LDCU.64 UR14, c[0x0][0x3c8] ;  /* 0x00007900ff0e77ac */ /* 0x000f220008000a00 */
[----:B------:R-:W-:Y:S02]  /*66c0*/  SHF.R.S32.HI R2, RZ, 0x1f, R2 ;  /* 0x0000001fff027819 */ /* 0x000fe40000011402 */
[----:B------:R-:W-:Y:S01]  /*66d0*/  LOP3.LUT R33, R33, 0x78, RZ, 0xc0, !PT ;  /* 0x0000007821217812 */ /* 0x000fe200078ec0ff */
[----:B------:R-:W1:Y:S01]  /*66e0*/  LDCU.64 UR16, c[0x0][0x3c8] ;  /* 0x00007900ff1077ac */ /* 0x000e620008000a00 */
[----:B------:R-:W-:-:S04]  /*66f0*/  LEA.HI R2, R2, UR40, RZ, 0x3 ;  /* 0x0000002802027c11 */ /* 0x000fc8000f8f18ff */
[----:B------:R-:W-:-:S04]  /*6700*/  LOP3.LUT R2, R2, 0xfffffff8, RZ, 0xc0, !PT ;  /* 0xfffffff802027812 */ /* 0x000fc800078ec0ff */
[----:B------:R-:W-:Y:S02]  /*6710*/  IADD3 R41, PT, PT, -R2, UR40, RZ ;  /* 0x0000002802297c10 */ /* 0x000fe4000fffe1ff */
[----:B0-----:R-:W-:Y:S02]  /*6720*/  ISETP.EQ.U32.AND P1, PT, RZ, UR10, PT ;  /* 0x0000000aff007c0c */ /* 0x001fe4000bf22070 */
[----:B------:R-:W-:-:S04]  /*6730*/  ISETP.NE.AND P0, PT, R34, R41, PT ;  /* 0x000000292200720c */ /* 0x000fc80003f05270 */
[----:B------:R-:W-:-:S04]  /*6740*/  ISETP.GT.U32.OR P0, PT, R33, 0x6f, P0 ;  /* 0x0000006f2100780c */ /* 0x000fc80000704470 */
[----:B------:R-:W-:-:S13]  /*6750*/  ISETP.EQ.OR.EX P0, PT, RZ, UR11, P0, P1 ;  /* 0x0000000bff007c0c */ /* 0x000fda0008702710 */
[----:B------:R-:W0:Y:S01]  /*6760*/  @!P0 LDC.64 R2, c[0x0][0x3b0] ;  /* 0x0000ec00ff028b82 */ /* 0x000e220000000a00 */
        /* <DEDUP_REMOVED lines=8> */
[----:B------:R-:W-:Y:S02]  /*67f0*/  HFMA2 R35, -RZ, RZ, 0, 0 ;  /* 0x00000000ff237431 */ /* 0x000fe400000001ff */
[----:B------:R-:W-:Y:S01]  /*6800*/  IMAD R32, R23, 0x70, RZ ;  /* 0x0000007017207824 */ /* 0x000fe200078e02ff */
[----:B------:R-:W-:Y:S02]  /*6810*/  CS2R R30, SRZ ;  /* 0x00000000001e7805 */ /* 0x000fe4000001ff00 */
[----:B--2---:R-:W-:Y:S01]  /*6820*/  CS2R R28, SRZ ;  /* 0x00000000001c7805 */ /* 0x004fe2000001ff00 */
[----:B------:R-:W-:Y:S01]  /*6830*/  IMAD.MOV.U32 R38, RZ, RZ, RZ ;  /* 0x000000ffff267224 */ /* 0x000fe200078e00ff */
[----:B------:R-:W-:-:S05]  /*6840*/  MOV R36, RZ ;  /* 0x000000ff00247202 */ /* 0x000fca0000000f00 */
[----:B01--4-:R-:W-:Y:S05]  /*6850*/  @P0 BRA `(.L_x_2699) ;  /* 0x0000002800400947 */ /* 0x013fea0003800000 */
[----:B------:R-:W0:Y:S01]  /*6860*/  LDCU UR4, c[0x0][0x3f4] ;  /* 0x00007e80ff0477ac */ /* 0x000e220008000800 */
[----:B------:R-:W1:Y:S01]  /*6870*/  S2R R11, SR_CgaCtaId ;  /* 0x00000000000b7919 */ /* 0x000e620000008800 */
[----:B------:R-:W2:Y:S01]  /*6880*/  LDC.64 R2, c[0x0][0x3c0] ;  /* 0x0000f000ff027b82 */ /* 0x000ea20000000a00 */
[----:B------:R-:W-:Y:S01]  /*6890*/  IADD3 R40, PT, PT, R34, UR39, RZ ;  /* 0x0000002722287c10 */ /* 0x000fe2000fffe0ff */
[----:B------:R-:W-:Y:S01]  /*68a0*/  BSSY.RECONVERGENT B1, `(.L_x_2700) ;  /* 0x00000eb000017945 */ /* 0x000fe20003800200 */
[----:B------:R-:W-:Y:S01]  /*68b0*/  MOV R8, 0x400 ;  /* 0x0000040000087802 */ /* 0x000fe20000000f00 */
[----:B------:R-:W-:-:S03]  /*68c0*/  IMAD.MOV.U32 R31, RZ, RZ, RZ ;  /* 0x000000ffff1f7224 */ /* 0x000fc600078e00ff */
[----:B------:R-:W-:Y:S01]  /*68d0*/  IADD3 R8, PT, PT, R8, 0x120, RZ ;  /* 0x0000012008087810 */ /* 0x000fe20007ffe0ff */
[----:B0-----:R-:W-:-:S04]  /*68e0*/  IMAD.U32 R37, RZ, RZ, UR4 ;  /* 0x00000004ff257e24 */ /* 0x001fc8000f8e00ff */
[----:B------:R-:W-:Y:S01]  /*68f0*/  IMAD R9, R82, R37, R33 ;  /* 0x0000002552097224 */ /* 0x000fe200078e0221 */
[----:B------:R-:W-:-:S03]  /*6900*/  VIMNMX R45, PT, PT, R37, UR40, PT ;  /* 0x00000028252d7c48 */ /* 0x000fc6000bfe0100 */
[----:B--2---:R-:W-:Y:S01]  /*6910*/  IMAD.WIDE R2, R9, 0x2, R2 ;  /* 0x0000000209027825 */ /* 0x004fe200078e0202 */
[----:B------:R-:W-:Y:S02]  /*6920*/  ISETP.GE.AND P0, PT, R40, R45, PT ;  /* 0x0000002d2800720c */ /* 0x000fe40003f06270 */
[----:B-1----:R-:W-:-:S04]  /*6930*/  LEA R42, R11, R8, 0x18 ;  /* 0x000000080b2a7211 */ /* 0x002fc800078ec0ff */
[----:B------:R-:W-:-:S07]  /*6940*/  IADD3 R39, PT, PT, R42, UR5, RZ ;  /* 0x000000052a277c10 */ /* 0x000fce000fffe0ff */
[----:B------:R-:W-:Y:S05]  /*6950*/  @P0 BRA `(.L_x_2701) ;  /* 0x0000000c007c0947 */ /* 0x000fea0003800000 */
[----:B------:R-:W-:Y:S01]  /*6960*/  IADD3 R47, PT, PT, R40, 0x8, RZ ;  /* 0x00000008282f7810 */ /* 0x000fe20007ffe0ff */
[----:B------:R-:W-:Y:S01]  /*6970*/  ULOP3.LUT UR4, URZ, UR39, URZ, 0x33, !UPT ;  /* 0x00000027ff047292 */ /* 0x000fe2000f8e33ff */
[----:B------:R-:W-:Y:S01]  /*6980*/  BSSY.RECONVERGENT B2, `(.L_x_2702) ;  /* 0x0000080000027945 */ /* 0x000fe20003800200 */
[----:B------:R-:W0:Y:S01]  /*6990*/  LDCU UR7, c[0x0][0x3f8] ;  /* 0x00007f00ff0777ac */ /* 0x000e220008000800 */
[----:B------:R-:W-:Y:S01]  /*69a0*/  VIMNMX R45, PT, PT, R45, R47, !PT ;  /* 0x0000002f2d2d7248 */ /* 0x000fe20007fe0100 */
[----:B------:R-:W-:Y:S02]  /*69b0*/  HFMA2 R36, -RZ, RZ, 0, 0 ;  /* 0x00000000ff247431 */ /* 0x000fe400000001ff */
[----:B------:R-:W-:Y:S01]  /*69c0*/  IMAD.MOV.U32 R35, RZ, RZ, RZ ;  /* 0x000000ffff237224 */ /* 0x000fe200078e00ff */
[----:B------:R-:W-:Y:S01]  /*69d0*/  MOV R43, R40 ;  /* 0x00000028002b7202 */ /* 0x000fe20000000f00 */
[----:B------:R-:W-:Y:S01]  /*69e0*/  IMAD.MOV.U32 R38, RZ, RZ, RZ ;  /* 0x000000ffff267224 */ /* 0x000fe200078e00ff */
[----:B------:R-:W-:-:S02]  /*69f0*/  IADD3 R45, PT, PT, -R34, UR4, R45 ;  /* 0x00000004222d7c10 */ /* 0x000fc4000fffe12d */
[----:B------:R-:W-:Y:S02]  /*6a00*/  CS2R R28, SRZ ;  /* 0x00000000001c7805 */ /* 0x000fe4000001ff00 */
[----:B------:R-:W-:Y:S02]  /*6a10*/  MOV R19, RZ ;  /* 0x000000ff00137202 */ /* 0x000fe40000000f00 */
[----:B------:R-:W-:Y:S02]  /*6a20*/  CS2R R30, SRZ ;  /* 0x00000000001e7805 */ /* 0x000fe4000001ff00 */
[C---:B------:R-:W-:Y:S02]  /*6a30*/  ISETP.GE.U32.AND P0, PT, R45.reuse, 0x18, PT ;  /* 0x000000182d00780c */ /* 0x040fe40003f06070 */
[----:B------:R-:W-:-:S04]  /*6a40*/  LEA.HI R48, R45, 0x1, RZ, 0x1d ;  /* 0x000000012d307811 */ /* 0x000fc800078fe8ff */
[----:B------:R-:W-:Y:S01]  /*6a50*/  LOP3.LUT P1, R59, R48, 0x3, RZ, 0xc0, !PT ;  /* 0x00000003303b7812 */ /* 0x000fe2000782c0ff */
[----:B0-----:R-:W-:-:S06]  /*6a60*/  IMAD R44, R37, UR7, RZ ;  /* 0x00000007252c7c24 */ /* 0x001fcc000f8e02ff */
[----:B------:R-:W-:Y:S06]  /*6a70*/  @!P0 BRA `(.L_x_2703) ;  /* 0x0000000400c08947 */ /* 0x000fec0003800000 */
[----:B------:R-:W-:Y:S01]  /*6a80*/  LOP3.LUT R48, R48, 0x3ffffffc, RZ, 0xc0, !PT ;  /* 0x3ffffffc30307812 */ /* 0x000fe200078ec0ff */
[----:B------:R-:W-:Y:S01]  /*6a90*/  VIADD R49, R40, 0x10 ;  /* 0x0000001028317836 */ /* 0x000fe20000000000 */
[----:B------:R-:W-:Y:S02]  /*6aa0*/  LEA R9, R34, UR5, 0x1 ;  /* 0x0000000522097c11 */ /* 0x000fe4000f8e08ff */
[----:B------:R-:W-:Y:S01]  /*6ab0*/  IADD3 R51, PT, PT, R40, 0x18, RZ ;  /* 0x0000001828337810 */ /* 0x000fe20007ffe0ff */
[----:B------:R-:W-:Y:S01]  /*6ac0*/  IMAD.MOV R48, RZ, RZ, -R48 ;  /* 0x000000ffff307224 */ /* 0x000fe200078e0a30 */
[----:B------:R-:W-:Y:S02]  /*6ad0*/  MOV R35, RZ ;  /* 0x000000ff00237202 */ /* 0x000fe40000000f00 */
[----:B------:R-:W-:Y:S02]  /*6ae0*/  MOV R43, R40 ;  /* 0x00000028002b7202 */ /* 0x000fe40000000f00 */
[----:B------:R-:W-:-:S07]  /*6af0*/  IADD3 R46, PT, PT, R9, 0x20, R42 ;  /* 0x00000020092e7810 */ /* 0x000fce0007ffe02a */
.L_x_2704:
[----:B------:R-:W-:Y:S01]  /*6b00*/  IADD3 R8, P0, PT, R43, UR6, RZ ;  /* 0x000000062b087c10 */ /* 0x000fe2000ff1e0ff */
[----:B------:R-:W0:Y:S03]  /*6b10*/  LDS.U16 R50, [R46+-0x20] ;  /* 0xffffe0002e327984 */ /* 0x000e260000000400 */
[----:B------:R-:W-:Y:S01]  /*6b20*/  IADD3.X R9, PT, PT, RZ, UR12, RZ, P0, !PT ;  /* 0x0000000cff097c10 */ /* 0x000fe200087fe4ff */
[----:B------:R-:W-:Y:S01]  /*6b30*/  LDS.U16 R58, [R46+-0x10] ;  /* 0xfffff0002e3a7984 */ /* 0x000fe20000000400 */
[----:B------:R-:W-:-:S03]  /*6b40*/  LEA R20, P0, R8, UR14, 0x2 ;  /* 0x0000000e08147c11 */ /* 0x000fc6000f8010ff */
[----:B------:R-:W1:Y:S01]  /*6b50*/  LDS.U16 R60, [R46] ;  /* 0x000000002e3c7984 */ /* 0x000e620000000400 */
[----:B------:R-:W-:-:S05]  /*6b60*/  LEA.HI.X R21, R8, UR15, R9, 0x2, P0 ;  /* 0x0000000f08157c11 */ /* 0x000fca00080f1409 */
[----:B------:R-:W2:Y:S04]  /*6b70*/  LDG.E R8, desc[UR36][R20.64] ;  /* 0x0000002414087981 */ /* 0x000ea8000c1e1900 */
[----:B------:R-:W4:Y:S04]  /*6b80*/  LDG.E R12, desc[UR36][R20.64+0x20] ;  /* 0x00002024140c7981 */ /* 0x000f28000c1e1900 */
[----:B------:R-:W3:Y:S04]  /*6b90*/  LDG.E R22, desc[UR36][R20.64+0x40] ;  /* 0x0000402414167981 */ /* 0x000ee8000c1e1900 */
[----:B------:R-:W3:Y:S01]  /*6ba0*/  LDG.E R24, desc[UR36][R20.64+0x60] ;  /* 0x0000602414187981 */ /* 0x000ee2000c1e1900 */
[----:B--2---:R-:W-:-:S04]  /*6bb0*/  IMAD R8, R44, R8, R43 ;  /* 0x000000082c087224 */ /* 0x004fc800078e022b */
[----:B------:R-:W-:-:S04]  /*6bc0*/  IMAD R9, R8, 0x70, RZ ;  /* 0x0000007008097824 */ /* 0x000fc800078e02ff */
[----:B------:R-:W-:-:S06]  /*6bd0*/  IMAD.WIDE R8, R9, 0x2, R2 ;  /* 0x0000000209087825 */ /* 0x000fcc00078e0202 */
[----:B------:R-:W2:Y:S01]  /*6be0*/  LDG.E.128 R8, desc[UR36][R8.64] ;  /* 0x0000002408087981 */ /* 0x000ea2000c1e1d00 */
[----:B----4-:R-:W-:-:S04]  /*6bf0*/  IMAD R12, R44, R12, R47 ;  /* 0x0000000c2c0c7224 */ /* 0x010fc800078e022f */
[----:B------:R-:W-:Y:S02]  /*6c00*/  IMAD R13, R12, 0x70, RZ ;  /* 0x000000700c0d7824 */ /* 0x000fe400078e02ff */
[----:B---3--:R-:W-:Y:S02]  /*6c10*/  IMAD R22, R44, R22, R49 ;  /* 0x000000162c167224 */ /* 0x008fe400078e0231 */
[----:B------:R-:W-:-:S04]  /*6c20*/  IMAD.WIDE R12, R13, 0x2, R2 ;  /* 0x000000020d0c7825 */ /* 0x000fc800078e0202 */
[----:B------:R-:W-:Y:S02]  /*6c30*/  IMAD R23, R22, 0x70, RZ ;  /* 0x0000007016177824 */ /* 0x000fe400078e02ff */
[----:B------:R-:W3:Y:S01]  /*6c40*/  LDG.E.128 R12, desc[UR36][R12.64] ;  /* 0x000000240c0c7981 */ /* 0x000ee2000c1e1d00 */
        /* <DEDUP_REMOVED lines=10> */
[----:B------:R-:W-:Y:S01]  /*6cf0*/  VIADD R49, R49, 0x20 ;  /* 0x0000002031317836 */ /* 0x000fe20000000000 */
[----:B------:R-:W-:Y:S02]  /*6d00*/  ISETP.NE.AND P0, PT, R48, RZ, PT ;  /* 0x000000ff3000720c */ /* 0x000fe40003f05270 */
[----:B------:R-:W-:Y:S02]  /*6d10*/  IADD3 R47, PT, PT, R47, 0x20, RZ ;  /* 0x000000202f2f7810 */ /* 0x000fe40007ffe0ff */
[----:B------:R-:W-:Y:S01]  /*6d20*/  IADD3 R51, PT, PT, R51, 0x20, RZ ;  /* 0x0000002033337810 */ /* 0x000fe20007ffe0ff */
[----:B--2---:R-:W-:-:S02]  /*6d30*/  HADD2.F32 R52, -RZ, R8.H0_H0 ;  /* 0x20000008ff347230 */ /* 0x004fc40000004100 */
[----:B------:R-:W-:Y:S02]  /*6d40*/  HADD2.F32 R53, -RZ, R8.H1_H1 ;  /* 0x30000008ff357230 */ /* 0x000fe40000004100 */
[----:B------:R-:W0:Y:S01]  /*6d50*/  LDS.U16 R8, [R46+0x10] ;  /* 0x000010002e087984 */ /* 0x000e220000000400 */
        /* <DEDUP_REMOVED lines=12> */
[--C-:B---3--:R-:W-:Y:S02]  /*6e20*/  HADD2.F32 R29, -RZ, R14.reuse.H1_H1 ;  /* 0x3000000eff1d7230 */ /* 0x108fe40000004100 */
[----:B------:R-:W-:Y:S01]  /*6e30*/  FFMA.FTZ R57, R50, R57, R30 ;  /* 0x0000003932397223 */ /* 0x000fe2000001001e */
[----:B------:R-:W-:-:S02]  /*6e40*/  HADD2.F32 R30, -RZ, R14.H0_H0 ;  /* 0x2000000eff1e7230 */ /* 0x000fc40000004100 */
[----:B------:R-:W-:Y:S01]  /*6e50*/  FFMA.FTZ R56, R50, R56, R31 ;  /* 0x0000003832387223 */ /* 0x000fe2000001001f */
[----:B------:R-:W-:Y:S02]  /*6e60*/  HADD2.F32 R19, -RZ, R12.H0_H0 ;  /* 0x2000000cff137230 */ /* 0x000fe40000004100 */
[----:B------:R-:W-:Y:S02]  /*6e70*/  HADD2.F32 R28, -RZ, R13.H0_H0 ;  /* 0x2000000dff1c7230 */ /* 0x000fe40000004100 */
[----:B------:R-:W-:Y:S02]  /*6e80*/  HADD2.F32 R14, -RZ, R15.H0_H0 ;  /* 0x2000000fff0e7230 */ /* 0x000fe40000004100 */
[----:B------:R-:W-:Y:S02]  /*6e90*/  HADD2.F32 R11, -RZ, R58.H0_H0 ;  /* 0x2000003aff0b7230 */ /* 0x000fe40000004100 */
[----:B------:R-:W-:Y:S02]  /*6ea0*/  HADD2.F32 R12, -RZ, R12.H1_H1 ;  /* 0x3000000cff0c7230 */ /* 0x000fe40000004100 */
[----:B------:R-:W-:-:S02]  /*6eb0*/  HADD2.F32 R13, -RZ, R13.H1_H1 ;  /* 0x3000000dff0d7230 */ /* 0x000fc40000004100 */
[C---:B------:R-:W-:Y:S01]  /*6ec0*/  FFMA.FTZ R19, R11.reuse, R19, R52 ;  /* 0x000000130b137223 */ /* 0x040fe20000010034 */
[----:B------:R-:W-:Y:S02]  /*6ed0*/  HADD2.F32 R15, -RZ, R15.H1_H1 ;  /* 0x3000000fff0f7230 */ /* 0x000fe40000004100 */
[C---:B------:R-:W-:Y:S01]  /*6ee0*/  FFMA.FTZ R12, R11.reuse, R12, R53 ;  /* 0x0000000c0b0c7223 */ /* 0x040fe20000010035 */
[C---:B------:R-:W-:Y:S01]  /*6ef0*/  FFMA.FTZ R28, R11.reuse, R28, R55 ;  /* 0x0000001c0b1c7223 */ /* 0x040fe20000010037 */
[C---:B------:R-:W-:Y:S01]  /*6f00*/  FFMA.FTZ R13, R11.reuse, R13, R54 ;  /* 0x0000000d0b0d7223 */ /* 0x040fe20000010036 */
[C---:B------:R-:W-:Y:S01]  /*6f10*/  FFMA.FTZ R9, R11.reuse, R30, R9 ;  /* 0x0000001e0b097223 */ /* 0x040fe20000010009 */
[C---:B------:R-:W-:Y:S01]  /*6f20*/  FFMA.FTZ R10, R11.reuse, R29, R10 ;  /* 0x0000001d0b0a7223 */ /* 0x040fe2000001000a */
[C---:B------:R-:W-:Y:S01]  /*6f30*/  FFMA.FTZ R14, R11.reuse, R14, R57 ;  /* 0x0000000e0b0e7223 */ /* 0x040fe20000010039 */
[----:B------:R-:W-:Y:S01]  /*6f40*/  FFMA.FTZ R15, R11, R15, R56 ;  /* 0x0000000f0b0f7223 */ /* 0x000fe20000010038 */
[----:B----4-:R-:W-:-:S02]  /*6f50*/  HADD2.F32 R11, -RZ, R20.H0_H0 ;  /* 0x20000014ff0b7230 */ /* 0x010fc40000004100 */
[----:B------:R-:W-:Y:S02]  /*6f60*/  HADD2.F32 R29, -RZ, R20.H1_H1 ;  /* 0x30000014ff1d7230 */ /* 0x000fe40000004100 */
        /* <DEDUP_REMOVED lines=15> */
[----:B------:R-:W-:Y:S01]  /*7060*/  FFMA.FTZ R15, R60, R22, R15 ;  /* 0x000000163c0f7223 */ /* 0x000fe2000001000f */
        /* <DEDUP_REMOVED lines=12> */
[----:B------:R-:W-:Y:S01]  /*7130*/  FFMA.FTZ R29, R8, R29, R10 ;  /* 0x0000001d081d7223 */ /* 0x000fe2000001000a */
[----:B------:R-:W-:Y:S02]  /*7140*/  VIADD R46, R46, 0x40 ;  /* 0x000000402e2e7836 */ /* 0x000fe40000000000 */
[C---:B------:R-:W-:Y:S01]  /*7150*/  FFMA.FTZ R30, R8.reuse, R23, R14 ;  /* 0x00000017081e7223 */ /* 0x040fe2000001000e */
[----:B------:R-:W-:Y:S01]  /*7160*/  FFMA.FTZ R31, R8, R24, R15 ;  /* 0x00000018081f7223 */ /* 0x000fe2000001000f */
[----:B------:R-:W-:Y:S06]  /*7170*/  @P0 BRA `(.L_x_2704) ;  /* 0xfffffff800600947 */ /* 0x000fec000383ffff */
.L_x_2703:
[----:B------:R-:W-:Y:S05]  /*7180*/  BSYNC.RECONVERGENT B2 ;  /* 0x0000000000027941 */ /* 0x000fea0003800200 */
.L_x_2702:
        /* <DEDUP_REMOVED lines=11> */
[----:B------:R0:W4:Y:S01]  /*7240*/  LDG.E R12, desc[UR36][R20.64+0x20] ;  /* 0x00002024140c7981 */ /* 0x000122000c1e1900 */
[----:B------:R-:W-:Y:S01]  /*7250*/  IMAD.MOV.U32 R13, RZ, RZ, 0x70 ;  /* 0x00000070ff0d7424 */ /* 0x000fe200078e00ff */
[----:B------:R-:W-:-:S04]  /*7260*/  IADD3 R22, PT, PT, R43, -UR39, RZ ;  /* 0x800000272b167c10 */ /* 0x000fc8000fffe0ff */
[----:B------:R-:W-:-:S05]  /*7270*/  LEA R22, R22, R39, 0x1 ;  /* 0x0000002716167211 */ /* 0x000fca00078e08ff */
[----:B0-----:R-:W0:Y:S04]  /*7280*/  LDS.U16 R20, [R22] ;  /* 0x0000000016147984 */ /* 0x001e280000000400 */
[----:B---3--:R-:W1:Y:S01]  /*7290*/  LDS.U16 R26, [R22+0x10] ;  /* 0x00001000161a7984 */ /* 0x008e620000000400 */
[----:B--2---:R-:W-:-:S04]  /*72a0*/  IMAD R8, R44, R8, R43 ;  /* 0x000000082c087224 */ /* 0x004fc800078e022b */
[----:B------:R-:W-:Y:S02]  /*72b0*/  IMAD R9, R8, 0x70, RZ ;  /* 0x0000007008097824 */ /* 0x000fe400078e02ff */
[----:B----4-:R-:W-:Y:S02]  /*72c0*/  IMAD R12, R44, R12, R43 ;  /* 0x0000000c2c0c7224 */ /* 0x010fe400078e022b */
[----:B------:R-:W-:-:S04]  /*72d0*/  IMAD.WIDE R8, R9, 0x2, R2 ;  /* 0x0000000209087825 */ /* 0x000fc800078e0202 */
[----:B------:R-:W-:Y:S02]  /*72e0*/  IMAD R13, R12, R13, 0x380 ;  /* 0x000003800c0d7424 */ /* 0x000fe400078e020d */
[----:B------:R-:W2:Y:S02]  /*72f0*/  LDG.E.128 R8, desc[UR36][R8.64] ;  /* 0x0000002408087981 */ /* 0x000ea4000c1e1d00 */
[----:B------:R-:W-:-:S06]  /*7300*/  IMAD.WIDE R12, R13, 0x2, R2 ;  /* 0x000000020d0c7825 */ /* 0x000fcc00078e0202 */
[----:B------:R-:W3:Y:S01]  /*7310*/  LDG.E.128 R12, desc[UR36][R12.64] ;  /* 0x000000240c0c7981 */ /* 0x000ee2000c1e1d00 */
[----:B0-----:R-:W-:Y:S02]  /*7320*/  HADD2.F32 R20, -RZ, R20.H0_H0 ;  /* 0x20000014ff147230 */ /* 0x001fe40000004100 */
[----:B-1----:R-:W-:Y:S02]  /*7330*/  HADD2.F32 R26, -RZ, R26.H0_H0 ;  /* 0x2000001aff1a7230 */ /* 0x002fe40000004100 */
[----:B------:R-:W-:Y:S02]  /*7340*/  VIADD R43, R43, 0x10 ;  /* 0x000000102b2b7836 */ /* 0x000fe40000000000 */
[--C-:B--2---:R-:W-:Y:S02]  /*7350*/  HADD2.F32 R21, -RZ, R8.reuse.H0_H0 ;  /* 0x20000008ff157230 */ /* 0x104fe40000004100 */
[----:B------:R-:W-:Y:S02]  /*7360*/  HADD2.F32 R23, -RZ, R8.H1_H1 ;  /* 0x30000008ff177230 */ /* 0x000fe40000004100 */
[----:B------:R-:W-:-:S02]  /*7370*/  HADD2.F32 R25, -RZ, R9.H0_H0 ;  /* 0x20000009ff197230 */ /* 0x000fc40000004100 */
[C---:B------:R-:W-:Y:S01]  /*7380*/  FFMA.FTZ R21, R20.reuse, R21, R35 ;  /* 0x0000001514157223 */ /* 0x040fe20000010023 */
[----:B------:R-:W-:Y:S02]  /*7390*/  HADD2.F32 R8, -RZ, R9.H1_H1 ;  /* 0x30000009ff087230 */ /* 0x000fe40000004100 */
[C---:B------:R-:W-:Y:S01]  /*73a0*/  FFMA.FTZ R23, R20.reuse, R23, R36 ;  /* 0x0000001714177223 */ /* 0x040fe20000010024 */
[--C-:B------:R-:W-:Y:S02]  /*73b0*/  HADD2.F32 R9, -RZ, R10.reuse.H0_H0 ;  /* 0x2000000aff097230 */ /* 0x100fe40000004100 */
[C---:B------:R-:W-:Y:S01]  /*73c0*/  FFMA.FTZ R25, R20.reuse, R25, R38 ;  /* 0x0000001914197223 */ /* 0x040fe20000010026 */
[----:B------:R-:W-:Y:S02]  /*73d0*/  HADD2.F32 R27, -RZ, R11.H0_H0 ;  /* 0x2000000bff1b7230 */ /* 0x000fe40000004100 */
[----:B------:R-:W-:Y:S01]  /*73e0*/  FFMA.FTZ R8, R20, R8, R19 ;  /* 0x0000000814087223 */ /* 0x000fe20000010013 */
[----:B------:R-:W-:-:S02]  /*73f0*/  HADD2.F32 R10, -RZ, R10.H1_H1 ;  /* 0x3000000aff0a7230 */ /* 0x000fc40000004100 */
[C---:B------:R-:W-:Y:S01]  /*7400*/  FFMA.FTZ R9, R20.reuse, R9, R28 ;  /* 0x0000000914097223 */ /* 0x040fe2000001001c */
[----:B------:R-:W-:Y:S02]  /*7410*/  HADD2.F32 R24, -RZ, R11.H1_H1 ;  /* 0x3000000bff187230 */ /* 0x000fe40000004100 */
        /* <DEDUP_REMOVED lines=15> */
[----:B------:R-:W-:Y:S02]  /*7510*/  HADD2.F32 R15, -RZ, R15.H1_H1 ;  /* 0x3000000fff0f7230 */ /* 0x000fe40000004100 */
[C---:B------:R-:W-:Y:S01]  /*7520*/  FFMA.FTZ R28, R26.reuse, R28, R9 ;  /* 0x0000001c1a1c7223 */ /* 0x040fe20000010009 */
[C---:B------:R-:W-:Y:S02]  /*7530*/  FFMA.FTZ R29, R26.reuse, R29, R10 ;  /* 0x0000001d1a1d7223 */ /* 0x040fe4000001000a */
[----:B------:R-:W-:-:S07]  /*7540*/  FFMA.FTZ R31, R26, R15, R24 ;  /* 0x0000000f1a1f7223 */ /* 0x000fce0000010018 */
.L_x_2706:
[----:B------:R-:W-:Y:S05]  /*7550*/  BSYNC.RECONVERGENT B2 ;  /* 0x0000000000027941 */ /* 0x000fea0003800200 */
.L_x_2705:
[----:B------:R-:W-:Y:S05]  /*7560*/  @P0 BRA `(.L_x_2701) ;  /* 0x0000000000780947 */ /* 0x000fea0003800000 */
[----:B------:R-:W0:Y:S01]  /*7570*/  LDCU.64 UR10, c[0x0][0x3c8] ;  /* 0x00007900ff0a77ac */ /* 0x000e220008000a00 */
[----:B------:R-:W-:-:S04]  /*7580*/  IADD3 R8, P0, PT, R43, UR6, RZ ;  /* 0x000000062b087c10 */ /* 0x000fc8000ff1e0ff */
[----:B------:R-:W-:Y:S02]  /*7590*/  IADD3.X R9, PT, PT, RZ, UR12, RZ, P0, !PT ;  /* 0x0000000cff097c10 */ /* 0x000fe400087fe4ff */
[----:B0-----:R-:W-:-:S04]  /*75a0*/  LEA R12, P0, R8, UR10, 0x2 ;  /* 0x0000000a080c7c11 */ /* 0x001fc8000f8010ff */
[----:B------:R-:W-:-:S05]  /*75b0*/  LEA.HI.X R13, R8, UR11, R9, 0x2, P0 ;  /* 0x0000000b080d7c11 */ /* 0x000fca00080f1409 */
[----:B------:R-:W2:Y:S01]  /*75c0*/  LDG.E R12, desc[UR36][R12.64] ;  /* 0x000000240c0c7981 */ /* 0x000ea2000c1e1900 */
[----:B------:R-:W-:-:S05]  /*75d0*/  IADD3 R14, PT, PT, R43, -UR39, RZ ;  /* 0x800000272b0e7c10 */ /* 0x000fca000fffe0ff */
[----:B------:R-:W-:-:S06]  /*75e0*/  IMAD R14, R14, 0x2, R39 ;  /* 0x000000020e0e7824 */ /* 0x000fcc00078e0227 */
[----:B------:R-:W0:Y:S01]  /*75f0*/  LDS.U16 R14, [R14] ;  /* 0x000000000e0e7984 */ /* 0x000e220000000400 */
[----:B--2---:R-:W-:-:S04]  /*7600*/  IMAD R44, R44, R12, R43 ;  /* 0x0000000c2c2c7224 */ /* 0x004fc800078e022b */
[----:B------:R-:W-:-:S04]  /*7610*/  IMAD R9, R44, 0x70, RZ ;  /* 0x000000702c097824 */ /* 0x000fc800078e02ff */
[----:B------:R-:W-:-:S06]  /*7620*/  IMAD.WIDE R8, R9, 0x2, R2 ;  /* 0x0000000209087825 */ /* 0x000fcc00078e0202 */
[----:B------:R-:W2:Y:S01]  /*7630*/  LDG.E.128 R8, desc[UR36][R8.64] ;  /* 0x0000002408087981 */ /* 0x000ea2000c1e1d00 */
[----:B0-----:R-:W-:Y:S02]  /*7640*/  HADD2.F32 R20, -RZ, R14.H0_H0 ;  /* 0x2000000eff147230 */ /* 0x001fe40000004100 */
        /* <DEDUP_REMOVED lines=16> */
.L_x_2701:
[----:B------:R-:W-:Y:S05]  /*7750*/  BSYNC.RECONVERGENT B1 ;  /* 0x0000000000017941 */ /* 0x000fea0003800200 */
.L_x_2700:
[----:B------:R-:W-:Y:S01]  /*7760*/  ISETP.GE.AND P0, PT, R40, UR40, PT ;  /* 0x0000002828007c0c */ /* 0x000fe2000bf06270 */
[----:B------:R-:W-:-:S12]  /*7770*/  BSSY.RECONVERGENT B1, `(.L_x_2707) ;  /* 0x0000130000017945 */ /* 0x000fd80003800200 */
[----:B------:R-:W-:Y:S05]  /*7780*/  @P0 BRA `(.L_x_2708) ;  /* 0x0000001000b80947 */ /* 0x000fea0003800000 */
[----:B------:R-:W-:Y:S01]  /*7790*/  HFMA2 R9, -RZ, RZ, 0, 4.76837158203125e-07 ;  /* 0x00000008ff097431 */ /* 0x000fe200000001ff */
[----:B------:R-:W-:Y:S01]  /*77a0*/  ULOP3.LUT UR7, URZ, UR39, URZ, 0x33, !UPT ;  /* 0x00000027ff077292 */ /* 0x000fe2000f8e33ff */
[----:B------:R-:W-:Y:S01]  /*77b0*/  BSSY.RECONVERGENT B2, `(.L_x_2709) ;  /* 0x0000048000027945 */ /* 0x000fe20003800200 */
[----:B------:R-:W0:Y:S02]  /*77c0*/  LDCU UR4, c[0x0][0x3f8] ;  /* 0x00007f00ff0477ac */ /* 0x000e240008000800 */
[----:B------:R-:W-:-:S04]  /*77d0*/  VIADDMNMX R9, R40, R9, UR40, !PT ;  /* 0x0000002828097e46 */ /* 0x000fc8000f800109 */
[----:B------:R-:W-:-:S04]  /*77e0*/  IADD3 R24, PT, PT, -R34, UR7, R9 ;  /* 0x0000000722187c10 */ /* 0x000fc8000fffe109 */
        /* <DEDUP_REMOVED lines=8> */
[----:B------:R-:W-:-:S03]  /*7870*/  IADD3 R42, PT, PT, R42, R9, RZ ;  /* 0x000000092a2a7210 */ /* 0x000fc60007ffe0ff */
[----:B------:R-:W-:-:S07]  /*7880*/  IMAD.MOV R13, RZ, RZ, -R8 ;  /* 0x000000ffff0d7224 */ /* 0x000fce00078e0a08 */
.L_x_2713:
        /* <DEDUP_REMOVED lines=11> */
[----:B0-----:R-:W-:-:S06]  /*7940*/  IADD3 R14, PT, PT, R10, 0xffffffe, RZ ;  /* 0x0ffffffe0a0e7810 */ /* 0x001fcc0007ffe0ff */
[----:B------:R-:W0:Y:S02]  /*7950*/  F2I.FTZ.U32.TRUNC.NTZ R9, R14 ;  /* 0x0000000e00097305 */ /* 0x000e24000021f000 */
[----:B0-----:R-:W-:-:S04]  /*7960*/  IMAD.MOV R8, RZ, RZ, -R9 ;  /* 0x000000ffff087224 */ /* 0x001fc800078e0a09 */
[----:B------:R-:W-:Y:S01]  /*7970*/  IMAD R15, R8, R11, RZ ;  /* 0x0000000b080f7224 */ /* 0x000fe200078e02ff */
[----:B------:R-:W-:-:S05]  /*7980*/  MOV R8, RZ ;  /* 0x000000ff00087202 */ /* 0x000fca0000000f00 */
[----:B------:R-:W-:Y:S01]  /*7990*/  IMAD.HI.U32 R8, R9, R15, R8 ;  /* 0x0000000f09087227 */ /* 0x000fe200078e0008 */
[----:B------:R-:W-:Y:S02]  /*79a0*/  MOV R9, R20 ;  /* 0x0000001400097202 */ /* 0x000fe40000000f00 */
[----:B------:R-:W0:Y:S03]  /*79b0*/  LDS.U16 R20, [R42] ;  /* 0x000000002a147984 */ /* 0x000e260000000400 */
        /* <DEDUP_REMOVED lines=11> */
[----:B------:R-:W-:-:S04]  /*7a70*/  LEA R14, P1, R9, UR16, 0x2 ;  /* 0x00000010090e7c11 */ /* 0x000fc8000f8210ff */
[----:B------:R-:W-:-:S06]  /*7a80*/  LEA.HI.X R15, R9, UR17, R10, 0x2, P1 ;  /* 0x00000011090f7c11 */ /* 0x000fcc00088f140a */
[----:B------:R-:W2:Y:S02]  /*7a90*/  LDG.E R15, desc[UR36][R14.64] ;  /* 0x000000240e0f7981 */ /* 0x000ea4000c1e1900 */
[----:B--2---:R-:W-:-:S04]  /*7aa0*/  IMAD R8, R12, R15, R8 ;  /* 0x0000000f0c087224 */ /* 0x004fc800078e0208 */
[----:B------:R-:W-:-:S04]  /*7ab0*/  IMAD R9, R8, 0x70, RZ ;  /* 0x0000007008097824 */ /* 0x000fc800078e02ff */
[----:B------:R-:W-:-:S06]  /*7ac0*/  IMAD.WIDE R8, R9, 0x2, R2 ;  /* 0x0000000209087825 */ /* 0x000fcc00078e0202 */
[----:B------:R-:W2:Y:S01]  /*7ad0*/  LDG.E.128 R8, desc[UR36][R8.64] ;  /* 0x0000002408087981 */ /* 0x000ea2000c1e1d00 */
[----:B0-----:R-:W-:Y:S02]  /*7ae0*/  HADD2.F32 R20, -RZ, R20.H0_H0 ;  /* 0x20000014ff147230 */ /* 0x001fe40000004100 */
[----:B--2---:R-:W-:Y:S02]  /*7af0*/  HADD2.F32 R15, -RZ, R10.H0_H0 ;  /* 0x2000000aff0f7230 */ /* 0x004fe40000004100 */
[--C-:B------:R-:W-:Y:S02]  /*7b00*/  HADD2.F32 R21, -RZ, R8.reuse.H0_H0 ;  /* 0x20000008ff157230 */ /* 0x100fe40000004100 */
[----:B------:R-:W-:Y:S02]  /*7b10*/  HADD2.F32 R23, -RZ, R8.H1_H1 ;  /* 0x30000008ff177230 */ /* 0x000fe40000004100 */
[----:B------:R-:W-:Y:S01]  /*7b20*/  FFMA.FTZ R28, R20, R15, R28 ;  /* 0x0000000f141c7223 */ /* 0x000fe2000001001c */
[----:B------:R-:W-:-:S02]  /*7b30*/  HADD2.F32 R25, -RZ, R9.H0_H0 ;  /* 0x20000009ff197230 */ /* 0x000fc40000004100 */
[C---:B------:R-:W-:Y:S01]  /*7b40*/  FFMA.FTZ R35, R20.reuse, R21, R35 ;  /* 0x0000001514237223 */ /* 0x040fe20000010023 */
[----:B------:R-:W-:Y:S02]  /*7b50*/  HADD2.F32 R22, -RZ, R9.H1_H1 ;  /* 0x30000009ff167230 */ /* 0x000fe40000004100 */
[C---:B------:R-:W-:Y:S01]  /*7b60*/  FFMA.FTZ R36, R20.reuse, R23, R36 ;  /* 0x0000001714247223 */ /* 0x040fe20000010024 */
[----:B------:R-:W-:Y:S02]  /*7b70*/  HADD2.F32 R10, -RZ, R10.H1_H1 ;  /* 0x3000000aff0a7230 */ /* 0x000fe40000004100 */
[C---:B------:R-:W-:Y:S01]  /*7b80*/  FFMA.FTZ R38, R20.reuse, R25, R38 ;  /* 0x0000001914267223 */ /* 0x040fe20000010026 */
[--C-:B---3--:R-:W-:Y:S02]  /*7b90*/  HADD2.F32 R27, -RZ, R11.reuse.H0_H0 ;  /* 0x2000000bff1b7230 */ /* 0x108fe40000004100 */
[----:B------:R-:W-:Y:S01]  /*7ba0*/  FFMA.FTZ R19, R20, R22, R19 ;  /* 0x0000001614137223 */ /* 0x000fe20000010013 */
[----:B------:R-:W-:-:S02]  /*7bb0*/  HADD2.F32 R14, -RZ, R11.H1_H1 ;  /* 0x3000000bff0e7230 */ /* 0x000fc40000004100 */
[C---:B------:R-:W-:Y:S01]  /*7bc0*/  FFMA.FTZ R29, R20.reuse, R10, R29 ;  /* 0x0000000a141d7223 */ /* 0x040fe2000001001d */
[C---:B------:R-:W-:Y:S02]  /*7bd0*/  FFMA.FTZ R30, R20.reuse, R27, R30 ;  /* 0x0000001b141e7223 */ /* 0x040fe4000001001e */
[----:B------:R-:W-:-:S07]  /*7be0*/  FFMA.FTZ R31, R20, R14, R31 ;  /* 0x0000000e141f7223 */ /* 0x000fce000001001f */
.L_x_2712:
[----:B------:R-:W-:Y:S05]  /*7bf0*/  BSYNC.RECONVERGENT B3 ;  /* 0x0000000000037941 */ /* 0x000fea0003800200 */
.L_x_2711:
[----:B------:R-:W-:Y:S01]  /*7c00*/  IADD3 R40, PT, PT, R40, 0x8, RZ ;  /* 0x0000000828287810 */ /* 0x000fe20007ffe0ff */
[----:B------:R-:W-:Y:S01]  /*7c10*/  VIADD R42, R42, 0x10 ;  /* 0x000000102a2a7836 */ /* 0x000fe20000000000 */
[----:B------:R-:W-:Y:S06]  /*7c20*/  @P0 BRA `(.L_x_2713) ;  /* 0xfffffffc00180947 */ /* 0x000fec000383ffff */
.L_x_2710:
[----:B------:R-:W-:Y:S05]  /*7c30*/  BSYNC.RECONVERGENT B2 ;  /* 0x0000000000027941 */ /* 0x000fea0003800200 */
.L_x_2709:
[----:B------:R-:W-:-:S13]  /*7c40*/  ISETP.GE.U32.AND P0, PT, R24, 0x18, PT ;  /* 0x000000181800780c */ /* 0x000fda0003f06070 */
[----:B------:R-:W-:Y:S05]  /*7c50*/  @!P0 BRA `(.L_x_2708) ;  /* 0x0000000c00848947 */ /* 0x000fea0003800000 */
[----:B------:R-:W0:Y:S02]  /*7c60*/  LDC R37, c[0x0][0x3f4] ;  /* 0x0000fd00ff257b82 */ /* 0x000e240000000800 */
.L_x_2722:
[CC--:B0-----:R-:W-:Y:S01]  /*7c70*/  ISETP.GE.AND P3, PT, R40.reuse, R37.reuse, PT ;  /* 0x000000252800720c */ /* 0x0c1fe20003f66270 */
[C---:B------:R-:W-:Y:S01]  /*7c80*/  VIADD R14, R40.reuse, 0x18 ;  /* 0x00000018280e7836 */ /* 0x040fe20000000000 */
[C---:B------:R-:W-:Y:S01]  /*7c90*/  IADD3 R42, PT, PT, R40.reuse, 0x8, RZ ;  /* 0x00000008282a7810 */ /* 0x040fe20007ffe0ff */
[----:B------:R-:W-:Y:S01]  /*7ca0*/  BSSY.RECONVERGENT B2, `(.L_x_2714) ;  /* 0x000003a000027945 */ /* 0x000fe20003800200 */
[C---:B------:R-:W-:Y:S02]  /*7cb0*/  IADD3 R20, PT, PT, R40.reuse, 0x10, RZ ;  /* 0x0000001028147810 */ /* 0x040fe40007ffe0ff */
[----:B------:R-:W-:Y:S02]  /*7cc0*/  IADD3 R8, PT, PT, R40, -UR39, RZ ;  /* 0x8000002728087c10 */ /* 0x000fe4000fffe0ff */
[-C--:B------:R-:W-:Y:S02]  /*7cd0*/  ISETP.GE.AND P2, PT, R42, R37.reuse, PT ;  /* 0x000000252a00720c */ /* 0x080fe40003f46270 */
[----:B------:R-:W-:-:S02]  /*7ce0*/  ISETP.GE.AND P0, PT, R20, R37, PT ;  /* 0x000000251400720c */ /* 0x000fc40003f06270 */
[----:B------:R-:W-:Y:S02]  /*7cf0*/  ISETP.GE.AND P1, PT, R14, R37, PT ;  /* 0x000000250e00720c */ /* 0x000fe40003f26270 */
[----:B------:R-:W-:Y:S01]  /*7d00*/  LEA R13, R8, R39, 0x1 ;  /* 0x00000027080d7211 */ /* 0x000fe200078e08ff */
[----:B------:R-:W-:Y:S10]  /*7d10*/  @!P3 BRA `(.L_x_2715) ;  /* 0x0000000000c8b947 */ /* 0x000ff40003800000 */
[----:B------:R-:W-:Y:S01]  /*7d20*/  IABS R11, R37 ;  /* 0x00000025000b7213 */ /* 0x000fe20000000000 */
[----:B------:R-:W0:Y:S01]  /*7d30*/  LDCU.64 UR10, c[0x0][0x3c8] ;  /* 0x00007900ff0a77ac */ /* 0x000e220008000a00 */
[----:B------:R-:W-:Y:S02]  /*7d40*/  IABS R22, R40 ;  /* 0x0000002800167213 */ /* 0x000fe40000000000 */
[----:B------:R-:W1:Y:S01]  /*7d50*/  I2F.RP R10, R11 ;  /* 0x0000000b000a7306 */ /* 0x000e620000209400 */
[----:B------:R-:W-:Y:S02]  /*7d60*/  ISETP.GE.AND P4, PT, R40, RZ, PT ;  /* 0x000000ff2800720c */ /* 0x000fe40003f86270 */
[----:B------:R-:W-:-:S05]  /*7d70*/  ISETP.NE.AND P5, PT, R37, RZ, PT ;  /* 0x000000ff2500720c */ /* 0x000fca0003fa5270 */
[----:B-1----:R-:W1:Y:S02]  /*7d80*/  MUFU.RCP R10, R10 ;  /* 0x0000000a000a7308 */ /* 0x002e640000001000 */
[----:B-1----:R-:W-:-:S06]  /*7d90*/  VIADD R15, R10, 0xffffffe ;  /* 0x0ffffffe0a0f7836 */ /* 0x002fcc0000000000 */
[----:B------:R1:W2:Y:S02]  /*7da0*/  F2I.FTZ.U32.TRUNC.NTZ R9, R15 ;  /* 0x0000000f00097305 */ /* 0x0002a4000021f000 */
[----:B-1----:R-:W1:Y:S01]  /*7db0*/  LDS.U16 R15, [R13] ;  /* 0x000000000d0f7984 */ /* 0x002e620000000400 */
        /* <DEDUP_REMOVED lines=15> */
[----:B------:R-:W-:Y:S02]  /*7eb0*/  IADD3.X R10, PT, PT, RZ, UR12, RZ, P3, !PT ;  /* 0x0000000cff0a7c10 */ /* 0x000fe40009ffe4ff */
[----:B0-----:R-:W-:-:S04]  /*7ec0*/  LEA R22, P3, R9, UR10, 0x2 ;  /* 0x0000000a09167c11 */ /* 0x001fc8000f8610ff */
[----:B------:R-:W-:-:S06]  /*7ed0*/  LEA.HI.X R23, R9, UR11, R10, 0x2, P3 ;  /* 0x0000000b09177c11 */ /* 0x000fcc00098f140a */
[----:B------:R-:W2:Y:S02]  /*7ee0*/  LDG.E R23, desc[UR36][R22.64] ;  /* 0x0000002416177981 */ /* 0x000ea4000c1e1900 */
[----:B--2---:R-:W-:-:S04]  /*7ef0*/  IMAD R8, R12, R23, R8 ;  /* 0x000000170c087224 */ /* 0x004fc800078e0208 */
[----:B------:R-:W-:-:S04]  /*7f00*/  IMAD R9, R8, 0x70, RZ ;  /* 0x0000007008097824 */ /* 0x000fc800078e02ff */
[----:B------:R-:W-:-:S06]  /*7f10*/  IMAD.WIDE R8, R9, 0x2, R2 ;  /* 0x0000000209087825 */ /* 0x000fcc00078e0202 */
[----:B------:R-:W2:Y:S01]  /*7f20*/  LDG.E.128 R8, desc[UR36][R8.64] ;  /* 0x0000002408087981 */ /* 0x000ea2000c1e1d00 */
[----:B-1----:R-:W-:Y:S02]  /*7f30*/  HADD2.F32 R24, -RZ, R15.H0_H0 ;  /* 0x2000000fff187230 */ /* 0x002fe40000004100 */
[----:B--2---:R-:W-:Y:S02]  /*7f40*/  HADD2.F32 R23, -RZ, R10.H0_H0 ;  /* 0x2000000aff177230 */ /* 0x004fe40000004100 */
[--C-:B------:R-:W-:Y:S02]  /*7f50*/  HADD2.F32 R15, -RZ, R8.reuse.H0_H0 ;  /* 0x20000008ff0f7230 */ /* 0x100fe40000004100 */
[----:B------:R-:W-:Y:S02]  /*7f60*/  HADD2.F32 R21, -RZ, R8.H1_H1 ;  /* 0x30000008ff157230 */ /* 0x000fe40000004100 */
[----:B------:R-:W-:Y:S01]  /*7f70*/  FFMA.FTZ R28, R24, R23, R28 ;  /* 0x00000017181c7223 */ /* 0x000fe2000001001c */
[----:B------:R-:W-:-:S02]  /*7f80*/  HADD2.F32 R25, -RZ, R9.H0_H0 ;  /* 0x20000009ff197230 */ /* 0x000fc40000004100 */
[C---:B------:R-:W-:Y:S01]  /*7f90*/  FFMA.FTZ R35, R24.reuse, R15, R35 ;  /* 0x0000000f18237223 */ /* 0x040fe20000010023 */
[----:B---3--:R-:W-:Y:S02]  /*7fa0*/  HADD2.F32 R26, -RZ, R9.H1_H1 ;  /* 0x30000009ff1a7230 */ /* 0x008fe40000004100 */
        /* <DEDUP_REMOVED lines=9> */
.L_x_2715:
[----:B------:R-:W-:Y:S05]  /*8040*/  BSYNC.RECONVERGENT B2 ;  /* 0x0000000000027941 */ /* 0x000fea0003800200 */
.L_x_2714:
[----:B------:R-:W-:Y:S04]  /*8050*/  BSSY.RECONVERGENT B2, `(.L_x_2716) ;  /* 0x0000034000027945 */ /* 0x000fe80003800200 */
[----:B------:R-:W-:Y:S05]  /*8060*/  @!P2 BRA `(.L_x_2717) ;  /* 0x0000000000c8a947 */ /* 0x000fea0003800000 */
        /* <DEDUP_REMOVED lines=9> */
[----:B-1----:R-:W1:Y:S01]  /*8100*/  LDS.U16 R15, [R13+0x10] ;  /* 0x000010000d0f7984 */ /* 0x002e620000000400 */
        /* <DEDUP_REMOVED lines=40> */
.L_x_2717:
[----:B------:R-:W-:Y:S05]  /*8390*/  BSYNC.RECONVERGENT B2 ;  /* 0x0000000000027941 */ /* 0x000fea0003800200 */
.L_x_2716:
        /* <DEDUP_REMOVED lines=52> */
.L_x_2719:
[----:B------:R-:W-:Y:S05]  /*86e0*/  BSYNC.RECONVERGENT B2 ;  /* 0x0000000000027941 */ /* 0x000fea0003800200 */
.L_x_2718:
[----:B------:R-:W-:Y:S04]  /*86f0*/  BSSY.RECONVERGENT B2, `(.L_x_2720) ;  /* 0x0000034000027945 */ /* 0x000fe80003800200 */
[----:B------:R-:W-:Y:S05]  /*8700*/  @!P1 BRA `(.L_x_2721) ;  /* 0x0000000000c89947 */ /* 0x000fea0003800000 */
[----:B------:R-:W-:Y:S01]  /*8710*/  IABS R11, R37 ;  /* 0x00000025000b7213 */ /* 0x000fe20000000000 */
[----:B------:R-:W0:Y:S01]  /*8720*/  LDCU.64 UR10, c[0x0][0x3c8] ;  /* 0x00007900ff0a77ac */ /* 0x000e220008000a00 */
[----:B------:R-:W-:Y:S01]  /*8730*/  IABS R20, R14 ;  /* 0x0000000e00147213 */ /* 0x000fe20000000000 */
[----:B------:R-:W1:Y:S01]  /*8740*/  LDS.U16 R13, [R13+0x30] ;  /* 0x000030000d0d7984 */ /* 0x000e620000000400 */
        /* <DEDUP_REMOVED lines=46> */
.L_x_2721:
[----:B------:R-:W-:Y:S05]  /*8a30*/  BSYNC.RECONVERGENT B2 ;  /* 0x0000000000027941 */ /* 0x000fea0003800200 */
.L_x_2720:
[----:B------:R-:W-:-:S05]  /*8a40*/  VIADD R40, R40, 0x20 ;  /* 0x0000002028287836 */ /* 0x000fca0000000000 */
[----:B------:R-:W-:-:S13]  /*8a50*/  ISETP.GE.AND P0, PT, R40, UR40, PT ;  /* 0x0000002828007c0c */ /* 0x000fda000bf06270 */
[----:B------:R-:W-:Y:S05]  /*8a60*/  @!P0 BRA `(.L_x_2722) ;  /* 0xfffffff000808947 */ /* 0x000fea000383ffff */
.L_x_2708:
[----:B------:R-:W-:Y:S05]  /*8a70*/  BSYNC.RECONVERGENT B1 ;  /* 0x0000000000017941 */ /* 0x000fea0003800200 */
.L_x_2707:
        /* <DEDUP_REMOVED lines=11> */
[----:B0-----:R0:W4:Y:S01]  /*8b30*/  LDG.E R8, desc[UR36][R8.64+0x8] ;  /* 0x0000082408087981 */ /* 0x001122000c1e1900 */
[----:B--2---:R-:W-:Y:S01]  /*8b40*/  LOP3.LUT R15, R21, 0xff, RZ, 0xc0, !PT ;  /* 0x000000ff150f7812 */ /* 0x004fe200078ec0ff */
[----:B------:R-:W4:Y:S01]  /*8b50*/  I2F.S8 R11, R20 ;  /* 0x00000014000b7306 */ /* 0x000f220000001400 */
        /* <DEDUP_REMOVED lines=9> */
[----:B------:R-:W-:Y:S01]  /*8bf0*/  ISETP.NE.U32.AND P0, PT, R9, RZ, PT ;  /* 0x000000ff0900720c */ /* 0x000fe20003f05070 */
[----:B------:R-:W-:Y:S01]  /*8c00*/  IMAD.MOV.U32 R9, RZ, RZ, R12 ;  /* 0x000000ffff097224 */ /* 0x000fe200078e000c */
[----:B------:R-:W-:Y:S02]  /*8c10*/  SHF.R.U64 R12, R16, 0x7, RZ ;  /* 0x00000007100c7819 */ /* 0x000fe400000012ff */
[----:B------:R-:W-:Y:S01]  /*8c20*/  ISETP.NE.U32.AND.EX P1, PT, RZ, RZ, PT, P1 ;  /* 0x000000ffff00720c */ /* 0x000fe20003f25110 */
[----:B----4-:R-:W-:Y:S01]  /*8c30*/  FMUL.FTZ R11, R8, R11 ;  /* 0x0000000b080b7220 */ /* 0x010fe20000410000 */
[----:B------:R-:W-:Y:S02]  /*8c40*/  ISETP.NE.U32.AND P2, PT, R12, RZ, PT ;  /* 0x000000ff0c00720c */ /* 0x000fe40003f45070 */
[----:B------:R-:W-:Y:S02]  /*8c50*/  ISETP.NE.U32.AND.EX P0, PT, RZ, RZ, PT, P0 ;  /* 0x000000ffff00720c */ /* 0x000fe40003f05100 */
[----:B------:R-:W-:-:S02]  /*8c60*/  ISETP.NE.U32.AND.EX P2, PT, RZ, RZ, PT, P2 ;  /* 0x000000ffff00720c */ /* 0x000fc40003f45120 */
[----:B------:R-:W-:Y:S02]  /*8c70*/  PRMT R10, R20, 0x9910, RZ ;  /* 0x00009910140a7816 */ /* 0x000fe400000000ff */
[----:B------:R-:W-:Y:S02]  /*8c80*/  PRMT R3, R21, 0x9910, RZ ;  /* 0x0000991015037816 */ /* 0x000fe400000000ff */
[----:B------:R-:W-:Y:S02]  /*8c90*/  SHF.R.S32.HI R2, RZ, 0x8, R10 ;  /* 0x00000008ff027819 */ /* 0x000fe4000001140a */
[----:B------:R-:W-:Y:S02]  /*8ca0*/  MOV R10, R3 ;  /* 0x00000003000a7202 */ /* 0x000fe40000000f00 */
[----:B------:R-:W-:Y:S01]  /*8cb0*/  SHF.R.S32.HI R9, RZ, 0x8, R9 ;  /* 0x00000008ff097819 */ /* 0x000fe20000011409 */
[----:B------:R-:W0:Y:S01]  /*8cc0*/  I2F.S16 R3, R2 ;  /* 0x0000000200037306 */ /* 0x000e220000101400 */
[----:B------:R-:W-:-:S02]  /*8cd0*/  SHF.R.S32.HI R25, RZ, 0x18, R21 ;  /* 0x00000018ff197819 */ /* 0x000fc40000011415 */
[----:B------:R-:W-:Y:S02]  /*8ce0*/  @P1 LOP3.LUT R15, R15, 0xffffff00, RZ, 0xfc, !PT ;  /* 0xffffff000f0f1812 */ /* 0x000fe400078efcff */
[----:B------:R-:W-:Y:S02]  /*8cf0*/  @P0 LOP3.LUT R13, R13, 0xffffff00, RZ, 0xfc, !PT ;  /* 0xffffff000d0d0812 */ /* 0x000fe400078efcff */
[----:B------:R-:W-:Y:S01]  /*8d00*/  SHF.R.S32.HI R10, RZ, 0x8, R10 ;  /* 0x00000008ff0a7819 */ /* 0x000fe2000001140a */
[----:B------:R-:W1:Y:S01]  /*8d10*/  I2F.S16 R9, R9 ;  /* 0x0000000900097306 */ /* 0x000e620000101400 */
[----:B------:R-:W-:Y:S01]  /*8d20*/  @P2 LOP3.LUT R16, R16, 0xffffff00, RZ, 0xfc, !PT ;  /* 0xffffff0010102812 */ /* 0x000fe200078efcff */
[----:B0-----:R-:W-:-:S06]  /*8d30*/  FMUL.FTZ R2, R8, R3 ;  /* 0x0000000308027220 */ /* 0x001fcc0000410000 */
[----:B------:R-:W0:Y:S01]  /*8d40*/  I2F.S16 R25, R25 ;  /* 0x0000001900197306 */ /* 0x000e220000101400 */
[----:B-1----:R-:W-:-:S07]  /*8d50*/  FMUL.FTZ R12, R8, R9 ;  /* 0x00000009080c7220 */ /* 0x002fce0000410000 */
[----:B------:R-:W1:Y:S01]  /*8d60*/  I2F.S16 R21, R10 ;  /* 0x0000000a00157306 */ /* 0x000e620000101400 */
[----:B0-----:R-:W-:-:S07]  /*8d70*/  FMUL.FTZ R14, R8, R25 ;  /* 0x00000019080e7220 */ /* 0x001fce0000410000 */
[----:B------:R-:W0:Y:S01]  /*8d80*/  I2F.S8 R15, R15 ;  /* 0x0000000f000f7306 */ /* 0x000e220000001400 */
[----:B-1----:R-:W-:-:S07]  /*8d90*/  FMUL.FTZ R21, R8, R21 ;  /* 0x0000001508157220 */ /* 0x002fce0000410000 */
[----:B------:R-:W1:Y:S01]  /*8da0*/  I2F.S8 R13, R13 ;  /* 0x0000000d000d7306 */ /* 0x000e620000001400 */
[----:B0-----:R-:W-:-:S07]  /*8db0*/  FMUL.FTZ R10, R8, R15 ;  /* 0x0000000f080a7220 */ /* 0x001fce0000410000 */
[----:B------:R-:W0:Y:S01]  /*8dc0*/  I2F.S8 R23, R16 ;  /* 0x0000001000177306 */ /* 0x000e220000001400 */
[----:B------:R-:W-:Y:S01]  /*8dd0*/  F2FP.F16.F32.PACK_AB R10, R21, R10 ;  /* 0x0000000a150a723e */ /* 0x000fe200000000ff */
[----:B-1----:R-:W-:-:S05]  /*8de0*/  FMUL.FTZ R9, R8, R13 ;  /* 0x0000000d08097220 */ /* 0x002fca0000410000 */
[----:B------:R-:W-:Y:S01]  /*8df0*/  F2FP.F16.F32.PACK_AB R9, R12, R9 ;  /* 0x000000090c09723e */ /* 0x000fe200000000ff */
[----:B0-----:R-:W-:Y:S01]  /*8e00*/  FMUL.FTZ R23, R8, R23 ;  /* 0x0000001708177220 */ /* 0x001fe20000410000 */
[----:B------:R-:W-:-:S04]  /*8e10*/  F2FP.F16.F32.PACK_AB R8, R2, R11 ;  /* 0x0000000b0208723e */ /* 0x000fc800000000ff */
[----:B------:R-:W-:Y:S01]  /*8e20*/  F2FP.F16.F32.PACK_AB R11, R14, R23 ;  /* 0x000000170e0b723e */ /* 0x000fe200000000ff */
[----:B------:R-:W-:Y:S06]  /*8e30*/  BRA `(.L_x_2724) ;  /* 0x00000000000c7947 */ /* 0x000fec0003800000 */
.L_x_2723:
[----:B------:R-:W0:Y:S02]  /*8e40*/  LDC.64 R8, c[0x0][0x3a8] ;  /* 0x0000ea00ff087b82 */ /* 0x000e240000000a00 */
[----:B0-----:R-:W-:-:S06]  /*8e50*/  IMAD.WIDE R8, R3, 0x2, R8 ;  /* 0x0000000203087825 */ /* 0x001fcc00078e0208 */
[----:B------:R-:W5:Y:S02]  /*8e60*/  LDG.E.128 R8, desc[UR36][R8.64] ;  /* 0x0000002408087981 */ /* 0x000f64000c1e1d00 */
.L_x_2724:
[----:B------:R-:W0:Y:S02]  /*8e70*/  LDCU.64 UR10, c[0x0][0x460] ;  /* 0x00008c00ff0a77ac */ /* 0x000e240008000a00 */
[----:B0-----:R-:W-:-:S04]  /*8e80*/  ISETP.NE.U32.AND P0, PT, RZ, UR10, PT ;  /* 0x0000000aff007c0c */ /* 0x001fc8000bf05070 */
[----:B------:R-:W-:Y:S01]  /*8e90*/  ISETP.NE.AND.EX P0, PT, RZ, UR11, PT, P0 ;  /* 0x0000000bff007c0c */ /* 0x000fe2000bf05300 */
[----:B------:R-:W0:-:S12]  /*8ea0*/  LDCU.64 UR10, c[0x0][0x3c0] ;  /* 0x00007800ff0a77ac */ /* 0x000e180008000a00 */
[----:B------:R-:W1:Y:S08]  /*8eb0*/  @P0 LDC R2, c[0x0][0x3f8] ;  /* 0x0000fe00ff020b82 */ /* 0x000e700000000800 */
[----:B------:R-:W2:Y:S01]  /*8ec0*/  @P0 LDC.64 R12, c[0x0][0x458] ;  /* 0x00011600ff0c0b82 */ /* 0x000ea20000000a00 */
[----:B-1----:R-:W-:-:S04]  /*8ed0*/  @P0 IMAD R18, R17, R2, R18 ;  /* 0x0000000211120224 */ /* 0x002fc800078e0212 */
[----:B------:R-:W-:-:S04]  /*8ee0*/  @P0 IMAD R3, R18, 0x70, R33 ;  /* 0x0000007012030824 */ /* 0x000fc800078e0221 */
[----:B--2---:R-:W-:-:S06]  /*8ef0*/  @P0 IMAD.WIDE R12, R3, 0x2, R12 ;  /* 0x00000002030c0825 */ /* 0x004fcc00078e020c */
[----:B------:R-:W2:Y:S01]  /*8f00*/  @P0 LDG.E.128 R12, desc[UR36][R12.64] ;  /* 0x000000240c0c0981 */ /* 0x000ea2000c1e1d00 */
[----:B------:R-:W-:Y:S01]  /*8f10*/  MOV R2, UR8 ;  /* 0x0000000800027c02 */ /* 0x000fe20008000f00 */
[----:B------:R-:W-:Y:S01]  /*8f20*/  UIMAD UR4, UR38, 0x70, URZ ;  /* 0x00000070260478a4 */ /* 0x000fe2000f8e02ff */
[----:B------:R-:W-:Y:S02]  /*8f30*/  IMAD R37, R32, R37, R33 ;  /* 0x0000002520257224 */ /* 0x000fe400078e0221 */
[----:B-----5:R-:W-:Y:S01]  /*8f40*/  HFMA2 R4, R8, 1, 1, R4 ;  /* 0x3c003c0008047831 */ /* 0x020fe20000000004 */
[----:B------:R-:W-:Y:S01]  /*8f50*/  LEA R39, R2, R39, 0x1 ;  /* 0x0000002702277211 */ /* 0x000fe200078e08ff */
[----:B------:R-:W-:Y:S02]  /*8f60*/  HADD2 R5, R9, R5 ;  /* 0x0000000509057230 */ /* 0x000fe40000000000 */
[----:B------:R-:W-:Y:S01]  /*8f70*/  HFMA2 R6, R10, 1, 1, R6 ;  /* 0x3c003c000a067831 */ /* 0x000fe20000000006 */
[----:B------:R-:W-:Y:S01]  /*8f80*/  SHF.R.S32.HI R2, RZ, 0x1f, R37 ;  /* 0x0000001fff027819 */ /* 0x000fe20000011425 */
[----:B------:R-:W-:Y:S01]  /*8f90*/  IMAD.U32 R3, RZ, RZ, UR4 ;  /* 0x00000004ff037e24 */ /* 0x000fe2000f8e00ff */
[----:B------:R-:W-:Y:S01]  /*8fa0*/  IADD3 R37, P1, PT, R37, UR4, RZ ;  /* 0x0000000425257c10 */ /* 0x000fe2000ff3e0ff */
[----:B------:R-:W1:Y:S01]  /*8fb0*/  LDS.U16 R39, [R39] ;  /* 0x0000000027277984 */ /* 0x000e620000000400 */
[----:B------:R-:W-:-:S02]  /*8fc0*/  HADD2 R7, R11, R7 ;  /* 0x000000070b077230 */ /* 0x000fc40000000000 */
[----:B------:R-:W-:Y:S02]  /*8fd0*/  LEA.HI.X.SX32 R16, R3, R2, 0x1, P1 ;  /* 0x0000000203107211 */ /* 0x000fe400008f0eff */
[----:B0-----:R-:W-:-:S04]  /*8fe0*/  LEA R2, P1, R37, UR10, 0x1 ;  /* 0x0000000a25027c11 */ /* 0x001fc8000f8208ff */
[----:B------:R-:W-:Y:S01]  /*8ff0*/  LEA.HI.X R3, R37, UR11, R16, 0x1, P1 ;  /* 0x0000000b25037c11 */ /* 0x000fe200088f0c10 */
[----:B-1----:R-:W-:Y:S02]  /*9000*/  HADD2.F32 R8, -RZ, R39.H0_H0 ;  /* 0x20000027ff087230 */ /* 0x002fe40000004100 */
        /* <DEDUP_REMOVED lines=21> */
.L_x_2699:
[----:B------:R-:W-:Y:S05]  /*9160*/  BSYNC.RECONVERGENT B0 ;  /* 0x0000000000007941 */ /* 0x000fea0003800200 */
.L_x_2698:
        /* <DEDUP_REMOVED lines=10> */
[----:B-----5:R-:W-:Y:S02]  /*9210*/  LOP3.LUT R4, R0, 0x3f0, RZ, 0xc0, !PT ;  /* 0x000003f000047812 */ /* 0x020fe400078ec0ff */
        /* <DEDUP_REMOVED lines=13> */
.L_x_2726:
[----:B------:R-:W-:Y:S05]  /*92f0*/  WARPSYNC.ALL ;  /* 0x0000000000007948 */ /* 0x000fea0003800000 */
[----:B------:R-:W-:Y:S06]  /*9300*/  BAR.SYNC.DEFER_BLOCKING 0x0 ;  /* 0x0000000000007b1d */ /* 0x000fec0000010000 */
[----:B------:R-:W-:Y:S04]  /*9310*/  BSSY.RECONVERGENT B0, `(.L_x_2727) ;  /* 0x0000013000007945 */ /* 0x000fe80003800200 */
[----:B------:R-:W-:Y:S05]  /*9320*/  @P2 BRA `(.L_x_2728) ;  /* 0x0000000000442947 */ /* 0x000fea0003800000 */
[----:B0-----:R-:W0:Y:S02]  /*9330*/  LDS.128 R4, [R34] ;  /* 0x0000000022047984 */ /* 0x001e240000000c00 */
        /* <DEDUP_REMOVED lines=16> */
.L_x_2728:
[----:B------:R-:W-:Y:S05]  /*9440*/  BSYNC.RECONVERGENT B0 ;  /* 0x0000000000007941 */ /* 0x000fea0003800200 */
.L_x_2727:
        /* <DEDUP_REMOVED lines=8> */
.L_x_2730:
[----:B------:R-:W-:Y:S05]  /*94d0*/  BSYNC.RECONVERGENT B0 ;  /* 0x0000000000007941 */ /* 0x000fea0003800200 */
.L_x_2729:
[----:B------:R-:W-:Y:S06]  /*94e0*/  BAR.SYNC.DEFER_BLOCKING 0x0 ;  /* 0x0000000000007b1d */ /* 0x000fec0000010000 */
[----:B------:R-:W-:Y:S04]  /*94f0*/  BSSY.RECONVERGENT B0, `(.L_x_2731) ;  /* 0x0000013000007945 */ /* 0x000fe80003800200 */
[----:B------:R-:W-:Y:S05]  /*9500*/  @P6 BRA `(.L_x_2732) ;  /* 0x0000000000446947 */ /* 0x000fea0003800000 */
[----:B01----:R-:W0:Y:S02]  /*9510*/  LDS.128 R4, [R34] ;  /* 0x0000000022047984 */ /* 0x003e240000000c00 */
        /* <DEDUP_REMOVED lines=16> */
.L_x_2732:
[----:B------:R-:W-:Y:S05]  /*9620*/  BSYNC.RECONVERGENT B0 ;  /* 0x0000000000007941 */ /* 0x000fea0003800200 */
.L_x_2731:
        /* <DEDUP_REMOVED lines=8> */
.L_x_2734:
[----:B------:R-:W-:Y:S05]  /*96b0*/  BSYNC.RECONVERGENT B0 ;  /* 0x0000000000007941 */ /* 0x000fea0003800200 */
.L_x_2733:
[----:B------:R-:W-:Y:S06]  /*96c0*/  BAR.SYNC.DEFER_BLOCKING 0x0 ;  /* 0x0000000000007b1d */ /* 0x000fec0000010000 */
[----:B------:R-:W-:Y:S04]  /*96d0*/  BSSY.RECONVERGENT B0, `(.L_x_2735) ;  /* 0x0000013000007945 */ /* 0x000fe80003800200 */
[----:B------:R-:W-:Y:S05]  /*96e0*/  @P5 BRA `(.L_x_2736) ;  /* 0x0000000000445947 */ /* 0x000fea0003800000 */
[----:B012---:R-:W0:Y:S02]  /*96f0*/  LDS.128 R4, [R34] ;  /* 0x0000000022047984 */ /* 0x007e240000000c00 */
        /* <DEDUP_REMOVED lines=16> */
.L_x_2736:
[----:B------:R-:W-:Y:S05]  /*9800*/  BSYNC.RECONVERGENT B0 ;  /* 0x0000000000007941 */ /* 0x000fea0003800200 */
.L_x_2735:
[----:B------:R-:W-:Y:S06]  /*9810*/  BAR.SYNC.DEFER_BLOCKING 0x0 ;  /* 0x0000000000007b1d */ /* 0x000fec0000010000 */
.L_x_2725:
[----:B------:R-:W-:-:S13]  /*9820*/  ISETP.GT.U32.OR P0, PT, R0, 0xf, P0 ;  /* 0x0000000f0000780c */ /* 0x000fda0000704470 */
[----:B------:R-:W-:Y:S05]  /*9830*/  @P0 EXIT ;  /* 0x000000000000094d */ /* 0x000fea0003800000 */
[----:B------:R-:W4:Y:S02]  /*9840*/  LDCU UR4, c[0x0][0x478] ;  /* 0x00008f00ff0477ac */ /* 0x000f240008000800 */
[----:B----4-:R-:W-:-:S09]  /*9850*/  UISETP.NE.AND UP0, UPT, UR4, 0x2, UPT ;  /* 0x000000020400788c */ /* 0x010fd2000bf05270 */
[----:B------:R-:W-:Y:S05]  /*9860*/  BRA.U UP0, `(.L_x_2737) ;  /* 0x0000000100e07547 */ /* 0x000fea000b800000 */
[----:B------:R-:W4:Y:S01]  /*9870*/  LDC.64 R2, c[0x0][0x470] ;  /* 0x00011c00ff027b82 */ /* 0x000f220000000a00 */
[----:B------:R-:W0:Y:S01]  /*9880*/  LDCU.64 UR4, c[0x0][0x380] ;  /* 0x00007000ff0477ac */ /* 0x000e220008000a00 */
[----:B----4-:R-:W4:Y:S01]  /*9890*/  LDG.E R2, desc[UR36][R2.64] ;  /* 0x0000002402027981 */ /* 0x010f22000c1e1900 */
[----:B------:R-:W-:-:S04]  /*98a0*/  IADD3 R32, PT, PT, R32, R33, RZ ;  /* 0x0000002120207210 */ /* 0x000fc80007ffe0ff */
[----:B0-----:R-:W-:Y:S01]  /*98b0*/  IADD3 R8, P0, PT, R32, UR4, RZ ;  /* 0x0000000420087c10 */ /* 0x001fe2000ff1e0ff */
[C---:B----4-:R-:W-:Y:S01]  /*98c0*/  FMUL.FTZ R30, R2.reuse, R30 ;  /* 0x0000001e021e7220 */ /* 0x050fe20000410000 */
        /* <DEDUP_REMOVED lines=8> */
[----:B------:R-:W4:Y:S01]  /*9950*/  F2I.S8.NTZ R29, R29 ;  /* 0x0000001d001d7305 */ /* 0x000f220000202100 */
[----:B0-----:R-:W-:-:S07]  /*9960*/  PRMT R0, R30, 0x8880, RZ ;  /* 0x000088801e007816 */ /* 0x001fce00000000ff */
[----:B------:R-:W0:Y:S01]  /*9970*/  F2I.S8.NTZ R31, R31 ;  /* 0x0000001f001f7305 */ /* 0x000e220000202100 */
[----:B------:R-:W-:-:S04]  /*9980*/  PRMT R0, R0, 0x7710, RZ ;  /* 0x0000771000007816 */ /* 0x000fc800000000ff */
[----:B------:R-:W-:-:S03]  /*9990*/  SHF.L.U32 R0, R0, 0x10, RZ ;  /* 0x0000001000007819 */ /* 0x000fc600000006ff */
[----:B------:R-:W3:Y:S01]  /*99a0*/  F2I.S8.NTZ R19, R19 ;  /* 0x0000001300137305 */ /* 0x000ee20000202100 */
[----:B----4-:R-:W-:Y:S02]  /*99b0*/  PRMT R29, R29, 0x8880, RZ ;  /* 0x000088801d1d7816 */ /* 0x010fe400000000ff */
[----:B-12--5:R-:W-:Y:S02]  /*99c0*/  LOP3.LUT R4, R0, 0xff0000, RZ, 0xc0, !PT ;  /* 0x00ff000000047812 */ /* 0x026fe400078ec0ff */
[----:B------:R-:W-:Y:S02]  /*99d0*/  PRMT R0, R29, 0x7710, RZ ;  /* 0x000077101d007816 */ /* 0x000fe400000000ff */
[----:B0-----:R-:W-:Y:S01]  /*99e0*/  PRMT R3, R31, 0x8880, RZ ;  /* 0x000088801f037816 */ /* 0x001fe200000000ff */
[----:B------:R-:W0:Y:S02]  /*99f0*/  F2I.S8.NTZ R36, R36 ;  /* 0x0000002400247305 */ /* 0x000e240000202100 */
[----:B------:R-:W-:Y:S01]  /*9a00*/  IMAD.SHL.U32 R0, R0, 0x100, RZ ;  /* 0x0000010000007824 */ /* 0x000fe200078e00ff */
[----:B------:R-:W-:-:S04]  /*9a10*/  PRMT R3, R3, 0x7710, RZ ;  /* 0x0000771003037816 */ /* 0x000fc800000000ff */
[----:B------:R-:W-:Y:S01]  /*9a20*/  PRMT R3, R4, 0x4210, R3 ;  /* 0x0000421004037816 */ /* 0x000fe20000000003 */
[----:B------:R-:W1:Y:S01]  /*9a30*/  F2I.S8.NTZ R38, R38 ;  /* 0x0000002600267305 */ /* 0x000e620000202100 */
[----:B---3--:R-:W-:Y:S02]  /*9a40*/  PRMT R4, R19, 0x8880, RZ ;  /* 0x0000888013047816 */ /* 0x008fe400000000ff */
[----:B------:R-:W-:Y:S02]  /*9a50*/  LOP3.LUT R9, R3, 0xff00, R0, 0xf8, !PT ;  /* 0x0000ff0003097812 */ /* 0x000fe400078ef800 */
[----:B------:R-:W-:Y:S02]  /*9a60*/  PRMT R4, R4, 0x7710, RZ ;  /* 0x0000771004047816 */ /* 0x000fe400000000ff */
[----:B0-----:R-:W-:Y:S01]  /*9a70*/  PRMT R36, R36, 0x8880, RZ ;  /* 0x0000888024247816 */ /* 0x001fe200000000ff */
[----:B------:R-:W0:Y:S01]  /*9a80*/  F2I.S8.NTZ R28, R28 ;  /* 0x0000001c001c7305 */ /* 0x000e220000202100 */
[----:B------:R-:W-:-:S02]  /*9a90*/  LOP3.LUT R4, R4, 0xff, RZ, 0xc0, !PT ;  /* 0x000000ff04047812 */ /* 0x000fc400078ec0ff */
[----:B------:R-:W-:Y:S02]  /*9aa0*/  PRMT R0, R36, 0x7710, RZ ;  /* 0x0000771024007816 */ /* 0x000fe400000000ff */
[----:B-1----:R-:W-:-:S03]  /*9ab0*/  PRMT R38, R38, 0x8880, RZ ;  /* 0x0000888026267816 */ /* 0x002fc600000000ff */
        /* <DEDUP_REMOVED lines=19> */
.L_x_2737:
[----:B------:R-:W4:Y:S01]  /*9bf0*/  LDC.64 R2, c[0x0][0x380] ;  /* 0x0000e000ff027b82 */ /* 0x000f220000000a00 */
[----:B------:R-:W-:Y:S02]  /*9c00*/  IADD3 R33, PT, PT, R32, R33, RZ ;  /* 0x0000002120217210 */ /* 0x000fe40007ffe0ff */
[----:B------:R-:W-:Y:S02]  /*9c10*/  F2FP.F16.F32.PACK_AB R35, R36, R35 ;  /* 0x000000232423723e */ /* 0x000fe400000000ff */
[----:B------:R-:W-:Y:S02]  /*9c20*/  F2FP.F16.F32.PACK_AB R19, R19, R38 ;  /* 0x000000261313723e */ /* 0x000fe400000000ff */
[----:B------:R-:W-:Y:S02]  /*9c30*/  F2FP.F16.F32.PACK_AB R29, R29, R28 ;  /* 0x0000001c1d1d723e */ /* 0x000fe400000000ff */
[----:B------:R-:W-:Y:S01]  /*9c40*/  F2FP.F16.F32.PACK_AB R31, R31, R30 ;  /* 0x0000001e1f1f723e */ /* 0x000fe200000000ff */
[----:B----4-:R-:W-:-:S05]  /*9c50*/  IMAD.WIDE R2, R33, 0x2, R2 ;  /* 0x0000000221027825 */ /* 0x010fca00078e0202 */
[----:B------:R-:W-:Y:S04]  /*9c60*/  STG.E desc[UR36][R2.64], R35 ;  /* 0x0000002302007986 */ /* 0x000fe8000c101924 */
[----:B------:R-:W-:Y:S04]  /*9c70*/  STG.E desc[UR36][R2.64+0x4], R19 ;  /* 0x0000041302007986 */ /* 0x000fe8000c101924 */
[----:B------:R-:W-:Y:S04]  /*9c80*/  STG.E desc[UR36][R2.64+0x8], R29 ;  /* 0x0000081d02007986 */ /* 0x000fe8000c101924 */
[----:B------:R-:W-:Y:S01]  /*9c90*/  STG.E desc[UR36][R2.64+0xc], R31 ;  /* 0x00000c1f02007986 */ /* 0x000fe2000c101924 */
[----:B------:R-:W-:Y:S05]  /*9ca0*/  EXIT ;  /* 0x000000000000794d */ /* 0x000fea0003800000 */
.L_x_2636:
[----:B------:R-:W-:Y:S02]  /*9cb0*/  HFMA2 R12, -RZ, RZ, 0, 9.5367431640625e-07 ;  /* 0x00000010ff0c7431 */ /* 0x000fe400000001ff */
[----:B------:R-:W-:Y:S01]  /*9cc0*/  IMAD.MOV.U32 R11, RZ, RZ, 0x1f ;  /* 0x0000001fff0b7424 */ /* 0x000fe200078e00ff */
[----:B-1----:R-:W-:-:S07]  /*9cd0*/  MOV R15, 0xffffffff ;  /* 0xffffffff000f7802 */ /* 0x002fce0000000f00 */
[----:B0-2--5:R-:W-:Y:S05]  /*9ce0*/  WARPSYNC.COLLECTIVE R15, `(.L_x_2738) ;  /* 0x000000000f087348 */ /* 0x025fea0003c00000 */
[----:B------:R1:W3:Y:S02]  /*9cf0*/  SHFL.BFLY P6, R14, R13, R12, R11 ;  /* 0x0c00000c0d0e7389 */ /* 0x0002e400000c000b */
[----:B0123-5:R-:W-:Y:S05]  /*9d00*/  ENDCOLLECTIVE ;  /* 0x000000000000791b */ /* 0x02ffea0003800000 */
.L_x_2738:
[----:B------:R-:W-:Y:S02]  /*9d10*/  IMAD.MOV.U32 R12, RZ, RZ, 0x8 ;  /* 0x00000008ff0c7424 */ /* 0x000fe400078e00ff */
[----:B------:R-:W-:-:S05]  /*9d20*/  FADD.FTZ R3, R13, R14 ;  /* 0x0000000e0d037221 */ /* 0x000fca0000010000 */
[----:B------:R-:W-:-:S07]  /*9d30*/  MOV R13, R3 ;  /* 0x00000003000d7202 */ /* 0x000fce0000000f00 */
[----:B------:R-:W-:Y:S05]  /*9d40*/  WARPSYNC.COLLECTIVE R15, `(.L_x_2739) ;  /* 0x000000000f087348 */ /* 0x000fea0003c00000 */
[----:B------:R0:W1:Y:S02]  /*9d50*/  SHFL.BFLY P6, R14, R13, R12, R11 ;  /* 0x0c00000c0d0e7389 */ /* 0x00006400000c000b */
[----:B01----:R-:W-:Y:S05]  /*9d60*/  ENDCOLLECTIVE ;  /* 0x000000000000791b */ /* 0x003fea0003800000 */
.L_x_2739:
[----:B------:R-:W-:Y:S02]  /*9d70*/  HFMA2 R12, -RZ, RZ, 0, 2.384185791015625e-07 ;  /* 0x00000004ff0c7431 */ /* 0x000fe400000001ff */
[----:B------:R-:W-:-:S05]  /*9d80*/  FADD.FTZ R4, R3, R14 ;  /* 0x0000000e03047221 */ /* 0x000fca0000010000 */
[----:B------:R-:W-:-:S07]  /*9d90*/  MOV R13, R4 ;  /* 0x00000004000d7202 */ /* 0x000fce0000000f00 */
[----:B------:R-:W-:Y:S05]  /*9da0*/  WARPSYNC.COLLECTIVE R15, `(.L_x_2740) ;  /* 0x000000000f087348 */ /* 0x000fea0003c00000 */
[----:B------:R0:W1:Y:S02]  /*9db0*/  SHFL.BFLY P6, R14, R13, R12, R11 ;  /* 0x0c00000c0d0e7389 */ /* 0x00006400000c000b */
[----:B01----:R-:W-:Y:S05]  /*9dc0*/  ENDCOLLECTIVE ;  /* 0x000000000000791b */ /* 0x003fea0003800000 */
.L_x_2740:
[----:B------:R-:W-:Y:S01]  /*9dd0*/  MOV R12, 0x2 ;  /* 0x00000002000c7802 */ /* 0x000fe20000000f00 */
[----:B------:R-:W-:-:S04]  /*9de0*/  FADD.FTZ R5, R4, R14 ;  /* 0x0000000e04057221 */ /* 0x000fc80000010000 */
[----:B------:R-:W-:-:S07]  /*9df0*/  IMAD.MOV.U32 R13, RZ, RZ, R5 ;  /* 0x000000ffff0d7224 */ /* 0x000fce00078e0005 */
[----:B------:R-:W-:Y:S05]  /*9e00*/  WARPSYNC.COLLECTIVE R15, `(.L_x_2741) ;  /* 0x000000000f087348 */ /* 0x000fea0003c00000 */
[----:B------:R0:W1:Y:S02]  /*9e10*/  SHFL.BFLY P6, R14, R13, R12, R11 ;  /* 0x0c00000c0d0e7389 */ /* 0x00006400000c000b */
[----:B01----:R-:W-:Y:S05]  /*9e20*/  ENDCOLLECTIVE ;  /* 0x000000000000791b */ /* 0x003fea0003800000 */
.L_x_2741:
[----:B------:R-:W-:Y:S02]  /*9e30*/  IMAD.MOV.U32 R12, RZ, RZ, 0x1 ;  /* 0x00000001ff0c7424 */ /* 0x000fe400078e00ff */
[----:B------:R-:W-:-:S05]  /*9e40*/  FADD.FTZ R6, R5, R14 ;  /* 0x0000000e05067221 */ /* 0x000fca0000010000 */
[----:B------:R-:W-:-:S07]  /*9e50*/  MOV R13, R6 ;  /* 0x00000006000d7202 */ /* 0x000fce0000000f00 */
[----:B------:R-:W-:Y:S05]  /*9e60*/  WARPSYNC.COLLECTIVE R15, `(.L_x_2742) ;  /* 0x000000000f087348 */ /* 0x000fea0003c00000 */
[----:B------:R0:W1:Y:S02]  /*9e70*/  SHFL.BFLY P6, R14, R13, R12, R11 ;  /* 0x0c00000c0d0e7389 */ /* 0x00006400000c000b */
[----:B01----:R-:W-:Y:S05]  /*9e80*/  ENDCOLLECTIVE ;  /* 0x000000000000791b */ /* 0x003fea0003800000 */
.L_x_2742:
[----:B------:R-:W-:Y:S05]  /*9e90*/  BRA `(.L_x_2743) ;  /* 0xffffff7c00607947 */ /* 0x000fea000383ffff */
.L_x_2671:
[----:B------:R-:W-:Y:S01]  /*9ea0*/  BSSY B1, `(.L_x_2744) ;  /* 0x0000007000017945 */ /* 0x000fe20003800000 */
[----:B------:R-:W-:Y:S01]  /*9eb0*/  MOV R12, 0x1 ;  /* 0x00000001000c7802 */ /* 0x000fe20000000f00 */
[----:B------:R-:W-:Y:S01]  /*9ec0*/  IMAD.MOV.U32 R15, RZ, RZ, -0x1 ;  /* 0xffffffffff0f7424 */ /* 0x000fe200078e00ff */
[----:B------:R-:W-:-:S07]  /*9ed0*/  MOV R11, 0x1f ;  /* 0x0000001f000b7802 */ /* 0x000fce0000000f00 */
[----:B------:R-:W-:Y:S05]  /*9ee0*/  WARPSYNC.COLLECTIVE R15, `(.L_x_2745) ;  /* 0x000000000f087348 */ /* 0x000fea0003c00000 */
[----:B------:R0:W1:Y:S02]  /*9ef0*/  SHFL.BFLY P6, R14, R13, R12, R11 ;  /* 0x0c00000c0d0e7389 */ /* 0x00006400000c000b */
[----:B01----:R-:W-:Y:S05]  /*9f00*/  ENDCOLLECTIVE ;  /* 0x000000000000791b */ /* 0x003fea0003800000 */
.L_x_2745:
[----:B------:R-:W-:Y:S05]  /*9f10*/  BSYNC B1 ;  /* 0x0000000000017941 */ /* 0x000fea0003800000 */
.L_x_2744:
[----:B------:R-:W-:Y:S05]  /*9f20*/  BRA `(.L_x_2746) ;  /* 0xffffffa000c87947 */ /* 0x000fea000383ffff */
.L_x_2675:
[----:B------:R-:W-:Y:S01]  /*9f30*/  HFMA2 R12, -RZ, RZ, 0, 9.5367431640625e-07 ;  /* 0x00000010ff0c7431 */ /* 0x000fe200000001ff */
[----:B------:R-:W-:Y:S01]  /*9f40*/  BSSY B0, `(.L_x_2747) ;  /* 0x0000007000007945 */ /* 0x000fe20003800000 */
[----:B------:R-:W-:Y:S01]  /*9f50*/  MOV R13, R0 ;  /* 0x00000000000d7202 */ /* 0x000fe20000000f00 */
[----:B------:R-:W-:Y:S01]  /*9f60*/  IMAD.MOV.U32 R11, RZ, RZ, 0x1f ;  /* 0x0000001fff0b7424 */ /* 0x000fe200078e00ff */
[----:B------:R-:W-:-:S07]  /*9f70*/  MOV R15, 0xffffffff ;  /* 0xffffffff000f7802 */ /* 0x000fce0000000f00 */
[----:B--2345:R-:W-:Y:S05]  /*9f80*/  WARPSYNC.COLLECTIVE R15, `(.L_x_2748) ;  /* 0x000000000f087348 */ /* 0x03cfea0003c00000 */
[----:B------:R0:W1:Y:S02]  /*9f90*/  SHFL.BFLY P6, R14, R13, R12, R11 ;  /* 0x0c00000c0d0e7389 */ /* 0x00006400000c000b */
[----:B012345:R-:W-:Y:S05]  /*9fa0*/  ENDCOLLECTIVE ;  /* 0x000000000000791b */ /* 0x03ffea0003800000 */
.L_x_2748:
[----:B------:R-:W-:Y:S05]  /*9fb0*/  BSYNC B0 ;  /* 0x0000000000007941 */ /* 0x000fea0003800000 */
.L_x_2747:
[----:B------:R-:W-:Y:S01]  /*9fc0*/  FMNMX.FTZ R13, R14, R0, !PT ;  /* 0x000000000e0d7209 */ /* 0x000fe20007810000 */
[----:B------:R-:W-:Y:S02]  /*9fd0*/  HFMA2 R12, -RZ, RZ, 0, 4.76837158203125e-07 ;  /* 0x00000008ff0c7431 */ /* 0x000fe400000001ff */
[----:B------:R-:W-:Y:S01]  /*9fe0*/  IMAD.MOV.U32 R11, RZ, RZ, 0x1f ;  /* 0x0000001fff0b7424 */ /* 0x000fe200078e00ff */
[----:B------:R-:W-:-:S07]  /*9ff0*/  MOV R15, 0xffffffff ;  /* 0xffffffff000f7802 */ /* 0x000fce0000000f00 */
[----:B------:R-:W-:Y:S05]  /*a000*/  WARPSYNC.COLLECTIVE R15, `(.L_x_2749) ;  /* 0x000000000f087348 */ /* 0x000fea0003c00000 */
[----:B------:R0:W1:Y:S02]  /*a010*/  SHFL.BFLY P6, R14, R13, R12, R11 ;  /* 0x0c00000c0d0e7389 */ /* 0x00006400000c000b */
[----:B01----:R-:W-:Y:S05]  /*a020*/  ENDCOLLECTIVE ;  /* 0x000000000000791b */ /* 0x003fea0003800000 */
.L_x_2749:
[----:B------:R-:W-:Y:S01]  /*a030*/  IMAD.MOV.U32 R12, RZ, RZ, 0x4 ;  /* 0x00000004ff0c7424 */ /* 0x000fe200078e00ff */
[----:B------:R-:W-:-:S04]  /*a040*/  FMNMX.FTZ R2, R13, R14, !PT ;  /* 0x0000000e0d027209 */ /* 0x000fc80007810000 */
[----:B------:R-:W-:-:S07]  /*a050*/  MOV R13, R2 ;  /* 0x00000002000d7202 */ /* 0x000fce0000000f00 */
[----:B------:R-:W-:Y:S05]  /*a060*/  WARPSYNC.COLLECTIVE R15, `(.L_x_2750) ;  /* 0x000000000f087348 */ /* 0x000fea0003c00000 */
[----:B------:R0:W1:Y:S02]  /*a070*/  SHFL.BFLY P6, R14, R13, R12, R11 ;  /* 0x0c00000c0d0e7389 */ /* 0x00006400000c000b */
[----:B01----:R-:W-:Y:S05]  /*a080*/  ENDCOLLECTIVE ;  /* 0x000000000000791b */ /* 0x003fea0003800000 */
.L_x_2750:
[----:B------:R-:W-:Y:S01]  /*a090*/  HFMA2 R12, -RZ, RZ, 0, 1.1920928955078125e-07 ;  /* 0x00000002ff0c7431 */ /* 0x000fe200000001ff */
[----:B------:R-:W-:-:S04]  /*a0a0*/  FMNMX.FTZ R3, R2, R14, !PT ;  /* 0x0000000e02037209 */ /* 0x000fc80007810000 */
[----:B------:R-:W-:-:S07]  /*a0b0*/  MOV R13, R3 ;  /* 0x00000003000d7202 */ /* 0x000fce0000000f00 */
[----:B------:R-:W-:Y:S05]  /*a0c0*/  WARPSYNC.COLLECTIVE R15, `(.L_x_2751) ;  /* 0x000000000f087348 */ /* 0x000fea0003c00000 */
[----:B------:R0:W1:Y:S02]  /*a0d0*/  SHFL.BFLY P6, R14, R13, R12, R11 ;  /* 0x0c00000c0d0e7389 */ /* 0x00006400000c000b */
[----:B01----:R-:W-:Y:S05]  /*a0e0*/  ENDCOLLECTIVE ;  /* 0x000000000000791b */ /* 0x003fea0003800000 */
.L_x_2751:
[----:B------:R-:W-:Y:S05]  /*a0f0*/  BRA `(.L_x_2752) ;  /* 0xffffffa400107947 */ /* 0x000fea000383ffff */
.L_x_2753:
        /* <DEDUP_REMOVED lines=16> */
.L_x_4066:


//--------------------- .text._ZN4mmha33masked_multihead_attention_kernelItLi112ELi128ELi4ELi16ELi64ELb0ELb1EEEv26Multihead_attention_paramsIT_XT5_EE --------------------------
	.section	.text._ZN4mmha33masked_multihead_attention_kernelItLi112ELi128ELi4ELi16ELi64ELb0ELb1EEEv26Multihead_attention_paramsIT_XT5_EE,"ax",@progbits
	.align	128
        .global         _ZN4mmha33masked_multihead_attention_kernelItLi112ELi128ELi4ELi16ELi64ELb0ELb1EEEv26Multihead_attention_paramsIT_XT5_EE
        .type           _ZN4mmha33masked_multihead_attention_kernelItLi112ELi128ELi4ELi16ELi64ELb0ELb1EEEv26Multihead_attention_paramsIT_XT5_EE,@function
        .size           _ZN4mmha33masked_multihead_attention_kernelItLi112ELi128ELi4ELi16ELi64ELb0ELb1EEEv26Multihead_attention_paramsIT_XT5_EE,(.L_x_4067 - _ZN4mmha33masked_multihead_attention_kernelItLi112ELi128ELi4ELi16ELi64ELb0ELb1EEEv26Multihead_attention_paramsIT_XT5_EE)
        .other          _ZN4mmha33masked_multihead_attention_kernelItLi112ELi128ELi4ELi16ELi64ELb0ELb1EEEv26Multihead_attention_paramsIT_XT5_EE,@"STO_CUDA_ENTRY STV_DEFAULT"
_ZN4mmha33masked_multihead_attention_kernelItLi112ELi128ELi4ELi16ELi64ELb0ELb1EEEv26Multihead_attention_paramsIT_XT5_EE:
.text._ZN4mmha33masked_multihead_attention_kernelItLi112ELi128ELi4ELi16ELi64ELb0ELb1EEEv26Multihead_attention_paramsIT_XT5_EE:
        /* <DEDUP_REMOVED lines=10> */
[----:B------:R-:W-:-:S05]  /*00a0*/  MOV R3, UR5 ;  /* 0x0000000500037c02 */ /* 0x000fca0008000f00 */
[----:B------:R-:W2:Y:S02]  /*00b0*/  LDG.E.U8 R2, desc[UR36][R2.64] ;  /* 0x0000002402027981 */ /* 0x000ea4000c1e1100 */
[----:B--2---:R-:W-:-:S13]  /*00c0*/  ISETP.NE.AND P0, PT, R2, 0x1, PT ;  /* 0x000000010200780c */ /* 0x004fda0003f05270 */
[----:B------:R-:W-:Y:S05]  /*00d0*/  @!P0 EXIT ;  /* 0x000000000000894d */ /* 0x000fea0003800000 */
.L_x_2754:
[----:B------:R-:W1:Y:S01]  /*00e0*/  LDC.64 R2, c[0x0][0x4a0] ;  /* 0x00012800ff027b82 */ /* 0x000e620000000a00 */
[----:B------:R-:W2:Y:S01]  /*00f0*/  S2R R5, SR_CTAID.Y ;  /* 0x0000000000057919 */ /* 0x000ea20000002600 */
[----:B------:R-:W3:Y:S06]  /*0100*/  LDCU UR4, c[0x0][0x3f4] ;  /* 0x00007e80ff0477ac */ /* 0x000eec0008000800 */
[----:B------:R-:W4:Y:S01]  /*0110*/  LDC R10, c[0x0][0x3f0] ;  /* 0x0000fc00ff0a7b82 */ /* 0x000f220000000800 */
[----:B-1----:R-:W-:-:S04]  /*0120*/  ISETP.NE.U32.AND P0, PT, R2, RZ, PT ;  /* 0x000000ff0200720c */ /* 0x002fc80003f05070 */
[----:B------:R-:W-:Y:S02]  /*0130*/  ISETP.NE.AND.EX P0, PT, R3, RZ, PT, P0 ;  /* 0x000000ff0300720c */ /* 0x000fe40003f05300 */
[----:B----4-:R-:W-:-:S04]  /*0140*/  IABS R7, R10 ;  /* 0x0000000a00077213 */ /* 0x010fc80000000000 */
[----:B------:R-:W1:Y:S07]  /*0150*/  I2F.RP R0, R7 ;  /* 0x0000000700007306 */ /* 0x000e6e0000209400 */
[----:B------:R-:W2:Y:S01]  /*0160*/  @P0 LDC.64 R2, c[0x0][0x4a0] ;  /* 0x00012800ff020b82 */ /* 0x000ea20000000a00 */
[----:B-1----:R-:W1:Y:S01]  /*0170*/  MUFU.RCP R0, R0 ;  /* 0x0000000000007308 */ /* 0x002e620000001000 */
[----:B--2---:R-:W-:-:S06]  /*0180*/  @P0 IMAD.WIDE.U32 R2, R5, 0x4, R2 ;  /* 0x0000000405020825 */ /* 0x004fcc00078e0002 */
[----:B------:R2:W4:Y:S01]  /*0190*/  @P0 LDG.E R3, desc[UR36][R2.64] ;  /* 0x0000002402030981 */ /* 0x000522000c1e1900 */
[----:B-1----:R-:W-:Y:S01]  /*01a0*/  VIADD R6, R0, 0xffffffe ;  /* 0x0ffffffe00067836 */ /* 0x002fe20000000000 */
[----:B------:R-:W1:Y:S03]  /*01b0*/  S2R R4, SR_CTAID.Y ;  /* 0x0000000000047919 */ /* 0x000e660000002600 */
[----:B------:R-:W0:Y:S02]  /*01c0*/  F2I.FTZ.U32.TRUNC.NTZ R5, R6 ;  /* 0x0000000600057305 */ /* 0x000e24000021f000 */
[----:B0-----:R-:W-:-:S05]  /*01d0*/  IADD3 R8, PT, PT, RZ, -R5, RZ ;  /* 0x80000005ff087210 */ /* 0x001fca0007ffe0ff */
[----:B------:R-:W-:Y:S01]  /*01e0*/  IMAD R9, R8, R7, RZ ;  /* 0x0000000708097224 */ /* 0x000fe200078e02ff */
[----:B-1----:R-:W-:Y:S01]  /*01f0*/  IABS R8, R4 ;  /* 0x0000000400087213 */ /* 0x002fe20000000000 */
[----:B------:R-:W-:-:S05]  /*0200*/  HFMA2 R4, -RZ, RZ, 0, 0 ;  /* 0x00000000ff047431 */ /* 0x000fca00000001ff */
[----:B------:R-:W-:Y:S02]  /*0210*/  IMAD.HI.U32 R0, R5, R9, R4 ;  /* 0x0000000905007227 */ /* 0x000fe400078e0004 */
[----:B------:R-:W0:Y:S04]  /*0220*/  LDC.64 R4, c[0x0][0x460] ;  /* 0x00011800ff047b82 */ /* 0x000e280000000a00 */
[----:B------:R-:W-:-:S04]  /*0230*/  IMAD.HI.U32 R0, R0, R8, RZ ;  /* 0x0000000800007227 */ /* 0x000fc800078e00ff */
[----:B--2---:R-:W-:-:S04]  /*0240*/  IMAD.MOV R2, RZ, RZ, -R0 ;  /* 0x000000ffff027224 */ /* 0x004fc800078e0a00 */
[----:B------:R-:W-:-:S05]  /*0250*/  IMAD R2, R7, R2, R8 ;  /* 0x0000000207027224 */ /* 0x000fca00078e0208 */
[----:B------:R-:W-:Y:S02]  /*0260*/  ISETP.GT.U32.AND P3, PT, R7, R2, PT ;  /* 0x000000020700720c */ /* 0x000fe40003f64070 */
[----:B0-----:R-:W-:-:S04]  /*0270*/  ISETP.NE.U32.AND P1, PT, R4, RZ, PT ;  /* 0x000000ff0400720c */ /* 0x001fc80003f25070 */
[----:B------:R-:W-:-:S07]  /*0280*/  ISETP.NE.AND.EX P1, PT, R5, RZ, PT, P1 ;  /* 0x000000ff0500720c */ /* 0x000fce0003f25310 */
[-C--:B------:R-:W-:Y:S02]  /*0290*/  @!P3 IADD3 R2, PT, PT, R2, -R7.reuse, RZ ;  /* 0x800000070202b210 */ /* 0x080fe40007ffe0ff */
[----:B------:R-:W-:Y:S02]  /*02a0*/  @!P3 IADD3 R0, PT, PT, R0, 0x1, RZ ;  /* 0x000000010000b810 */ /* 0x000fe40007ffe0ff */
[----:B------:R-:W-:Y:S02]  /*02b0*/  ISETP.GE.U32.AND P2, PT, R2, R7, PT ;  /* 0x000000070200720c */ /* 0x000fe40003f46070 */
[C---:B------:R-:W-:Y:S02]  /*02c0*/  LOP3.LUT R2, R10.reuse, UR6, RZ, 0x3c, !PT ;  /* 0x000000060a027c12 */ /* 0x040fe4000f8e3cff */
[----:B------:R-:W-:Y:S02]  /*02d0*/  ISETP.NE.AND P3, PT, R10, RZ, PT ;  /* 0x000000ff0a00720c */ /* 0x000fe40003f65270 */
[----:B------:R-:W-:Y:S01]  /*02e0*/  ISETP.GE.AND P4, PT, R2, RZ, PT ;  /* 0x000000ff0200720c */ /* 0x000fe20003f86270 */
[----:B------:R-:W0:Y:S01]  /*02f0*/  @P1 LDC.64 R6, c[0x0][0x460] ;  /* 0x00011800ff061b82 */ /* 0x000e220000000a00 */
[----:B------:R-:W-:-:S05]  /*0300*/  IMAD.MOV.U32 R2, RZ, RZ, RZ ;  /* 0x000000ffff027224 */ /* 0x000fca00078e00ff */
[----:B------:R-:W-:-:S05]  /*0310*/  @P2 VIADD R0, R0, 0x1 ;  /* 0x0000000100002836 */ /* 0x000fca0000000000 */
[----:B------:R-:W-:Y:S02]  /*0320*/  MOV R25, R0 ;  /* 0x0000000000197202 */ /* 0x000fe40000000f00 */
[----:B---3--:R-:W-:Y:S02]  /*0330*/  MOV R0, UR4 ;  /* 0x0000000400007c02 */ /* 0x008fe40008000f00 */
[----:B------:R-:W-:Y:S02]  /*0340*/  @!P4 IADD3 R25, PT, PT, -R25, RZ, RZ ;  /* 0x000000ff1919c210 */ /* 0x000fe40007ffe1ff */
[----:B------:R-:W-:Y:S01]  /*0350*/  IABS R11, R0 ;  /* 0x00000000000b7213 */ /* 0x000fe20000000000 */
[----:B------:R-:W1:Y:S01]  /*0360*/  @!P0 LDC R16, c[0x0][0x40c] ;  /* 0x00010300ff108b82 */ /* 0x000e620000000800 */
[----:B------:R-:W-:Y:S02]  /*0370*/  @!P3 LOP3.LUT R25, RZ, R10, RZ, 0x33, !PT ;  /* 0x0000000aff19b212 */ /* 0x000fe400078e33ff */
[----:B------:R-:W2:Y:S03]  /*0380*/  I2F.RP R0, R11 ;  /* 0x0000000b00007306 */ /* 0x000ea60000209400 */
[----:B0-----:R-:W-:-:S02]  /*0390*/  @P1 IMAD.WIDE R6, R25, 0x4, R6 ;  /* 0x0000000419061825 */ /* 0x001fc400078e0206 */
[----:B------:R-:W4:Y:S03]  /*03a0*/  @P0 LDC R10, c[0x0][0x430] ;  /* 0x00010c00ff0a0b82 */ /* 0x000f260000000800 */
[----:B------:R0:W5:Y:S01]  /*03b0*/  @P1 LDG.E R2, desc[UR36][R6.64] ;  /* 0x0000002406021981 */ /* 0x000162000c1e1900 */
[----:B------:R-:W-:Y:S01]  /*03c0*/  UISETP.NE.AND UP0, UPT, UR4, URZ, UPT ;  /* 0x000000ff0400728c */ /* 0x000fe2000bf05270 */
[----:B------:R-:W-:Y:S01]  /*03d0*/  BSSY.RECONVERGENT B0, `(.L_x_2755) ;  /* 0x000003e000007945 */ /* 0x000fe20003800200 */
[----:B------:R-:W-:Y:S01]  /*03e0*/  UIMAD UR39, UR6, UR4, URZ ;  /* 0x00000004062772a4 */ /* 0x000fe2000f8e02ff */
[----:B------:R-:W3:Y:S01]  /*03f0*/  S2R R17, SR_CTAID.X ;  /* 0x0000000000117919 */ /* 0x000ee20000002500 */
[----:B--2---:R-:W2:Y:S01]  /*0400*/  MUFU.RCP R0, R0 ;  /* 0x0000000000007308 */ /* 0x004ea20000001000 */
[----:B------:R-:W0:Y:S01]  /*0410*/  S2R R18, SR_TID.X ;  /* 0x0000000000127919 */ /* 0x000e220000002100 */
[----:B--2---:R-:W-:-:S06]  /*0420*/  IADD3 R8, PT, PT, R0, 0xffffffe, RZ ;  /* 0x0ffffffe00087810 */ /* 0x004fcc0007ffe0ff */
[----:B------:R2:W1:Y:S02]  /*0430*/  F2I.FTZ.U32.TRUNC.NTZ R9, R8 ;  /* 0x0000000800097305 */ /* 0x000464000021f000 */
[----:B--2---:R-:W-:Y:S01]  /*0440*/  HFMA2 R8, -RZ, RZ, 0, 0 ;  /* 0x00000000ff087431 */ /* 0x004fe200000001ff */
[----:B0-----:R-:W-:Y:S01]  /*0450*/  SHF.L.U32 R24, R18, 0x2, RZ ;  /* 0x0000000212187819 */ /* 0x001fe200000006ff */
[----:B-1----:R-:W-:Y:S01]  /*0460*/  IMAD.MOV R6, RZ, RZ, -R9 ;  /* 0x000000ffff067224 */ /* 0x002fe200078e0a09 */
[----:B----4-:R-:W-:-:S03]  /*0470*/  @P0 IADD3 R16, PT, PT, R3, R10, RZ ;  /* 0x0000000a03100210 */ /* 0x010fc60007ffe0ff */
[----:B------:R-:W-:Y:S02]  /*0480*/  IMAD R3, R6, R11, RZ ;  /* 0x0000000b06037224 */ /* 0x000fe400078e02ff */
[----:B------:R-:W0:Y:S01]  /*0490*/  LDC R6, c[0x0][0x3e8] ;  /* 0x0000fa00ff067b82 */ /* 0x000e220000000800 */
[----:B------:R-:W-:Y:S01]  /*04a0*/  IABS R0, R16 ;  /* 0x0000001000007213 */ /* 0x000fe20000000000 */
[----:B------:R-:W-:Y:S01]  /*04b0*/  IMAD.HI.U32 R9, R9, R3, R8 ;  /* 0x0000000309097227 */ /* 0x000fe200078e0008 */
[C---:B------:R-:W-:Y:S02]  /*04c0*/  ISETP.GE.AND P2, PT, R16.reuse, RZ, PT ;  /* 0x000000ff1000720c */ /* 0x040fe40003f46270 */
[----:B------:R-:W-:-:S03]  /*04d0*/  IADD3 R61, PT, PT, R16, 0x1, RZ ;  /* 0x00000001103d7810 */ /* 0x000fc60007ffe0ff */
[----:B------:R-:W-:Y:S01]  /*04e0*/  IMAD.HI.U32 R9, R9, R0, RZ ;  /* 0x0000000009097227 */ /* 0x000fe200078e00ff */
[----:B------:R-:W-:-:S03]  /*04f0*/  VIADDMNMX R61, R61, -UR4, RZ, !PT ;  /* 0x800000043d3d7c46 */ /* 0x000fc6000f8001ff */
[----:B------:R-:W-:-:S04]  /*0500*/  IMAD.MOV R9, RZ, RZ, -R9 ;  /* 0x000000ffff097224 */ /* 0x000fc800078e0a09 */
[----:B------:R-:W-:Y:S01]  /*0510*/  IMAD R9, R11, R9, R0 ;  /* 0x000000090b097224 */ /* 0x000fe200078e0200 */
[----:B------:R-:W-:-:S04]  /*0520*/  VOTEU.ANY UP1, P2 ;  /* 0x0000000000ff7886 */ /* 0x000fc80001020100 */
[----:B------:R-:W-:-:S13]  /*0530*/  R2UR UR38, R9 ;  /* 0x00000000092672ca */ /* 0x000fda00000e0000 */
[----:B------:R-:W-:-:S13]  /*0540*/  ISETP.GT.U32.AND P0, PT, R11, UR38, PT ;  /* 0x000000260b007c0c */ /* 0x000fda000bf04070 */
[----:B------:R-:W-:-:S04]  /*0550*/  @!P0 IADD3 R0, PT, PT, -R11, UR38, RZ ;  /* 0x000000260b008c10 */ /* 0x000fc8000fffe1ff */
[----:B------:R-:W-:Y:S02]  /*0560*/  @!P0 R2UR UR38, R0 ;  /* 0x00000000002682ca */ /* 0x000fe400000e0000 */
[----:B------:R-:W3:Y:S01]  /*0570*/  LDC R0, c[0x0][0x3f8] ;  /* 0x0000fe00ff007b82 */ /* 0x000ee20000000800 */
[----:B0-----:R-:W-:-:S10]  /*0580*/  ISETP.NE.AND P0, PT, R6, RZ, PT ;  /* 0x000000ff0600720c */ /* 0x001fd40003f05270 */
[----:B------:R-:W-:-:S03]  /*0590*/  ISETP.GT.U32.AND P1, PT, R11, UR38, PT ;  /* 0x000000260b007c0c */ /* 0x000fc6000bf24070 */
[----:B------:R-:W-:-:S10]  /*05a0*/  @P0 IMAD R6, R6, UR6, RZ ;  /* 0x0000000606060c24 */ /* 0x000fd4000f8e02ff */
[----:B------:R-:W-:Y:S01]  /*05b0*/  @!P1 IADD3 R11, PT, PT, -R11, UR38, RZ ;  /* 0x000000260b0b9c10 */ /* 0x000fe2000fffe1ff */
[----:B---3--:R-:W-:-:S03]  /*05c0*/  IMAD R19, R0, UR6, R17 ;  /* 0x0000000600137c24 */ /* 0x008fc6000f8e0211 */
[----:B------:R-:W-:Y:S01]  /*05d0*/  @!P1 R2UR UR38, R11 ;  /* 0x000000000b2692ca */ /* 0x000fe200000e0000 */
[----:B------:R-:W-:Y:S02]  /*05e0*/  @!P0 IMAD R22, R19, 0x70, RZ ;  /* 0x0000007013168824 */ /* 0x000fe400078e02ff */
[----:B------:R-:W-:Y:S01]  /*05f0*/  @P0 IMAD R22, R17, 0x70, R6 ;  /* 0x0000007011160824 */ /* 0x000fe200078e0206 */
[----:B------:R-:W-:Y:S02]  /*0600*/  ISETP.GT.U32.AND P0, PT, R18, 0x1b, PT ;  /* 0x0000001b1200780c */ /* 0x000fe40003f04070 */
[----:B------:R-:W-:Y:S01]  /*0610*/  CS2R R6, SRZ ;  /* 0x0000000000067805 */ /* 0x000fe2000001ff00 */
[----:B------:R-:W-:-:S06]  /*0620*/  IMAD.IADD R29, R24, 0x1, R22 ;  /* 0x00000001181d7824 */ /* 0x000fcc00078e0216 */
[----:B------:R-:W-:Y:S02]  /*0630*/  @!UP1 UIADD3 UR38, UPT, UPT, -UR38, URZ, URZ ;  /* 0x000000ff26269290 */ /* 0x000fe4000fffe1ff */
[----:B------:R-:W-:Y:S02]  /*0640*/  @!UP0 ULOP3.LUT UR38, URZ, UR4, URZ, 0x33, !UPT ;  /* 0x00000004ff268292 */ /* 0x000fe4000f8e33ff */
        /* <DEDUP_REMOVED lines=22> */
.L_x_2756:
[----:B------:R-:W-:Y:S05]  /*07b0*/  BSYNC.RECONVERGENT B0 ;  /* 0x0000000000007941 */ /* 0x000fea0003800200 */
.L_x_2755:
[----:B------:R-:W1:Y:S01]  /*07c0*/  LDCU UR4, c[0x0][0x478] ;  /* 0x00008f00ff0477ac */ /* 0x000e620008000800 */
[----:B------:R-:W-:Y:S02]  /*07d0*/  IMAD R3, R17, 0x70, R24 ;  /* 0x0000007011037824 */ /* 0x000fe400078e0218 */
[----:B------:R-:W-:Y:S01]  /*07e0*/  IMAD R25, R25, R0, RZ ;  /* 0x0000000019197224 */ /* 0x000fe200078e02ff */
[----:B------:R-:W-:Y:S02]  /*07f0*/  USHF.R.S32.HI UR40, URZ, 0x1f, UR39 ;  /* 0x0000001fff287899 */ /* 0x000fe40008011427 */
        /* <DEDUP_REMOVED lines=19> */
.L_x_2757:
[----:B------:R-:W-:Y:S01]  /*0930*/  BSSY.RECONVERGENT B0, `(.L_x_2758) ;  /* 0x0000006000007945 */ /* 0x000fe20003800200 */
[----:B------:R-:W-:-:S03]  /*0940*/  CS2R R26, SRZ ;  /* 0x00000000001a7805 */ /* 0x000fc6000001ff00 */
[----:B------:R-:W-:Y:S05]  /*0950*/  @P0 BRA `(.L_x_2759) ;  /* 0x00000000000c0947 */ /* 0x000fea0003800000 */
[----:B0-----:R-:W0:Y:S02]  /*0960*/  LDC.64 R8, c[0x0][0x398] ;  /* 0x0000e600ff087b82 */ /* 0x001e240000000a00 */
[----:B0-----:R-:W-:-:S05]  /*0970*/  IMAD.WIDE R8, R29, 0x2, R8 ;  /* 0x000000021d087825 */ /* 0x001fca00078e0208 */
[----:B------:R1:W5:Y:S02]  /*0980*/  LDG.E.64 R26, desc[UR36][R8.64] ;  /* 0x00000024081a7981 */ /* 0x000364000c1e1b00 */
.L_x_2759:
[----:B------:R-:W-:Y:S05]  /*0990*/  BSYNC.RECONVERGENT B0 ;  /* 0x0000000000007941 */ /* 0x000fea0003800200 */
.L_x_2758:
[----:B------:R-:W2:Y:S01]  /*09a0*/  LDCU.64 UR8, c[0x0][0x3a0] ;  /* 0x00007400ff0877ac */ /* 0x000ea20008000a00 */
[----:B01----:R-:W0:Y:S01]  /*09b0*/  LDC.64 R8, c[0x0][0x418] ;  /* 0x00010600ff087b82 */ /* 0x003e220000000a00 */
[----:B------:R-:W-:Y:S02]  /*09c0*/  ISETP.EQ.U32.AND P3, PT, R4, RZ, PT ;  /* 0x000000ff0400720c */ /* 0x000fe40003f62070 */
[----:B------:R-:W-:Y:S01]  /*09d0*/  CS2R R14, SRZ ;  /* 0x00000000000e7805 */ /* 0x000fe2000001ff00 */
[----:B------:R-:W1:Y:S01]  /*09e0*/  LDCU.64 UR4, c[0x0][0x390] ;  /* 0x00007200ff0477ac */ /* 0x000e620008000a00 */
[----:B------:R-:W-:Y:S02]  /*09f0*/  ISETP.GT.U32.AND P2, PT, R18, 0x1f, PT ;  /* 0x0000001f1200780c */ /* 0x000fe40003f44070 */
[----:B------:R-:W-:Y:S02]  /*0a00*/  CS2R R28, SRZ ;  /* 0x00000000001c7805 */ /* 0x000fe4000001ff00 */
[----:B------:R-:W-:-:S02]  /*0a10*/  ISETP.EQ.OR.EX P2, PT, R5, RZ, P2, P3 ;  /* 0x000000ff0500720c */ /* 0x000fc40001742730 */
[----:B--2---:R-:W-:Y:S02]  /*0a20*/  ISETP.NE.U32.AND P1, PT, RZ, UR8, PT ;  /* 0x00000008ff007c0c */ /* 0x004fe4000bf25070 */
[----:B-1----:R-:W-:-:S09]  /*0a30*/  ISETP.NE.U32.AND P0, PT, RZ, UR4, PT ;  /* 0x00000004ff007c0c */ /* 0x002fd2000bf05070 */
[----:B------:R-:W1:Y:S01]  /*0a40*/  @!P2 LDC.64 R10, c[0x0][0x450] ;  /* 0x00011400ff0aab82 */ /* 0x000e620000000a00 */
[----:B------:R-:W-:Y:S01]  /*0a50*/  ISETP.NE.AND.EX P1, PT, RZ, UR9, PT, P1 ;  /* 0x00000009ff007c0c */ /* 0x000fe2000bf25310 */
[----:B-----5:R-:W-:Y:S01]  /*0a60*/  @!P2 IMAD R0, R2, R0, RZ ;  /* 0x000000000200a224 */ /* 0x020fe200078e02ff */
[----:B0-----:R-:W-:Y:S02]  /*0a70*/  ISETP.NE.U32.AND P4, PT, R8, RZ, PT ;  /* 0x000000ff0800720c */ /* 0x001fe40003f85070 */
[----:B------:R-:W-:Y:S01]  /*0a80*/  R2UR UR4, R9 ;  /* 0x00000000090472ca */ /* 0x000fe200000e0000 */
[----:B------:R-:W-:Y:S01]  /*0a90*/  @!P2 IMAD R13, R0, 0x70, R3 ;  /* 0x00000070000da824 */ /* 0x000fe200078e0203 */
[----:B------:R-:W-:Y:S02]  /*0aa0*/  ISETP.NE.AND.EX P0, PT, RZ, UR5, PT, P0 ;  /* 0x00000005ff007c0c */ /* 0x000fe4000bf05300 */
[C---:B------:R-:W-:Y:S02]  /*0ab0*/  ISETP.GT.U32.OR P1, PT, R18.reuse, 0x1b, !P1 ;  /* 0x0000001b1200780c */ /* 0x040fe40004f24470 */
[----:B------:R-:W-:-:S05]  /*0ac0*/  ISETP.GT.U32.OR P0, PT, R18, 0x1b, !P0 ;  /* 0x0000001b1200780c */ /* 0x000fca0004704470 */
[----:B------:R-:W-:Y:S02]  /*0ad0*/  VOTEU.ANY UP0, P4 ;  /* 0x0000000000ff7886 */ /* 0x000fe40002000100 */
[----:B------:R-:W-:-:S04]  /*0ae0*/  UISETP.NE.AND.EX UP0, UPT, UR4, URZ, UPT, UP0 ;  /* 0x000000ff0400728c */ /* 0x000fc8000bf05300 */
[----:B------:R-:W0:Y:S02]  /*0af0*/  @!P1 LDC.64 R8, c[0x0][0x3a0] ;  /* 0x0000e800ff089b82 */ /* 0x000e240000000a00 */
[----:B------:R-:W-:Y:S01]  /*0b00*/  PLOP3.LUT P3, PT, PT, PT, UP0, 0x80, 0x8 ;  /* 0x000000000008781c */ /* 0x000fe20003f6f008 */
[----:B-1----:R-:W-:-:S04]  /*0b10*/  @!P2 IMAD.WIDE R10, R13, 0x2, R10 ;  /* 0x000000020d0aa825 */ /* 0x002fc800078e020a */
[----:B------:R-:W1:Y:S01]  /*0b20*/  @UP0 LDCU.64 UR4, c[0x0][0x418] ;  /* 0x00008300ff0407ac */ /* 0x000e620008000a00 */
[----:B------:R-:W2:Y:S01]  /*0b30*/  @!P0 LDC.64 R4, c[0x0][0x390] ;  /* 0x0000e400ff048b82 */ /* 0x000ea20000000a00 */
[----:B------:R-:W3:Y:S01]  /*0b40*/  @!P2 LDG.E.64 R10, desc[UR36][R10.64] ;  /* 0x000000240a0aa981 */ /* 0x000ee2000c1e1b00 */
[----:B------:R-:W-:Y:S02]  /*0b50*/  HFMA2 R23, -RZ, RZ, 0, 0 ;  /* 0x00000000ff177431 */ /* 0x000fe400000001ff */
[----:B0-----:R-:W-:Y:S01]  /*0b60*/  @!P1 IMAD.WIDE.U32 R8, R3, 0x2, R8 ;  /* 0x0000000203089825 */ /* 0x001fe200078e0008 */
[----:B-1----:R-:W-:-:S04]  /*0b70*/  @UP0 UIMAD.WIDE.U32 UR4, UR6, 0x4, UR4 ;  /* 0x00000004060408a5 */ /* 0x002fc8000f8e0004 */
[----:B------:R-:W4:Y:S01]  /*0b80*/  @!P1 LDG.E.64 R14, desc[UR36][R8.64] ;  /* 0x00000024080e9981 */ /* 0x000f22000c1e1b00 */
[----:B--2---:R-:W-:Y:S01]  /*0b90*/  @!P0 IMAD.WIDE.U32 R4, R3, 0x2, R4 ;  /* 0x0000000203048825 */ /* 0x004fe200078e0004 */
[----:B------:R-:W-:Y:S01]  /*0ba0*/  MOV R12, UR4 ;  /* 0x00000004000c7c02 */ /* 0x000fe20008000f00 */
[----:B------:R-:W0:Y:S02]  /*0bb0*/  LDC R3, c[0x0][0x400] ;  /* 0x00010000ff037b82 */ /* 0x000e240000000800 */
[----:B------:R-:W-:Y:S01]  /*0bc0*/  IMAD.U32 R13, RZ, RZ, UR5 ;  /* 0x00000005ff0d7e24 */ /* 0x000fe2000f8e00ff */
[----:B------:R-:W2:Y:S01]  /*0bd0*/  @!P0 LDG.E.64 R28, desc[UR36][R4.64] ;  /* 0x00000024041c8981 */ /* 0x000ea2000c1e1b00 */
[----:B------:R-:W1:Y:S03]  /*0be0*/  LDCU.U8 UR4, c[0x0][0x404] ;  /* 0x00008080ff0477ac */ /* 0x000e660008000000 */
[----:B------:R0:W5:Y:S01]  /*0bf0*/  @P3 LDG.E R23, desc[UR36][R12.64] ;  /* 0x000000240c173981 */ /* 0x000162000c1e1900 */
[----:B-1----:R-:W-:-:S04]  /*0c00*/  ISETP.NE.AND P0, PT, RZ, UR4, PT ;  /* 0x00000004ff007c0c */ /* 0x002fc8000bf05270 */
[----:B0-----:R-:W-:Y:S01]  /*0c10*/  ISETP.LT.OR P0, PT, R3, 0x1, P0 ;  /* 0x000000010300780c */ /* 0x001fe20000701670 */
[----:B------:R-:W-:Y:S01]  /*0c20*/  BSSY.RECONVERGENT B6, `(.L_x_2760) ;  /* 0x00000dc000067945 */ /* 0x000fe20003800200 */
[----:B----4-:R-:W-:Y:S02]  /*0c30*/  HFMA2 R27, R27, 1, 1, R15 ;  /* 0x3c003c001b1b7831 */ /* 0x010fe4000000000f */
[----:B------:R-:W-:Y:S02]  /*0c40*/  HADD2 R26, R26, R14 ;  /* 0x0000000e1a1a7230 */ /* 0x000fe40000000000 */
[----:B---3--:R-:W-:Y:S02]  /*0c50*/  @!P2 HFMA2 R27, R27, R11, -RZ ;  /* 0x0000000b1b1ba231 */ /* 0x008fe400001000ff */
[----:B------:R-:W-:Y:S02]  /*0c60*/  @!P2 HMUL2 R26, R26, R10 ;  /* 0x0000000a1a1aa232 */ /* 0x000fe40000000000 */
[----:B--2---:R-:W-:-:S02]  /*0c70*/  HFMA2 R29, R7, 1, 1, R29 ;  /* 0x3c003c00071d7831 */ /* 0x004fc4000000001d */
[----:B------:R-:W-:Y:S01]  /*0c80*/  HADD2 R28, R6, R28 ;  /* 0x0000001c061c7230 */ /* 0x000fe20000000000 */
[----:B------:R-:W-:Y:S06]  /*0c90*/  @P0 BRA `(.L_x_2761) ;  /* 0x0000000000d40947 */ /* 0x000fec0003800000 */
        /* <DEDUP_REMOVED lines=53> */
.L_x_2761:
        /* <DEDUP_REMOVED lines=12> */
[----:B0-----:R-:W-:Y:S02]  /*10b0*/  HFMA2 R4, -RZ, RZ, 0, 0 ;  /* 0x00000000ff047431 */ /* 0x001fe400000001ff */
[----:B-1----:R-:W-:-:S04]  /*10c0*/  IMAD.MOV R6, RZ, RZ, -R5 ;  /* 0x000000ffff067224 */ /* 0x002fc800078e0a05 */
[----:B------:R-:W-:Y:S01]  /*10d0*/  IMAD R9, R6, R7, RZ ;  /* 0x0000000706097224 */ /* 0x000fe200078e02ff */
[----:B------:R-:W-:-:S03]  /*10e0*/  MOV R6, R8 ;  /* 0x0000000800067202 */ /* 0x000fc60000000f00 */
[----:B------:R-:W-:-:S04]  /*10f0*/  IMAD.HI.U32 R5, R5, R9, R4 ;  /* 0x0000000905057227 */ /* 0x000fc800078e0004 */
[----:B------:R-:W-:Y:S02]  /*1100*/  IMAD.MOV R9, RZ, RZ, -R10 ;  /* 0x000000ffff097224 */ /* 0x000fe400078e0a0a */
        /* <DEDUP_REMOVED lines=9> */
[----:B------:R-:W-:Y:S01]  /*11a0*/  @P0 VIADD R30, R30, 0x1 ;  /* 0x000000011e1e0836 */ /* 0x000fe20000000000 */
[----:B------:R-:W-:-:S05]  /*11b0*/  ISETP.GE.AND P0, PT, R24, R3, PT ;  /* 0x000000031800720c */ /* 0x000fca0003f06270 */
        /* <DEDUP_REMOVED lines=10> */
[----:B------:R-:W-:Y:S01]  /*1260*/  IMAD.MOV.U32 R8, RZ, RZ, 0x53f ;  /* 0x0000053fff087424 */ /* 0x000fe200078e00ff */
[----:B------:R-:W-:Y:S01]  /*1270*/  MOV R12, 0x1 ;  /* 0x00000001000c7802 */ /* 0x000fe20000000f00 */
[----:B------:R1:W2:Y:S01]  /*1280*/  LDC.64 R14, c[0x4][R0] ;  /* 0x01000000000e7b82 */ /* 0x0002a20000000a00 */
[----:B------:R-:W3:Y:S01]  /*1290*/  LDCU.64 UR6, c[0x4][0xd0] ;  /* 0x01001a00ff0677ac */ /* 0x000ee20008000a00 */
[----:B------:R-:W-:Y:S01]  /*12a0*/  MOV R13, RZ ;  /* 0x000000ff000d7202 */ /* 0x000fe20000000f00 */
[----:B------:R-:W4:Y:S01]  /*12b0*/  LDCU.64 UR8, c[0x4][0x50] ;  /* 0x01000a00ff0877ac */ /* 0x000f220008000a00 */
[----:B0-----:R-:W-:Y:S01]  /*12c0*/  IMAD.U32 R4, RZ, RZ, UR4 ;  /* 0x00000004ff047e24 */ /* 0x001fe2000f8e00ff */
[----:B------:R-:W-:Y:S02]  /*12d0*/  MOV R5, UR5 ;  /* 0x0000000500057c02 */ /* 0x000fe40008000f00 */
[----:B---3--:R-:W-:Y:S01]  /*12e0*/  MOV R6, UR6 ;  /* 0x0000000600067c02 */ /* 0x008fe20008000f00 */
[----:B------:R-:W-:Y:S01]  /*12f0*/  IMAD.U32 R7, RZ, RZ, UR7 ;  /* 0x00000007ff077e24 */ /* 0x000fe2000f8e00ff */
[----:B----4-:R-:W-:-:S02]  /*1300*/  MOV R10, UR8 ;  /* 0x00000008000a7c02 */ /* 0x010fc40008000f00 */
[----:B-1----:R-:W-:-:S07]  /*1310*/  MOV R11, UR9 ;  /* 0x00000009000b7c02 */ /* 0x002fce0008000f00 */
[----:B------:R-:W-:-:S07]  /*1320*/  LEPC R20, `(.L_x_2763) ;  /* 0x000000001014794e */ /* 0x000fce0000000000 */
[----:B--2--5:R-:W-:Y:S05]  /*1330*/  CALL.ABS.NOINC R14 ;  /* 0x000000000e007343 */ /* 0x024fea0003c00000 */
.L_x_2763:
        /* <DEDUP_REMOVED lines=9> */
[----:B------:R-:W-:-:S03]  /*13d0*/  @!P6 LEA R5, R4, R0, 0x1 ;  /* 0x000000000405e211 */ /* 0x000fc600078e08ff */
[----:B------:R-:W-:Y:S02]  /*13e0*/  @!P6 IMAD R4, R4, 0x2, R3 ;  /* 0x000000020404e824 */ /* 0x000fe400078e0203 */
        /* <DEDUP_REMOVED lines=11> */
[C---:B------:R-:W-:Y:S02]  /*14a0*/  LEA R6, R7.reuse, R0, 0x1 ;  /* 0x0000000007067211 */ /* 0x040fe400078e08ff */
[C---:B------:R-:W-:Y:S02]  /*14b0*/  LEA R8, R7.reuse, R3, 0x1 ;  /* 0x0000000307087211 */ /* 0x040fe400078e08ff */
[----:B------:R-:W-:Y:S01]  /*14c0*/  LEA.HI R7, R7, R7, RZ, 0x1 ;  /* 0x0000000707077211 */ /* 0x000fe200078f08ff */
[C---:B------:R-:W-:Y:S01]  /*14d0*/  IMAD R5, R31.reuse, 0x2, R6 ;  /* 0x000000021f057824 */ /* 0x040fe200078e0206 */
[----:B------:R-:W-:Y:S01]  /*14e0*/  LEA R4, R31, R8, 0x1 ;  /* 0x000000081f047211 */ /* 0x000fe200078e08ff */
[----:B------:R-:W-:Y:S01]  /*14f0*/  LDS R29, [R6] ;  /* 0x00000000061d7984 */ /* 0x000fe20000000800 */
[----:B------:R-:W-:-:S03]  /*1500*/  SHF.L.U32 R7, R7, 0x1, RZ ;  /* 0x0000000107077819 */ /* 0x000fc600000006ff */
[----:B------:R-:W0:Y:S01]  /*1510*/  LDS R10, [R5] ;  /* 0x00000000050a7984 */ /* 0x000e220000000800 */
[----:B------:R-:W-:-:S03]  /*1520*/  LOP3.LUT R11, R7, 0xfffffffc, RZ, 0xc0, !PT ;  /* 0xfffffffc070b7812 */ /* 0x000fc600078ec0ff */
[----:B------:R-:W-:Y:S01]  /*1530*/  LDS R27, [R8] ;  /* 0x00000000081b7984 */ /* 0x000fe20000000800 */
[----:B------:R-:W-:-:S03]  /*1540*/  ISETP.GE.AND P0, PT, R11, R9, PT ;  /* 0x000000090b00720c */ /* 0x000fc60003f06270 */
[----:B------:R-:W1:Y:S01]  /*1550*/  LDS R12, [R4] ;  /* 0x00000000040c7984 */ /* 0x000e620000000800 */
[C-C-:B0-----:R-:W-:Y:S02]  /*1560*/  PRMT R28, R29.reuse, 0x5410, R10.reuse ;  /* 0x000054101d1c7816 */ /* 0x141fe4000000000a */
[----:B------:R-:W-:Y:S02]  /*1570*/  PRMT R29, R29, 0x7632, R10 ;  /* 0x000076321d1d7816 */ /* 0x000fe4000000000a */
[C-C-:B-1----:R-:W-:Y:S02]  /*1580*/  PRMT R26, R27.reuse, 0x5410, R12.reuse ;  /* 0x000054101b1a7816 */ /* 0x142fe4000000000c */
[----:B------:R-:W-:-:S03]  /*1590*/  PRMT R27, R27, 0x7632, R12 ;  /* 0x000076321b1b7816 */ /* 0x000fc6000000000c */
[----:B------:R-:W-:Y:S05]  /*15a0*/  @P0 BRA `(.L_x_2767) ;  /* 0x0000000000c80947 */ /* 0x000fea0003800000 */
[----:B------:R-:W-:Y:S01]  /*15b0*/  I2FP.F32.S32 R9, R9 ;  /* 0x0000000900097245 */ /* 0x000fe20000201400 */
[----:B------:R-:W-:Y:S01]  /*15c0*/  VIADD R7, R11, 0x2 ;  /* 0x000000020b077836 */ /* 0x000fe20000000000 */
[----:B------:R-:W0:Y:S01]  /*15d0*/  LDCU UR4, c[0x0][0x40c] ;  /* 0x00008180ff0477ac */ /* 0x000e220008000800 */
[----:B------:R-:W-:Y:S01]  /*15e0*/  HADD2.F32 R20, -RZ, R29.H1_H1 ;  /* 0x3000001dff147230 */ /* 0x000fe20000004100 */
[----:B------:R-:W1:Y:S01]  /*15f0*/  MUFU.RCP R12, R9 ;  /* 0x00000009000c7308 */ /* 0x000e620000001000 */
[----:B------:R-:W-:Y:S01]  /*1600*/  HADD2.F32 R35, -RZ, R27.H1_H1 ;  /* 0x3000001bff237230 */ /* 0x000fe20000004100 */
[----:B------:R-:W-:Y:S01]  /*1610*/  I2FP.F32.S32 R7, R7 ;  /* 0x0000000700077245 */ /* 0x000fe20000201400 */
[----:B------:R-:W-:Y:S02]  /*1620*/  HADD2.F32 R21, -RZ, R29.H0_H0 ;  /* 0x2000001dff157230 */ /* 0x000fe40000004100 */
[----:B------:R-:W-:Y:S02]  /*1630*/  HADD2.F32 R33, -RZ, R27.H0_H0 ;  /* 0x2000001bff217230 */ /* 0x000fe40000004100 */
        /* <DEDUP_REMOVED lines=12> */
[----:B-1----:R-:W-:-:S04]  /*1700*/  FMUL.FTZ R9, R14, R7 ;  /* 0x000000070e097220 */ /* 0x002fc80000410000 */
        /* <DEDUP_REMOVED lines=14> */
[----:B------:R-:W-:-:S02]  /*17f0*/  HADD2.F32 R13, -RZ, R28.H0_H0 ;  /* 0x2000001cff0d7230 */ /* 0x000fc40000004100 */
[-C--:B--2---:R-:W-:Y:S01]  /*1800*/  FMUL.FTZ R12, R7, R10.reuse ;  /* 0x0000000a070c7220 */ /* 0x084fe20000410000 */
[----:B0-----:R-:W-:Y:S02]  /*1810*/  HADD2.F32 R15, -RZ, R26.H0_H0 ;  /* 0x2000001aff0f7230 */ /* 0x001fe40000004100 */
[-C--:B------:R-:W-:Y:S01]  /*1820*/  FMUL.FTZ R14, R11, R10.reuse ;  /* 0x0000000a0b0e7220 */ /* 0x080fe20000410000 */
        /* <DEDUP_REMOVED lines=10> */
.L_x_2767:
[----:B------:R-:W-:Y:S05]  /*18d0*/  BSYNC.RECONVERGENT B1 ;  /* 0x0000000000017941 */ /* 0x000fea0003800200 */
.L_x_2766:
        /* <DEDUP_REMOVED lines=8> */
.L_x_2765:
[----:B------:R-:W-:Y:S05]  /*1960*/  BSYNC.RECONVERGENT B0 ;  /* 0x0000000000007941 */ /* 0x000fea0003800200 */
.L_x_2764:
[----:B------:R-:W-:Y:S01]  /*1970*/  BAR.SYNC.DEFER_BLOCKING 0x0 ;  /* 0x0000000000007b1d */ /* 0x000fe20000010000 */
[----:B------:R-:W-:-:S05]  /*1980*/  @!P6 IMAD R30, R31, R30, R32 ;  /* 0x0000001e1f1ee224 */ /* 0x000fca00078e0220 */
[C---:B------:R-:W-:Y:S02]  /*1990*/  @!P6 LEA R0, R30.reuse, R0, 0x1 ;  /* 0x000000001e00e211 */ /* 0x040fe400078e08ff */
[----:B------:R-:W-:-:S03]  /*19a0*/  @!P6 LEA R3, R30, R3, 0x1 ;  /* 0x000000031e03e211 */ /* 0x000fc600078e08ff */
[----:B------:R0:W2:Y:S04]  /*19b0*/  @!P6 LDS.64 R28, [R0] ;  /* 0x00000000001ce984 */ /* 0x0000a80000000a00 */
[----:B------:R0:W3:Y:S01]  /*19c0*/  @!P6 LDS.64 R26, [R3] ;  /* 0x00000000031ae984 */ /* 0x0000e20000000a00 */
[----:B------:R-:W-:Y:S06]  /*19d0*/  BAR.SYNC.DEFER_BLOCKING 0x0 ;  /* 0x0000000000007b1d */ /* 0x000fec0000010000 */
.L_x_2762:
[----:B------:R-:W-:Y:S05]  /*19e0*/  BSYNC.RECONVERGENT B6 ;  /* 0x0000000000067941 */ /* 0x000fea0003800200 */
.L_x_2760:
[----:B------:R-:W-:Y:S01]  /*19f0*/  ISETP.GT.U32.AND P0, PT, R18, 0x1f, PT ;  /* 0x0000001f1200780c */ /* 0x000fe20003f04070 */
[----:B------:R-:W-:-:S12]  /*1a00*/  IMAD.MOV.U32 R56, RZ, RZ, -0x800001 ;  /* 0xff7fffffff387424 */ /* 0x000fd800078e00ff */
[----:B------:R-:W-:Y:S05]  /*1a10*/  @P0 BRA `(.L_x_2768) ;  /* 0x0000000000ec0947 */ /* 0x000fea0003800000 */
[----:B------:R-:W4:Y:S01]  /*1a20*/  S2R R21, SR_CgaCtaId ;  /* 0x0000000000157919 */ /* 0x000f220000008800 */
[----:B-1----:R-:W-:Y:S01]  /*1a30*/  MOV R9, 0x400 ;  /* 0x0000040000097802 */ /* 0x002fe20000000f00 */
[----:B--23--:R-:W-:Y:S01]  /*1a40*/  HMUL2 R13, R29, R27 ;  /* 0x0000001b1d0d7232 */ /* 0x00cfe20000000000 */
[----:B------:R-:W-:Y:S01]  /*1a50*/  ISETP.GT.U32.AND P0, PT, R18, 0x1b, PT ;  /* 0x0000001b1200780c */ /* 0x000fe20003f04070 */
[----:B------:R-:W-:Y:S01]  /*1a60*/  BSSY.RECONVERGENT B0, `(.L_x_2769) ;  /* 0x0000014000007945 */ /* 0x000fe20003800200 */
[----:B0-----:R-:W-:Y:S01]  /*1a70*/  IADD3 R0, PT, PT, R9, 0x10, RZ ;  /* 0x0000001009007810 */ /* 0x001fe20007ffe0ff */
[----:B------:R-:W-:-:S05]  /*1a80*/  HFMA2 R13, R28, R26, R13 ;  /* 0x0000001a1c0d7231 */ /* 0x000fca000000000d */
[--C-:B------:R-:W-:Y:S02]  /*1a90*/  HADD2.F32 R7, -RZ, R13.reuse.H0_H0 ;  /* 0x2000000dff077230 */ /* 0x100fe40000004100 */
[----:B------:R-:W-:Y:S01]  /*1aa0*/  HADD2.F32 R8, -RZ, R13.H1_H1 ;  /* 0x3000000dff087230 */ /* 0x000fe20000004100 */
[----:B----4-:R-:W-:-:S04]  /*1ab0*/  LEA R3, R21, R0, 0x18 ;  /* 0x0000000015037211 */ /* 0x010fc800078ec0ff */
[----:B------:R-:W-:-:S05]  /*1ac0*/  LEA R3, R18, R3, 0x3 ;  /* 0x0000000312037211 */ /* 0x000fca00078e18ff */
[----:B------:R0:W-:Y:S01]  /*1ad0*/  STS.64 [R3], R28 ;  /* 0x0000001c03007388 */ /* 0x0001e20000000a00 */
[----:B------:R-:W-:Y:S05]  /*1ae0*/  @P0 BRA `(.L_x_2770) ;  /* 0x00000000002c0947 */ /* 0x000fea0003800000 */
[----:B------:R-:W1:Y:S01]  /*1af0*/  LDCU UR4, c[0x0][0x3f4] ;  /* 0x00007e80ff0477ac */ /* 0x000e620008000800 */
[----:B------:R-:W2:Y:S01]  /*1b00*/  LDC.64 R4, c[0x0][0x3b8] ;  /* 0x0000ee00ff047b82 */ /* 0x000ea20000000a00 */
[----:B0-----:R-:W-:Y:S02]  /*1b10*/  LOP3.LUT R3, R24, 0x4, RZ, 0xc0, !PT ;  /* 0x0000000418037812 */ /* 0x001fe400078ec0ff */
[----:B------:R-:W-:Y:S01]  /*1b20*/  SHF.R.U32.HI R6, RZ, 0x1, R18 ;  /* 0x00000001ff067819 */ /* 0x000fe20000011612 */
[----:B-1----:R-:W-:Y:S02]  /*1b30*/  IMAD R0, R19, UR4, RZ ;  /* 0x0000000413007c24 */ /* 0x002fe4000f8e02ff */
[----:B------:R-:W-:Y:S02]  /*1b40*/  IMAD.U32 R11, RZ, RZ, UR4 ;  /* 0x00000004ff0b7e24 */ /* 0x000fe4000f8e00ff */
[----:B------:R-:W-:Y:S02]  /*1b50*/  IMAD R0, R0, 0x70, R3 ;  /* 0x0000007000007824 */ /* 0x000fe400078e0203 */
[----:B------:R-:W-:-:S05]  /*1b60*/  IMAD R3, R6, R11, UR38 ;  /* 0x0000002606037e24 */ /* 0x000fca000f8e020b */
[----:B------:R-:W-:-:S05]  /*1b70*/  LEA R3, R3, R0, 0x3 ;  /* 0x0000000003037211 */ /* 0x000fca00078e18ff */
[----:B--2---:R-:W-:-:S05]  /*1b80*/  IMAD.WIDE R4, R3, 0x2, R4 ;  /* 0x0000000203047825 */ /* 0x004fca00078e0204 */
[----:B------:R1:W-:Y:S02]  /*1b90*/  STG.E.64 desc[UR36][R4.64], R26 ;  /* 0x0000001a04007986 */ /* 0x0003e4000c101b24 */
.L_x_2770:
[----:B------:R-:W-:Y:S05]  /*1ba0*/  BSYNC.RECONVERGENT B0 ;  /* 0x0000000000007941 */ /* 0x000fea0003800200 */
.L_x_2769:
[----:B------:R-:W-:Y:S01]  /*1bb0*/  UMOV UR4, 0xffffffff ;  /* 0xffffffff00047882 */ /* 0x000fe20000000000 */
[----:B------:R-:W-:Y:S02]  /*1bc0*/  FADD.FTZ R13, R7, R8 ;  /* 0x00000008070d7221 */ /* 0x000fe40000010000 */
[----:B------:R-:W-:Y:S05]  /*1bd0*/  BRA.DIV UR4, `(.L_x_2771) ;  /* 0x0000006e04247947 */ /* 0x000fea000b800000 */
[----:B------:R-:W2:Y:S02]  /*1be0*/  SHFL.BFLY PT, R14, R13, 0x10, 0x1f ;  /* 0x0e001f000d0e7f89 */ /* 0x000ea400000e0000 */
[----:B--2---:R-:W-:-:S05]  /*1bf0*/  FADD.FTZ R0, R13, R14 ;  /* 0x0000000e0d007221 */ /* 0x004fca0000010000 */
[----:B------:R-:W0:Y:S02]  /*1c00*/  SHFL.BFLY PT, R14, R0, 0x8, 0x1f ;  /* 0x0d001f00000e7f89 */ /* 0x000e2400000e0000 */
[----:B0-----:R-:W-:-:S05]  /*1c10*/  FADD.FTZ R3, R0, R14 ;  /* 0x0000000e00037221 */ /* 0x001fca0000010000 */
[----:B------:R-:W1:Y:S02]  /*1c20*/  SHFL.BFLY PT, R14, R3, 0x4, 0x1f ;  /* 0x0c801f00030e7f89 */ /* 0x000e6400000e0000 */
[----:B-1----:R-:W-:-:S05]  /*1c30*/  FADD.FTZ R4, R3, R14 ;  /* 0x0000000e03047221 */ /* 0x002fca0000010000 */
[----:B------:R-:W0:Y:S02]  /*1c40*/  SHFL.BFLY PT, R14, R4, 0x2, 0x1f ;  /* 0x0c401f00040e7f89 */ /* 0x000e2400000e0000 */
[----:B0-----:R-:W-:-:S05]  /*1c50*/  FADD.FTZ R5, R4, R14 ;  /* 0x0000000e04057221 */ /* 0x001fca0000010000 */
[----:B------:R0:W1:Y:S02]  /*1c60*/  SHFL.BFLY PT, R14, R5, 0x1, 0x1f ;  /* 0x0c201f00050e7f89 */ /* 0x00006400000e0000 */
.L_x_2842:
        /* <DEDUP_REMOVED lines=8> */
[----:B-----5:R-:W-:-:S07]  /*1cf0*/  @P0 IADD3 R0, PT, PT, -R23, R16, RZ ;  /* 0x0000001017000210 */ /* 0x020fce0007ffe1ff */
[----:B0-----:R-:W0:Y:S01]  /*1d00*/  @P0 LDC.64 R4, c[0x0][0x438] ;  /* 0x00010e00ff040b82 */ /* 0x001e220000000a00 */
[----:B--2---:R-:W-:-:S04]  /*1d10*/  @P0 IMAD R3, R17, R6, R0 ;  /* 0x0000000611030224 */ /* 0x004fc800078e0200 */
[----:B------:R-:W-:-:S04]  /*1d20*/  @P0 IMAD R3, R3, R6, R0 ;  /* 0x0000000603030224 */ /* 0x000fc800078e0200 */
[----:B0-----:R-:W-:-:S06]  /*1d30*/  @P0 IMAD.WIDE R4, R3, 0x2, R4 ;  /* 0x0000000203040825 */ /* 0x001fcc00078e0204 */
[----:B------:R-:W2:Y:S01]  /*1d40*/  @P0 LDG.E.U16 R4, desc[UR36][R4.64] ;  /* 0x0000002404040981 */ /* 0x000ea2000c1e1500 */
[----:B------:R-:W-:Y:S02]  /*1d50*/  VIADD R0, R9, 0x110 ;  /* 0x0000011009007836 */ /* 0x000fe40000000000 */
[----:B-1----:R-:W-:-:S03]  /*1d60*/  FMUL.FTZ R56, R14, UR4 ;  /* 0x000000040e387c20 */ /* 0x002fc60008410000 */
[----:B------:R-:W-:Y:S02]  /*1d70*/  LEA R7, R21, R0, 0x18 ;  /* 0x0000000015077211 */ /* 0x000fe400078ec0ff */
[----:B------:R-:W-:-:S04]  /*1d80*/  IADD3 R0, PT, PT, -R61, R16, RZ ;  /* 0x000000103d007210 */ /* 0x000fc80007ffe1ff */
[----:B------:R-:W-:Y:S01]  /*1d90*/  LEA R7, R0, R7, 0x2 ;  /* 0x0000000700077211 */ /* 0x000fe200078e10ff */
[----:B--2---:R-:W-:-:S05]  /*1da0*/  @P0 HADD2.F32 R3, -RZ, R4.H0_H0 ;  /* 0x20000004ff030230 */ /* 0x004fca0000004100 */
[----:B------:R-:W-:-:S05]  /*1db0*/  @P0 FADD.FTZ R56, R56, R3 ;  /* 0x0000000338380221 */ /* 0x000fca0000010000 */
[----:B------:R4:W-:Y:S02]  /*1dc0*/  STS [R7], R56 ;  /* 0x0000003807007388 */ /* 0x0009e40000000800 */
.L_x_2768:
[----:B------:R-:W-:Y:S05]  /*1dd0*/  WARPSYNC.ALL ;  /* 0x0000000000007948 */ /* 0x000fea0003800000 */
[----:B0-----:R-:W-:Y:S01]  /*1de0*/  IMAD.IADD R0, R16, 0x1, -R61 ;  /* 0x0000000110007824 */ /* 0x001fe200078e0a3d */
[----:B------:R-:W0:Y:S01]  /*1df0*/  LDC.64 R40, c[0x0][0x3f0] ;  /* 0x0000fc00ff287b82 */ /* 0x000e220000000a00 */
[----:B------:R-:W-:Y:S01]  /*1e00*/  SHF.R.U32.HI R10, RZ, 0x2, R18 ;  /* 0x00000002ff0a7819 */ /* 0x000fe20000011612 */
[----:B------:R-:W-:Y:S01]  /*1e10*/  UMOV UR10, 0x400 ;  /* 0x00000400000a7882 */ /* 0x000fe20000000000 */
[----:B------:R-:W0:Y:S01]  /*1e20*/  LDCU UR14, c[0x0][0x410] ;  /* 0x00008200ff0e77ac */ /* 0x000e220008000800 */
[----:B------:R-:W-:Y:S01]  /*1e30*/  IADD3 R0, PT, PT, R0, 0x7, RZ ;  /* 0x0000000700007810 */ /* 0x000fe20007ffe0ff */
[----:B------:R-:W-:Y:S01]  /*1e40*/  BSSY B0, `(.L_x_2772) ;  /* 0x0000150000007945 */ /* 0x000fe20003800000 */
[----:B------:R-:W-:Y:S01]  /*1e50*/  LOP3.LUT R24, R24, 0xc, RZ, 0xc0, !PT ;  /* 0x0000000c18187812 */ /* 0x000fe200078ec0ff */
[----:B------:R-:W-:Y:S01]  /*1e60*/  UIADD3 UR4, UPT, UPT, UR10, 0x10, URZ ;  /* 0x000000100a047890 */ /* 0x000fe2000fffe0ff */
[----:B------:R-:W2:Y:S01]  /*1e70*/  S2UR UR11, SR_CgaCtaId ;  /* 0x00000000000b79c3 */ /* 0x000ea20000008800 */
[----:B------:R-:W-:Y:S01]  /*1e80*/  SHF.R.S32.HI R3, RZ, 0x1f, R0 ;  /* 0x0000001fff037819 */ /* 0x000fe20000011400 */
[----:B------:R-:W0:Y:S03]  /*1e90*/  LDCU.64 UR8, c[0x0][0x3c8] ;  /* 0x00007900ff0877ac */ /* 0x000e260008000a00 */
[----:B------:R-:W-:Y:S01]  /*1ea0*/  LEA.HI R3, R3, R0, RZ, 0x3 ;  /* 0x0000000003037211 */ /* 0x000fe200078f18ff */
[----:B------:R-:W0:Y:S03]  /*1eb0*/  LDCU.64 UR16, c[0x0][0x438] ;  /* 0x00008700ff1077ac */ /* 0x000e260008000a00 */
[----:B-1----:R-:W-:Y:S01]  /*1ec0*/  LOP3.LUT R8, R3, 0xfffffff8, RZ, 0xc0, !PT ;  /* 0xfffffff803087812 */ /* 0x002fe200078ec0ff */
[----:B------:R-:W-:Y:S03]  /*1ed0*/  BAR.SYNC.DEFER_BLOCKING 0x0 ;  /* 0x0000000000007b1d */ /* 0x000fe60000010000 */
[----:B------:R-:W-:Y:S01]  /*1ee0*/  ISETP.GE.AND P0, PT, R10, R8, PT ;  /* 0x000000080a00720c */ /* 0x000fe20003f06270 */
[----:B0-----:R-:W-:-:S04]  /*1ef0*/  IMAD R4, R25, R40, R17 ;  /* 0x0000002819047224 */ /* 0x001fc800078e0211 */
[----:B------:R-:W-:Y:S01]  /*1f00*/  IMAD R4, R4, 0x70, RZ ;  /* 0x0000007004047824 */ /* 0x000fe200078e02ff */
[----:B--2---:R-:W-:-:S07]  /*1f10*/  ULEA UR4, UR11, UR4, 0x18 ;  /* 0x000000040b047291 */ /* 0x004fce000f8ec0ff */
[----:B------:R-:W-:Y:S05]  /*1f20*/  @P0 BRA `(.L_x_2773) ;  /* 0x0000001400040947 */ /* 0x000fea0003800000 */
[----:B------:R-:W-:Y:S01]  /*1f30*/  IABS R3, R41 ;  /* 0x0000002900037213 */ /* 0x000fe20000000000 */
[----:B------:R0:W1:Y:S01]  /*1f40*/  LDS R59, [R24+UR4] ;  /* 0x00000004183b7984 */ /* 0x0000620008000800 */
[----:B------:R-:W2:Y:S02]  /*1f50*/  LDCU.64 UR6, c[0x0][0x420] ;  /* 0x00008400ff0677ac */ /* 0x000ea40008000a00 */
[----:B------:R-:W3:Y:S01]  /*1f60*/  I2F.RP R0, R3 ;  /* 0x0000000300007306 */ /* 0x000ee20000209400 */
[----:B------:R0:W0:Y:S01]  /*1f70*/  LDS R57, [R24+UR4+0x10] ;  /* 0x0000100418397984 */ /* 0x0000220008000800 */
[----:B------:R-:W4:Y:S03]  /*1f80*/  LDCU UR13, c[0x0][0x440] ;  /* 0x00008800ff0d77ac */ /* 0x000f260008000800 */
[----:B------:R0:W0:Y:S01]  /*1f90*/  LDS R55, [R24+UR4+0x20] ;  /* 0x0000200418377984 */ /* 0x0000220008000800 */
[----:B------:R-:W1:Y:S03]  /*1fa0*/  LDCU UR12, c[0x0][0x3f8] ;  /* 0x00007f00ff0c77ac */ /* 0x000e660008000800 */
[----:B------:R0:W0:Y:S01]  /*1fb0*/  LDS R54, [R24+UR4+0x30] ;  /* 0x0000300418367984 */ /* 0x0000220008000800 */
[----:B------:R-:W-:-:S03]  /*1fc0*/  UIADD3 UR5, UPT, UPT, UR10, 0x110, URZ ;  /* 0x000001100a057890 */ /* 0x000fc6000fffe0ff */
[----:B------:R0:W0:Y:S01]  /*1fd0*/  LDS R52, [R24+UR4+0x40] ;  /* 0x0000400418347984 */ /* 0x0000220008000800 */
[----:B------:R-:W-:Y:S01]  /*1fe0*/  ULEA UR5, UR11, UR5, 0x18 ;  /* 0x000000050b057291 */ /* 0x000fe2000f8ec0ff */
[----:B---3--:R-:W3:Y:S01]  /*1ff0*/  MUFU.RCP R0, R0 ;  /* 0x0000000000007308 */ /* 0x008ee20000001000 */
[----:B--2---:R-:W-:Y:S01]  /*2000*/  IMAD.U32 R21, RZ, RZ, UR7 ;  /* 0x00000007ff157e24 */ /* 0x004fe2000f8e00ff */
[----:B------:R2:W0:Y:S01]  /*2010*/  LDS R53, [R24+UR4+0x50] ;  /* 0x0000500418357984 */ /* 0x0004220008000800 */
[----:B------:R-:W-:Y:S01]  /*2020*/  ISETP.NE.U32.AND P0, PT, RZ, UR6, PT ;  /* 0x00000006ff007c0c */ /* 0x000fe2000bf05070 */
[----:B----4-:R-:W-:Y:S02]  /*2030*/  IMAD R20, R17, UR13, R16 ;  /* 0x0000000d11147c24 */ /* 0x010fe4000f8e0210 */
[----:B------:R2:W4:Y:S01]  /*2040*/  LDS R50, [R24+UR4+0x60] ;  /* 0x0000600418327984 */ /* 0x0005220008000800 */
[----:B------:R-:W-:-:S03]  /*2050*/  ISETP.NE.AND.EX P0, PT, RZ, UR7, PT, P0 ;  /* 0x00000007ff007c0c */ /* 0x000fc6000bf05300 */
[----:B------:R2:W0:Y:S04]  /*2060*/  LDS R51, [R24+UR4+0x70] ;  /* 0x0000700418337984 */ /* 0x0004280008000800 */
[----:B------:R2:W0:Y:S01]  /*2070*/  LDS R48, [R24+UR4+0x80] ;  /* 0x0000800418307984 */ /* 0x0004220008000800 */
[----:B---3--:R-:W-:-:S03]  /*2080*/  IADD3 R6, PT, PT, R0, 0xffffffe, RZ ;  /* 0x0ffffffe00067810 */ /* 0x008fc60007ffe0ff */
[----:B------:R2:W3:Y:S01]  /*2090*/  LDS R46, [R24+UR4+0x90] ;  /* 0x00009004182e7984 */ /* 0x0004e20008000800 */
[----:B------:R1:W2:Y:S03]  /*20a0*/  F2I.FTZ.U32.TRUNC.NTZ R7, R6 ;  /* 0x0000000600077305 */ /* 0x0002a6000021f000 */
[----:B------:R0:W0:Y:S04]  /*20b0*/  LDS R49, [R24+UR4+0xa0] ;  /* 0x0000a00418317984 */ /* 0x0000280008000800 */
[----:B------:R0:W0:Y:S04]  /*20c0*/  LDS R47, [R24+UR4+0xb0] ;  /* 0x0000b004182f7984 */ /* 0x0000280008000800 */
[----:B------:R0:W0:Y:S01]  /*20d0*/  LDS R44, [R24+UR4+0xc0] ;  /* 0x0000c004182c7984 */ /* 0x0000220008000800 */
[----:B-1----:R-:W-:-:S03]  /*20e0*/  HFMA2 R6, -RZ, RZ, 0, 0 ;  /* 0x00000000ff067431 */ /* 0x002fc600000001ff */
[----:B------:R1:W0:Y:S01]  /*20f0*/  LDS R45, [R24+UR4+0xd0] ;  /* 0x0000d004182d7984 */ /* 0x0002220008000800 */
[----:B--2---:R-:W-:-:S03]  /*2100*/  IMAD.MOV R0, RZ, RZ, -R7 ;  /* 0x000000ffff007224 */ /* 0x004fc600078e0a07 */
[----:B------:R1:W2:Y:S01]  /*2110*/  LDS R43, [R24+UR4+0xe0] ;  /* 0x0000e004182b7984 */ /* 0x0002a20008000800 */
[----:B------:R-:W-:Y:S01]  /*2120*/  IMAD R5, R0, R3, RZ ;  /* 0x0000000300057224 */ /* 0x000fe200078e02ff */
[----:B------:R-:W-:Y:S02]  /*2130*/  SHF.L.U32 R0, R18, 0x1, RZ ;  /* 0x0000000112007819 */ /* 0x000fe400000006ff */
[----:B------:R1:W0:Y:S01]  /*2140*/  LDS R42, [R24+UR4+0xf0] ;  /* 0x0000f004182a7984 */ /* 0x0002220008000800 */
[----:B------:R-:W-:Y:S01]  /*2150*/  IMAD.HI.U32 R5, R7, R5, R6 ;  /* 0x0000000507057227 */ /* 0x000fe200078e0006 */
[----:B------:R-:W-:-:S03]  /*2160*/  LOP3.LUT R0, R0, 0x6, RZ, 0xc0, !PT ;  /* 0x0000000600007812 */ /* 0x000fc600078ec0ff */
[C---:B------:R-:W-:Y:S01]  /*2170*/  IMAD.IADD R6, R61.reuse, 0x1, R8 ;  /* 0x000000013d067824 */ /* 0x040fe200078e0208 */
[----:B------:R-:W-:Y:S01]  /*2180*/  IADD3 R61, PT, PT, R61, R10, RZ ;  /* 0x0000000a3d3d7210 */ /* 0x000fe20007ffe0ff */
[----:B------:R-:W-:Y:S01]  /*2190*/  IMAD R7, R4, R41, R0 ;  /* 0x0000002904077224 */ /* 0x000fe200078e0200 */
[----:B------:R-:W-:Y:S01]  /*21a0*/  MOV R8, UR6 ;  /* 0x0000000600087c02 */ /* 0x000fe20008000f00 */
[----:B------:R-:W-:Y:S01]  /*21b0*/  IMAD R41, R41, 0x70, RZ ;  /* 0x0000007029297824 */ /* 0x000fe200078e02ff */
[----:B------:R-:W-:Y:S01]  /*21c0*/  LEA R10, R10, UR5, 0x2 ;  /* 0x000000050a0a7c11 */ /* 0x000fe2000f8e10ff */
[--C-:B------:R-:W-:Y:S01]  /*21d0*/  IMAD R20, R20, UR13, R61.reuse ;  /* 0x0000000d14147c24 */ /* 0x100fe2000f8e023d */
[----:B------:R-:W-:Y:S01]  /*21e0*/  IADD3 R8, P1, P2, R8, UR39, R61 ;  /* 0x0000002708087c10 */ /* 0x000fe2000fa3e03d */
[----:B------:R-:W-:-:S03]  /*21f0*/  IMAD R9, R41, UR12, RZ ;  /* 0x0000000c29097c24 */ /* 0x000fc6000f8e02ff */
[----:B-1-34-:R-:W-:-:S09]  /*2200*/  IADD3.X R21, PT, PT, R21, UR40, RZ, P1, P2 ;  /* 0x0000002815157c10 */ /* 0x01afd20008fe44ff */
.L_x_2777:
[----:B------:R-:W1:Y:S01]  /*2210*/  LDC R12, c[0x0][0x3f4] ;  /* 0x0000fd00ff0c7b82 */ /* 0x000e620000000800 */
[----:B------:R-:W-:Y:S01]  /*2220*/  IABS R14, R61 ;  /* 0x0000003d000e7213 */ /* 0x000fe20000000000 */
[----:B------:R-:W-:Y:S01]  /*2230*/  USHF.R.S32.HI UR5, URZ, 0x1f, UR39 ;  /* 0x0000001fff057899 */ /* 0x000fe20008011427 */
[----:B------:R-:W-:-:S03]  /*2240*/  ISETP.GE.AND P2, PT, R61, RZ, PT ;  /* 0x000000ff3d00720c */ /* 0x000fc60003f46270 */
[----:B------:R-:W-:-:S05]  /*2250*/  IMAD.HI.U32 R11, R5, R14, RZ ;  /* 0x0000000e050b7227 */ /* 0x000fca00078e00ff */
[----:B------:R-:W-:Y:S02]  /*2260*/  IADD3 R11, PT, PT, -R11, RZ, RZ ;  /* 0x000000ff0b0b7210 */ /* 0x000fe40007ffe1ff */
[----:B-1----:R-:W-:Y:S02]  /*2270*/  IABS R38, R12 ;  /* 0x0000000c00267213 */ /* 0x002fe40000000000 */
        /* <DEDUP_REMOVED lines=9> */
[C---:B0-----:R-:W-:Y:S02]  /*2310*/  SHF.L.U32 R13, R65.reuse, 0x3, RZ ;  /* 0x00000003410d7819 */ /* 0x041fe400000006ff */
[----:B------:R-:W-:-:S03]  /*2320*/  IADD3 R11, P3, PT, R65, UR39, RZ ;  /* 0x00000027410b7c10 */ /* 0x000fc6000ff7e0ff */
[----:B------:R-:W-:Y:S01]  /*2330*/  IMAD R58, R12, 0x10, R13 ;  /* 0x000000100c3a7824 */ /* 0x000fe200078e020d */
[----:B------:R-:W-:Y:S02]  /*2340*/  IADD3.X R14, PT, PT, RZ, UR5, RZ, P3, !PT ;  /* 0x00000005ff0e7c10 */ /* 0x000fe40009ffe4ff */
[C---:B------:R-:W-:Y:S02]  /*2350*/  LEA R62, P3, R11.reuse, UR8, 0x2 ;  /* 0x000000080b3e7c11 */ /* 0x040fe4000f8610ff */
[----:B------:R-:W-:Y:S02]  /*2360*/  ISETP.GE.OR P2, PT, R58, R41, P1 ;  /* 0x000000293a00720c */ /* 0x000fe40000f46670 */
[----:B------:R-:W-:-:S11]  /*2370*/  LEA.HI.X R63, R11, UR9, R14, 0x2, P3 ;  /* 0x000000090b3f7c11 */ /* 0x000fd600098f140e */
[----:B------:R-:W3:Y:S01]  /*2380*/  @!P2 LDG.E R11, desc[UR36][R62.64] ;  /* 0x000000243e0ba981 */ /* 0x000ee2000c1e1900 */
[----:B------:R-:W-:Y:S01]  /*2390*/  LEA R38, R12, R13, 0x5 ;  /* 0x0000000d0c267211 */ /* 0x000fe200078e28ff */
[----:B------:R-:W1:Y:S03]  /*23a0*/  @!P2 LDC.64 R14, c[0x0][0x3b8] ;  /* 0x0000ee00ff0eab82 */ /* 0x000e660000000a00 */
[----:B------:R-:W-:-:S13]  /*23b0*/  ISETP.GE.OR P5, PT, R38, R41, P1 ;  /* 0x000000292600720c */ /* 0x000fda0000fa6670 */
[----:B------:R-:W4:Y:S01]  /*23c0*/  @!P5 LDG.E R39, desc[UR36][R62.64] ;  /* 0x000000243e27d981 */ /* 0x000f22000c1e1900 */
[----:B------:R-:W-:-:S13]  /*23d0*/  ISETP.GE.OR P6, PT, R13, R41, P1 ;  /* 0x000000290d00720c */ /* 0x000fda0000fc6670 */
[----:B------:R-:W2:Y:S01]  /*23e0*/  @!P6 LDG.E R60, desc[UR36][R62.64] ;  /* 0x000000243e3ce981 */ /* 0x000ea2000c1e1900 */
[----:B------:R-:W-:-:S04]  /*23f0*/  IADD3 R65, PT, PT, R65, R12, RZ ;  /* 0x0000000c41417210 */ /* 0x000fc80007ffe0ff */
[----:B------:R-:W-:Y:S01]  /*2400*/  SHF.L.U32 R66, R65, 0x3, RZ ;  /* 0x0000000341427819 */ /* 0x000fe200000006ff */
[----:B---3--:R-:W-:Y:S01]  /*2410*/  @!P2 IMAD R58, R9, R11, R58 ;  /* 0x0000000b093aa224 */ /* 0x008fe200078e023a */
[----:B------:R-:W-:-:S04]  /*2420*/  SHF.R.S32.HI R11, RZ, 0x1f, R7 ;  /* 0x0000001fff0b7819 */ /* 0x000fc80000011407 */
[----:B------:R-:W-:-:S04]  /*2430*/  @!P2 IADD3 R64, P3, PT, R7, R58, RZ ;  /* 0x0000003a0740a210 */ /* 0x000fc80007f7e0ff */
[----:B------:R-:W-:Y:S02]  /*2440*/  @!P2 LEA.HI.X.SX32 R58, R58, R11, 0x1, P3 ;  /* 0x0000000b3a3aa211 */ /* 0x000fe400018f0eff */
[----:B-1----:R-:W-:-:S04]  /*2450*/  @!P2 LEA R68, P3, R64, R14, 0x1 ;  /* 0x0000000e4044a211 */ /* 0x002fc800078608ff */
[----:B------:R-:W-:Y:S02]  /*2460*/  @!P2 LEA.HI.X R69, R64, R15, R58, 0x1, P3 ;  /* 0x0000000f4045a211 */ /* 0x000fe400018f0c3a */
[----:B------:R-:W-:Y:S01]  /*2470*/  ISETP.GE.AND P3, PT, R61, R16, PT ;  /* 0x000000103d00720c */ /* 0x000fe20003f66270 */
[----:B------:R-:W-:Y:S01]  /*2480*/  IMAD R58, R12, 0x40, R13 ;  /* 0x000000400c3a7824 */ /* 0x000fe200078e020d */
[----:B------:R-:W1:Y:S01]  /*2490*/  @!P5 LDC.64 R14, c[0x0][0x3b8] ;  /* 0x0000ee00ff0edb82 */ /* 0x000e620000000a00 */
[----:B----4-:R-:W-:Y:S01]  /*24a0*/  @!P5 IMAD R38, R9, R39, R38 ;  /* 0x000000270926d224 */ /* 0x010fe200078e0226 */
[----:B0-----:R-:W-:-:S06]  /*24b0*/  SEL R24, R24, RZ, P3 ;  /* 0x000000ff18187207 */ /* 0x001fcc0001800000 */
[----:B------:R0:W3:Y:S01]  /*24c0*/  @!P2 LDG.E R24, desc[UR36][R68.64] ;  /* 0x000000244418a981 */ /* 0x0000e2000c1e1900 */
[----:B------:R-:W-:Y:S02]  /*24d0*/  ISETP.GE.OR P2, PT, R58, R41, P1 ;  /* 0x000000293a00720c */ /* 0x000fe40000f46670 */
[----:B------:R-:W-:-:S04]  /*24e0*/  @!P5 IADD3 R39, P4, PT, R7, R38, RZ ;  /* 0x000000260727d210 */ /* 0x000fc80007f9e0ff */
[----:B------:R-:W-:-:S07]  /*24f0*/  @!P5 LEA.HI.X.SX32 R64, R38, R11, 0x1, P4 ;  /* 0x0000000b2640d211 */ /* 0x000fce00020f0eff */
[----:B------:R-:W4:Y:S01]  /*2500*/  @!P2 LDG.E R67, desc[UR36][R62.64] ;  /* 0x000000243e43a981 */ /* 0x000f22000c1e1900 */
[----:B-1----:R-:W-:-:S04]  /*2510*/  @!P5 LEA R38, P4, R39, R14, 0x1 ;  /* 0x0000000e2726d211 */ /* 0x002fc800078808ff */
[----:B------:R-:W-:Y:S02]  /*2520*/  @!P5 LEA.HI.X R39, R39, R15, R64, 0x1, P4 ;  /* 0x0000000f2727d211 */ /* 0x000fe400020f0c40 */
[----:B------:R-:W-:Y:S01]  /*2530*/  ISETP.GE.OR P4, PT, R66, R41, P1 ;  /* 0x000000294200720c */ /* 0x000fe20000f86670 */
[----:B------:R-:W0:Y:S01]  /*2540*/  @!P6 LDC.64 R14, c[0x0][0x3b8] ;  /* 0x0000ee00ff0eeb82 */ /* 0x000e220000000a00 */
[----:B------:R-:W-:Y:S01]  /*2550*/  SEL R25, R25, RZ, P3 ;  /* 0x000000ff19197207 */ /* 0x000fe20001800000 */
[----:B--2---:R-:W-:-:S05]  /*2560*/  @!P6 IMAD R60, R9, R60, R13 ;  /* 0x0000003c093ce224 */ /* 0x004fca00078e020d */
[----:B------:R1:W2:Y:S05]  /*2570*/  @!P5 LDG.E R25, desc[UR36][R38.64] ;  /* 0x000000242619d981 */ /* 0x0002aa000c1e1900 */
[----:B------:R-:W3:Y:S01]  /*2580*/  @!P4 LDG.E R64, desc[UR36][R62.64] ;  /* 0x000000243e40c981 */ /* 0x000ee2000c1e1900 */
[----:B------:R-:W-:-:S04]  /*2590*/  @!P6 IADD3 R13, P5, PT, R7, R60, RZ ;  /* 0x0000003c070de210 */ /* 0x000fc80007fbe0ff */
[----:B------:R-:W-:Y:S02]  /*25a0*/  @!P6 LEA.HI.X.SX32 R60, R60, R11, 0x1, P5 ;  /* 0x0000000b3c3ce211 */ /* 0x000fe400028f0eff */
[----:B0-----:R-:W-:-:S04]  /*25b0*/  @!P6 LEA R68, P5, R13, R14, 0x1 ;  /* 0x0000000e0d44e211 */ /* 0x001fc800078a08ff */
[----:B------:R-:W-:Y:S01]  /*25c0*/  @!P6 LEA.HI.X R69, R13, R15, R60, 0x1, P5 ;  /* 0x0000000f0d45e211 */ /* 0x000fe200028f0c3c */
[----:B------:R-:W-:Y:S01]  /*25d0*/  IMAD R60, R12, 0x10, R66 ;  /* 0x000000100c3c7824 */ /* 0x000fe200078e0242 */
[----:B------:R-:W0:Y:S04]  /*25e0*/  @!P2 LDC.64 R14, c[0x0][0x3b8] ;  /* 0x0000ee00ff0eab82 */ /* 0x000e280000000a00 */
[----:B------:R-:W-:-:S13]  /*25f0*/  ISETP.GE.OR P5, PT, R60, R41, P1 ;  /* 0x000000293c00720c */ /* 0x000fda0000fa6670 */
[----:B------:R-:W2:Y:S01]  /*2600*/  @!P5 LDG.E R13, desc[UR36][R62.64] ;  /* 0x000000243e0dd981 */ /* 0x000ea2000c1e1900 */
[----:B------:R-:W-:-:S06]  /*2610*/  SEL R26, R26, RZ, P3 ;  /* 0x000000ff1a1a7207 */ /* 0x000fcc0001800000 */
[----:B------:R-:W2:Y:S01]  /*2620*/  @!P6 LDG.E R26, desc[UR36][R68.64] ;  /* 0x00000024441ae981 */ /* 0x000ea2000c1e1900 */
[----:B------:R-:W-:Y:S02]  /*2630*/  SEL R27, R27, RZ, P3 ;  /* 0x000000ff1b1b7207 */ /* 0x000fe40001800000 */
[----:B------:R-:W-:Y:S01]  /*2640*/  SEL R28, R28, RZ, P3 ;  /* 0x000000ff1c1c7207 */ /* 0x000fe20001800000 */
[----:B----4-:R-:W-:-:S05]  /*2650*/  @!P2 IMAD R58, R9, R67, R58 ;  /* 0x00000043093aa224 */ /* 0x010fca00078e023a */
[----:B-1----:R-:W-:-:S04]  /*2660*/  @!P2 IADD3 R39, P6, PT, R7, R58, RZ ;  /* 0x0000003a0727a210 */ /* 0x002fc80007fde0ff */
[----:B------:R-:W-:Y:S02]  /*2670*/  @!P2 LEA.HI.X.SX32 R58, R58, R11, 0x1, P6 ;  /* 0x0000000b3a3aa211 */ /* 0x000fe400030f0eff */
[C---:B0-----:R-:W-:Y:S02]  /*2680*/  @!P2 LEA R38, P6, R39.reuse, R14, 0x1 ;  /* 0x0000000e2726a211 */ /* 0x041fe400078c08ff */
[----:B------:R-:W-:Y:S02]  /*2690*/  LEA R67, R12, R65, 0x2 ;  /* 0x000000410c437211 */ /* 0x000fe400078e10ff */
[----:B------:R-:W-:Y:S02]  /*26a0*/  @!P2 LEA.HI.X R39, R39, R15, R58, 0x1, P6 ;  /* 0x0000000f2727a211 */ /* 0x000fe400030f0c3a */
[----:B------:R-:W0:Y:S01]  /*26b0*/  @!P4 LDC.64 R14, c[0x0][0x3b8] ;  /* 0x0000ee00ff0ecb82 */ /* 0x000e220000000a00 */
[----:B------:R-:W-:Y:S02]  /*26c0*/  SHF.L.U32 R58, R67, 0x3, RZ ;  /* 0x00000003433a7819 */ /* 0x000fe400000006ff */
[----:B------:R1:W4:Y:S02]  /*26d0*/  @!P2 LDG.E R27, desc[UR36][R38.64] ;  /* 0x00000024261ba981 */ /* 0x000324000c1e1900 */
[----:B------:R-:W-:Y:S01]  /*26e0*/  ISETP.GE.OR P6, PT, R58, R41, P1 ;  /* 0x000000293a00720c */ /* 0x000fe20000fc6670 */
[----:B---3--:R-:W-:-:S05]  /*26f0*/  @!P4 IMAD R64, R9, R64, R66 ;  /* 0x000000400940c224 */ /* 0x008fca00078e0242 */
[----:B------:R-:W-:Y:S01]  /*2700*/  @!P4 IADD3 R66, P2, PT, R7, R64, RZ ;  /* 0x000000400742c210 */ /* 0x000fe20007f5e0ff */
[----:B-1----:R-:W-:-:S03]  /*2710*/  IMAD.IADD R39, R67, 0x1, R12 ;  /* 0x0000000143277824 */ /* 0x002fc600078e020c */
[----:B------:R-:W-:-:S03]  /*2720*/  @!P4 LEA.HI.X.SX32 R64, R64, R11, 0x1, P2 ;  /* 0x0000000b4040c211 */ /* 0x000fc600010f0eff */
[----:B------:R-:W3:Y:S01]  /*2730*/  @!P6 LDG.E R65, desc[UR36][R62.64] ;  /* 0x000000243e41e981 */ /* 0x000ee2000c1e1900 */
[----:B0-----:R-:W-:-:S04]  /*2740*/  @!P4 LEA R68, P2, R66, R14, 0x1 ;  /* 0x0000000e4244c211 */ /* 0x001fc800078408ff */
[----:B------:R-:W-:Y:S02]  /*2750*/  @!P4 LEA.HI.X R69, R66, R15, R64, 0x1, P2 ;  /* 0x0000000f4245c211 */ /* 0x000fe400010f0c40 */
[----:B------:R-:W-:Y:S01]  /*2760*/  SHF.L.U32 R64, R39, 0x3, RZ ;  /* 0x0000000327407819 */ /* 0x000fe200000006ff */
[----:B------:R-:W0:Y:S02]  /*2770*/  @!P5 LDC.64 R14, c[0x0][0x3b8] ;  /* 0x0000ee00ff0edb82 */ /* 0x000e240000000a00 */
[----:B------:R1:W4:Y:S01]  /*2780*/  @!P4 LDG.E R28, desc[UR36][R68.64] ;  /* 0x00000024441cc981 */ /* 0x000322000c1e1900 */
[----:B------:R-:W-:-:S13]  /*2790*/  ISETP.GE.OR P2, PT, R64, R41, P1 ;  /* 0x000000294000720c */ /* 0x000fda0000f46670 */
[----:B------:R-:W4:Y:S01]  /*27a0*/  @!P2 LDG.E R38, desc[UR36][R62.64] ;  /* 0x000000243e26a981 */ /* 0x000f22000c1e1900 */
[----:B--2---:R-:W-:-:S05]  /*27b0*/  @!P5 IMAD R60, R9, R13, R60 ;  /* 0x0000000d093cd224 */ /* 0x004fca00078e023c */
[----:B------:R-:W-:Y:S02]  /*27c0*/  @!P5 IADD3 R13, P4, PT, R7, R60, RZ ;  /* 0x0000003c070dd210 */ /* 0x000fe40007f9e0ff */
[----:B------:R-:W-:Y:S02]  /*27d0*/  IADD3 R39, PT, PT, R39, R12, RZ ;  /* 0x0000000c27277210 */ /* 0x000fe40007ffe0ff */
[----:B------:R-:W-:Y:S02]  /*27e0*/  @!P5 LEA.HI.X.SX32 R60, R60, R11, 0x1, P4 ;  /* 0x0000000b3c3cd211 */ /* 0x000fe400020f0eff */
[----:B0-----:R-:W-:-:S04]  /*27f0*/  @!P5 LEA R66, P4, R13, R14, 0x1 ;  /* 0x0000000e0d42d211 */ /* 0x001fc800078808ff */
[----:B------:R-:W-:Y:S01]  /*2800*/  @!P5 LEA.HI.X R67, R13, R15, R60, 0x1, P4 ;  /* 0x0000000f0d43d211 */ /* 0x000fe200020f0c3c */
[----:B------:R-:W-:Y:S01]  /*2810*/  IMAD.SHL.U32 R60, R39, 0x8, RZ ;  /* 0x00000008273c7824 */ /* 0x000fe200078e00ff */
[----:B------:R-:W1:Y:S04]  /*2820*/  @!P6 LDC.64 R14, c[0x0][0x3b8] ;  /* 0x0000ee00ff0eeb82 */ /* 0x000e680000000a00 */
[----:B------:R-:W-:-:S13]  /*2830*/  ISETP.GE.OR P4, PT, R60, R41, P1 ;  /* 0x000000293c00720c */ /* 0x000fda0000f86670 */
[----:B------:R-:W2:Y:S01]  /*2840*/  @!P4 LDG.E R13, desc[UR36][R62.64] ;  /* 0x000000243e0dc981 */ /* 0x000ea2000c1e1900 */
[----:B------:R-:W-:-:S06]  /*2850*/  SEL R29, R29, RZ, P3 ;  /* 0x000000ff1d1d7207 */ /* 0x000fcc0001800000 */
[----:B------:R-:W2:Y:S01]  /*2860*/  @!P5 LDG.E R29, desc[UR36][R66.64] ;  /* 0x00000024421dd981 */ /* 0x000ea2000c1e1900 */
[----:B------:R-:W-:Y:S02]  /*2870*/  LEA R39, R12, R39, 0x1 ;  /* 0x000000270c277211 */ /* 0x000fe400078e08ff */
[----:B------:R-:W-:Y:S02]  /*2880*/  SEL R30, R30, RZ, P3 ;  /* 0x000000ff1e1e7207 */ /* 0x000fe40001800000 */
[----:B------:R-:W-:Y:S01]  /*2890*/  SEL R31, R31, RZ, P3 ;  /* 0x000000ff1f1f7207 */ /* 0x000fe20001800000 */
[----:B---3--:R-:W-:-:S05]  /*28a0*/  @!P6 IMAD R58, R9, R65, R58 ;  /* 0x00000041093ae224 */ /* 0x008fca00078e023a */
[----:B------:R-:W-:-:S04]  /*28b0*/  @!P6 IADD3 R65, P5, PT, R7, R58, RZ ;  /* 0x0000003a0741e210 */ /* 0x000fc80007fbe0ff */
[----:B------:R-:W-:Y:S02]  /*28c0*/  @!P6 LEA.HI.X.SX32 R58, R58, R11, 0x1, P5 ;  /* 0x0000000b3a3ae211 */ /* 0x000fe400028f0eff */
[----:B-1----:R-:W-:-:S04]  /*28d0*/  @!P6 LEA R68, P5, R65, R14, 0x1 ;  /* 0x0000000e4144e211 */ /* 0x002fc800078a08ff */
[----:B------:R-:W-:Y:S02]  /*28e0*/  @!P6 LEA.HI.X R69, R65, R15, R58, 0x1, P5 ;  /* 0x0000000f4145e211 */ /* 0x000fe400028f0c3a */
[----:B------:R-:W0:Y:S03]  /*28f0*/  @!P2 LDC.64 R14, c[0x0][0x3b8] ;  /* 0x0000ee00ff0eab82 */ /* 0x000e260000000a00 */
[----:B------:R-:W3:Y:S01]  /*2900*/  @!P6 LDG.E R30, desc[UR36][R68.64] ;  /* 0x00000024441ee981 */ /* 0x000ee2000c1e1900 */
[----:B----4-:R-:W-:Y:S01]  /*2910*/  @!P2 IMAD R64, R9, R38, R64 ;  /* 0x000000260940a224 */ /* 0x010fe200078e0240 */
[----:B------:R-:W-:-:S04]  /*2920*/  SHF.L.U32 R38, R39, 0x3, RZ ;  /* 0x0000000327267819 */ /* 0x000fc800000006ff */
[----:B------:R-:W-:Y:S02]  /*2930*/  ISETP.GE.OR P5, PT, R38, R41, P1 ;  /* 0x000000292600720c */ /* 0x000fe40000fa6670 */
[----:B------:R-:W-:-:S04]  /*2940*/  @!P2 IADD3 R58, P6, PT, R7, R64, RZ ;  /* 0x00000040073aa210 */ /* 0x000fc80007fde0ff */
[----:B------:R-:W-:Y:S02]  /*2950*/  @!P2 LEA.HI.X.SX32 R64, R64, R11, 0x1, P6 ;  /* 0x0000000b4040a211 */ /* 0x000fe400030f0eff */
[----:B0-----:R-:W-:-:S04]  /*2960*/  @!P2 LEA R14, P6, R58, R14, 0x1 ;  /* 0x0000000e3a0ea211 */ /* 0x001fc800078c08ff */
[----:B------:R-:W-:Y:S02]  /*2970*/  @!P2 LEA.HI.X R15, R58, R15, R64, 0x1, P6 ;  /* 0x0000000f3a0fa211 */ /* 0x000fe400030f0c40 */
[----:B------:R-:W4:Y:S01]  /*2980*/  @!P5 LDG.E R64, desc[UR36][R62.64] ;  /* 0x000000243e40d981 */ /* 0x000f22000c1e1900 */
[----:B------:R-:W-:-:S03]  /*2990*/  IMAD.IADD R65, R39, 0x1, R12 ;  /* 0x0000000127417824 */ /* 0x000fc600078e020c */
[----:B------:R0:W3:Y:S02]  /*29a0*/  @!P2 LDG.E R31, desc[UR36][R14.64] ;  /* 0x000000240e1fa981 */ /* 0x0000e4000c1e1900 */
[----:B------:R-:W-:-:S04]  /*29b0*/  SHF.L.U32 R58, R65, 0x3, RZ ;  /* 0x00000003413a7819 */ /* 0x000fc800000006ff */
[----:B------:R-:W-:Y:S01]  /*29c0*/  ISETP.GE.OR P2, PT, R58, R41, P1 ;  /* 0x000000293a00720c */ /* 0x000fe20000f46670 */
[----:B0-----:R-:W0:Y:S01]  /*29d0*/  @!P4 LDC.64 R14, c[0x0][0x3b8] ;  /* 0x0000ee00ff0ecb82 */ /* 0x001e220000000a00 */
[----:B--2---:R-:W-:-:S05]  /*29e0*/  @!P4 IMAD R60, R9, R13, R60 ;  /* 0x0000000d093cc224 */ /* 0x004fca00078e023c */
[----:B------:R-:W-:-:S06]  /*29f0*/  @!P4 IADD3 R13, P6, PT, R7, R60, RZ ;  /* 0x0000003c070dc210 */ /* 0x000fcc0007fde0ff */
[----:B------:R-:W2:Y:S01]  /*2a00*/  @!P2 LDG.E R39, desc[UR36][R62.64] ;  /* 0x000000243e27a981 */ /* 0x000ea2000c1e1900 */
[----:B------:R-:W-:Y:S02]  /*2a10*/  IADD3 R65, PT, PT, R65, R12, RZ ;  /* 0x0000000c41417210 */ /* 0x000fe40007ffe0ff */
[----:B------:R-:W-:Y:S02]  /*2a20*/  @!P4 LEA.HI.X.SX32 R60, R60, R11, 0x1, P6 ;  /* 0x0000000b3c3cc211 */ /* 0x000fe400030f0eff */
[----:B0-----:R-:W-:-:S04]  /*2a30*/  @!P4 LEA R66, P6, R13, R14, 0x1 ;  /* 0x0000000e0d42c211 */ /* 0x001fc800078c08ff */
[----:B------:R-:W-:Y:S01]  /*2a40*/  @!P4 LEA.HI.X R67, R13, R15, R60, 0x1, P6 ;  /* 0x0000000f0d43c211 */ /* 0x000fe200030f0c3c */
[----:B------:R-:W-:Y:S01]  /*2a50*/  IMAD.SHL.U32 R60, R65, 0x8, RZ ;  /* 0x00000008413c7824 */ /* 0x000fe200078e00ff */
[----:B------:R-:W0:Y:S04]  /*2a60*/  @!P5 LDC.64 R14, c[0x0][0x3b8] ;  /* 0x0000ee00ff0edb82 */ /* 0x000e280000000a00 */
[----:B------:R-:W-:-:S13]  /*2a70*/  ISETP.GE.OR P6, PT, R60, R41, P1 ;  /* 0x000000293c00720c */ /* 0x000fda0000fc6670 */
[----:B------:R-:W3:Y:S01]  /*2a80*/  @!P6 LDG.E R13, desc[UR36][R62.64] ;  /* 0x000000243e0de981 */ /* 0x000ee2000c1e1900 */
[----:B------:R-:W-:-:S06]  /*2a90*/  SEL R32, R32, RZ, P3 ;  /* 0x000000ff20207207 */ /* 0x000fcc0001800000 */
[----:B------:R1:W3:Y:S01]  /*2aa0*/  @!P4 LDG.E R32, desc[UR36][R66.64] ;  /* 0x000000244220c981 */ /* 0x0002e2000c1e1900 */
[----:B------:R-:W-:Y:S02]  /*2ab0*/  IADD3 R65, PT, PT, R65, R12, RZ ;  /* 0x0000000c41417210 */ /* 0x000fe40007ffe0ff */
[----:B------:R-:W-:Y:S02]  /*2ac0*/  SEL R33, R33, RZ, P3 ;  /* 0x000000ff21217207 */ /* 0x000fe40001800000 */
[----:B------:R-:W-:Y:S01]  /*2ad0*/  SEL R34, R34, RZ, P3 ;  /* 0x000000ff22227207 */ /* 0x000fe20001800000 */
[----:B----4-:R-:W-:-:S05]  /*2ae0*/  @!P5 IMAD R64, R9, R64, R38 ;  /* 0x000000400940d224 */ /* 0x010fca00078e0226 */
[----:B------:R-:W-:-:S04]  /*2af0*/  @!P5 IADD3 R38, P4, PT, R7, R64, RZ ;  /* 0x000000400726d210 */ /* 0x000fc80007f9e0ff */
[----:B------:R-:W-:Y:S02]  /*2b00*/  @!P5 LEA.HI.X.SX32 R64, R64, R11, 0x1, P4 ;  /* 0x0000000b4040d211 */ /* 0x000fe400020f0eff */
[----:B0-----:R-:W-:-:S04]  /*2b10*/  @!P5 LEA R68, P4, R38, R14, 0x1 ;  /* 0x0000000e2644d211 */ /* 0x001fc800078808ff */
[----:B------:R-:W-:Y:S02]  /*2b20*/  @!P5 LEA.HI.X R69, R38, R15, R64, 0x1, P4 ;  /* 0x0000000f2645d211 */ /* 0x000fe400020f0c40 */
[----:B------:R-:W1:Y:S01]  /*2b30*/  @!P2 LDC.64 R14, c[0x0][0x3b8] ;  /* 0x0000ee00ff0eab82 */ /* 0x000e620000000a00 */
[----:B------:R-:W-:Y:S02]  /*2b40*/  SHF.L.U32 R38, R65, 0x3, RZ ;  /* 0x0000000341267819 */ /* 0x000fe400000006ff */
[----:B------:R0:W4:Y:S01]  /*2b50*/  @!P5 LDG.E R33, desc[UR36][R68.64] ;  /* 0x000000244421d981 */ /* 0x000122000c1e1900 */
[----:B--2---:R-:W-:Y:S01]  /*2b60*/  @!P2 IMAD R58, R9, R39, R58 ;  /* 0x00000027093aa224 */ /* 0x004fe200078e023a */
[----:B------:R-:W-:-:S04]  /*2b70*/  ISETP.GE.OR P5, PT, R38, R41, P1 ;  /* 0x000000292600720c */ /* 0x000fc80000fa6670 */
[----:B------:R-:W-:-:S04]  /*2b80*/  @!P2 IADD3 R39, P4, PT, R7, R58, RZ ;  /* 0x0000003a0727a210 */ /* 0x000fc80007f9e0ff */
[----:B------:R-:W-:Y:S02]  /*2b90*/  @!P2 LEA.HI.X.SX32 R58, R58, R11, 0x1, P4 ;  /* 0x0000000b3a3aa211 */ /* 0x000fe400020f0eff */
[----:B-1----:R-:W-:-:S04]  /*2ba0*/  @!P2 LEA R66, P4, R39, R14, 0x1 ;  /* 0x0000000e2742a211 */ /* 0x002fc800078808ff */
[----:B------:R-:W-:Y:S02]  /*2bb0*/  @!P2 LEA.HI.X R67, R39, R15, R58, 0x1, P4 ;  /* 0x0000000f2743a211 */ /* 0x000fe400020f0c3a */
[----:B------:R-:W2:Y:S01]  /*2bc0*/  @!P5 LDG.E R39, desc[UR36][R62.64] ;  /* 0x000000243e27d981 */ /* 0x000ea2000c1e1900 */
[----:B------:R-:W1:Y:S01]  /*2bd0*/  @!P6 LDC.64 R14, c[0x0][0x3b8] ;  /* 0x0000ee00ff0eeb82 */ /* 0x000e620000000a00 */
[----:B0-----:R-:W-:Y:S02]  /*2be0*/  IMAD.IADD R69, R65, 0x1, R12 ;  /* 0x0000000141457824 */ /* 0x001fe400078e020c */
[----:B------:R-:W4:Y:S03]  /*2bf0*/  @!P2 LDG.E R34, desc[UR36][R66.64] ;  /* 0x000000244222a981 */ /* 0x000f26000c1e1900 */
[----:B------:R-:W-:-:S04]  /*2c00*/  SHF.L.U32 R58, R69, 0x3, RZ ;  /* 0x00000003453a7819 */ /* 0x000fc800000006ff */
[----:B------:R-:W-:Y:S01]  /*2c10*/  ISETP.GE.OR P4, PT, R58, R41, P1 ;  /* 0x000000293a00720c */ /* 0x000fe20000f86670 */
[----:B---3--:R-:W-:-:S05]  /*2c20*/  @!P6 IMAD R60, R9, R13, R60 ;  /* 0x0000000d093ce224 */ /* 0x008fca00078e023c */
[----:B------:R-:W-:Y:S02]  /*2c30*/  @!P6 IADD3 R13, P2, PT, R7, R60, RZ ;  /* 0x0000003c070de210 */ /* 0x000fe40007f5e0ff */
[----:B------:R-:W-:Y:S02]  /*2c40*/  IADD3 R69, PT, PT, R69, R12, RZ ;  /* 0x0000000c45457210 */ /* 0x000fe40007ffe0ff */
[----:B------:R-:W-:-:S03]  /*2c50*/  @!P6 LEA.HI.X.SX32 R60, R60, R11, 0x1, P2 ;  /* 0x0000000b3c3ce211 */ /* 0x000fc600010f0eff */
[----:B------:R-:W3:Y:S01]  /*2c60*/  @!P4 LDG.E R67, desc[UR36][R62.64] ;  /* 0x000000243e43c981 */ /* 0x000ee2000c1e1900 */
[----:B-1----:R-:W-:Y:S02]  /*2c70*/  @!P6 LEA R64, P2, R13, R14, 0x1 ;  /* 0x0000000e0d40e211 */ /* 0x002fe400078408ff */
[----:B------:R-:W-:Y:S02]  /*2c80*/  IADD3 R12, PT, PT, R69, R12, RZ ;  /* 0x0000000c450c7210 */ /* 0x000fe40007ffe0ff */
[----:B------:R-:W-:Y:S01]  /*2c90*/  @!P6 LEA.HI.X R65, R13, R15, R60, 0x1, P2 ;  /* 0x0000000f0d41e211 */ /* 0x000fe200010f0c3c */
[----:B------:R-:W-:Y:S01]  /*2ca0*/  IMAD.SHL.U32 R60, R69, 0x8, RZ ;  /* 0x00000008453c7824 */ /* 0x000fe200078e00ff */
[----:B------:R-:W-:Y:S01]  /*2cb0*/  SHF.L.U32 R12, R12, 0x3, RZ ;  /* 0x000000030c0c7819 */ /* 0x000fe200000006ff */
[----:B------:R-:W0:Y:S03]  /*2cc0*/  @!P5 LDC.64 R14, c[0x0][0x3b8] ;  /* 0x0000ee00ff0edb82 */ /* 0x000e260000000a00 */
[----:B------:R-:W-:-:S02]  /*2cd0*/  ISETP.GE.OR P2, PT, R60, R41, P1 ;  /* 0x000000293c00720c */ /* 0x000fc40000f46670 */
[----:B------:R-:W-:-:S11]  /*2ce0*/  ISETP.GE.OR P1, PT, R12, R41, P1 ;  /* 0x000000290c00720c */ /* 0x000fd60000f26670 */
[----:B------:R-:W4:Y:S04]  /*2cf0*/  @!P2 LDG.E R13, desc[UR36][R62.64] ;  /* 0x000000243e0da981 */ /* 0x000f28000c1e1900 */
[----:B------:R1:W4:Y:S01]  /*2d00*/  @!P1 LDG.E R66, desc[UR36][R62.64] ;  /* 0x000000243e429981 */ /* 0x000322000c1e1900 */
[----:B------:R-:W-:-:S06]  /*2d10*/  SEL R0, R0, RZ, P3 ;  /* 0x000000ff00007207 */ /* 0x000fcc0001800000 */
[----:B------:R-:W4:Y:S01]  /*2d20*/  @!P6 LDG.E R0, desc[UR36][R64.64] ;  /* 0x000000244000e981 */ /* 0x000f22000c1e1900 */
[----:B------:R-:W-:Y:S02]  /*2d30*/  SEL R35, R35, RZ, P3 ;  /* 0x000000ff23237207 */ /* 0x000fe40001800000 */
[----:B------:R-:W-:Y:S02]  /*2d40*/  SEL R40, R40, RZ, P3 ;  /* 0x000000ff28287207 */ /* 0x000fe40001800000 */
[----:B------:R-:W-:Y:S02]  /*2d50*/  SEL R36, R36, RZ, P3 ;  /* 0x000000ff24247207 */ /* 0x000fe40001800000 */
[----:B------:R-:W-:Y:S01]  /*2d60*/  SEL R37, R37, RZ, P3 ;  /* 0x000000ff25257207 */ /* 0x000fe20001800000 */
[----:B--2---:R-:W-:-:S05]  /*2d70*/  @!P5 IMAD R38, R9, R39, R38 ;  /* 0x000000270926d224 */ /* 0x004fca00078e0226 */
[----:B------:R-:W-:-:S04]  /*2d80*/  @!P5 IADD3 R39, P6, PT, R7, R38, RZ ;  /* 0x000000260727d210 */ /* 0x000fc80007fde0ff */
[----:B------:R-:W-:Y:S02]  /*2d90*/  @!P5 LEA.HI.X.SX32 R38, R38, R11, 0x1, P6 ;  /* 0x0000000b2626d211 */ /* 0x000fe400030f0eff */
[----:B0-----:R-:W-:-:S04]  /*2da0*/  @!P5 LEA R68, P6, R39, R14, 0x1 ;  /* 0x0000000e2744d211 */ /* 0x001fc800078c08ff */
[----:B------:R-:W-:Y:S02]  /*2db0*/  @!P5 LEA.HI.X R69, R39, R15, R38, 0x1, P6 ;  /* 0x0000000f2745d211 */ /* 0x000fe400030f0c26 */
[----:B------:R-:W0:Y:S03]  /*2dc0*/  @!P4 LDC.64 R38, c[0x0][0x3b8] ;  /* 0x0000ee00ff26cb82 */ /* 0x000e260000000a00 */
[----:B------:R-:W2:Y:S01]  /*2dd0*/  @!P5 LDG.E R35, desc[UR36][R68.64] ;  /* 0x000000244423d981 */ /* 0x000ea2000c1e1900 */
[----:B---3--:R-:W-:-:S04]  /*2de0*/  @!P4 IMAD R58, R9, R67, R58 ;  /* 0x00000043093ac224 */ /* 0x008fc800078e023a */
[----:B------:R-:W3:Y:S01]  /*2df0*/  @!P2 LDC.64 R14, c[0x0][0x3b8] ;  /* 0x0000ee00ff0eab82 */ /* 0x000ee20000000a00 */
[----:B-1----:R-:W-:-:S04]  /*2e00*/  @!P4 IADD3 R63, P5, PT, R7, R58, RZ ;  /* 0x0000003a073fc210 */ /* 0x002fc80007fbe0ff */
[----:B------:R-:W-:Y:S02]  /*2e10*/  @!P4 LEA.HI.X.SX32 R58, R58, R11, 0x1, P5 ;  /* 0x0000000b3a3ac211 */ /* 0x000fe400028f0eff */
[----:B0-----:R-:W-:-:S04]  /*2e20*/  @!P4 LEA R62, P5, R63, R38, 0x1 ;  /* 0x000000263f3ec211 */ /* 0x001fc800078a08ff */
[----:B------:R-:W-:Y:S02]  /*2e30*/  @!P4 LEA.HI.X R63, R63, R39, R58, 0x1, P5 ;  /* 0x000000273f3fc211 */ /* 0x000fe400028f0c3a */
[----:B------:R-:W0:Y:S01]  /*2e40*/  @!P1 LDC.64 R38, c[0x0][0x3b8] ;  /* 0x0000ee00ff269b82 */ /* 0x000e220000000a00 */
[C---:B----4-:R-:W-:Y:S02]  /*2e50*/  @!P2 IMAD R60, R9.reuse, R13, R60 ;  /* 0x0000000d093ca224 */ /* 0x050fe400078e023c */
[----:B------:R-:W4:Y:S01]  /*2e60*/  @!P4 LDG.E R40, desc[UR36][R62.64] ;  /* 0x000000243e28c981 */ /* 0x000f22000c1e1900 */
[----:B------:R-:W-:Y:S02]  /*2e70*/  @!P1 IMAD R66, R9, R66, R12 ;  /* 0x0000004209429224 */ /* 0x000fe400078e020c */
[----:B------:R-:W-:-:S04]  /*2e80*/  @!P2 IADD3 R12, P5, PT, R7, R60, RZ ;  /* 0x0000003c070ca210 */ /* 0x000fc80007fbe0ff */
[----:B------:R-:W-:Y:S02]  /*2e90*/  @!P2 LEA.HI.X.SX32 R60, R60, R11, 0x1, P5 ;  /* 0x0000000b3c3ca211 */ /* 0x000fe400028f0eff */
[----:B---3--:R-:W-:-:S04]  /*2ea0*/  @!P2 LEA R14, P5, R12, R14, 0x1 ;  /* 0x0000000e0c0ea211 */ /* 0x008fc800078a08ff */
[----:B------:R-:W-:Y:S02]  /*2eb0*/  @!P2 LEA.HI.X R15, R12, R15, R60, 0x1, P5 ;  /* 0x0000000f0c0fa211 */ /* 0x000fe400028f0c3c */
[----:B------:R-:W-:-:S03]  /*2ec0*/  @!P1 IADD3 R12, P5, PT, R7, R66, RZ ;  /* 0x00000042070c9210 */ /* 0x000fc60007fbe0ff */
[----:B------:R-:W3:Y:S01]  /*2ed0*/  @!P2 LDG.E R36, desc[UR36][R14.64] ;  /* 0x000000240e24a981 */ /* 0x000ee2000c1e1900 */
[----:B------:R-:W-:Y:S02]  /*2ee0*/  @!P1 LEA.HI.X.SX32 R11, R66, R11, 0x1, P5 ;  /* 0x0000000b420b9211 */ /* 0x000fe400028f0eff */
[----:B0-----:R-:W-:-:S04]  /*2ef0*/  @!P1 LEA R38, P5, R12, R38, 0x1 ;  /* 0x000000260c269211 */ /* 0x001fc800078a08ff */
[----:B------:R-:W-:-:S05]  /*2f00*/  @!P1 LEA.HI.X R39, R12, R39, R11, 0x1, P5 ;  /* 0x000000270c279211 */ /* 0x000fca00028f0c0b */
[----:B------:R-:W3:Y:S01]  /*2f10*/  @!P1 LDG.E R37, desc[UR36][R38.64] ;  /* 0x0000002426259981 */ /* 0x000ee2000c1e1900 */
[----:B------:R-:W-:Y:S01]  /*2f20*/  @P0 IMAD.MOV.U32 R12, RZ, RZ, R8 ;  /* 0x000000ffff0c0224 */ /* 0x000fe200078e0008 */
[----:B------:R-:W-:-:S05]  /*2f30*/  @P0 MOV R13, R21 ;  /* 0x00000015000d0202 */ /* 0x000fca0000000f00 */
[----:B------:R0:W3:Y:S02]  /*2f40*/  @P0 LDG.E.U8 R11, desc[UR36][R12.64] ;  /* 0x000000240c0b0981 */ /* 0x0000e4000c1e1100 */
[----:B0-----:R-:W-:-:S04]  /*2f50*/  HMUL2 R13, R59, R26 ;  /* 0x0000001a3b0d7232 */ /* 0x001fc80000000000 */
        /* <DEDUP_REMOVED lines=10> */
[----:B------:R-:W-:Y:S01]  /*3000*/  HFMA2 R15, R47, R0, R15 ;  /* 0x000000002f0f7231 */ /* 0x000fe2000000000f */
[----:B------:R-:W-:Y:S01]  /*3010*/  UMOV UR5, 0xffffffff ;  /* 0xffffffff00057882 */ /* 0x000fe20000000000 */
[----:B------:R-:W-:Y:S02]  /*3020*/  LOP3.LUT P1, RZ, R18, 0x3, RZ, 0xc0, !PT ;  /* 0x0000000312ff7812 */ /* 0x000fe4000782c0ff */
[----:B--2---:R-:W-:-:S04]  /*3030*/  HFMA2 R15, R44, R35, R15 ;  /* 0x000000232c0f7231 */ /* 0x004fc8000000000f */
[----:B----4-:R-:W-:-:S04]  /*3040*/  HFMA2 R15, R45, R40, R15 ;  /* 0x000000282d0f7231 */ /* 0x010fc8000000000f */
[----:B---3--:R-:W-:-:S04]  /*3050*/  HFMA2 R15, R43, R36, R15 ;  /* 0x000000242b0f7231 */ /* 0x008fc8000000000f */
[----:B------:R-:W-:-:S05]  /*3060*/  HFMA2 R15, R42, R37, R15 ;  /* 0x000000252a0f7231 */ /* 0x000fca000000000f */
[--C-:B------:R-:W-:Y:S02]  /*3070*/  HADD2.F32 R13, -RZ, R15.reuse.H0_H0 ;  /* 0x2000000fff0d7230 */ /* 0x100fe40000004100 */
[----:B------:R-:W-:Y:S01]  /*3080*/  HADD2.F32 R12, -RZ, R15.H1_H1 ;  /* 0x3000000fff0c7230 */ /* 0x000fe20000004100 */
[----:B------:R-:W-:-:S04]  /*3090*/  ISETP.NE.AND P2, PT, R11, RZ, P0 ;  /* 0x000000ff0b00720c */ /* 0x000fc80000745270 */
[----:B------:R-:W-:Y:S01]  /*30a0*/  FADD.FTZ R13, R13, R12 ;  /* 0x0000000c0d0d7221 */ /* 0x000fe20000010000 */
[----:B------:R-:W-:Y:S08]  /*30b0*/  BRA.DIV UR5, `(.L_x_2774) ;  /* 0x0000005a05687947 */ /* 0x000ff0000b800000 */
[----:B------:R-:W0:Y:S02]  /*30c0*/  SHFL.BFLY PT, R14, R13, 0x2, 0x1f ;  /* 0x0c401f000d0e7f89 */ /* 0x000e2400000e0000 */
[----:B0-----:R-:W-:-:S05]  /*30d0*/  FADD.FTZ R13, R13, R14 ;  /* 0x0000000e0d0d7221 */ /* 0x001fca0000010000 */
[----:B------:R0:W1:Y:S02]  /*30e0*/  SHFL.BFLY PT, R14, R13, 0x1, 0x1f ;  /* 0x0c201f000d0e7f89 */ /* 0x00006400000e0000 */
.L_x_2846:
[----:B------:R-:W-:Y:S01]  /*30f0*/  ISETP.GE.OR P1, PT, R61, R16, P1 ;  /* 0x000000103d00720c */ /* 0x000fe20000f26670 */
[----:B-1----:R-:W-:Y:S01]  /*3100*/  FADD.FTZ R14, R13, R14 ;  /* 0x0000000e0d0e7221 */ /* 0x002fe20000010000 */
[----:B------:R-:W-:Y:S03]  /*3110*/  BSSY.RECONVERGENT B1, `(.L_x_2775) ;  /* 0x000001b000017945 */ /* 0x000fe60003800200 */
[----:B------:R-:W-:-:S08]  /*3120*/  FMUL.FTZ R11, R14, UR14 ;  /* 0x0000000e0e0b7c20 */ /* 0x000fd00008410000 */
[----:B------:R-:W-:Y:S05]  /*3130*/  @P1 BRA `(.L_x_2776) ;  /* 0x0000000000601947 */ /* 0x000fea0003800000 */
[----:B------:R-:W1:Y:S01]  /*3140*/  LDC.64 R14, c[0x0][0x448] ;  /* 0x00011200ff0e7b82 */ /* 0x000e620000000a00 */
[----:B------:R-:W-:-:S04]  /*3150*/  ISETP.NE.U32.AND P3, PT, RZ, UR16, PT ;  /* 0x00000010ff007c0c */ /* 0x000fc8000bf65070 */
[----:B------:R-:W-:-:S13]  /*3160*/  ISETP.NE.AND.EX P3, PT, RZ, UR17, PT, P3 ;  /* 0x00000011ff007c0c */ /* 0x000fda000bf65330 */
[----:B0-----:R-:W0:Y:S01]  /*3170*/  @P3 LDC.64 R12, c[0x0][0x438] ;  /* 0x00010e00ff0c3b82 */ /* 0x001e220000000a00 */
[----:B-1----:R-:W-:-:S04]  /*3180*/  ISETP.NE.U32.AND P1, PT, R14, RZ, PT ;  /* 0x000000ff0e00720c */ /* 0x002fc80003f25070 */
[----:B------:R-:W-:-:S13]  /*3190*/  ISETP.NE.AND.EX P1, PT, R15, RZ, PT, P1 ;  /* 0x000000ff0f00720c */ /* 0x000fda0003f25310 */
[----:B------:R-:W1:Y:S01]  /*31a0*/  @P1 LDC.64 R14, c[0x0][0x448] ;  /* 0x00011200ff0e1b82 */ /* 0x000e620000000a00 */
[----:B0-----:R-:W-:-:S06]  /*31b0*/  @P3 IMAD.WIDE R12, R20, 0x2, R12 ;  /* 0x00000002140c3825 */ /* 0x001fcc00078e020c */
[----:B------:R-:W2:Y:S01]  /*31c0*/  @P3 LDG.E.U16 R12, desc[UR36][R12.64] ;  /* 0x000000240c0c3981 */ /* 0x000ea2000c1e1500 */
[----:B------:R-:W0:Y:S08]  /*31d0*/  @P1 LDC R38, c[0x0][0x408] ;  /* 0x00010200ff261b82 */ /* 0x000e300000000800 */
[----:B------:R-:W0:Y:S01]  /*31e0*/  @P1 LDC R39, c[0x0][0x430] ;  /* 0x00010c00ff271b82 */ /* 0x000e220000000800 */
[----:B-1----:R-:W-:-:S06]  /*31f0*/  @P1 IMAD.WIDE.U32 R14, R17, 0x2, R14 ;  /* 0x00000002110e1825 */ /* 0x002fcc00078e000e */
[----:B------:R-:W3:Y:S01]  /*3200*/  @P1 LDG.E.U16 R14, desc[UR36][R14.64] ;  /* 0x000000240e0e1981 */ /* 0x000ee2000c1e1500 */
[----:B0-----:R-:W-:-:S04]  /*3210*/  @P1 IADD3 R38, PT, PT, R39, R38, RZ ;  /* 0x0000002627261210 */ /* 0x001fc80007ffe0ff */
[----:B------:R-:W-:-:S04]  /*3220*/  @P1 ISETP.GE.AND P4, PT, R61, R38, PT ;  /* 0x000000263d00120c */ /* 0x000fc80003f86270 */
[----:B-----5:R-:W-:-:S04]  /*3230*/  @P1 SEL R39, R23, RZ, !P4 ;  /* 0x000000ff17271207 */ /* 0x020fc80006000000 */
[----:B------:R-:W-:Y:S01]  /*3240*/  @P1 IADD3 R39, PT, PT, R61, R39, -R16 ;  /* 0x000000273d271210 */ /* 0x000fe20007ffe810 */
[----:B--2---:R-:W-:-:S03]  /*3250*/  @P3 HADD2.F32 R38, -RZ, R12.H0_H0 ;  /* 0x2000000cff263230 */ /* 0x004fc60000004100 */
[----:B------:R-:W-:Y:S02]  /*3260*/  @P1 I2FP.F32.S32 R12, R39 ;  /* 0x00000027000c1245 */ /* 0x000fe40000201400 */
[----:B------:R-:W-:Y:S01]  /*3270*/  @P3 FADD.FTZ R11, R11, R38 ;  /* 0x000000260b0b3221 */ /* 0x000fe20000010000 */
[----:B---3--:R-:W-:-:S05]  /*3280*/  @P1 HADD2.F32 R58, -RZ, R14.H0_H0 ;  /* 0x2000000eff3a1230 */ /* 0x008fca0000004100 */
[----:B------:R-:W-:-:S05]  /*3290*/  @P1 FFMA.FTZ R11, R12, R58, R11 ;  /* 0x0000003a0c0b1223 */ /* 0x000fca000001000b */
[----:B------:R1:W-:Y:S01]  /*32a0*/  STS [R10], R11 ;  /* 0x0000000b0a007388 */ /* 0x0003e20000000800 */
[----:B------:R-:W-:-:S07]  /*32b0*/  @!P2 FMNMX.FTZ R56, R56, R11, !PT ;  /* 0x0000000b3838a209 */ /* 0x000fce0007810000 */
.L_x_2776:
[----:B------:R-:W-:Y:S05]  /*32c0*/  BSYNC.RECONVERGENT B1 ;  /* 0x0000000000017941 */ /* 0x000fea0003800200 */
.L_x_2775:
[----:B------:R-:W-:Y:S01]  /*32d0*/  VIADD R61, R61, 0x10 ;  /* 0x000000103d3d7836 */ /* 0x000fe20000000000 */
[----:B------:R-:W-:Y:S02]  /*32e0*/  IADD3 R8, P2, PT, R8, 0x10, RZ ;  /* 0x0000001008087810 */ /* 0x000fe40007f5e0ff */
[----:B-1----:R-:W-:Y:S02]  /*32f0*/  IADD3 R10, PT, PT, R10, 0x40, RZ ;  /* 0x000000400a0a7810 */ /* 0x002fe40007ffe0ff */
[----:B------:R-:W-:Y:S01]  /*3300*/  ISETP.GE.AND P1, PT, R61, R6, PT ;  /* 0x000000063d00720c */ /* 0x000fe20003f26270 */
[----:B------:R-:W-:Y:S01]  /*3310*/  IMAD.X R21, RZ, RZ, R21, P2 ;  /* 0x000000ffff157224 */ /* 0x000fe200010e0615 */
[----:B------:R-:W-:-:S11]  /*3320*/  IADD3 R20, PT, PT, R20, 0x10, RZ ;  /* 0x0000001014147810 */ /* 0x000fd60007ffe0ff */
[----:B------:R-:W-:Y:S05]  /*3330*/  @!P1 BRA `(.L_x_2777) ;  /* 0xffffffec00b49947 */ /* 0x000fea000383ffff */
.L_x_2773:
[----:B------:R-:W-:Y:S05]  /*3340*/  BSYNC B0 ;  /* 0x0000000000007941 */ /* 0x000fea0003800000 */
.L_x_2772:
[----:B------:R-:W1:Y:S01]  /*3350*/  LDCU UR5, c[0x0][0x3f4] ;  /* 0x00007e80ff0577ac */ /* 0x000e620008000800 */
[----:B------:R-:W-:Y:S01]  /*3360*/  IADD3 R5, PT, PT, R16, 0x1, RZ ;  /* 0x0000000110057810 */ /* 0x000fe20007ffe0ff */
[----:B------:R-:W-:Y:S01]  /*3370*/  IMAD.SHL.U32 R6, R18, 0x4, RZ ;  /* 0x0000000412067824 */ /* 0x000fe200078e00ff */
[----:B------:R-:W-:-:S04]  /*3380*/  MOV R44, UR39 ;  /* 0x00000027002c7c02 */ /* 0x000fc80008000f00 */
[----:B------:R-:W-:Y:S02]  /*3390*/  SHF.R.S32.HI R44, RZ, 0x1f, R44 ;  /* 0x0000001fff2c7819 */ /* 0x000fe4000001142c */
[----:B-1----:R-:W-:Y:S01]  /*33a0*/  VIADDMNMX R3, R5, -UR5, RZ, !PT ;  /* 0x8000000505037c46 */ /* 0x002fe2000f8001ff */
[----:B------:R-:W-:-:S03]  /*33b0*/  UMOV UR5, 0xffffffff ;  /* 0xffffffff00057882 */ /* 0x000fc60000000000 */
[----:B------:R-:W-:Y:S05]  /*33c0*/  BRA.DIV UR5, `(.L_x_2778) ;  /* 0x0000005605e47947 */ /* 0x000fea000b800000 */
[----:B------:R-:W0:Y:S02]  /*33d0*/  SHFL.BFLY PT, R14, R56, 0x10, 0x1f ;  /* 0x0e001f00380e7f89 */ /* 0x000e2400000e0000 */
[----:B0-----:R-:W-:-:S05]  /*33e0*/  FMNMX.FTZ R13, R14, R56, !PT ;  /* 0x000000380e0d7209 */ /* 0x001fca0007810000 */
[----:B------:R-:W0:Y:S02]  /*33f0*/  SHFL.BFLY PT, R14, R13, 0x8, 0x1f ;  /* 0x0d001f000d0e7f89 */ /* 0x000e2400000e0000 */
[----:B0-----:R-:W-:-:S05]  /*3400*/  FMNMX.FTZ R0, R13, R14, !PT ;  /* 0x0000000e0d007209 */ /* 0x001fca0007810000 */
[----:B------:R0:W1:Y:S02]  /*3410*/  SHFL.BFLY PT, R14, R0, 0x4, 0x1f ;  /* 0x0c801f00000e7f89 */ /* 0x00006400000e0000 */
.L_x_2851:
[----:B------:R-:W2:Y:S01]  /*3420*/  S2R R21, SR_CgaCtaId ;  /* 0x0000000000157919 */ /* 0x000ea20000008800 */
[----:B------:R-:W-:Y:S01]  /*3430*/  LOP3.LUT P0, R8, R18, 0x1f, RZ, 0xc0, !PT ;  /* 0x0000001f12087812 */ /* 0x000fe2000780c0ff */
[----:B------:R-:W-:Y:S05]  /*3440*/  WARPSYNC.ALL ;  /* 0x0000000000007948 */ /* 0x000fea0003800000 */
[----:B------:R-:W-:Y:S02]  /*3450*/  MOV R20, 0x400 ;  /* 0x0000040000147802 */ /* 0x000fe40000000f00 */
[----:B-1--4-:R-:W-:Y:S02]  /*3460*/  FMNMX.FTZ R7, R0, R14, !PT ;  /* 0x0000000e00077209 */ /* 0x012fe40007810000 */
[----:B--2---:R-:W-:-:S04]  /*3470*/  LEA R9, R21, R20, 0x18 ;  /* 0x0000001415097211 */ /* 0x004fc800078ec0ff */
[----:B0-----:R-:W-:-:S05]  /*3480*/  LEA.HI R0, R18, R9, RZ, 0x1d ;  /* 0x0000000912007211 */ /* 0x001fca00078fe8ff */
[----:B------:R-:W-:Y:S01]  /*3490*/  @!P0 STS [R0], R7 ;  /* 0x0000000700008388 */ /* 0x000fe20000000800 */
[----:B------:R-:W-:Y:S01]  /*34a0*/  BAR.SYNC.DEFER_BLOCKING 0x0 ;  /* 0x0000000000007b1d */ /* 0x000fe20000010000 */
[C---:B------:R-:W-:Y:S01]  /*34b0*/  ISETP.GT.U32.AND P0, PT, R8.reuse, 0x1, PT ;  /* 0x000000010800780c */ /* 0x040fe20003f04070 */
[----:B------:R-:W-:Y:S01]  /*34c0*/  HFMA2 R11, -RZ, RZ, 0, 0 ;  /* 0x00000000ff0b7431 */ /* 0x000fe200000001ff */
[----:B------:R-:W-:Y:S02]  /*34d0*/  MOV R12, 0xff7fffff ;  /* 0xff7fffff000c7802 */ /* 0x000fe40000000f00 */
[----:B------:R-:W-:Y:S01]  /*34e0*/  LEA R9, R8, R9, 0x2 ;  /* 0x0000000908097211 */ /* 0x000fe200078e10ff */
[----:B------:R-:W-:Y:S08]  /*34f0*/  BSSY.RECONVERGENT B0, `(.L_x_2779) ;  /* 0x000016b000007945 */ /* 0x000ff00003800200 */
[----:B------:R-:W0:Y:S04]  /*3500*/  @!P0 LDS R12, [R9] ;  /* 0x00000000090c8984 */ /* 0x000e280000000800 */
[----:B0-----:R-:W0:Y:S02]  /*3510*/  SHFL.BFLY PT, R7, R12, 0x1, 0x1f ;  /* 0x0c201f000c077f89 */ /* 0x001e2400000e0000 */
[----:B0-----:R-:W-:Y:S01]  /*3520*/  FMNMX.FTZ R10, R7, R12, !PT ;  /* 0x0000000c070a7209 */ /* 0x001fe20007810000 */
[----:B------:R-:W-:-:S05]  /*3530*/  IMAD.IADD R7, R3, 0x1, R18 ;  /* 0x0000000103077824 */ /* 0x000fca00078e0212 */
[----:B------:R-:W-:Y:S01]  /*3540*/  ISETP.GT.AND P0, PT, R7, R16, PT ;  /* 0x000000100700720c */ /* 0x000fe20003f04270 */
        /* <DEDUP_REMOVED lines=9> */
[----:B------:R-:W-:Y:S01]  /*35e0*/  IADD3 R13, PT, PT, -R3, R12, R11 ;  /* 0x0000000c030d7210 */ /* 0x000fe20007ffe10b */
[----:B------:R-:W-:-:S03]  /*35f0*/  IMAD.MOV.U32 R12, RZ, RZ, R7 ;  /* 0x000000ffff0c7224 */ /* 0x000fc600078e0007 */
[C---:B------:R-:W-:Y:S02]  /*3600*/  LOP3.LUT R11, R13.reuse, 0xc0, RZ, 0xc0, !PT ;  /* 0x000000c00d0b7812 */ /* 0x040fe400078ec0ff */
[----:B------:R-:W-:Y:S02]  /*3610*/  ISETP.GE.U32.AND P1, PT, R13, 0xc0, PT ;  /* 0x000000c00d00780c */ /* 0x000fe40003f26070 */
[----:B------:R-:W-:Y:S02]  /*3620*/  ISETP.NE.AND P0, PT, R11, 0xc0, PT ;  /* 0x000000c00b00780c */ /* 0x000fe40003f05270 */
[----:B------:R-:W-:-:S11]  /*3630*/  MOV R11, RZ ;  /* 0x000000ff000b7202 */ /* 0x000fd60000000f00 */
[----:B------:R-:W-:Y:S05]  /*3640*/  @!P0 BRA `(.L_x_2783) ;  /* 0x00000000004c8947 */ /* 0x000fea0003800000 */
[----:B------:R-:W-:Y:S02]  /*3650*/  IADD3 R12, PT, PT, R20, 0x110, RZ ;  /* 0x00000110140c7810 */ /* 0x000fe40007ffe0ff */
[----:B------:R-:W-:Y:S02]  /*3660*/  LEA.HI R11, R13, 0x1, RZ, 0x1a ;  /* 0x000000010d0b7811 */ /* 0x000fe400078fd0ff */
[----:B------:R-:W-:Y:S01]  /*3670*/  LEA R15, R21, R12, 0x18 ;  /* 0x0000000c150f7211 */ /* 0x000fe200078ec0ff */
[----:B------:R-:W-:Y:S01]  /*3680*/  IMAD.MOV.U32 R12, RZ, RZ, R7 ;  /* 0x000000ffff0c7224 */ /* 0x000fe200078e0007 */
[----:B------:R-:W-:Y:S01]  /*3690*/  LOP3.LUT R13, R11, 0x3, RZ, 0xc0, !PT ;  /* 0x000000030b0d7812 */ /* 0x000fe200078ec0ff */
[----:B------:R-:W-:Y:S01]  /*36a0*/  HFMA2 R11, -RZ, RZ, 0, 0 ;  /* 0x00000000ff0b7431 */ /* 0x000fe200000001ff */
[----:B------:R-:W-:Y:S02]  /*36b0*/  IADD3 R14, PT, PT, R6, R15, RZ ;  /* 0x0000000f060e7210 */ /* 0x000fe40007ffe0ff */
[----:B------:R-:W-:-:S07]  /*36c0*/  IADD3 R13, PT, PT, -R13, RZ, RZ ;  /* 0x000000ff0d0d7210 */ /* 0x000fce0007ffe1ff */
.L_x_2784:
        /* <DEDUP_REMOVED lines=11> */
.L_x_2783:
[----:B------:R-:W-:Y:S05]  /*3780*/  BSYNC.RECONVERGENT B1 ;  /* 0x0000000000017941 */ /* 0x000fea0003800200 */
.L_x_2782:
[----:B------:R-:W-:Y:S05]  /*3790*/  @!P1 BRA `(.L_x_2780) ;  /* 0x0000001400009947 */ /* 0x000fea0003800000 */
[----:B------:R-:W-:Y:S01]  /*37a0*/  VIADD R20, R20, 0x110 ;  /* 0x0000011014147836 */ /* 0x000fe20000000000 */
[----:B------:R-:W-:Y:S02]  /*37b0*/  SHF.L.U32 R13, R3, 0x2, RZ ;  /* 0x00000002030d7819 */ /* 0x000fe400000006ff */
[C---:B------:R-:W-:Y:S02]  /*37c0*/  IADD3 R25, PT, PT, R12.reuse, 0x100, RZ ;  /* 0x000001000c197810 */ /* 0x040fe40007ffe0ff */
[----:B------:R-:W-:Y:S02]  /*37d0*/  LEA R14, R21, R20, 0x18 ;  /* 0x00000014150e7211 */ /* 0x000fe400078ec0ff */
[----:B------:R-:W-:Y:S02]  /*37e0*/  LEA R13, R12, -R13, 0x2 ;  /* 0x8000000d0c0d7211 */ /* 0x000fe400078e10ff */
[----:B------:R-:W-:-:S03]  /*37f0*/  ISETP.GT.AND P0, PT, R25, R16, PT ;  /* 0x000000101900720c */ /* 0x000fc60003f04270 */
[----:B------:R-:W-:-:S05]  /*3800*/  IMAD.IADD R14, R14, 0x1, R13 ;  /* 0x000000010e0e7824 */ /* 0x000fca00078e020d */
[----:B------:R-:W0:Y:S04]  /*3810*/  LDS R13, [R14] ;  /* 0x000000000e0d7984 */ /* 0x000e280000000800 */
[----:B------:R-:W1:Y:S04]  /*3820*/  LDS R15, [R14+0x100] ;  /* 0x000100000e0f7984 */ /* 0x000e680000000800 */
[----:B------:R-:W2:Y:S04]  /*3830*/  LDS R21, [R14+0x200] ;  /* 0x000200000e157984 */ /* 0x000ea80000000800 */
[----:B-----5:R-:W4:Y:S01]  /*3840*/  LDS R23, [R14+0x300] ;  /* 0x000300000e177984 */ /* 0x020f220000000800 */
[C---:B0-----:R-:W-:Y:S01]  /*3850*/  FADD.FTZ R13, -R10.reuse, R13 ;  /* 0x0000000d0a0d7221 */ /* 0x041fe20000010100 */
[----:B-1----:R-:W-:-:S03]  /*3860*/  FADD.FTZ R15, -R10, R15 ;  /* 0x0000000f0a0f7221 */ /* 0x002fc60000010100 */
[----:B------:R-:W-:Y:S01]  /*3870*/  FMUL.FTZ R13, R13, 1.4426950216293334961 ;  /* 0x3fb8aa3b0d0d7820 */ /* 0x000fe20000410000 */
[----:B--2---:R-:W-:Y:S01]  /*3880*/  FADD.FTZ R21, -R10, R21 ;  /* 0x000000150a157221 */ /* 0x004fe20000010100 */
[----:B------:R-:W-:-:S04]  /*3890*/  FMUL.FTZ R15, R15, 1.4426950216293334961 ;  /* 0x3fb8aa3b0f0f7820 */ /* 0x000fc80000410000 */
[----:B------:R-:W0:Y:S01]  /*38a0*/  MUFU.EX2 R13, R13 ;  /* 0x0000000d000d7308 */ /* 0x000e220000000800 */
[----:B----4-:R-:W-:Y:S01]  /*38b0*/  FADD.FTZ R23, -R10, R23 ;  /* 0x000000170a177221 */ /* 0x010fe20000010100 */
[----:B------:R-:W-:Y:S02]  /*38c0*/  FMUL.FTZ R21, R21, 1.4426950216293334961 ;  /* 0x3fb8aa3b15157820 */ /* 0x000fe40000410000 */
[----:B------:R-:W1:Y:S01]  /*38d0*/  MUFU.EX2 R15, R15 ;  /* 0x0000000f000f7308 */ /* 0x000e620000000800 */
[----:B------:R-:W-:-:S03]  /*38e0*/  FMUL.FTZ R23, R23, 1.4426950216293334961 ;  /* 0x3fb8aa3b17177820 */ /* 0x000fc60000410000 */
[----:B------:R-:W2:Y:S04]  /*38f0*/  MUFU.EX2 R21, R21 ;  /* 0x0000001500157308 */ /* 0x000ea80000000800 */
[----:B------:R-:W4:Y:S01]  /*3900*/  MUFU.EX2 R23, R23 ;  /* 0x0000001700177308 */ /* 0x000f220000000800 */
[----:B0-----:R0:W-:Y:S01]  /*3910*/  STS [R14], R13 ;  /* 0x0000000d0e007388 */ /* 0x0011e20000000800 */
[----:B------:R-:W-:-:S03]  /*3920*/  FADD.FTZ R11, R11, R13 ;  /* 0x0000000d0b0b7221 */ /* 0x000fc60000010000 */
[----:B-1----:R0:W-:Y:S01]  /*3930*/  STS [R14+0x100], R15 ;  /* 0x0001000f0e007388 */ /* 0x0021e20000000800 */
[----:B------:R-:W-:-:S03]  /*3940*/  FADD.FTZ R11, R11, R15 ;  /* 0x0000000f0b0b7221 */ /* 0x000fc60000010000 */
[----:B--2---:R0:W-:Y:S01]  /*3950*/  STS [R14+0x200], R21 ;  /* 0x000200150e007388 */ /* 0x0041e20000000800 */
[----:B------:R-:W-:-:S03]  /*3960*/  FADD.FTZ R11, R11, R21 ;  /* 0x000000150b0b7221 */ /* 0x000fc60000010000 */
[----:B----4-:R0:W-:Y:S01]  /*3970*/  STS [R14+0x300], R23 ;  /* 0x000300170e007388 */ /* 0x0101e20000000800 */
[----:B------:R-:W-:Y:S01]  /*3980*/  FADD.FTZ R11, R11, R23 ;  /* 0x000000170b0b7221 */ /* 0x000fe20000010000 */
[----:B------:R-:W-:Y:S06]  /*3990*/  @P0 BRA `(.L_x_2780) ;  /* 0x0000001000800947 */ /* 0x000fec0003800000 */
[----:B0-----:R-:W-:Y:S01]  /*39a0*/  MOV R13, R25 ;  /* 0x00000019000d7202 */ /* 0x001fe20000000f00 */
[----:B------:R-:W-:Y:S01]  /*39b0*/  BSSY.RECONVERGENT B1, `(.L_x_2785) ;  /* 0x000006c000017945 */ /* 0x000fe20003800200 */
[----:B------:R-:W-:-:S03]  /*39c0*/  PLOP3.LUT P0, PT, PT, PT, PT, 0x80, 0x8 ;  /* 0x000000000008781c */ /* 0x000fc60003f0f070 */
[----:B------:R-:W-:-:S05]  /*39d0*/  IMAD.IADD R12, R16, 0x1, -R13 ;  /* 0x00000001100c7824 */ /* 0x000fca00078e0a0d */
[----:B------:R-:W-:Y:S02]  /*39e0*/  ISETP.GT.AND P1, PT, R12, 0x2ff, PT ;  /* 0x000002ff0c00780c */ /* 0x000fe40003f24270 */
[----:B------:R-:W-:-:S11]  /*39f0*/  IADD3 R12, PT, PT, R14, 0x600, RZ ;  /* 0x000006000e0c7810 */ /* 0x000fd60007ffe0ff */
[----:B------:R-:W-:Y:S05]  /*3a00*/  @!P1 BRA `(.L_x_2786) ;  /* 0x0000000400989947 */ /* 0x000fea0003800000 */
[----:B------:R-:W-:Y:S02]  /*3a10*/  PLOP3.LUT P0, PT, PT, PT, PT, 0x8, 0x80 ;  /* 0x000000000080781c */ /* 0x000fe40003f0e170 */
[----:B------:R-:W-:-:S11]  /*3a20*/  IADD3 R14, PT, PT, R16, -0x2ff, RZ ;  /* 0xfffffd01100e7810 */ /* 0x000fd60007ffe0ff */
.L_x_2787:
[----:B------:R-:W0:Y:S01]  /*3a30*/  LDS R15, [R12+-0x200] ;  /* 0xfffe00000c0f7984 */ /* 0x000e220000000800 */
[----:B------:R-:W-:-:S03]  /*3a40*/  VIADD R13, R13, 0x400 ;  /* 0x000004000d0d7836 */ /* 0x000fc60000000000 */
[----:B------:R-:W1:Y:S02]  /*3a50*/  LDS R21, [R12+-0x100] ;  /* 0xffff00000c157984 */ /* 0x000e640000000800 */
[----:B------:R-:W-:Y:S02]  /*3a60*/  ISETP.GE.AND P1, PT, R13, R14, PT ;  /* 0x0000000e0d00720c */ /* 0x000fe40003f26270 */
[----:B------:R-:W2:Y:S04]  /*3a70*/  LDS R25, [R12] ;  /* 0x000000000c197984 */ /* 0x000ea80000000800 */
[----:B---3--:R-:W3:Y:S04]  /*3a80*/  LDS R27, [R12+0x100] ;  /* 0x000100000c1b7984 */ /* 0x008ee80000000800 */
        /* <DEDUP_REMOVED lines=9> */
[----:B-1----:R-:W-:Y:S01]  /*3b20*/  FADD.FTZ R23, -R10, R21 ;  /* 0x000000150a177221 */ /* 0x002fe20000010100 */
[----:B------:R-:W-:Y:S02]  /*3b30*/  FMUL.FTZ R20, R20, 1.4426950216293334961 ;  /* 0x3fb8aa3b14147820 */ /* 0x000fe40000410000 */
[----:B------:R-:W1:Y:S01]  /*3b40*/  LDS R15, [R12+0xa00] ;  /* 0x000a00000c0f7984 */ /* 0x000e620000000800 */
[C---:B--2---:R-:W-:Y:S01]  /*3b50*/  FADD.FTZ R25, -R10.reuse, R25 ;  /* 0x000000190a197221 */ /* 0x044fe20000010100 */
[----:B------:R-:W-:Y:S02]  /*3b60*/  FMUL.FTZ R24, R23, 1.4426950216293334961 ;  /* 0x3fb8aa3b17187820 */ /* 0x000fe40000410000 */
[----:B------:R-:W2:Y:S01]  /*3b70*/  MUFU.EX2 R20, R20 ;  /* 0x0000001400147308 */ /* 0x000ea20000000800 */
[C---:B---3--:R-:W-:Y:S01]  /*3b80*/  FADD.FTZ R26, -R10.reuse, R27 ;  /* 0x0000001b0a1a7221 */ /* 0x048fe20000010100 */
[----:B------:R-:W3:Y:S01]  /*3b90*/  LDS R21, [R12+0xb00] ;  /* 0x000b00000c157984 */ /* 0x000ee20000000800 */
[----:B------:R-:W-:Y:S01]  /*3ba0*/  FMUL.FTZ R27, R25, 1.4426950216293334961 ;  /* 0x3fb8aa3b191b7820 */ /* 0x000fe20000410000 */
[----:B------:R-:W2:Y:S01]  /*3bb0*/  MUFU.EX2 R24, R24 ;  /* 0x0000001800187308 */ /* 0x000ea20000000800 */
[----:B----4-:R-:W-:Y:S01]  /*3bc0*/  FADD.FTZ R29, -R10, R29 ;  /* 0x0000001d0a1d7221 */ /* 0x010fe20000010100 */
[----:B------:R-:W4:Y:S01]  /*3bd0*/  LDS R23, [R12+0xc00] ;  /* 0x000c00000c177984 */ /* 0x000f220000000800 */
[----:B------:R-:W-:Y:S01]  /*3be0*/  FMUL.FTZ R26, R26, 1.4426950216293334961 ;  /* 0x3fb8aa3b1a1a7820 */ /* 0x000fe20000410000 */
[C---:B-----5:R-:W-:Y:S01]  /*3bf0*/  FADD.FTZ R28, -R10.reuse, R31 ;  /* 0x0000001f0a1c7221 */ /* 0x060fe20000010100 */
[----:B------:R-:W5:Y:S01]  /*3c00*/  MUFU.EX2 R27, R27 ;  /* 0x0000001b001b7308 */ /* 0x000f620000000800 */
[----:B------:R-:W4:Y:S01]  /*3c10*/  LDS R25, [R12+0xd00] ;  /* 0x000d00000c197984 */ /* 0x000f220000000800 */
[----:B------:R-:W-:Y:S01]  /*3c20*/  FMUL.FTZ R31, R29, 1.4426950216293334961 ;  /* 0x3fb8aa3b1d1f7820 */ /* 0x000fe20000410000 */
[----:B------:R-:W-:Y:S01]  /*3c30*/  FADD.FTZ R33, -R10, R33 ;  /* 0x000000210a217221 */ /* 0x000fe20000010100 */
[----:B------:R5:W0:Y:S01]  /*3c40*/  MUFU.EX2 R29, R26 ;  /* 0x0000001a001d7308 */ /* 0x000a220000000800 */
[----:B--2---:R-:W-:Y:S01]  /*3c50*/  FADD.FTZ R11, R20, R11 ;  /* 0x0000000b140b7221 */ /* 0x004fe20000010000 */
[----:B------:R-:W-:Y:S01]  /*3c60*/  FMUL.FTZ R28, R28, 1.4426950216293334961 ;  /* 0x3fb8aa3b1c1c7820 */ /* 0x000fe20000410000 */
[C---:B------:R-:W-:Y:S01]  /*3c70*/  FADD.FTZ R35, -R10.reuse, R35 ;  /* 0x000000230a237221 */ /* 0x040fe20000010100 */
[----:B------:R-:W2:Y:S01]  /*3c80*/  MUFU.EX2 R31, R31 ;  /* 0x0000001f001f7308 */ /* 0x000ea20000000800 */
[----:B------:R-:W-:Y:S01]  /*3c90*/  FMUL.FTZ R30, R33, 1.4426950216293334961 ;  /* 0x3fb8aa3b211e7820 */ /* 0x000fe20000410000 */
[----:B------:R-:W-:Y:S01]  /*3ca0*/  STS [R12+-0x200], R20 ;  /* 0xfffe00140c007388 */ /* 0x000fe20000000800 */
[C---:B------:R-:W-:Y:S01]  /*3cb0*/  FADD.FTZ R37, -R10.reuse, R37 ;  /* 0x000000250a257221 */ /* 0x040fe20000010100 */
[----:B------:R-:W1:Y:S01]  /*3cc0*/  MUFU.EX2 R33, R28 ;  /* 0x0000001c00217308 */ /* 0x000e620000000800 */
[----:B-----5:R-:W-:Y:S01]  /*3cd0*/  FADD.FTZ R26, R11, R24 ;  /* 0x000000180b1a7221 */ /* 0x020fe20000010000 */
[----:B------:R-:W-:Y:S01]  /*3ce0*/  FMUL.FTZ R32, R35, 1.4426950216293334961 ;  /* 0x3fb8aa3b23207820 */ /* 0x000fe20000410000 */
[----:B------:R-:W-:Y:S01]  /*3cf0*/  FADD.FTZ R39, -R10, R39 ;  /* 0x000000270a277221 */ /* 0x000fe20000010100 */
[----:B------:R-:W5:Y:S01]  /*3d00*/  MUFU.EX2 R35, R30 ;  /* 0x0000001e00237308 */ /* 0x000f620000000800 */
[----:B------:R-:W-:Y:S01]  /*3d10*/  FADD.FTZ R26, R26, R27 ;  /* 0x0000001b1a1a7221 */ /* 0x000fe20000010000 */
[----:B------:R-:W-:Y:S01]  /*3d20*/  FMUL.FTZ R34, R37, 1.4426950216293334961 ;  /* 0x3fb8aa3b25227820 */ /* 0x000fe20000410000 */
[----:B------:R-:W-:Y:S01]  /*3d30*/  FADD.FTZ R41, -R10, R41 ;  /* 0x000000290a297221 */ /* 0x000fe20000010100 */
[----:B------:R-:W3:Y:S01]  /*3d40*/  MUFU.EX2 R37, R32 ;  /* 0x0000002000257308 */ /* 0x000ee20000000800 */
[----:B0-----:R-:W-:Y:S01]  /*3d50*/  FADD.FTZ R26, R26, R29 ;  /* 0x0000001d1a1a7221 */ /* 0x001fe20000010000 */
[----:B------:R-:W-:Y:S01]  /*3d60*/  FMUL.FTZ R36, R39, 1.4426950216293334961 ;  /* 0x3fb8aa3b27247820 */ /* 0x000fe20000410000 */
[----:B------:R-:W-:Y:S01]  /*3d70*/  FADD.FTZ R43, -R10, R43 ;  /* 0x0000002b0a2b7221 */ /* 0x000fe20000010100 */
[----:B------:R-:W0:Y:S01]  /*3d80*/  MUFU.EX2 R39, R34 ;  /* 0x0000002200277308 */ /* 0x000e220000000800 */
[----:B--2---:R-:W-:Y:S01]  /*3d90*/  FADD.FTZ R26, R26, R31 ;  /* 0x0000001f1a1a7221 */ /* 0x004fe20000010000 */
[----:B------:R-:W-:Y:S01]  /*3da0*/  FMUL.FTZ R41, R41, 1.4426950216293334961 ;  /* 0x3fb8aa3b29297820 */ /* 0x000fe20000410000 */
[----:B-1----:R-:W-:Y:S01]  /*3db0*/  FADD.FTZ R15, -R10, R15 ;  /* 0x0000000f0a0f7221 */ /* 0x002fe20000010100 */
[----:B------:R-:W1:Y:S01]  /*3dc0*/  MUFU.EX2 R11, R36 ;  /* 0x00000024000b7308 */ /* 0x000e620000000800 */
[----:B------:R-:W-:Y:S01]  /*3dd0*/  FADD.FTZ R26, R26, R33 ;  /* 0x000000211a1a7221 */ /* 0x000fe20000010000 */
[----:B------:R-:W-:Y:S01]  /*3de0*/  FMUL.FTZ R43, R43, 1.4426950216293334961 ;  /* 0x3fb8aa3b2b2b7820 */ /* 0x000fe20000410000 */
[----:B------:R-:W-:Y:S01]  /*3df0*/  FMUL.FTZ R15, R15, 1.4426950216293334961 ;  /* 0x3fb8aa3b0f0f7820 */ /* 0x000fe20000410000 */
[----:B------:R-:W2:Y:S01]  /*3e00*/  MUFU.EX2 R41, R41 ;  /* 0x0000002900297308 */ /* 0x000ea20000000800 */
[----:B-----5:R-:W-:Y:S01]  /*3e10*/  FADD.FTZ R26, R26, R35 ;  /* 0x000000231a1a7221 */ /* 0x020fe20000010000 */
[----:B---3--:R-:W-:Y:S01]  /*3e20*/  FADD.FTZ R21, -R10, R21 ;  /* 0x000000150a157221 */ /* 0x008fe20000010100 */
[----:B------:R-:W-:Y:S01]  /*3e30*/  STS [R12+-0x100], R24 ;  /* 0xffff00180c007388 */ /* 0x000fe20000000800 */
[----:B------:R-:W3:Y:S01]  /*3e40*/  MUFU.EX2 R43, R43 ;  /* 0x0000002b002b7308 */ /* 0x000ee20000000800 */
[----:B------:R-:W-:Y:S01]  /*3e50*/  FADD.FTZ R26, R26, R37 ;  /* 0x000000251a1a7221 */ /* 0x000fe20000010000 */
[----:B----4-:R-:W-:Y:S01]  /*3e60*/  FADD.FTZ R23, -R10, R23 ;  /* 0x000000170a177221 */ /* 0x010fe20000010100 */
[----:B------:R-:W-:Y:S01]  /*3e70*/  FMUL.FTZ R21, R21, 1.4426950216293334961 ;  /* 0x3fb8aa3b15157820 */ /* 0x000fe20000410000 */
[----:B------:R-:W4:Y:S01]  /*3e80*/  MUFU.EX2 R15, R15 ;  /* 0x0000000f000f7308 */ /* 0x000f220000000800 */
[----:B0-----:R-:W-:Y:S01]  /*3e90*/  FADD.FTZ R26, R26, R39 ;  /* 0x000000271a1a7221 */ /* 0x001fe20000010000 */
[----:B------:R-:W-:Y:S01]  /*3ea0*/  FADD.FTZ R25, -R10, R25 ;  /* 0x000000190a197221 */ /* 0x000fe20000010100 */
[----:B------:R-:W-:Y:S01]  /*3eb0*/  FMUL.FTZ R23, R23, 1.4426950216293334961 ;  /* 0x3fb8aa3b17177820 */ /* 0x000fe20000410000 */
[----:B------:R-:W-:Y:S01]  /*3ec0*/  STS [R12], R27 ;  /* 0x0000001b0c007388 */ /* 0x000fe20000000800 */
[----:B-1----:R-:W-:Y:S01]  /*3ed0*/  FADD.FTZ R26, R26, R11 ;  /* 0x0000000b1a1a7221 */ /* 0x002fe20000010000 */
[----:B------:R-:W0:Y:S01]  /*3ee0*/  MUFU.EX2 R21, R21 ;  /* 0x0000001500157308 */ /* 0x000e220000000800 */
[----:B------:R-:W-:Y:S01]  /*3ef0*/  FMUL.FTZ R25, R25, 1.4426950216293334961 ;  /* 0x3fb8aa3b19197820 */ /* 0x000fe20000410000 */
[----:B------:R-:W-:Y:S01]  /*3f00*/  STS [R12+0x100], R29 ;  /* 0x0001001d0c007388 */ /* 0x000fe20000000800 */
[----:B--2---:R-:W-:Y:S01]  /*3f10*/  FADD.FTZ R26, R26, R41 ;  /* 0x000000291a1a7221 */ /* 0x004fe20000010000 */
[----:B------:R-:W1:Y:S02]  /*3f20*/  MUFU.EX2 R23, R23 ;  /* 0x0000001700177308 */ /* 0x000e640000000800 */
[----:B------:R-:W-:Y:S01]  /*3f30*/  STS [R12+0x200], R31 ;  /* 0x0002001f0c007388 */ /* 0x000fe20000000800 */
[----:B---3--:R-:W-:Y:S01]  /*3f40*/  FADD.FTZ R26, R26, R43 ;  /* 0x0000002b1a1a7221 */ /* 0x008fe20000010000 */
[----:B------:R-:W2:Y:S02]  /*3f50*/  MUFU.EX2 R25, R25 ;  /* 0x0000001900197308 */ /* 0x000ea40000000800 */
[----:B------:R-:W-:Y:S01]  /*3f60*/  STS [R12+0x300], R33 ;  /* 0x000300210c007388 */ /* 0x000fe20000000800 */
[----:B----4-:R-:W-:-:S03]  /*3f70*/  FADD.FTZ R26, R26, R15 ;  /* 0x0000000f1a1a7221 */ /* 0x010fc60000010000 */
[----:B------:R-:W-:Y:S01]  /*3f80*/  STS [R12+0x400], R35 ;  /* 0x000400230c007388 */ /* 0x000fe20000000800 */
[----:B0-----:R-:W-:-:S03]  /*3f90*/  FADD.FTZ R26, R26, R21 ;  /* 0x000000151a1a7221 */ /* 0x001fc60000010000 */
[----:B------:R-:W-:Y:S01]  /*3fa0*/  STS [R12+0x500], R37 ;  /* 0x000500250c007388 */ /* 0x000fe20000000800 */
[----:B-1----:R-:W-:-:S03]  /*3fb0*/  FADD.FTZ R26, R26, R23 ;  /* 0x000000171a1a7221 */ /* 0x002fc60000010000 */
[----:B------:R-:W-:Y:S04]  /*3fc0*/  STS [R12+0x600], R39 ;  /* 0x000600270c007388 */ /* 0x000fe80000000800 */
[----:B------:R2:W-:Y:S04]  /*3fd0*/  STS [R12+0x700], R11 ;  /* 0x0007000b0c007388 */ /* 0x0005e80000000800 */
[----:B------:R-:W-:Y:S04]  /*3fe0*/  STS [R12+0x800], R41 ;  /* 0x000800290c007388 */ /* 0x000fe80000000800 */
[----:B------:R-:W-:Y:S01]  /*3ff0*/  STS [R12+0x900], R43 ;  /* 0x0009002b0c007388 */ /* 0x000fe20000000800 */
[----:B--2---:R-:W-:-:S03]  /*4000*/  FADD.FTZ R11, R26, R25 ;  /* 0x000000191a0b7221 */ /* 0x004fc60000010000 */
[----:B------:R-:W-:Y:S04]  /*4010*/  STS [R12+0xa00], R15 ;  /* 0x000a000f0c007388 */ /* 0x000fe80000000800 */
[----:B------:R-:W-:Y:S04]  /*4020*/  STS [R12+0xb00], R21 ;  /* 0x000b00150c007388 */ /* 0x000fe80000000800 */
[----:B------:R-:W-:Y:S04]  /*4030*/  STS [R12+0xc00], R23 ;  /* 0x000c00170c007388 */ /* 0x000fe80000000800 */
[----:B------:R0:W-:Y:S02]  /*4040*/  STS [R12+0xd00], R25 ;  /* 0x000d00190c007388 */ /* 0x0001e40000000800 */
[----:B0-----:R-:W-:Y:S01]  /*4050*/  IADD3 R12, PT, PT, R12, 0x1000, RZ ;  /* 0x000010000c0c7810 */ /* 0x001fe20007ffe0ff */
[----:B------:R-:W-:Y:S06]  /*4060*/  @!P1 BRA `(.L_x_2787) ;  /* 0xfffffff800709947 */ /* 0x000fec000383ffff */
.L_x_2786:
[----:B------:R-:W-:Y:S05]  /*4070*/  BSYNC.RECONVERGENT B1 ;  /* 0x0000000000017941 */ /* 0x000fea0003800200 */
.L_x_2785:
        /* <DEDUP_REMOVED lines=9> */
[----:B------:R-:W4:Y:S04]  /*4110*/  LDS R25, [R12+0x100] ;  /* 0x000100000c197984 */ /* 0x000f280000000800 */
[----:B---3--:R-:W3:Y:S04]  /*4120*/  LDS R27, [R12+0x200] ;  /* 0x000200000c1b7984 */ /* 0x008ee80000000800 */
        /* <DEDUP_REMOVED lines=9> */
[C---:B----4-:R-:W-:Y:S01]  /*41c0*/  FADD.FTZ R25, -R10.reuse, R25 ;  /* 0x000000190a197221 */ /* 0x050fe20000010100 */
[----:B------:R-:W-:Y:S02]  /*41d0*/  FMUL.FTZ R23, R23, 1.4426950216293334961 ;  /* 0x3fb8aa3b17177820 */ /* 0x000fe40000410000 */
[----:B------:R-:W1:Y:S01]  /*41e0*/  MUFU.EX2 R21, R21 ;  /* 0x0000001500157308 */ /* 0x000e620000000800 */
[C---:B---3--:R-:W-:Y:S01]  /*41f0*/  FADD.FTZ R27, -R10.reuse, R27 ;  /* 0x0000001b0a1b7221 */ /* 0x048fe20000010100 */
        /* <DEDUP_REMOVED lines=31> */
.L_x_2789:
[----:B------:R-:W-:Y:S05]  /*43f0*/  BSYNC.RECONVERGENT B1 ;  /* 0x0000000000017941 */ /* 0x000fea0003800200 */
.L_x_2788:
[----:B------:R-:W-:-:S13]  /*4400*/  ISETP.GT.AND P1, PT, R13, R16, PT ;  /* 0x000000100d00720c */ /* 0x000fda0003f24270 */
[----:B------:R-:W-:Y:S05]  /*4410*/  @!P0 BRA P1, `(.L_x_2780) ;  /* 0x0000000400e08947 */ /* 0x000fea0000800000 */
[----:B------:R-:W0:Y:S04]  /*4420*/  LDS R13, [R12+-0x200] ;  /* 0xfffe00000c0d7984 */ /* 0x000e280000000800 */
[----:B------:R-:W1:Y:S04]  /*4430*/  LDS R15, [R12+-0x100] ;  /* 0xffff00000c0f7984 */ /* 0x000e680000000800 */
[----:B------:R-:W2:Y:S04]  /*4440*/  LDS R21, [R12] ;  /* 0x000000000c157984 */ /* 0x000ea80000000800 */
[----:B------:R-:W4:Y:S01]  /*4450*/  LDS R23, [R12+0x100] ;  /* 0x000100000c177984 */ /* 0x000f220000000800 */
        /* <DEDUP_REMOVED lines=12> */
[----:B0-----:R0:W-:Y:S01]  /*4520*/  STS [R12+-0x200], R13 ;  /* 0xfffe000d0c007388 */ /* 0x0011e20000000800 */
[----:B------:R-:W-:-:S03]  /*4530*/  FADD.FTZ R11, R11, R13 ;  /* 0x0000000d0b0b7221 */ /* 0x000fc60000010000 */
[----:B-1----:R0:W-:Y:S01]  /*4540*/  STS [R12+-0x100], R15 ;  /* 0xffff000f0c007388 */ /* 0x0021e20000000800 */
[----:B------:R-:W-:-:S03]  /*4550*/  FADD.FTZ R11, R11, R15 ;  /* 0x0000000f0b0b7221 */ /* 0x000fc60000010000 */
[----:B--2---:R0:W-:Y:S01]  /*4560*/  STS [R12], R21 ;  /* 0x000000150c007388 */ /* 0x0041e20000000800 */
[----:B------:R-:W-:-:S03]  /*4570*/  FADD.FTZ R11, R11, R21 ;  /* 0x000000150b0b7221 */ /* 0x000fc60000010000 */
[----:B----4-:R0:W-:Y:S01]  /*4580*/  STS [R12+0x100], R23 ;  /* 0x000100170c007388 */ /* 0x0101e20000000800 */
[----:B------:R-:W-:Y:S01]  /*4590*/  FADD.FTZ R11, R11, R23 ;  /* 0x000000170b0b7221 */ /* 0x000fe20000010000 */
[----:B------:R-:W-:Y:S06]  /*45a0*/  BRA `(.L_x_2780) ;  /* 0x00000004007c7947 */ /* 0x000fec0003800000 */
.L_x_2781:
[----:B------:R-:W-:Y:S01]  /*45b0*/  VIADDMNMX R14, R7, 0x40, R5, !PT ;  /* 0x00000040070e7846 */ /* 0x000fe20007800105 */
[----:B------:R-:W-:Y:S01]  /*45c0*/  BSSY.RECONVERGENT B1, `(.L_x_2790) ;  /* 0x0000024000017945 */ /* 0x000fe20003800200 */
[----:B------:R-:W-:Y:S01]  /*45d0*/  LOP3.LUT R11, RZ, R18, RZ, 0x33, !PT ;  /* 0x00000012ff0b7212 */ /* 0x000fe200078e33ff */
[----:B------:R-:W-:-:S03]  /*45e0*/  IMAD.MOV.U32 R15, RZ, RZ, R7 ;  /* 0x000000ffff0f7224 */ /* 0x000fc600078e0007 */
[----:B------:R-:W-:-:S04]  /*45f0*/  IADD3 R14, PT, PT, -R3, R14, R11 ;  /* 0x0000000e030e7210 */ /* 0x000fc80007ffe10b */
[C---:B------:R-:W-:Y:S02]  /*4600*/  LOP3.LUT R11, R14.reuse, 0xc0, RZ, 0xc0, !PT ;  /* 0x000000c00e0b7812 */ /* 0x040fe400078ec0ff */
[----:B------:R-:W-:Y:S02]  /*4610*/  ISETP.GE.U32.AND P1, PT, R14, 0xc0, PT ;  /* 0x000000c00e00780c */ /* 0x000fe40003f26070 */
[----:B------:R-:W-:Y:S01]  /*4620*/  ISETP.NE.AND P0, PT, R11, 0xc0, PT ;  /* 0x000000c00b00780c */ /* 0x000fe20003f05270 */
[----:B------:R-:W-:-:S12]  /*4630*/  HFMA2 R11, -RZ, RZ, 0, 0 ;  /* 0x00000000ff0b7431 */ /* 0x000fd800000001ff */
[----:B------:R-:W-:Y:S05]  /*4640*/  @!P0 BRA `(.L_x_2791) ;  /* 0x00000000006c8947 */ /* 0x000fea0003800000 */
[----:B------:R-:W-:Y:S01]  /*4650*/  IADD3 R20, PT, PT, R20, 0x110, RZ ;  /* 0x0000011014147810 */ /* 0x000fe20007ffe0ff */
[--C-:B------:R-:W-:Y:S01]  /*4660*/  IMAD.MOV.U32 R15, RZ, RZ, R7.reuse ;  /* 0x000000ffff0f7224 */ /* 0x100fe200078e0007 */
[----:B------:R-:W-:Y:S02]  /*4670*/  LEA.HI R11, R14, 0x1, RZ, 0x1a ;  /* 0x000000010e0b7811 */ /* 0x000fe400078fd0ff */
[----:B------:R-:W-:Y:S02]  /*4680*/  IADD3 R24, P0, P2, R12, UR39, R7 ;  /* 0x000000270c187c10 */ /* 0x000fe4000fa1e007 */
[----:B------:R-:W-:Y:S02]  /*4690*/  LEA R21, R21, R20, 0x18 ;  /* 0x0000001415157211 */ /* 0x000fe400078ec0ff */
[----:B------:R-:W-:Y:S02]  /*46a0*/  LOP3.LUT R12, R11, 0x3, RZ, 0xc0, !PT ;  /* 0x000000030b0c7812 */ /* 0x000fe400078ec0ff */
[----:B------:R-:W-:-:S02]  /*46b0*/  IADD3.X R13, PT, PT, R44, R13, RZ, P0, P2 ;  /* 0x0000000d2c0d7210 */ /* 0x000fc400007e44ff */
[----:B------:R-:W-:Y:S02]  /*46c0*/  MOV R11, RZ ;  /* 0x000000ff000b7202 */ /* 0x000fe40000000f00 */
[----:B------:R-:W-:Y:S02]  /*46d0*/  IADD3 R14, PT, PT, R6, R21, RZ ;  /* 0x00000015060e7210 */ /* 0x000fe40007ffe0ff */
[----:B------:R-:W-:-:S07]  /*46e0*/  IADD3 R20, PT, PT, -R12, RZ, RZ ;  /* 0x000000ff0c147210 */ /* 0x000fce0007ffe1ff */
.L_x_2792:
[----:B------:R-:W-:-:S06]  /*46f0*/  IMAD.MOV.U32 R12, RZ, RZ, R24 ;  /* 0x000000ffff0c7224 */ /* 0x000fcc00078e0018 */
[----:B------:R1:W2:Y:S01]  /*4700*/  LDG.E.U8 R12, desc[UR36][R12.64] ;  /* 0x000000240c0c7981 */ /* 0x0002a2000c1e1100 */
[----:B------:R-:W-:Y:S01]  /*4710*/  IADD3 R20, PT, PT, R20, 0x1, RZ ;  /* 0x0000000114147810 */ /* 0x000fe20007ffe0ff */
[----:B------:R-:W-:Y:S01]  /*4720*/  VIADD R15, R15, 0x40 ;  /* 0x000000400f0f7836 */ /* 0x000fe20000000000 */
[----:B------:R-:W-:-:S04]  /*4730*/  IADD3 R24, P2, PT, R24, 0x40, RZ ;  /* 0x0000004018187810 */ /* 0x000fc80007f5e0ff */
[----:B-1----:R-:W-:Y:S02]  /*4740*/  IADD3.X R13, PT, PT, RZ, R13, RZ, P2, !PT ;  /* 0x0000000dff0d7210 */ /* 0x002fe400017fe4ff */
[----:B--2---:R-:W-:-:S13]  /*4750*/  ISETP.NE.AND P0, PT, R12, RZ, PT ;  /* 0x000000ff0c00720c */ /* 0x004fda0003f05270 */
[----:B------:R-:W0:Y:S02]  /*4760*/  @!P0 LDS R21, [R14] ;  /* 0x000000000e158984 */ /* 0x000e240000000800 */
[----:B0----5:R-:W-:Y:S01]  /*4770*/  @!P0 FADD.FTZ R23, -R10, R21 ;  /* 0x000000150a178221 */ /* 0x021fe20000010100 */
        /* <DEDUP_REMOVED lines=8> */
.L_x_2791:
[----:B------:R-:W-:Y:S05]  /*4800*/  BSYNC.RECONVERGENT B1 ;  /* 0x0000000000017941 */ /* 0x000fea0003800200 */
.L_x_2790:
[----:B------:R-:W-:Y:S05]  /*4810*/  @!P1 BRA `(.L_x_2780) ;  /* 0x0000000000e09947 */ /* 0x000fea0003800000 */
[----:B------:R-:W1:Y:S01]  /*4820*/  S2R R14, SR_CgaCtaId ;  /* 0x00000000000e7919 */ /* 0x000e620000008800 */
[----:B------:R-:W2:Y:S01]  /*4830*/  LDCU.64 UR4, c[0x0][0x420] ;  /* 0x00008400ff0477ac */ /* 0x000ea20008000a00 */
[----:B------:R-:W-:Y:S02]  /*4840*/  MOV R13, 0x400 ;  /* 0x00000400000d7802 */ /* 0x000fe40000000f00 */
[----:B------:R-:W-:Y:S02]  /*4850*/  SHF.L.U32 R12, R3, 0x2, RZ ;  /* 0x00000002030c7819 */ /* 0x000fe400000006ff */
[----:B------:R-:W-:-:S03]  /*4860*/  IADD3 R13, PT, PT, R13, 0x110, RZ ;  /* 0x000001100d0d7810 */ /* 0x000fc60007ffe0ff */
[----:B------:R-:W-:Y:S02]  /*4870*/  IMAD R12, R15, 0x4, -R12 ;  /* 0x000000040f0c7824 */ /* 0x000fe400078e0a0c */
[----:B--2---:R-:W-:-:S05]  /*4880*/  IMAD.U32 R20, RZ, RZ, UR4 ;  /* 0x00000004ff147e24 */ /* 0x004fca000f8e00ff */
[----:B------:R-:W-:-:S04]  /*4890*/  IADD3 R21, P0, P1, R20, UR39, R15 ;  /* 0x0000002714157c10 */ /* 0x000fc8000f91e00f */
[----:B------:R-:W-:Y:S02]  /*48a0*/  IADD3 R21, P2, PT, R21, 0x80, RZ ;  /* 0x0000008015157810 */ /* 0x000fe40007f5e0ff */
[----:B-1---5:R-:W-:Y:S02]  /*48b0*/  LEA R23, R14, R13, 0x18 ;  /* 0x0000000d0e177211 */ /* 0x022fe400078ec0ff */
[----:B------:R-:W-:Y:S02]  /*48c0*/  IADD3.X R13, PT, PT, R44, UR5, RZ, P0, P1 ;  /* 0x000000052c0d7c10 */ /* 0x000fe400087e24ff */
[----:B------:R-:W-:Y:S02]  /*48d0*/  IADD3 R14, PT, PT, R12, 0x200, R23 ;  /* 0x000002000c0e7810 */ /* 0x000fe40007ffe017 */
[----:B------:R-:W-:-:S07]  /*48e0*/  IADD3.X R13, PT, PT, RZ, R13, RZ, P2, !PT ;  /* 0x0000000dff0d7210 */ /* 0x000fce00017fe4ff */
.L_x_2793:
[----:B------:R-:W-:-:S05]  /*48f0*/  MOV R12, R21 ;  /* 0x00000015000c7202 */ /* 0x000fca0000000f00 */
[----:B------:R-:W2:Y:S04]  /*4900*/  LDG.E.U8 R24, desc[UR36][R12.64+-0x80] ;  /* 0xffff80240c187981 */ /* 0x000ea8000c1e1100 */
[----:B------:R-:W4:Y:S04]  /*4910*/  LDG.E.U8 R20, desc[UR36][R12.64+-0x40] ;  /* 0xffffc0240c147981 */ /* 0x000f28000c1e1100 */
[----:B------:R-:W5:Y:S04]  /*4920*/  LDG.E.U8 R21, desc[UR36][R12.64] ;  /* 0x000000240c157981 */ /* 0x000f68000c1e1100 */
[----:B------:R-:W3:Y:S01]  /*4930*/  LDG.E.U8 R23, desc[UR36][R12.64+0x40] ;  /* 0x000040240c177981 */ /* 0x000ee2000c1e1100 */
[----:B------:R-:W-:-:S02]  /*4940*/  IADD3 R15, PT, PT, R15, 0x100, RZ ;  /* 0x000001000f0f7810 */ /* 0x000fc40007ffe0ff */
[----:B--2---:R-:W-:Y:S02]  /*4950*/  ISETP.NE.AND P0, PT, R24, RZ, PT ;  /* 0x000000ff1800720c */ /* 0x004fe40003f05270 */
[----:B----4-:R-:W-:Y:S01]  /*4960*/  ISETP.NE.AND P1, PT, R20, RZ, PT ;  /* 0x000000ff1400720c */ /* 0x010fe20003f25270 */
[----:B------:R-:W-:Y:S01]  /*4970*/  IMAD.MOV.U32 R20, RZ, RZ, RZ ;  /* 0x000000ffff147224 */ /* 0x000fe200078e00ff */
[----:B-----5:R-:W-:Y:S02]  /*4980*/  ISETP.NE.AND P2, PT, R21, RZ, PT ;  /* 0x000000ff1500720c */ /* 0x020fe40003f45270 */
[----:B---3--:R-:W-:-:S07]  /*4990*/  ISETP.NE.AND P3, PT, R23, RZ, PT ;  /* 0x000000ff1700720c */ /* 0x008fce0003f65270 */
[----:B------:R-:W0:Y:S04]  /*49a0*/  @!P0 LDS R21, [R14+-0x200] ;  /* 0xfffe00000e158984 */ /* 0x000e280000000800 */
[----:B------:R-:W1:Y:S04]  /*49b0*/  @!P1 LDS R23, [R14+-0x100] ;  /* 0xffff00000e179984 */ /* 0x000e680000000800 */
[----:B------:R-:W2:Y:S04]  /*49c0*/  @!P2 LDS R25, [R14] ;  /* 0x000000000e19a984 */ /* 0x000ea80000000800 */
[----:B------:R-:W3:Y:S01]  /*49d0*/  @!P3 LDS R27, [R14+0x100] ;  /* 0x000100000e1bb984 */ /* 0x000ee20000000800 */
[----:B0-----:R-:W-:-:S04]  /*49e0*/  @!P0 FADD.FTZ R21, -R10, R21 ;  /* 0x000000150a158221 */ /* 0x001fc80000010100 */
[----:B------:R-:W-:Y:S01]  /*49f0*/  @!P0 FMUL.FTZ R21, R21, 1.4426950216293334961 ;  /* 0x3fb8aa3b15158820 */ /* 0x000fe20000410000 */
[----:B-1----:R-:W-:Y:S01]  /*4a00*/  @!P1 FADD.FTZ R24, -R10, R23 ;  /* 0x000000170a189221 */ /* 0x002fe20000010100 */
[----:B------:R-:W-:Y:S02]  /*4a10*/  HFMA2 R23, -RZ, RZ, 0, 0 ;  /* 0x00000000ff177431 */ /* 0x000fe400000001ff */
[----:B------:R0:W1:Y:S01]  /*4a20*/  @!P0 MUFU.EX2 R20, R21 ;  /* 0x0000001500148308 */ /* 0x0000620000000800 */
[----:B------:R-:W-:Y:S01]  /*4a30*/  @!P1 FMUL.FTZ R24, R24, 1.4426950216293334961 ;  /* 0x3fb8aa3b18189820 */ /* 0x000fe20000410000 */
[C---:B--2---:R-:W-:Y:S01]  /*4a40*/  @!P2 FADD.FTZ R26, -R10.reuse, R25 ;  /* 0x000000190a1aa221 */ /* 0x044fe20000010100 */
[----:B------:R-:W-:Y:S01]  /*4a50*/  MOV R25, RZ ;  /* 0x000000ff00197202 */ /* 0x000fe20000000f00 */
[----:B---3--:R-:W-:Y:S01]  /*4a60*/  @!P3 FADD.FTZ R28, -R10, R27 ;  /* 0x0000001b0a1cb221 */ /* 0x008fe20000010100 */
[----:B------:R1:W2:Y:S01]  /*4a70*/  @!P1 MUFU.EX2 R23, R24 ;  /* 0x0000001800179308 */ /* 0x0002a20000000800 */
[----:B------:R-:W-:Y:S01]  /*4a80*/  @!P2 FMUL.FTZ R26, R26, 1.4426950216293334961 ;  /* 0x3fb8aa3b1a1aa820 */ /* 0x000fe20000410000 */
[----:B------:R-:W-:-:S02]  /*4a90*/  IMAD.MOV.U32 R27, RZ, RZ, RZ ;  /* 0x000000ffff1b7224 */ /* 0x000fc400078e00ff */
[----:B------:R-:W-:Y:S01]  /*4aa0*/  @!P3 FMUL.FTZ R28, R28, 1.4426950216293334961 ;  /* 0x3fb8aa3b1c1cb820 */ /* 0x000fe20000410000 */
[----:B------:R-:W-:Y:S01]  /*4ab0*/  ISETP.GT.AND P0, PT, R15, R16, PT ;  /* 0x000000100f00720c */ /* 0x000fe20003f04270 */
        /* <DEDUP_REMOVED lines=14> */
.L_x_2780:
[----:B------:R-:W-:Y:S05]  /*4ba0*/  BSYNC.RECONVERGENT B0 ;  /* 0x0000000000007941 */ /* 0x000fea0003800200 */
.L_x_2779:
        /* <DEDUP_REMOVED lines=26> */
[----:B------:R-:W-:-:S03]  /*4d50*/  ISETP.GT.AND P1, PT, R7, R16, PT ;  /* 0x000000100700720c */ /* 0x000fc60003f24270 */
[----:B0-----:R-:W0:Y:S02]  /*4d60*/  SHFL.BFLY PT, R8, R11, 0x1, 0x1f ;  /* 0x0c201f000b087f89 */ /* 0x001e2400000e0000 */
[----:B0-----:R-:W-:-:S06]  /*4d70*/  FADD.FTZ R8, R8, R11 ;  /* 0x0000000b08087221 */ /* 0x001fcc0000010000 */
[----:B------:R-:W0:Y:S02]  /*4d80*/  SHFL.IDX PT, R8, R8, RZ, 0x1f ;  /* 0x00001fff08087589 */ /* 0x000e2400000e0000 */
[----:B0-----:R-:W-:Y:S01]  /*4d90*/  FADD.FTZ R0, R8, 9.9999999747524270788e-07 ;  /* 0x358637bd08007421 */ /* 0x001fe20000010000 */
[----:B------:R-:W-:-:S05]  /*4da0*/  CS2R R8, SRZ ;  /* 0x0000000000087805 */ /* 0x000fca000001ff00 */
[----:B------:R-:W0:Y:S01]  /*4db0*/  MUFU.RCP R0, R0 ;  /* 0x0000000000007308 */ /* 0x000e220000001000 */
[----:B------:R-:W-:Y:S05]  /*4dc0*/  @!P0 BRA `(.L_x_2794) ;  /* 0x0000000000188947 */ /* 0x000fea0003800000 */
[----:B------:R-:W1:Y:S08]  /*4dd0*/  LDC R8, c[0x0][0x488] ;  /* 0x00012200ff087b82 */ /* 0x000e700000000800 */
[----:B------:R-:W1:Y:S08]  /*4de0*/  LDC R9, c[0x0][0x40c] ;  /* 0x00010300ff097b82 */ /* 0x000e700000000800 */
[----:B------:R-:W2:Y:S01]  /*4df0*/  LDC R11, c[0x0][0x3f4] ;  /* 0x0000fd00ff0b7b82 */ /* 0x000ea20000000800 */
[----:B-1----:R-:W-:-:S04]  /*4e00*/  IMAD R8, R19, R8, R9 ;  /* 0x0000000813087224 */ /* 0x002fc800078e0209 */
[----:B--2---:R-:W-:-:S05]  /*4e10*/  IMAD R8, R8, R11, RZ ;  /* 0x0000000b08087224 */ /* 0x004fca00078e02ff */
[----:B------:R-:W-:-:S07]  /*4e20*/  SHF.R.S32.HI R9, RZ, 0x1f, R8 ;  /* 0x0000001fff097819 */ /* 0x000fce0000011408 */
.L_x_2794:
[----:B------:R-:W-:Y:S04]  /*4e30*/  BSSY.RECONVERGENT B0, `(.L_x_2795) ;  /* 0x0000062000007945 */ /* 0x000fe80003800200 */
[----:B------:R-:W-:Y:S05]  /*4e40*/  @P1 BRA `(.L_x_2796) ;  /* 0x0000000400801947 */ /* 0x000fea0003800000 */
        /* <DEDUP_REMOVED lines=8> */
[----:B------:R-:W1:Y:S01]  /*4ed0*/  S2UR UR6, SR_CgaCtaId ;  /* 0x00000000000679c3 */ /* 0x000e620000008800 */
        /* <DEDUP_REMOVED lines=9> */
[----:B------:R-:W-:Y:S01]  /*4f70*/  LEA R10, R18, UR5, 0x1 ;  /* 0x00000005120a7c11 */ /* 0x000fe2000f8e08ff */
[----:B------:R-:W-:Y:S01]  /*4f80*/  IMAD.IADD R7, R7, 0x1, R12 ;  /* 0x0000000107077824 */ /* 0x000fe200078e020c */
[----:B------:R-:W-:Y:S02]  /*4f90*/  IADD3 R12, PT, PT, -R5, RZ, RZ ;  /* 0x000000ff050c7210 */ /* 0x000fe40007ffe1ff */
[----:B--2---:R-:W-:-:S04]  /*4fa0*/  LEA R13, P1, R14, UR8, 0x2 ;  /* 0x000000080e0d7c11 */ /* 0x004fc8000f8210ff */
[----:B------:R-:W-:Y:S01]  /*4fb0*/  LEA.HI.X R14, R14, UR9, R11, 0x2, P1 ;  /* 0x000000090e0e7c11 */ /* 0x000fe200088f140b */
[----:B-1----:R-:W-:-:S06]  /*4fc0*/  ULEA UR4, UR6, UR4, 0x18 ;  /* 0x0000000406047291 */ /* 0x002fcc000f8ec0ff */
[----:B------:R-:W-:Y:S01]  /*4fd0*/  IADD3 R6, PT, PT, R6, UR4, RZ ;  /* 0x0000000406067c10 */ /* 0x000fe2000fffe0ff */
[----:B------:R-:W-:-:S07]  /*4fe0*/  VIADD R5, R10, UR4 ;  /* 0x000000040a057c36 */ /* 0x000fce0008000000 */
.L_x_2799:
[----:B-1----:R1:W0:Y:S01]  /*4ff0*/  LDS R11, [R6] ;  /* 0x00000000060b7984 */ /* 0x0022220000000800 */
[----:B------:R-:W-:-:S05]  /*5000*/  VIADD R12, R12, 0x1 ;  /* 0x000000010c0c7836 */ /* 0x000fca0000000000 */
[----:B------:R-:W-:Y:S02]  /*5010*/  ISETP.NE.AND P3, PT, R12, RZ, PT ;  /* 0x000000ff0c00720c */ /* 0x000fe40003f65270 */
[----:B-1----:R-:W-:Y:S01]  /*5020*/  IADD3 R6, PT, PT, R6, 0x100, RZ ;  /* 0x0000010006067810 */ /* 0x002fe20007ffe0ff */
[----:B0-----:R-:W-:Y:S01]  /*5030*/  FMUL.FTZ R15, R11, R0 ;  /* 0x000000000b0f7220 */ /* 0x001fe20000410000 */
[----:B------:R-:W-:-:S04]  /*5040*/  @P0 MOV R11, R14 ;  /* 0x0000000e000b0202 */ /* 0x000fc80000000f00 */
        /* <DEDUP_REMOVED lines=9> */
.L_x_2798:
[----:B------:R-:W-:Y:S05]  /*50e0*/  BSYNC.RECONVERGENT B1 ;  /* 0x0000000000017941 */ /* 0x000fea0003800200 */
.L_x_2797:
[----:B------:R-:W-:Y:S05]  /*50f0*/  @!P2 BRA `(.L_x_2796) ;  /* 0x0000000000d4a947 */ /* 0x000fea0003800000 */
[----:B------:R-:W2:Y:S01]  /*5100*/  S2R R6, SR_CgaCtaId ;  /* 0x0000000000067919 */ /* 0x000ea20000008800 */
[----:B------:R-:W4:Y:S01]  /*5110*/  LDCU.64 UR8, c[0x0][0x480] ;  /* 0x00009000ff0877ac */ /* 0x000f220008000a00 */
[----:B------:R-:W-:Y:S02]  /*5120*/  MOV R5, 0x400 ;  /* 0x0000040000057802 */ /* 0x000fe40000000f00 */
[----:B-1----:R-:W-:Y:S01]  /*5130*/  IADD3 R11, P0, PT, R7, R8, RZ ;  /* 0x00000008070b7210 */ /* 0x002fe20007f1e0ff */
[----:B------:R-:W-:Y:S01]  /*5140*/  IMAD.SHL.U32 R8, R3, 0x4, RZ ;  /* 0x0000000403087824 */ /* 0x000fe200078e00ff */
[----:B------:R-:W-:Y:S01]  /*5150*/  IADD3 R5, PT, PT, R5, 0x110, RZ ;  /* 0x0000011005057810 */ /* 0x000fe20007ffe0ff */
[----:B------:R-:W-:Y:S01]  /*5160*/  UISETP.NE.AND UP0, UPT, UR7, URZ, UPT ;  /* 0x000000ff0700728c */ /* 0x000fe2000bf05270 */
[----:B------:R-:W-:Y:S02]  /*5170*/  IADD3.X R12, PT, PT, RZ, R9, RZ, P0, !PT ;  /* 0x00000009ff0c7210 */ /* 0x000fe400007fe4ff */
[----:B------:R-:W-:-:S03]  /*5180*/  ISETP.NE.AND P1, PT, RZ, UR7, PT ;  /* 0x00000007ff007c0c */ /* 0x000fc6000bf25270 */
[----:B------:R-:W-:Y:S02]  /*5190*/  PLOP3.LUT P0, PT, PT, PT, UP0, 0x80, 0x8 ;  /* 0x000000000008781c */ /* 0x000fe40003f0f008 */
[----:B----4-:R-:W-:-:S04]  /*51a0*/  LEA R10, P3, R11, UR8, 0x2 ;  /* 0x000000080b0a7c11 */ /* 0x010fc8000f8610ff */
[----:B------:R-:W-:Y:S02]  /*51b0*/  IADD3 R10, P2, PT, R10, 0x200, RZ ;  /* 0x000002000a0a7810 */ /* 0x000fe40007f5e0ff */
[----:B------:R-:W-:-:S04]  /*51c0*/  LEA.HI.X R12, R11, UR9, R12, 0x2, P3 ;  /* 0x000000090b0c7c11 */ /* 0x000fc800098f140c */
[----:B------:R-:W-:Y:S02]  /*51d0*/  IADD3.X R13, PT, PT, RZ, R12, RZ, P2, !PT ;  /* 0x0000000cff0d7210 */ /* 0x000fe400017fe4ff */
[----:B--2---:R-:W-:Y:S02]  /*51e0*/  LEA R9, R6, R5, 0x18 ;  /* 0x0000000506097211 */ /* 0x004fe400078ec0ff */
[C---:B------:R-:W-:Y:S02]  /*51f0*/  LEA R6, R7.reuse, UR5, 0x1 ;  /* 0x0000000507067c11 */ /* 0x040fe4000f8e08ff */
[----:B------:R-:W-:-:S03]  /*5200*/  LEA R5, R7, -R8, 0x2 ;  /* 0x8000000807057211 */ /* 0x000fc600078e10ff */
[----:B------:R-:W-:Y:S01]  /*5210*/  IMAD R6, R3, -0x2, R6 ;  /* 0xfffffffe03067824 */ /* 0x000fe200078e0206 */
[----:B------:R-:W-:-:S04]  /*5220*/  IADD3 R5, PT, PT, R5, 0x200, R9 ;  /* 0x0000020005057810 */ /* 0x000fc80007ffe009 */
[----:B------:R-:W-:-:S07]  /*5230*/  IADD3 R6, PT, PT, R6, 0x100, R9 ;  /* 0x0000010006067810 */ /* 0x000fce0007ffe009 */
.L_x_2800:
[----:B------:R-:W0:Y:S01]  /*5240*/  LDS R9, [R5+-0x200] ;  /* 0xfffe000005097984 */ /* 0x000e220000000800 */
[----:B------:R-:W-:-:S04]  /*5250*/  IADD3 R7, PT, PT, R7, 0x100, RZ ;  /* 0x0000010007077810 */ /* 0x000fc80007ffe0ff */
[----:B------:R-:W-:Y:S01]  /*5260*/  ISETP.GT.AND P2, PT, R7, R16, PT ;  /* 0x000000100700720c */ /* 0x000fe20003f44270 */
[----:B0-----:R-:W-:-:S05]  /*5270*/  FMUL.FTZ R15, R9, R0 ;  /* 0x00000000090f7220 */ /* 0x001fca0000410000 */
[----:B------:R-:W-:-:S04]  /*5280*/  F2FP.F16.F32.PACK_AB R8, RZ, R15 ;  /* 0x0000000fff08723e */ /* 0x000fc800000000ff */
[----:B------:R-:W-:-:S05]  /*5290*/  PRMT R11, R8, 0x7610, R11 ;  /* 0x00007610080b7816 */ /* 0x000fca000000000b */
[----:B------:R-:W-:Y:S04]  /*52a0*/  STS.U16 [R6+-0x100], R11 ;  /* 0xffff000b06007388 */ /* 0x000fe80000000400 */
[----:B------:R-:W0:Y:S02]  /*52b0*/  LDS R9, [R5+-0x100] ;  /* 0xffff000005097984 */ /* 0x000e240000000800 */
[----:B0-----:R-:W-:-:S05]  /*52c0*/  FMUL.FTZ R21, R9, R0 ;  /* 0x0000000009157220 */ /* 0x001fca0000410000 */
[----:B------:R-:W-:-:S04]  /*52d0*/  F2FP.F16.F32.PACK_AB R8, RZ, R21 ;  /* 0x00000015ff08723e */ /* 0x000fc800000000ff */
[----:B------:R-:W-:-:S05]  /*52e0*/  PRMT R12, R8, 0x7610, R12 ;  /* 0x00007610080c7816 */ /* 0x000fca000000000c */
[----:B------:R-:W-:Y:S04]  /*52f0*/  STS.U16 [R6+-0x80], R12 ;  /* 0xffff800c06007388 */ /* 0x000fe80000000400 */
[----:B------:R-:W0:Y:S02]  /*5300*/  LDS R9, [R5] ;  /* 0x0000000005097984 */ /* 0x000e240000000800 */
[----:B0----5:R-:W-:Y:S01]  /*5310*/  FMUL.FTZ R23, R9, R0 ;  /* 0x0000000009177220 */ /* 0x021fe20000410000 */
[----:B------:R-:W-:-:S04]  /*5320*/  MOV R9, R13 ;  /* 0x0000000d00097202 */ /* 0x000fc80000000f00 */
[----:B------:R-:W-:-:S05]  /*5330*/  F2FP.F16.F32.PACK_AB R8, RZ, R23 ;  /* 0x00000017ff08723e */ /* 0x000fca00000000ff */
[----:B------:R0:W-:Y:S04]  /*5340*/  STS.U16 [R6], R8 ;  /* 0x0000000806007388 */ /* 0x0001e80000000400 */
[----:B------:R1:W2:Y:S01]  /*5350*/  LDS R11, [R5+0x100] ;  /* 0x00010000050b7984 */ /* 0x0002a20000000800 */
[----:B0-----:R-:W-:Y:S01]  /*5360*/  IMAD.MOV.U32 R8, RZ, RZ, R10 ;  /* 0x000000ffff087224 */ /* 0x001fe200078e000a */
[----:B-1----:R-:W-:-:S04]  /*5370*/  IADD3 R5, PT, PT, R5, 0x400, RZ ;  /* 0x0000040005057810 */ /* 0x002fc80007ffe0ff */
[----:B------:R-:W-:Y:S01]  /*5380*/  @P0 STG.E desc[UR36][R8.64+-0x200], R15 ;  /* 0xfffe000f08000986 */ /* 0x000fe2000c101924 */
[----:B------:R-:W-:-:S13]  /*5390*/  PLOP3.LUT P0, PT, P1, PT, PT, 0x80, 0x8 ;  /* 0x000000000008781c */ /* 0x000fda0000f0f070 */
[----:B------:R-:W-:Y:S04]  /*53a0*/  @P0 STG.E desc[UR36][R8.64+-0x100], R21 ;  /* 0xffff001508000986 */ /* 0x000fe8000c101924 */
[----:B------:R-:W-:Y:S01]  /*53b0*/  @P0 STG.E desc[UR36][R8.64], R23 ;  /* 0x0000001708000986 */ /* 0x000fe2000c101924 */
[----:B--2---:R-:W-:-:S05]  /*53c0*/  FMUL.FTZ R11, R11, R0 ;  /* 0x000000000b0b7220 */ /* 0x004fca0000410000 */
[----:B------:R-:W-:Y:S01]  /*53d0*/  @P0 STG.E desc[UR36][R8.64+0x100], R11 ;  /* 0x0001000b08000986 */ /* 0x000fe2000c101924 */
[----:B------:R-:W-:-:S04]  /*53e0*/  F2FP.F16.F32.PACK_AB R10, RZ, R11 ;  /* 0x0000000bff0a723e */ /* 0x000fc800000000ff */
[----:B------:R-:W-:Y:S02]  /*53f0*/  PRMT R12, R10, 0x7610, R12 ;  /* 0x000076100a0c7816 */ /* 0x000fe4000000000c */
[----:B------:R-:W-:-:S03]  /*5400*/  IADD3 R10, P3, PT, R8, 0x400, RZ ;  /* 0x00000400080a7810 */ /* 0x000fc60007f7e0ff */
[----:B------:R0:W-:Y:S02]  /*5410*/  STS.U16 [R6+0x80], R12 ;  /* 0x0000800c06007388 */ /* 0x0001e40000000400 */
[----:B------:R-:W-:Y:S01]  /*5420*/  IMAD.X R13, RZ, RZ, R9, P3 ;  /* 0x000000ffff0d7224 */ /* 0x000fe200018e0609 */
[----:B0-----:R-:W-:Y:S01]  /*5430*/  IADD3 R6, PT, PT, R6, 0x200, RZ ;  /* 0x0000020006067810 */ /* 0x001fe20007ffe0ff */
[----:B------:R-:W-:Y:S06]  /*5440*/  @!P2 BRA `(.L_x_2800) ;  /* 0xfffffffc007ca947 */ /* 0x000fec000383ffff */
.L_x_2796:
[----:B------:R-:W-:Y:S05]  /*5450*/  BSYNC.RECONVERGENT B0 ;  /* 0x0000000000007941 */ /* 0x000fea0003800200 */
.L_x_2795:
[----:B------:R-:W-:Y:S01]  /*5460*/  SHF.R.S32.HI R5, RZ, 0x1f, R16 ;  /* 0x0000001fff057819 */ /* 0x000fe20000011410 */
[----:B------:R-:W2:Y:S01]  /*5470*/  LDCU.64 UR6, c[0x0][0x3b0] ;  /* 0x00007600ff0677ac */ /* 0x000ea20008000a00 */
[----:B0-----:R-:W-:Y:S02]  /*5480*/  SHF.R.U32.HI R0, RZ, 0x4, R18 ;  /* 0x00000004ff007819 */ /* 0x001fe40000011612 */
[----:B-1----:R-:W-:Y:S02]  /*5490*/  CS2R R14, SRZ ;  /* 0x00000000000e7805 */ /* 0x002fe4000001ff00 */
[-C--:B------:R-:W-:Y:S02]  /*54a0*/  LEA.HI R5, R5, R16.reuse, RZ, 0x2 ;  /* 0x0000001005057211 */ /* 0x080fe400078f10ff */
[----:B------:R-:W-:Y:S01]  /*54b0*/  CS2R R12, SRZ ;  /* 0x00000000000c7805 */ /* 0x000fe2000001ff00 */
[----:B------:R-:W0:Y:S01]  /*54c0*/  LDCU.64 UR8, c[0x0][0x3c8] ;  /* 0x00007900ff0877ac */ /* 0x000e220008000a00 */
[----:B------:R-:W-:Y:S01]  /*54d0*/  LOP3.LUT R21, R5, 0xfffffffc, RZ, 0xc0, !PT ;  /* 0xfffffffc05157812 */ /* 0x000fe200078ec0ff */
[----:B------:R-:W-:Y:S01]  /*54e0*/  IMAD.SHL.U32 R5, R18, 0x8, RZ ;  /* 0x0000000812057824 */ /* 0x000fe200078e00ff */
[----:B------:R-:W1:Y:S02]  /*54f0*/  LDCU.64 UR10, c[0x0][0x3c8] ;  /* 0x00007900ff0a77ac */ /* 0x000e640008000a00 */
[----:B------:R-:W-:-:S02]  /*5500*/  IADD3 R21, PT, PT, -R21, R16, RZ ;  /* 0x0000001015157210 */ /* 0x000fc40007ffe1ff */
[----:B------:R-:W-:Y:S02]  /*5510*/  LOP3.LUT R5, R5, 0x78, RZ, 0xc0, !PT ;  /* 0x0000007805057812 */ /* 0x000fe400078ec0ff */
[----:B------:R-:W-:Y:S02]  /*5520*/  ISETP.NE.AND P0, PT, R0, R21, PT ;  /* 0x000000150000720c */ /* 0x000fe40003f05270 */
[----:B--2---:R-:W-:Y:S02]  /*5530*/  ISETP.EQ.U32.AND P1, PT, RZ, UR6, PT ;  /* 0x00000006ff007c0c */ /* 0x004fe4000bf22070 */
[----:B------:R-:W-:-:S04]  /*5540*/  ISETP.GT.U32.OR P0, PT, R5, 0x6f, P0 ;  /* 0x0000006f0500780c */ /* 0x000fc80000704470 */
[----:B------:R-:W-:-:S13]  /*5550*/  ISETP.EQ.OR.EX P0, PT, RZ, UR7, P0, P1 ;  /* 0x00000007ff007c0c */ /* 0x000fda0008702710 */
[----:B------:R-:W2:Y:S01]  /*5560*/  @!P0 LDC.64 R6, c[0x0][0x3b0] ;  /* 0x0000ec00ff068b82 */ /* 0x000ea20000000a00 */
[----:B------:R-:W-:Y:S01]  /*5570*/  @!P0 IMAD R9, R17, 0x70, R5 ;  /* 0x0000007011098824 */ /* 0x000fe200078e0205 */
[----:B------:R-:W-:Y:S01]  /*5580*/  BSSY.RECONVERGENT B0, `(.L_x_2801) ;  /* 0x000029b000007945 */ /* 0x000fe20003800200 */
[----:B------:R-:W-:Y:S02]  /*5590*/  HFMA2 R42, -RZ, RZ, 0, 0 ;  /* 0x00000000ff2a7431 */ /* 0x000fe400000001ff */
[----:B------:R-:W-:Y:S02]  /*55a0*/  IMAD R20, R19, 0x70, RZ ;  /* 0x0000007013147824 */ /* 0x000fe400078e02ff */
[----:B--2---:R-:W-:-:S05]  /*55b0*/  @!P0 IMAD.WIDE.U32 R6, R9, 0x2, R6 ;  /* 0x0000000209068825 */ /* 0x004fca00078e0006 */
[----:B------:R2:W5:Y:S01]  /*55c0*/  @!P0 LDG.E.128 R12, desc[UR36][R6.64] ;  /* 0x00000024060c8981 */ /* 0x000562000c1e1d00 */
[----:B------:R-:W-:Y:S01]  /*55d0*/  BAR.SYNC.DEFER_BLOCKING 0x0 ;  /* 0x0000000000007b1d */ /* 0x000fe20000010000 */
[----:B------:R-:W-:Y:S01]  /*55e0*/  ISETP.GT.U32.AND P0, PT, R5, 0x6f, PT ;  /* 0x0000006f0500780c */ /* 0x000fe20003f04070 */
[----:B------:R-:W-:Y:S01]  /*55f0*/  IMAD.MOV.U32 R19, RZ, RZ, RZ ;  /* 0x000000ffff137224 */ /* 0x000fe200078e00ff */
[----:B------:R-:W-:Y:S02]  /*5600*/  MOV R40, RZ ;  /* 0x000000ff00287202 */ /* 0x000fe40000000f00 */
[----:B------:R-:W-:Y:S02]  /*5610*/  CS2R R10, SRZ ;  /* 0x00000000000a7805 */ /* 0x000fe4000001ff00 */
[----:B------:R-:W-:Y:S01]  /*5620*/  CS2R R8, SRZ ;  /* 0x0000000000087805 */ /* 0x000fe2000001ff00 */
[----:B--2---:R-:W-:-:S06]  /*5630*/  HFMA2 R7, -RZ, RZ, 0, 0 ;  /* 0x00000000ff077431 */ /* 0x004fcc00000001ff */
[----:B01----:R-:W-:Y:S05]  /*5640*/  @P0 BRA `(.L_x_2802) ;  /* 0x0000002800380947 */ /* 0x003fea0003800000 */
[----:B------:R-:W0:Y:S01]  /*5650*/  LDCU UR4, c[0x0][0x3f4] ;  /* 0x00007e80ff0477ac */ /* 0x000e220008000800 */
[----:B---3--:R-:W1:Y:S01]  /*5660*/  S2R R26, SR_CgaCtaId ;  /* 0x00000000001a7919 */ /* 0x008e620000008800 */
[----:B------:R-:W2:Y:S01]  /*5670*/  LDC.64 R46, c[0x0][0x3c0] ;  /* 0x0000f000ff2e7b82 */ /* 0x000ea20000000a00 */
[----:B-----5:R-:W-:Y:S01]  /*5680*/  IADD3 R23, PT, PT, R3, R0, RZ ;  /* 0x0000000003177210 */ /* 0x020fe20007ffe0ff */
[----:B------:R-:W-:Y:S01]  /*5690*/  BSSY.RECONVERGENT B1, `(.L_x_2803) ;  /* 0x00000eb000017945 */ /* 0x000fe20003800200 */
[----:B------:R-:W-:Y:S01]  /*56a0*/  MOV R25, 0x400 ;  /* 0x0000040000197802 */ /* 0x000fe20000000f00 */
[----:B------:R-:W-:-:S03]  /*56b0*/  IMAD.MOV.U32 R42, RZ, RZ, RZ ;  /* 0x000000ffff2a7224 */ /* 0x000fc600078e00ff */
[----:B------:R-:W-:Y:S01]  /*56c0*/  IADD3 R41, PT, PT, R25, 0x110, RZ ;  /* 0x0000011019297810 */ /* 0x000fe20007ffe0ff */
[----:B0-----:R-:W-:-:S04]  /*56d0*/  IMAD.U32 R6, RZ, RZ, UR4 ;  /* 0x00000004ff067e24 */ /* 0x001fc8000f8e00ff */
[-C--:B------:R-:W-:Y:S01]  /*56e0*/  IMAD R25, R4, R6.reuse, R5 ;  /* 0x0000000604197224 */ /* 0x080fe200078e0205 */
[----:B------:R-:W-:-:S03]  /*56f0*/  VIMNMX R24, PT, PT, R16, R6, PT ;  /* 0x0000000610187248 */ /* 0x000fc60003fe0100 */
[----:B--2---:R-:W-:Y:S01]  /*5700*/  IMAD.WIDE R46, R25, 0x2, R46 ;  /* 0x00000002192e7825 */ /* 0x004fe200078e022e */
[----:B------:R-:W-:Y:S02]  /*5710*/  ISETP.GE.AND P0, PT, R23, R24, PT ;  /* 0x000000181700720c */ /* 0x000fe40003f06270 */
[----:B-1----:R-:W-:-:S04]  /*5720*/  LEA R41, R26, R41, 0x18 ;  /* 0x000000291a297211 */ /* 0x002fc800078ec0ff */
[----:B------:R-:W-:-:S07]  /*5730*/  IADD3 R4, PT, PT, R41, UR5, RZ ;  /* 0x0000000529047c10 */ /* 0x000fce000fffe0ff */
[----:B------:R-:W-:Y:S05]  /*5740*/  @P0 BRA `(.L_x_2804) ;  /* 0x0000000c007c0947 */ /* 0x000fea0003800000 */
[----:B------:R-:W-:Y:S01]  /*5750*/  IADD3 R52, PT, PT, R23, 0x4, RZ ;  /* 0x0000000417347810 */ /* 0x000fe20007ffe0ff */
[----:B------:R-:W0:Y:S01]  /*5760*/  LDCU UR4, c[0x0][0x3f8] ;  /* 0x00007f00ff0477ac */ /* 0x000e220008000800 */
[----:B------:R-:W-:Y:S01]  /*5770*/  LOP3.LUT R50, RZ, R3, RZ, 0x33, !PT ;  /* 0x00000003ff327212 */ /* 0x000fe200078e33ff */
[----:B------:R-:W-:Y:S01]  /*5780*/  BSSY.RECONVERGENT B2, `(.L_x_2805) ;  /* 0x000007f000027945 */ /* 0x000fe20003800200 */
[----:B------:R-:W-:Y:S01]  /*5790*/  VIMNMX R7, PT, PT, R24, R52, !PT ;  /* 0x0000003418077248 */ /* 0x000fe20007fe0100 */
[----:B------:R-:W-:Y:S01]  /*57a0*/  HFMA2 R40, -RZ, RZ, 0, 0 ;  /* 0x00000000ff287431 */ /* 0x000fe200000001ff */
[----:B------:R-:W-:Y:S02]  /*57b0*/  MOV R48, R23 ;  /* 0x0000001700307202 */ /* 0x000fe40000000f00 */
[----:B------:R-:W-:Y:S02]  /*57c0*/  CS2R R8, SRZ ;  /* 0x0000000000087805 */ /* 0x000fe4000001ff00 */
[----:B------:R-:W-:Y:S01]  /*57d0*/  IADD3 R50, PT, PT, -R0, R7, R50 ;  /* 0x0000000700327210 */ /* 0x000fe20007ffe132 */
[----:B------:R-:W-:Y:S01]  /*57e0*/  IMAD.MOV.U32 R7, RZ, RZ, RZ ;  /* 0x000000ffff077224 */ /* 0x000fe200078e00ff */
[----:B------:R-:W-:Y:S01]  /*57f0*/  CS2R R10, SRZ ;  /* 0x00000000000a7805 */ /* 0x000fe2000001ff00 */
[----:B------:R-:W-:Y:S01]  /*5800*/  IMAD.MOV.U32 R19, RZ, RZ, RZ ;  /* 0x000000ffff137224 */ /* 0x000fe200078e00ff */
[----:B------:R-:W-:-:S02]  /*5810*/  ISETP.GE.U32.AND P0, PT, R50, 0xc, PT ;  /* 0x0000000c3200780c */ /* 0x000fc40003f06070 */
[----:B------:R-:W-:Y:S02]  /*5820*/  LEA.HI R49, R50, 0x1, RZ, 0x1e ;  /* 0x0000000132317811 */ /* 0x000fe400078ff0ff */
[----:B------:R-:W-:Y:S02]  /*5830*/  MOV R42, RZ ;  /* 0x000000ff002a7202 */ /* 0x000fe40000000f00 */
[----:B------:R-:W-:Y:S01]  /*5840*/  LOP3.LUT P1, R57, R49, 0x3, RZ, 0xc0, !PT ;  /* 0x0000000331397812 */ /* 0x000fe2000782c0ff */
[----:B0-----:R-:W-:-:S06]  /*5850*/  IMAD R43, R6, UR4, RZ ;  /* 0x00000004062b7c24 */ /* 0x001fcc000f8e02ff */
[----:B------:R-:W-:Y:S06]  /*5860*/  @!P0 BRA `(.L_x_2806) ;  /* 0x0000000400c08947 */ /* 0x000fec0003800000 */
[----:B------:R-:W-:Y:S01]  /*5870*/  LOP3.LUT R49, R49, 0x7ffffffc, RZ, 0xc0, !PT ;  /* 0x7ffffffc31317812 */ /* 0x000fe200078ec0ff */
[C---:B------:R-:W-:Y:S01]  /*5880*/  VIADD R54, R23.reuse, 0x8 ;  /* 0x0000000817367836 */ /* 0x040fe20000000000 */
[----:B------:R-:W-:Y:S02]  /*5890*/  LEA R24, R0, UR5, 0x1 ;  /* 0x0000000500187c11 */ /* 0x000fe4000f8e08ff */
[----:B------:R-:W-:Y:S01]  /*58a0*/  IADD3 R56, PT, PT, R23, 0xc, RZ ;  /* 0x0000000c17387810 */ /* 0x000fe20007ffe0ff */
[----:B------:R-:W-:Y:S01]  /*58b0*/  IMAD.MOV R49, RZ, RZ, -R49 ;  /* 0x000000ffff317224 */ /* 0x000fe200078e0a31 */
[----:B------:R-:W-:Y:S02]  /*58c0*/  MOV R7, RZ ;  /* 0x000000ff00077202 */ /* 0x000fe40000000f00 */
[----:B------:R-:W-:Y:S02]  /*58d0*/  MOV R48, R23 ;  /* 0x0000001700307202 */ /* 0x000fe40000000f00 */
[----:B------:R-:W-:-:S07]  /*58e0*/  IADD3 R45, PT, PT, R24, 0x10, R41 ;  /* 0x00000010182d7810 */ /* 0x000fce0007ffe029 */
.L_x_2807:
[----:B------:R-:W-:Y:S01]  /*58f0*/  IADD3 R24, P0, PT, R48, UR39, RZ ;  /* 0x0000002730187c10 */ /* 0x000fe2000ff1e0ff */
[----:B------:R-:W0:Y:S03]  /*5900*/  LDS.U16 R55, [R45+-0x10] ;  /* 0xfffff0002d377984 */ /* 0x000e260000000400 */
[----:B------:R-:W-:Y:S01]  /*5910*/  IADD3.X R25, PT, PT, RZ, R44, RZ, P0, !PT ;  /* 0x0000002cff197210 */ /* 0x000fe200007fe4ff */
[----:B------:R-:W1:Y:S01]  /*5920*/  LDS.U16 R53, [R45+-0x8] ;  /* 0xfffff8002d357984 */ /* 0x000e620000000400 */
[----:B------:R-:W-:-:S03]  /*5930*/  LEA R32, P0, R24, UR8, 0x2 ;  /* 0x0000000818207c11 */ /* 0x000fc6000f8010ff */
[----:B------:R-:W2:Y:S01]  /*5940*/  LDS.U16 R51, [R45] ;  /* 0x000000002d337984 */ /* 0x000ea20000000400 */
[----:B------:R-:W-:-:S05]  /*5950*/  LEA.HI.X R33, R24, UR9, R25, 0x2, P0 ;  /* 0x0000000918217c11 */ /* 0x000fca00080f1419 */
[----:B------:R-:W3:Y:S04]  /*5960*/  LDG.E R24, desc[UR36][R32.64] ;  /* 0x0000002420187981 */ /* 0x000ee8000c1e1900 */
[----:B------:R-:W4:Y:S04]  /*5970*/  LDG.E R28, desc[UR36][R32.64+0x10] ;  /* 0x00001024201c7981 */ /* 0x000f28000c1e1900 */
[----:B------:R-:W5:Y:S04]  /*5980*/  LDG.E R34, desc[UR36][R32.64+0x20] ;  /* 0x0000202420227981 */ /* 0x000f68000c1e1900 */
[----:B------:R-:W2:Y:S01]  /*5990*/  LDG.E R36, desc[UR36][R32.64+0x30] ;  /* 0x0000302420247981 */ /* 0x000ea2000c1e1900 */
[----:B---3--:R-:W-:-:S04]  /*59a0*/  IMAD R24, R43, R24, R48 ;  /* 0x000000182b187224 */ /* 0x008fc800078e0230 */
[----:B------:R-:W-:-:S04]  /*59b0*/  IMAD R25, R24, 0x70, RZ ;  /* 0x0000007018197824 */ /* 0x000fc800078e02ff */
[----:B------:R-:W-:-:S06]  /*59c0*/  IMAD.WIDE R24, R25, 0x2, R46 ;  /* 0x0000000219187825 */ /* 0x000fcc00078e022e */
[----:B------:R-:W3:Y:S01]  /*59d0*/  LDG.E.128 R24, desc[UR36][R24.64] ;  /* 0x0000002418187981 */ /* 0x000ee2000c1e1d00 */
[----:B----4-:R-:W-:-:S04]  /*59e0*/  IMAD R28, R43, R28, R52 ;  /* 0x0000001c2b1c7224 */ /* 0x010fc800078e0234 */
[----:B------:R-:W-:Y:S02]  /*59f0*/  IMAD R29, R28, 0x70, RZ ;  /* 0x000000701c1d7824 */ /* 0x000fe400078e02ff */
[----:B-----5:R-:W-:Y:S02]  /*5a00*/  IMAD R34, R43, R34, R54 ;  /* 0x000000222b227224 */ /* 0x020fe400078e0236 */
[----:B------:R-:W-:-:S04]  /*5a10*/  IMAD.WIDE R28, R29, 0x2, R46 ;  /* 0x000000021d1c7825 */ /* 0x000fc800078e022e */
[----:B------:R-:W-:Y:S02]  /*5a20*/  IMAD R35, R34, 0x70, RZ ;  /* 0x0000007022237824 */ /* 0x000fe400078e02ff */
[----:B------:R-:W4:Y:S01]  /*5a30*/  LDG.E.128 R28, desc[UR36][R28.64] ;  /* 0x000000241c1c7981 */ /* 0x000f22000c1e1d00 */
[----:B--2---:R-:W-:Y:S02]  /*5a40*/  IMAD R36, R43, R36, R56 ;  /* 0x000000242b247224 */ /* 0x004fe400078e0238 */
[----:B------:R-:W-:-:S04]  /*5a50*/  IMAD.WIDE R32, R35, 0x2, R46 ;  /* 0x0000000223207825 */ /* 0x000fc800078e022e */
[----:B------:R-:W-:Y:S02]  /*5a60*/  IMAD R37, R36, 0x70, RZ ;  /* 0x0000007024257824 */ /* 0x000fe400078e02ff */
[----:B------:R-:W2:Y:S02]  /*5a70*/  LDG.E.128 R32, desc[UR36][R32.64] ;  /* 0x0000002420207981 */ /* 0x000ea4000c1e1d00 */
[----:B------:R-:W-:-:S06]  /*5a80*/  IMAD.WIDE R36, R37, 0x2, R46 ;  /* 0x0000000225247825 */ /* 0x000fcc00078e022e */
[----:B------:R-:W5:Y:S01]  /*5a90*/  LDG.E.128 R36, desc[UR36][R36.64] ;  /* 0x0000002424247981 */ /* 0x000f62000c1e1d00 */
[----:B0-----:R-:W-:Y:S01]  /*5aa0*/  HADD2.F32 R55, -RZ, R55.H0_H0 ;  /* 0x20000037ff377230 */ /* 0x001fe20000004100 */
[----:B------:R-:W-:Y:S01]  /*5ab0*/  IADD3 R49, PT, PT, R49, 0x4, RZ ;  /* 0x0000000431317810 */ /* 0x000fe20007ffe0ff */
[----:B------:R-:W-:Y:S01]  /*5ac0*/  VIADD R54, R54, 0x10 ;  /* 0x0000001036367836 */ /* 0x000fe20000000000 */
[----:B------:R-:W-:Y:S02]  /*5ad0*/  IADD3 R48, PT, PT, R48, 0x10, RZ ;  /* 0x0000001030307810 */ /* 0x000fe40007ffe0ff */
[----:B------:R-:W-:Y:S02]  /*5ae0*/  ISETP.NE.AND P0, PT, R49, RZ, PT ;  /* 0x000000ff3100720c */ /* 0x000fe40003f05270 */
[----:B------:R-:W-:Y:S02]  /*5af0*/  IADD3 R52, PT, PT, R52, 0x10, RZ ;  /* 0x0000001034347810 */ /* 0x000fe40007ffe0ff */
[----:B------:R-:W-:Y:S01]  /*5b00*/  IADD3 R56, PT, PT, R56, 0x10, RZ ;  /* 0x0000001038387810 */ /* 0x000fe20007ffe0ff */
[----:B---3--:R-:W-:-:S02]  /*5b10*/  HADD2.F32 R58, -RZ, R24.H0_H0 ;  /* 0x20000018ff3a7230 */ /* 0x008fc40000004100 */
[----:B------:R-:W-:Y:S02]  /*5b20*/  HADD2.F32 R24, -RZ, R24.H1_H1 ;  /* 0x30000018ff187230 */ /* 0x000fe40000004100 */
[--C-:B------:R-:W-:Y:S02]  /*5b30*/  HADD2.F32 R60, -RZ, R26.reuse.H0_H0 ;  /* 0x2000001aff3c7230 */ /* 0x100fe40000004100 */
[C---:B------:R-:W-:Y:S01]  /*5b40*/  FFMA.FTZ R7, R55.reuse, R58, R7 ;  /* 0x0000003a37077223 */ /* 0x040fe20000010007 */
[----:B------:R-:W-:Y:S02]  /*5b50*/  HADD2.F32 R59, -RZ, R26.H1_H1 ;  /* 0x3000001aff3b7230 */ /* 0x000fe40000004100 */
[----:B------:R-:W-:Y:S01]  /*5b60*/  FFMA.FTZ R24, R55, R24, R8 ;  /* 0x0000001837187223 */ /* 0x000fe20000010008 */
[----:B------:R-:W-:Y:S01]  /*5b70*/  HADD2.F32 R58, -RZ, R25.H0_H0 ;  /* 0x20000019ff3a7230 */ /* 0x000fe20000004100 */
[----:B------:R-:W0:Y:S01]  /*5b80*/  LDS.U16 R8, [R45+0x8] ;  /* 0x000008002d087984 */ /* 0x000e220000000400 */
[----:B------:R-:W-:-:S02]  /*5b90*/  HADD2.F32 R26, -RZ, R27.H0_H0 ;  /* 0x2000001bff1a7230 */ /* 0x000fc40000004100 */
[C---:B------:R-:W-:Y:S01]  /*5ba0*/  FFMA.FTZ R11, R55.reuse, R60, R11 ;  /* 0x0000003c370b7223 */ /* 0x040fe2000001000b */
[----:B------:R-:W-:Y:S02]  /*5bb0*/  HADD2.F32 R25, -RZ, R25.H1_H1 ;  /* 0x30000019ff197230 */ /* 0x000fe40000004100 */
[C---:B------:R-:W-:Y:S01]  /*5bc0*/  FFMA.FTZ R9, R55.reuse, R58, R9 ;  /* 0x0000003a37097223 */ /* 0x040fe20000010009 */
[----:B------:R-:W-:Y:S02]  /*5bd0*/  HADD2.F32 R27, -RZ, R27.H1_H1 ;  /* 0x3000001bff1b7230 */ /* 0x000fe40000004100 */
[C---:B------:R-:W-:Y:S01]  /*5be0*/  FFMA.FTZ R19, R55.reuse, R26, R19 ;  /* 0x0000001a37137223 */ /* 0x040fe20000010013 */
[----:B-1----:R-:W-:Y:S02]  /*5bf0*/  HADD2.F32 R26, -RZ, R53.H0_H0 ;  /* 0x20000035ff1a7230 */ /* 0x002fe40000004100 */
[C---:B------:R-:W-:Y:S01]  /*5c00*/  FFMA.FTZ R10, R55.reuse, R25, R10 ;  /* 0x00000019370a7223 */ /* 0x040fe2000001000a */
[C---:B------:R-:W-:Y:S01]  /*5c10*/  FFMA.FTZ R40, R55.reuse, R59, R40 ;  /* 0x0000003b37287223 */ /* 0x040fe20000010028 */
[----:B------:R-:W-:Y:S01]  /*5c20*/  FFMA.FTZ R27, R55, R27, R42 ;  /* 0x0000001b371b7223 */ /* 0x000fe2000001002a */
[----:B----4-:R-:W-:-:S02]  /*5c30*/  HADD2.F32 R25, -RZ, R28.H0_H0 ;  /* 0x2000001cff197230 */ /* 0x010fc40000004100 */
[----:B------:R-:W-:Y:S02]  /*5c40*/  HADD2.F32 R53, -RZ, R28.H1_H1 ;  /* 0x3000001cff357230 */ /* 0x000fe40000004100 */
[--C-:B------:R-:W-:Y:S02]  /*5c50*/  HADD2.F32 R28, -RZ, R29.reuse.H0_H0 ;  /* 0x2000001dff1c7230 */ /* 0x100fe40000004100 */
[C---:B------:R-:W-:Y:S01]  /*5c60*/  FFMA.FTZ R7, R26.reuse, R25, R7 ;  /* 0x000000191a077223 */ /* 0x040fe20000010007 */
        /* <DEDUP_REMOVED lines=10> */
[--C-:B--2---:R-:W-:Y:S02]  /*5d10*/  HADD2.F32 R25, -RZ, R32.reuse.H0_H0 ;  /* 0x20000020ff197230 */ /* 0x104fe40000004100 */
[----:B------:R-:W-:Y:S01]  /*5d20*/  FFMA.FTZ R19, R26, R30, R19 ;  /* 0x0000001e1a137223 */ /* 0x000fe20000010013 */
[----:B------:R-:W-:-:S02]  /*5d30*/  HADD2.F32 R29, -RZ, R32.H1_H1 ;  /* 0x30000020ff1d7230 */ /* 0x000fc40000004100 */
[----:B------:R-:W-:Y:S01]  /*5d40*/  FFMA.FTZ R27, R26, R58, R27 ;  /* 0x0000003a1a1b7223 */ /* 0x000fe2000001001b */
[----:B------:R-:W-:Y:S02]  /*5d50*/  HADD2.F32 R28, -RZ, R33.H0_H0 ;  /* 0x20000021ff1c7230 */ /* 0x000fe40000004100 */
[--C-:B------:R-:W-:Y:S02]  /*5d60*/  HADD2.F32 R30, -RZ, R34.reuse.H0_H0 ;  /* 0x20000022ff1e7230 */ /* 0x100fe40000004100 */
[----:B------:R-:W-:Y:S02]  /*5d70*/  HADD2.F32 R31, -RZ, R34.H1_H1 ;  /* 0x30000022ff1f7230 */ /* 0x000fe40000004100 */
[----:B------:R-:W-:Y:S02]  /*5d80*/  HADD2.F32 R26, -RZ, R51.H0_H0 ;  /* 0x20000033ff1a7230 */ /* 0x000fe40000004100 */
[----:B------:R-:W-:Y:S02]  /*5d90*/  HADD2.F32 R33, -RZ, R33.H1_H1 ;  /* 0x30000021ff217230 */ /* 0x000fe40000004100 */
[----:B------:R-:W-:-:S02]  /*5da0*/  HADD2.F32 R32, -RZ, R35.H0_H0 ;  /* 0x20000023ff207230 */ /* 0x000fc40000004100 */
        /* <DEDUP_REMOVED lines=9> */
[----:B0-----:R-:W-:-:S02]  /*5e40*/  HADD2.F32 R42, -RZ, R8.H0_H0 ;  /* 0x20000008ff2a7230 */ /* 0x001fc40000004100 */
[--C-:B-----5:R-:W-:Y:S02]  /*5e50*/  HADD2.F32 R8, -RZ, R36.reuse.H0_H0 ;  /* 0x20000024ff087230 */ /* 0x120fe40000004100 */
        /* <DEDUP_REMOVED lines=13> */
[----:B------:R-:W-:-:S02]  /*5f30*/  VIADD R45, R45, 0x20 ;  /* 0x000000202d2d7836 */ /* 0x000fc40000000000 */
[C---:B------:R-:W-:Y:S01]  /*5f40*/  FFMA.FTZ R19, R42.reuse, R30, R19 ;  /* 0x0000001e2a137223 */ /* 0x040fe20000010013 */
[----:B------:R-:W-:Y:S01]  /*5f50*/  FFMA.FTZ R42, R42, R32, R27 ;  /* 0x000000202a2a7223 */ /* 0x000fe2000001001b */
[----:B------:R-:W-:Y:S06]  /*5f60*/  @P0 BRA `(.L_x_2807) ;  /* 0xfffffff800600947 */ /* 0x000fec000383ffff */
.L_x_2806:
[----:B------:R-:W-:Y:S05]  /*5f70*/  BSYNC.RECONVERGENT B2 ;  /* 0x0000000000027941 */ /* 0x000fea0003800200 */
.L_x_2805:
[----:B------:R-:W-:Y:S05]  /*5f80*/  @!P1 BRA `(.L_x_2804) ;  /* 0x00000004006c9947 */ /* 0x000fea0003800000 */
[----:B------:R-:W-:Y:S01]  /*5f90*/  ISETP.NE.AND P1, PT, R57, 0x1, PT ;  /* 0x000000013900780c */ /* 0x000fe20003f25270 */
[----:B------:R-:W-:Y:S01]  /*5fa0*/  BSSY.RECONVERGENT B2, `(.L_x_2808) ;  /* 0x000003a000027945 */ /* 0x000fe20003800200 */
[----:B------:R-:W-:-:S11]  /*5fb0*/  LOP3.LUT P0, RZ, R50, 0x4, RZ, 0xc0, !PT ;  /* 0x0000000432ff7812 */ /* 0x000fd6000780c0ff */
[----:B------:R-:W-:Y:S05]  /*5fc0*/  @!P1 BRA `(.L_x_2809) ;  /* 0x0000000000dc9947 */ /* 0x000fea0003800000 */
[----:B------:R-:W0:Y:S01]  /*5fd0*/  LDCU.64 UR6, c[0x0][0x3c8] ;  /* 0x00007900ff0677ac */ /* 0x000e220008000a00 */
[----:B------:R-:W-:-:S04]  /*5fe0*/  IADD3 R24, P1, PT, R48, UR39, RZ ;  /* 0x0000002730187c10 */ /* 0x000fc8000ff3e0ff */
[----:B------:R-:W-:Y:S02]  /*5ff0*/  IADD3.X R25, PT, PT, RZ, R44, RZ, P1, !PT ;  /* 0x0000002cff197210 */ /* 0x000fe40000ffe4ff */
[----:B0-----:R-:W-:-:S04]  /*6000*/  LEA R32, P1, R24, UR6, 0x2 ;  /* 0x0000000618207c11 */ /* 0x001fc8000f8210ff */
[----:B------:R-:W-:-:S05]  /*6010*/  LEA.HI.X R33, R24, UR7, R25, 0x2, P1 ;  /* 0x0000000718217c11 */ /* 0x000fca00088f1419 */
[----:B------:R-:W2:Y:S04]  /*6020*/  LDG.E R24, desc[UR36][R32.64] ;  /* 0x0000002420187981 */ /* 0x000ea8000c1e1900 */
[----:B------:R0:W3:Y:S01]  /*6030*/  LDG.E R28, desc[UR36][R32.64+0x10] ;  /* 0x00001024201c7981 */ /* 0x0000e2000c1e1900 */
[----:B------:R-:W-:Y:S01]  /*6040*/  IMAD.MOV.U32 R29, RZ, RZ, 0x70 ;  /* 0x00000070ff1d7424 */ /* 0x000fe200078e00ff */
[----:B------:R-:W-:-:S04]  /*6050*/  IADD3 R35, PT, PT, -R3, R48, RZ ;  /* 0x0000003003237210 */ /* 0x000fc80007ffe1ff */
[----:B------:R-:W-:-:S05]  /*6060*/  LEA R35, R35, R4, 0x1 ;  /* 0x0000000423237211 */ /* 0x000fca00078e08ff */
[----:B0-----:R-:W0:Y:S04]  /*6070*/  LDS.U16 R32, [R35] ;  /* 0x0000000023207984 */ /* 0x001e280000000400 */
[----:B------:R-:W1:Y:S01]  /*6080*/  LDS.U16 R36, [R35+0x8] ;  /* 0x0000080023247984 */ /* 0x000e620000000400 */
[----:B--2---:R-:W-:-:S04]  /*6090*/  IMAD R24, R43, R24, R48 ;  /* 0x000000182b187224 */ /* 0x004fc800078e0230 */
[----:B------:R-:W-:Y:S02]  /*60a0*/  IMAD R25, R24, 0x70, RZ ;  /* 0x0000007018197824 */ /* 0x000fe400078e02ff */
[----:B---3--:R-:W-:Y:S02]  /*60b0*/  IMAD R28, R43, R28, R48 ;  /* 0x0000001c2b1c7224 */ /* 0x008fe400078e0230 */
        /* <DEDUP_REMOVED lines=18> */
[----:B------:R-:W-:-:S02]  /*61e0*/  HADD2.F32 R26, -RZ, R27.H0_H0 ;  /* 0x2000001bff1a7230 */ /* 0x000fc40000004100 */
[C---:B------:R-:W-:Y:S01]  /*61f0*/  FFMA.FTZ R11, R32.reuse, R34, R11 ;  /* 0x00000022200b7223 */ /* 0x040fe2000001000b */
[----:B------:R-:W-:Y:S02]  /*6200*/  HADD2.F32 R27, -RZ, R27.H1_H1 ;  /* 0x3000001bff1b7230 */ /* 0x000fe40000004100 */
[C---:B------:R-:W-:Y:S01]  /*6210*/  FFMA.FTZ R39, R32.reuse, R39, R40 ;  /* 0x0000002720277223 */ /* 0x040fe20000010028 */
[--C-:B---3--:R-:W-:Y:S02]  /*6220*/  HADD2.F32 R24, -RZ, R28.reuse.H0_H0 ;  /* 0x2000001cff187230 */ /* 0x108fe40000004100 */
[C---:B------:R-:W-:Y:S01]  /*6230*/  FFMA.FTZ R19, R32.reuse, R26, R19 ;  /* 0x0000001a20137223 */ /* 0x040fe20000010013 */
[----:B------:R-:W-:Y:S02]  /*6240*/  HADD2.F32 R25, -RZ, R28.H1_H1 ;  /* 0x3000001cff197230 */ /* 0x000fe40000004100 */
[----:B------:R-:W-:Y:S01]  /*6250*/  FFMA.FTZ R27, R32, R27, R42 ;  /* 0x0000001b201b7223 */ /* 0x000fe2000001002a */
[----:B------:R-:W-:-:S02]  /*6260*/  HADD2.F32 R26, -RZ, R29.H0_H0 ;  /* 0x2000001dff1a7230 */ /* 0x000fc40000004100 */
        /* <DEDUP_REMOVED lines=13> */
.L_x_2809:
[----:B------:R-:W-:Y:S05]  /*6340*/  BSYNC.RECONVERGENT B2 ;  /* 0x0000000000027941 */ /* 0x000fea0003800200 */
.L_x_2808:
[----:B------:R-:W-:Y:S05]  /*6350*/  @P0 BRA `(.L_x_2804) ;  /* 0x0000000000780947 */ /* 0x000fea0003800000 */
[----:B------:R-:W0:Y:S01]  /*6360*/  LDCU.64 UR6, c[0x0][0x3c8] ;  /* 0x00007900ff0677ac */ /* 0x000e220008000a00 */
[----:B------:R-:W-:-:S04]  /*6370*/  IADD3 R24, P0, PT, R48, UR39, RZ ;  /* 0x0000002730187c10 */ /* 0x000fc8000ff1e0ff */
[----:B------:R-:W-:Y:S02]  /*6380*/  IADD3.X R25, PT, PT, RZ, R44, RZ, P0, !PT ;  /* 0x0000002cff197210 */ /* 0x000fe400007fe4ff */
        /* <DEDUP_REMOVED lines=27> */
.L_x_2804:
[----:B------:R-:W-:Y:S05]  /*6540*/  BSYNC.RECONVERGENT B1 ;  /* 0x0000000000017941 */ /* 0x000fea0003800200 */
.L_x_2803:
        /* <DEDUP_REMOVED lines=18> */
.L_x_2816:
[----:B0-----:R-:W-:Y:S01]  /*6670*/  ISETP.GE.AND P1, PT, R23, R6, PT ;  /* 0x000000061700720c */ /* 0x001fe20003f26270 */
[----:B------:R-:W-:Y:S01]  /*6680*/  VIADD R30, R30, 0x1 ;  /* 0x000000011e1e7836 */ /* 0x000fe20000000000 */
[----:B------:R-:W-:Y:S04]  /*6690*/  BSSY.RECONVERGENT B3, `(.L_x_2814) ;  /* 0x0000034000037945 */ /* 0x000fe80003800200 */
        /* <DEDUP_REMOVED lines=9> */
[----:B------:R0:W1:Y:S02]  /*6730*/  F2I.FTZ.U32.TRUNC.NTZ R25, R31 ;  /* 0x0000001f00197305 */ /* 0x000064000021f000 */
[----:B0-----:R-:W0:Y:S01]  /*6740*/  LDS.U16 R31, [R41] ;  /* 0x00000000291f7984 */ /* 0x001e220000000400 */
[----:B-1----:R-:W-:-:S05]  /*6750*/  IADD3 R24, PT, PT, RZ, -R25, RZ ;  /* 0x80000019ff187210 */ /* 0x002fca0007ffe0ff */
        /* <DEDUP_REMOVED lines=12> */
[----:B------:R-:W-:-:S04]  /*6820*/  @!P3 LOP3.LUT R24, RZ, R6, RZ, 0x33, !PT ;  /* 0x00000006ff18b212 */ /* 0x000fc800078e33ff */
[----:B------:R-:W-:-:S05]  /*6830*/  IADD3 R25, P1, PT, R24, UR39, RZ ;  /* 0x0000002718197c10 */ /* 0x000fca000ff3e0ff */
[----:B------:R-:W-:Y:S01]  /*6840*/  IMAD.X R26, RZ, RZ, R44, P1 ;  /* 0x000000ffff1a7224 */ /* 0x000fe200008e062c */
        /* <DEDUP_REMOVED lines=24> */
.L_x_2815:
[----:B------:R-:W-:Y:S05]  /*69d0*/  BSYNC.RECONVERGENT B3 ;  /* 0x0000000000037941 */ /* 0x000fea0003800200 */
.L_x_2814:
[----:B------:R-:W-:Y:S02]  /*69e0*/  IADD3 R23, PT, PT, R23, 0x4, RZ ;  /* 0x0000000417177810 */ /* 0x000fe40007ffe0ff */
[----:B------:R-:W-:Y:S01]  /*69f0*/  IADD3 R41, PT, PT, R41, 0x8, RZ ;  /* 0x0000000829297810 */ /* 0x000fe20007ffe0ff */
[----:B------:R-:W-:Y:S06]  /*6a00*/  @P0 BRA `(.L_x_2816) ;  /* 0xfffffffc00180947 */ /* 0x000fec000383ffff */
.L_x_2813:
[----:B------:R-:W-:Y:S05]  /*6a10*/  BSYNC.RECONVERGENT B2 ;  /* 0x0000000000027941 */ /* 0x000fea0003800200 */
.L_x_2812:
[----:B------:R-:W-:-:S13]  /*6a20*/  ISETP.GE.U32.AND P0, PT, R29, 0xc, PT ;  /* 0x0000000c1d00780c */ /* 0x000fda0003f06070 */
[----:B------:R-:W-:Y:S05]  /*6a30*/  @!P0 BRA `(.L_x_2811) ;  /* 0x0000000c00848947 */ /* 0x000fea0003800000 */
[----:B------:R-:W0:Y:S02]  /*6a40*/  LDC R6, c[0x0][0x3f4] ;  /* 0x0000fd00ff067b82 */ /* 0x000e240000000800 */
.L_x_2825:
[CC--:B0-----:R-:W-:Y:S01]  /*6a50*/  ISETP.GE.AND P3, PT, R23.reuse, R6.reuse, PT ;  /* 0x000000061700720c */ /* 0x0c1fe20003f66270 */
[C---:B------:R-:W-:Y:S01]  /*6a60*/  VIADD R37, R23.reuse, 0x4 ;  /* 0x0000000417257836 */ /* 0x040fe20000000000 */
[C---:B------:R-:W-:Y:S01]  /*6a70*/  IADD3 R33, PT, PT, R23.reuse, 0x8, RZ ;  /* 0x0000000817217810 */ /* 0x040fe20007ffe0ff */
[C---:B------:R-:W-:Y:S01]  /*6a80*/  IMAD.IADD R29, R23.reuse, 0x1, -R3 ;  /* 0x00000001171d7824 */ /* 0x040fe200078e0a03 */
[----:B------:R-:W-:Y:S01]  /*6a90*/  IADD3 R31, PT, PT, R23, 0xc, RZ ;  /* 0x0000000c171f7810 */ /* 0x000fe20007ffe0ff */
[----:B------:R-:W-:Y:S01]  /*6aa0*/  BSSY.RECONVERGENT B2, `(.L_x_2817) ;  /* 0x0000038000027945 */ /* 0x000fe20003800200 */
[-C--:B------:R-:W-:Y:S02]  /*6ab0*/  ISETP.GE.AND P2, PT, R37, R6.reuse, PT ;  /* 0x000000062500720c */ /* 0x080fe40003f46270 */
[-C--:B------:R-:W-:Y:S02]  /*6ac0*/  ISETP.GE.AND P0, PT, R33, R6.reuse, PT ;  /* 0x000000062100720c */ /* 0x080fe40003f06270 */
[----:B------:R-:W-:-:S02]  /*6ad0*/  ISETP.GE.AND P1, PT, R31, R6, PT ;  /* 0x000000061f00720c */ /* 0x000fc40003f26270 */
        /* <DEDUP_REMOVED lines=9> */
[----:B-1----:R-:W-:-:S06]  /*6b70*/  IADD3 R30, PT, PT, R26, 0xffffffe, RZ ;  /* 0x0ffffffe1a1e7810 */ /* 0x002fcc0007ffe0ff */
[----:B------:R1:W2:Y:S02]  /*6b80*/  F2I.FTZ.U32.TRUNC.NTZ R25, R30 ;  /* 0x0000001e00197305 */ /* 0x0002a4000021f000 */
[----:B-1----:R-:W1:Y:S01]  /*6b90*/  LDS.U16 R30, [R29] ;  /* 0x000000001d1e7984 */ /* 0x002e620000000400 */
        /* <DEDUP_REMOVED lines=40> */
.L_x_2818:
[----:B------:R-:W-:Y:S05]  /*6e20*/  BSYNC.RECONVERGENT B2 ;  /* 0x0000000000027941 */ /* 0x000fea0003800200 */
.L_x_2817:
        /* <DEDUP_REMOVED lines=11> */
[----:B-1----:R-:W1:Y:S01]  /*6ee0*/  LDS.U16 R30, [R29+0x8] ;  /* 0x000008001d1e7984 */ /* 0x002e620000000400 */
        /* <DEDUP_REMOVED lines=40> */
.L_x_2820:
[----:B------:R-:W-:Y:S05]  /*7170*/  BSYNC.RECONVERGENT B2 ;  /* 0x0000000000027941 */ /* 0x000fea0003800200 */
.L_x_2819:
        /* <DEDUP_REMOVED lines=52> */
.L_x_2822:
[----:B------:R-:W-:Y:S05]  /*74c0*/  BSYNC.RECONVERGENT B2 ;  /* 0x0000000000027941 */ /* 0x000fea0003800200 */
.L_x_2821:
        /* <DEDUP_REMOVED lines=52> */
.L_x_2824:
[----:B------:R-:W-:Y:S05]  /*7810*/  BSYNC.RECONVERGENT B2 ;  /* 0x0000000000027941 */ /* 0x000fea0003800200 */
.L_x_2823:
[----:B------:R-:W-:-:S04]  /*7820*/  IADD3 R23, PT, PT, R23, 0x10, RZ ;  /* 0x0000001017177810 */ /* 0x000fc80007ffe0ff */
[----:B------:R-:W-:-:S13]  /*7830*/  ISETP.GE.AND P0, PT, R23, R16, PT ;  /* 0x000000101700720c */ /* 0x000fda0003f06270 */
[----:B------:R-:W-:Y:S05]  /*7840*/  @!P0 BRA `(.L_x_2825) ;  /* 0xfffffff000808947 */ /* 0x000fea000383ffff */
.L_x_2811:
[----:B------:R-:W-:Y:S05]  /*7850*/  BSYNC.RECONVERGENT B1 ;  /* 0x0000000000017941 */ /* 0x000fea0003800200 */
.L_x_2810:
[----:B------:R-:W-:-:S13]  /*7860*/  ISETP.NE.AND P0, PT, R0, R21, PT ;  /* 0x000000150000720c */ /* 0x000fda0003f05270 */
[----:B------:R-:W-:Y:S05]  /*7870*/  @P0 BRA `(.L_x_2802) ;  /* 0x0000000400ac0947 */ /* 0x000fea0003800000 */
[----:B------:R-:W0:Y:S01]  /*7880*/  LDCU UR4, c[0x0][0x478] ;  /* 0x00008f00ff0477ac */ /* 0x000e220008000800 */
[----:B------:R-:W-:Y:S01]  /*7890*/  IMAD.IADD R21, R5, 0x1, R22 ;  /* 0x0000000105157824 */ /* 0x000fe200078e0216 */
[----:B0-----:R-:W-:-:S09]  /*78a0*/  UISETP.NE.AND UP0, UPT, UR4, 0x2, UPT ;  /* 0x000000020400788c */ /* 0x001fd2000bf05270 */
[----:B------:R-:W-:Y:S05]  /*78b0*/  BRA.U UP0, `(.L_x_2826) ;  /* 0x0000000100d47547 */ /* 0x000fea000b800000 */
[----:B------:R-:W0:Y:S02]  /*78c0*/  LDCU.64 UR6, c[0x0][0x3a8] ;  /* 0x00007500ff0677ac */ /* 0x000e240008000a00 */
[----:B0-----:R-:W-:-:S04]  /*78d0*/  IADD3 R22, P0, PT, R21, UR6, RZ ;  /* 0x0000000615167c10 */ /* 0x001fc8000ff1e0ff */
[----:B------:R-:W-:-:S06]  /*78e0*/  LEA.HI.X.SX32 R23, R21, UR7, 0x1, P0 ;  /* 0x0000000715177c11 */ /* 0x000fcc00080f0eff */
[----:B------:R-:W2:Y:S01]  /*78f0*/  LDG.E.64 R22, desc[UR36][R22.64] ;  /* 0x0000002416167981 */ /* 0x000ea2000c1e1b00 */
[----:B------:R-:W0:Y:S03]  /*7900*/  LDC.64 R24, c[0x0][0x468] ;  /* 0x00011a00ff187b82 */ /* 0x000e260000000a00 */
[----:B0-----:R0:W3:Y:S01]  /*7910*/  LDG.E R24, desc[UR36][R24.64+0x8] ;  /* 0x0000082418187981 */ /* 0x0010e2000c1e1900 */
[----:B--2---:R-:W-:Y:S01]  /*7920*/  LOP3.LUT R34, R23, 0xff, RZ, 0xc0, !PT ;  /* 0x000000ff17227812 */ /* 0x004fe200078ec0ff */
[----:B------:R1:W3:Y:S01]  /*7930*/  I2F.S8 R27, R22 ;  /* 0x00000016001b7306 */ /* 0x0002e20000001400 */
[--C-:B------:R-:W-:Y:S02]  /*7940*/  SHF.R.S32.HI R35, RZ, 0x18, R23.reuse ;  /* 0x00000018ff237819 */ /* 0x100fe40000011417 */
[----:B------:R-:W-:Y:S02]  /*7950*/  SHF.R.U64 R26, R34, 0x7, RZ ;  /* 0x00000007221a7819 */ /* 0x000fe400000012ff */
[----:B------:R-:W-:-:S02]  /*7960*/  SHF.R.S64 R36, R22, 0x10, R23 ;  /* 0x0000001016247819 */ /* 0x000fc40000001017 */
[----:B------:R-:W-:Y:S01]  /*7970*/  ISETP.NE.U32.AND P1, PT, R26, RZ, PT ;  /* 0x000000ff1a00720c */ /* 0x000fe20003f25070 */
[----:B------:R-:W2:Y:S01]  /*7980*/  I2F.S16 R35, R35 ;  /* 0x0000002300237306 */ /* 0x000ea20000101400 */
[----:B------:R-:W-:Y:S02]  /*7990*/  PRMT R26, R23, 0x9910, RZ ;  /* 0x00009910171a7816 */ /* 0x000fe400000000ff */
[--C-:B0-----:R-:W-:Y:S02]  /*79a0*/  SHF.R.U64 R25, R22, 0x10, R23.reuse ;  /* 0x0000001016197819 */ /* 0x101fe40000001217 */
[----:B------:R-:W-:Y:S02]  /*79b0*/  SHF.R.S32.HI R23, RZ, 0x10, R23 ;  /* 0x00000010ff177819 */ /* 0x000fe40000011417 */
[----:B------:R-:W-:Y:S02]  /*79c0*/  LOP3.LUT R36, R36, 0xff, RZ, 0xc0, !PT ;  /* 0x000000ff24247812 */ /* 0x000fe400078ec0ff */
[----:B------:R-:W-:-:S02]  /*79d0*/  LOP3.LUT R32, R23, 0xff, RZ, 0xc0, !PT ;  /* 0x000000ff17207812 */ /* 0x000fc400078ec0ff */
[----:B------:R-:W-:Y:S02]  /*79e0*/  PRMT R21, R22, 0x9910, RZ ;  /* 0x0000991016157816 */ /* 0x000fe400000000ff */
[----:B-1----:R-:W-:Y:S02]  /*79f0*/  SHF.R.U64 R22, R36, 0x7, RZ ;  /* 0x0000000724167819 */ /* 0x002fe400000012ff */
[----:B------:R-:W-:Y:S01]  /*7a00*/  SHF.R.U64 R23, R32, 0x7, RZ ;  /* 0x0000000720177819 */ /* 0x000fe200000012ff */
[----:B---3--:R-:W-:Y:S01]  /*7a10*/  FMUL.FTZ R27, R24, R27 ;  /* 0x0000001b181b7220 */ /* 0x008fe20000410000 */
[----:B------:R-:W-:Y:S01]  /*7a20*/  ISETP.NE.U32.AND P0, PT, R22, RZ, PT ;  /* 0x000000ff1600720c */ /* 0x000fe20003f05070 */
[----:B--2---:R-:W-:Y:S01]  /*7a30*/  FMUL.FTZ R30, R24, R35 ;  /* 0x00000023181e7220 */ /* 0x004fe20000410000 */
[----:B------:R-:W-:Y:S02]  /*7a40*/  ISETP.NE.U32.AND P2, PT, R23, RZ, PT ;  /* 0x000000ff1700720c */ /* 0x000fe40003f45070 */
[----:B------:R-:W-:-:S02]  /*7a50*/  ISETP.NE.U32.AND.EX P1, PT, RZ, RZ, PT, P1 ;  /* 0x000000ffff00720c */ /* 0x000fc40003f25110 */
[----:B------:R-:W-:Y:S02]  /*7a60*/  ISETP.NE.U32.AND.EX P0, PT, RZ, RZ, PT, P0 ;  /* 0x000000ffff00720c */ /* 0x000fe40003f05100 */
[----:B------:R-:W-:Y:S02]  /*7a70*/  ISETP.NE.U32.AND.EX P2, PT, RZ, RZ, PT, P2 ;  /* 0x000000ffff00720c */ /* 0x000fe40003f45120 */
[----:B------:R-:W-:Y:S02]  /*7a80*/  PRMT R25, R25, 0x9910, RZ ;  /* 0x0000991019197816 */ /* 0x000fe400000000ff */
[----:B------:R-:W-:Y:S02]  /*7a90*/  SHF.R.S32.HI R21, RZ, 0x8, R21 ;  /* 0x00000008ff157819 */ /* 0x000fe40000011415 */
[----:B------:R-:W-:Y:S02]  /*7aa0*/  MOV R22, R25 ;  /* 0x0000001900167202 */ /* 0x000fe40000000f00 */
[----:B------:R-:W-:-:S02]  /*7ab0*/  SHF.R.S32.HI R26, RZ, 0x8, R26 ;  /* 0x00000008ff1a7819 */ /* 0x000fc4000001141a */
[----:B------:R-:W-:Y:S01]  /*7ac0*/  SHF.R.S32.HI R22, RZ, 0x8, R22 ;  /* 0x00000008ff167819 */ /* 0x000fe20000011416 */
[----:B------:R-:W0:Y:S01]  /*7ad0*/  I2F.S16 R21, R21 ;  /* 0x0000001500157306 */ /* 0x000e220000101400 */
[----:B------:R-:W-:Y:S02]  /*7ae0*/  @P1 LOP3.LUT R34, R34, 0xffffff00, RZ, 0xfc, !PT ;  /* 0xffffff0022221812 */ /* 0x000fe400078efcff */
[----:B------:R-:W-:Y:S02]  /*7af0*/  @P0 LOP3.LUT R36, R36, 0xffffff00, RZ, 0xfc, !PT ;  /* 0xffffff0024240812 */ /* 0x000fe400078efcff */
[----:B------:R-:W-:-:S03]  /*7b00*/  @P2 LOP3.LUT R32, R32, 0xffffff00, RZ, 0xfc, !PT ;  /* 0xffffff0020202812 */ /* 0x000fc600078efcff */
[----:B------:R0:W1:Y:S08]  /*7b10*/  I2F.S16 R31, R26 ;  /* 0x0000001a001f7306 */ /* 0x0000700000101400 */
[----:B------:R-:W2:Y:S01]  /*7b20*/  I2F.S16 R25, R22 ;  /* 0x0000001600197306 */ /* 0x000ea20000101400 */
[C---:B0-----:R-:W-:Y:S01]  /*7b30*/  FMUL.FTZ R26, R24.reuse, R21 ;  /* 0x00000015181a7220 */ /* 0x041fe20000410000 */
[----:B-1----:R-:W-:-:S06]  /*7b40*/  FMUL.FTZ R28, R24, R31 ;  /* 0x0000001f181c7220 */ /* 0x002fcc0000410000 */
[----:B------:R-:W0:Y:S01]  /*7b50*/  I2F.S8 R29, R34 ;  /* 0x00000022001d7306 */ /* 0x000e220000001400 */
[----:B--2---:R-:W-:-:S07]  /*7b60*/  FMUL.FTZ R22, R24, R25 ;  /* 0x0000001918167220 */ /* 0x004fce0000410000 */
[----:B------:R-:W1:Y:S01]  /*7b70*/  I2F.S8 R23, R36 ;  /* 0x0000002400177306 */ /* 0x000e620000001400 */
[----:B0-----:R-:W-:-:S07]  /*7b80*/  FMUL.FTZ R29, R24, R29 ;  /* 0x0000001d181d7220 */ /* 0x001fce0000410000 */
[----:B------:R-:W0:Y:S01]  /*7b90*/  I2F.S8 R33, R32 ;  /* 0x0000002000217306 */ /* 0x000e220000001400 */
[----:B-1----:R-:W-:-:S05]  /*7ba0*/  FMUL.FTZ R23, R24, R23 ;  /* 0x0000001718177220 */ /* 0x002fca0000410000 */
[----:B------:R-:W-:Y:S01]  /*7bb0*/  F2FP.F16.F32.PACK_AB R25, R22, R23 ;  /* 0x000000171619723e */ /* 0x000fe200000000ff */
[----:B0-----:R-:W-:Y:S01]  /*7bc0*/  FMUL.FTZ R33, R24, R33 ;  /* 0x0000002118217220 */ /* 0x001fe20000410000 */
[----:B------:R-:W-:Y:S02]  /*7bd0*/  F2FP.F16.F32.PACK_AB R24, R26, R27 ;  /* 0x0000001b1a18723e */ /* 0x000fe400000000ff */
[----:B------:R-:W-:Y:S02]  /*7be0*/  F2FP.F16.F32.PACK_AB R26, R28, R29 ;  /* 0x0000001d1c1a723e */ /* 0x000fe400000000ff */
[----:B------:R-:W-:Y:S01]  /*7bf0*/  F2FP.F16.F32.PACK_AB R27, R30, R33 ;  /* 0x000000211e1b723e */ /* 0x000fe200000000ff */
[----:B------:R-:W-:Y:S06]  /*7c00*/  BRA `(.L_x_2827) ;  /* 0x00000000000c7947 */ /* 0x000fec0003800000 */
.L_x_2826:
[----:B------:R-:W0:Y:S02]  /*7c10*/  LDC.64 R24, c[0x0][0x3a8] ;  /* 0x0000ea00ff187b82 */ /* 0x000e240000000a00 */
[----:B0-----:R-:W-:-:S06]  /*7c20*/  IMAD.WIDE R24, R21, 0x2, R24 ;  /* 0x0000000215187825 */ /* 0x001fcc00078e0218 */
[----:B------:R-:W5:Y:S02]  /*7c30*/  LDG.E.128 R24, desc[UR36][R24.64] ;  /* 0x0000002418187981 */ /* 0x000f64000c1e1d00 */
.L_x_2827:
        /* <DEDUP_REMOVED lines=10> */
[----:B------:R-:W-:Y:S01]  /*7ce0*/  IADD3 R3, PT, PT, -R3, R16, RZ ;  /* 0x0000001003037210 */ /* 0x000fe20007ffe1ff */
[----:B------:R-:W-:Y:S01]  /*7cf0*/  UIMAD UR4, UR38, 0x70, URZ ;  /* 0x00000070260478a4 */ /* 0x000fe2000f8e02ff */
[----:B------:R-:W-:Y:S02]  /*7d00*/  IMAD R6, R20, R6, R5 ;  /* 0x0000000614067224 */ /* 0x000fe400078e0205 */
[----:B-----5:R-:W-:Y:S02]  /*7d10*/  HFMA2 R12, R24, 1, 1, R12 ;  /* 0x3c003c00180c7831 */ /* 0x020fe4000000000c */
[----:B------:R-:W-:Y:S02]  /*7d20*/  HADD2 R13, R25, R13 ;  /* 0x0000000d190d7230 */ /* 0x000fe40000000000 */
[----:B------:R-:W-:Y:S02]  /*7d30*/  IMAD R4, R3, 0x2, R4 ;  /* 0x0000000203047824 */ /* 0x000fe400078e0204 */
[----:B------:R-:W-:Y:S01]  /*7d40*/  HFMA2 R14, R26, 1, 1, R14 ;  /* 0x3c003c001a0e7831 */ /* 0x000fe2000000000e */
[----:B------:R-:W-:Y:S01]  /*7d50*/  SHF.R.S32.HI R2, RZ, 0x1f, R6 ;  /* 0x0000001fff027819 */ /* 0x000fe20000011406 */
[----:B------:R-:W-:Y:S01]  /*7d60*/  HADD2 R15, R27, R15 ;  /* 0x0000000f1b0f7230 */ /* 0x000fe20000000000 */
[----:B------:R-:W-:Y:S01]  /*7d70*/  IADD3 R6, P1, PT, R6, UR4, RZ ;  /* 0x0000000406067c10 */ /* 0x000fe2000ff3e0ff */
[----:B------:R-:W1:Y:S01]  /*7d80*/  LDS.U16 R4, [R4] ;  /* 0x0000000004047984 */ /* 0x000e620000000400 */
[----:B------:R-:W-:-:S04]  /*7d90*/  MOV R3, UR4 ;  /* 0x0000000400037c02 */ /* 0x000fc80008000f00 */
        /* <DEDUP_REMOVED lines=25> */
.L_x_2802:
[----:B------:R-:W-:Y:S05]  /*7f30*/  BSYNC.RECONVERGENT B0 ;  /* 0x0000000000007941 */ /* 0x000fea0003800200 */
.L_x_2801:
        /* <DEDUP_REMOVED lines=21> */
.L_x_2829:
[----:B------:R-:W-:Y:S05]  /*8090*/  WARPSYNC.ALL ;  /* 0x0000000000007948 */ /* 0x000fea0003800000 */
[----:B------:R-:W-:Y:S06]  /*80a0*/  BAR.SYNC.DEFER_BLOCKING 0x0 ;  /* 0x0000000000007b1d */ /* 0x000fec0000010000 */
[----:B------:R-:W-:Y:S04]  /*80b0*/  BSSY.RECONVERGENT B0, `(.L_x_2830) ;  /* 0x0000013000007945 */ /* 0x000fe80003800200 */
[----:B------:R-:W-:Y:S05]  /*80c0*/  @P4 BRA `(.L_x_2831) ;  /* 0x0000000000444947 */ /* 0x000fea0003800000 */
[----:B0----5:R-:W0:Y:S02]  /*80d0*/  LDS.128 R12, [R0] ;  /* 0x00000000000c7984 */ /* 0x021e240000000c00 */
        /* <DEDUP_REMOVED lines=16> */
.L_x_2831:
[----:B------:R-:W-:Y:S05]  /*81e0*/  BSYNC.RECONVERGENT B0 ;  /* 0x0000000000007941 */ /* 0x000fea0003800200 */
.L_x_2830:
        /* <DEDUP_REMOVED lines=8> */
.L_x_2833:
[----:B------:R-:W-:Y:S05]  /*8270*/  BSYNC.RECONVERGENT B0 ;  /* 0x0000000000007941 */ /* 0x000fea0003800200 */
.L_x_2832:
[----:B------:R-:W-:Y:S06]  /*8280*/  BAR.SYNC.DEFER_BLOCKING 0x0 ;  /* 0x0000000000007b1d */ /* 0x000fec0000010000 */
[----:B------:R-:W-:Y:S04]  /*8290*/  BSSY.RECONVERGENT B0, `(.L_x_2834) ;  /* 0x0000013000007945 */ /* 0x000fe80003800200 */
[----:B------:R-:W-:Y:S05]  /*82a0*/  @P3 BRA `(.L_x_2835) ;  /* 0x0000000000443947 */ /* 0x000fea0003800000 */
[----:B01---5:R-:W0:Y:S02]  /*82b0*/  LDS.128 R12, [R0] ;  /* 0x00000000000c7984 */ /* 0x023e240000000c00 */
        /* <DEDUP_REMOVED lines=16> */
.L_x_2835:
[----:B------:R-:W-:Y:S05]  /*83c0*/  BSYNC.RECONVERGENT B0 ;  /* 0x0000000000007941 */ /* 0x000fea0003800200 */
.L_x_2834:
[----:B------:R-:W-:Y:S06]  /*83d0*/  BAR.SYNC.DEFER_BLOCKING 0x0 ;  /* 0x0000000000007b1d */ /* 0x000fec0000010000 */
.L_x_2828:
[----:B------:R-:W-:-:S13]  /*83e0*/  ISETP.GT.U32.OR P0, PT, R18, 0xf, P0 ;  /* 0x0000000f1200780c */ /* 0x000fda0000704470 */
[----:B------:R-:W-:Y:S05]  /*83f0*/  @P0 EXIT ;  /* 0x000000000000094d */ /* 0x000fea0003800000 */
[----:B------:R-:W2:Y:S02]  /*8400*/  LDCU UR4, c[0x0][0x478] ;  /* 0x00008f00ff0477ac */ /* 0x000ea40008000800 */
[----:B--2---:R-:W-:-:S09]  /*8410*/  UISETP.NE.AND UP0, UPT, UR4, 0x2, UPT ;  /* 0x000000020400788c */ /* 0x004fd2000bf05270 */
[----:B------:R-:W-:Y:S05]  /*8420*/  BRA.U UP0, `(.L_x_2836) ;  /* 0x0000000100e07547 */ /* 0x000fea000b800000 */
[----:B------:R-:W2:Y:S01]  /*8430*/  LDC.64 R2, c[0x0][0x470] ;  /* 0x00011c00ff027b82 */ /* 0x000ea20000000a00 */
[----:B------:R-:W-:Y:S01]  /*8440*/  IMAD.IADD R20, R20, 0x1, R5 ;  /* 0x0000000114147824 */ /* 0x000fe200078e0205 */
[----:B------:R-:W4:Y:S01]  /*8450*/  LDCU.64 UR4, c[0x0][0x380] ;  /* 0x00007000ff0477ac */ /* 0x000f220008000a00 */
[----:B--2---:R-:W2:Y:S02]  /*8460*/  LDG.E R2, desc[UR36][R2.64] ;  /* 0x0000002402027981 */ /* 0x004ea4000c1e1900 */
        /* <DEDUP_REMOVED lines=10> */
[----:B01----:R-:W-:-:S07]  /*8510*/  PRMT R0, R19, 0x8880, RZ ;  /* 0x0000888013007816 */ /* 0x003fce00000000ff */
[----:B------:R-:W0:Y:S01]  /*8520*/  F2I.S8.NTZ R40, R40 ;  /* 0x0000002800287305 */ /* 0x000e220000202100 */
[----:B------:R-:W-:Y:S02]  /*8530*/  PRMT R0, R0, 0x7710, RZ ;  /* 0x0000771000007816 */ /* 0x000fe400000000ff */
[----:B--2---:R-:W-:-:S05]  /*8540*/  PRMT R3, R42, 0x8880, RZ ;  /* 0x000088802a037816 */ /* 0x004fca00000000ff */
[----:B------:R-:W1:Y:S01]  /*8550*/  F2I.S8.NTZ R10, R10 ;  /* 0x0000000a000a7305 */ /* 0x000e620000202100 */
        /* <DEDUP_REMOVED lines=8> */
[----:B------:R-:W2:Y:S01]  /*85e0*/  F2I.S8.NTZ R9, R9 ;  /* 0x0000000900097305 */ /* 0x000ea20000202100 */
[----:B-1----:R-:W-:-:S04]  /*85f0*/  PRMT R4, R10, 0x8880, RZ ;  /* 0x000088800a047816 */ /* 0x002fc800000000ff */
[----:B------:R-:W-:Y:S02]  /*8600*/  PRMT R4, R4, 0x7710, RZ ;  /* 0x0000771004047816 */ /* 0x000fe400000000ff */
[----:B0-----:R-:W-:Y:S01]  /*8610*/  PRMT R8, R8, 0x8880, RZ ;  /* 0x0000888008087816 */ /* 0x001fe200000000ff */
[----:B------:R-:W0:Y:S01]  /*8620*/  F2I.S8.NTZ R11, R11 ;  /* 0x0000000b000b7305 */ /* 0x000e220000202100 */
[----:B------:R-:W-:Y:S02]  /*8630*/  LOP3.LUT R4, R4, 0xff, RZ, 0xc0, !PT ;  /* 0x000000ff04047812 */ /* 0x000fe400078ec0ff */
[----:B--2---:R-:W-:-:S05]  /*8640*/  PRMT R5, R9, 0x8880, RZ ;  /* 0x0000888009057816 */ /* 0x004fca00000000ff */
[----:B------:R-:W1:Y:S01]  /*8650*/  F2I.S8.NTZ R2, R2 ;  /* 0x0000000200027305 */ /* 0x000e620000202100 */
[----:B------:R-:W-:Y:S02]  /*8660*/  LOP3.LUT R9, R3, 0xff00, R0, 0xf8, !PT ;  /* 0x0000ff0003097812 */ /* 0x000fe400078ef800 */
[----:B------:R-:W-:Y:S02]  /*8670*/  PRMT R3, R5, 0x7710, RZ ;  /* 0x0000771005037816 */ /* 0x000fe400000000ff */
[----:B------:R-:W-:Y:S02]  /*8680*/  PRMT R0, R8, 0x7710, RZ ;  /* 0x0000771008007816 */ /* 0x000fe400000000ff */
[----:B0-----:R-:W-:Y:S02]  /*8690*/  PRMT R11, R11, 0x8880, RZ ;  /* 0x000088800b0b7816 */ /* 0x001fe400000000ff */
[----:B------:R-:W-:Y:S02]  /*86a0*/  LOP3.LUT R5, R3, 0xff, RZ, 0xc0, !PT ;  /* 0x000000ff03057812 */ /* 0x000fe400078ec0ff */
[----:B------:R-:W-:-:S02]  /*86b0*/  LOP3.LUT R6, R0, 0xff, RZ, 0xc0, !PT ;  /* 0x000000ff00067812 */ /* 0x000fc400078ec0ff */
[----:B------:R-:W-:Y:S02]  /*86c0*/  PRMT R0, R11, 0x7710, RZ ;  /* 0x000077100b007816 */ /* 0x000fe400000000ff */
[----:B-1----:R-:W-:Y:S01]  /*86d0*/  PRMT R10, R2, 0x8880, RZ ;  /* 0x00008880020a7816 */ /* 0x002fe200000000ff */
[----:B------:R-:W-:Y:S01]  /*86e0*/  IMAD.WIDE.U32 R2, R4, 0x1000000, RZ ;  /* 0x0100000004027825 */ /* 0x000fe200078e00ff */
[----:B------:R-:W-:Y:S02]  /*86f0*/  LOP3.LUT R9, R9, 0xff, R0, 0xf8, !PT ;  /* 0x000000ff09097812 */ /* 0x000fe400078ef800 */
[----:B----4-:R-:W-:Y:S01]  /*8700*/  IADD3 R8, P0, PT, R20, UR4, RZ ;  /* 0x0000000414087c10 */ /* 0x010fe2000ff1e0ff */
        /* <DEDUP_REMOVED lines=10> */
.L_x_2836:
[----:B------:R-:W2:Y:S01]  /*87b0*/  LDC.64 R2, c[0x0][0x380] ;  /* 0x0000e000ff027b82 */ /* 0x000ea20000000a00 */
[----:B------:R-:W-:Y:S02]  /*87c0*/  IADD3 R5, PT, PT, R20, R5, RZ ;  /* 0x0000000514057210 */ /* 0x000fe40007ffe0ff */
[----:B------:R-:W-:Y:S02]  /*87d0*/  F2FP.F16.F32.PACK_AB R7, R8, R7 ;  /* 0x000000070807723e */ /* 0x000fe400000000ff */
[----:B------:R-:W-:Y:S02]  /*87e0*/  F2FP.F16.F32.PACK_AB R9, R10, R9 ;  /* 0x000000090a09723e */ /* 0x000fe400000000ff */
[----:B------:R-:W-:Y:S02]  /*87f0*/  F2FP.F16.F32.PACK_AB R11, R40, R11 ;  /* 0x0000000b280b723e */ /* 0x000fe400000000ff */
[----:B------:R-:W-:Y:S01]  /*8800*/  F2FP.F16.F32.PACK_AB R19, R42, R19 ;  /* 0x000000132a13723e */ /* 0x000fe200000000ff */
[----:B--2---:R-:W-:-:S05]  /*8810*/  IMAD.WIDE R2, R5, 0x2, R2 ;  /* 0x0000000205027825 */ /* 0x004fca00078e0202 */
[----:B------:R-:W-:Y:S04]  /*8820*/  STG.E desc[UR36][R2.64], R7 ;  /* 0x0000000702007986 */ /* 0x000fe8000c101924 */
[----:B------:R-:W-:Y:S04]  /*8830*/  STG.E desc[UR36][R2.64+0x4], R9 ;  /* 0x0000040902007986 */ /* 0x000fe8000c101924 */
[----:B------:R-:W-:Y:S04]  /*8840*/  STG.E desc[UR36][R2.64+0x8], R11 ;  /* 0x0000080b02007986 */ /* 0x000fe8000c101924 */
[----:B------:R-:W-:Y:S01]  /*8850*/  STG.E desc[UR36][R2.64+0xc], R19 ;  /* 0x00000c1302007986 */ /* 0x000fe2000c101924 */
[----:B------:R-:W-:Y:S05]  /*8860*/  EXIT ;  /* 0x000000000000794d */ /* 0x000fea0003800000 */
.L_x_2771:
[----:B------:R-:W-:Y:S02]  /*8870*/  IMAD.MOV.U32 R12, RZ, RZ, 0x10 ;  /* 0x00000010ff0c7424 */ /* 0x000fe400078e00ff */
[----:B------:R-:W-:Y:S01]  /*8880*/  HFMA2 R11, -RZ, RZ, 0, 1.847743988037109375e-06 ;  /* 0x0000001fff0b7431 */ /* 0x000fe200000001ff */
[----:B------:R-:W-:-:S07]  /*8890*/  MOV R15, 0xffffffff ;  /* 0xffffffff000f7802 */ /* 0x000fce0000000f00 */
[----:B01---5:R-:W-:Y:S05]  /*88a0*/  WARPSYNC.COLLECTIVE R15, `(.L_x_2837) ;  /* 0x000000000f087348 */ /* 0x023fea0003c00000 */
[----:B------:R2:W3:Y:S02]  /*88b0*/  SHFL.BFLY P6, R14, R13, R12, R11 ;  /* 0x0c00000c0d0e7389 */ /* 0x0004e400000c000b */
[----:B0123-5:R-:W-:Y:S05]  /*88c0*/  ENDCOLLECTIVE ;  /* 0x000000000000791b */ /* 0x02ffea0003800000 */
.L_x_2837:
[----:B------:R-:W-:Y:S02]  /*88d0*/  HFMA2 R12, -RZ, RZ, 0, 4.76837158203125e-07 ;  /* 0x00000008ff0c7431 */ /* 0x000fe400000001ff */
[----:B------:R-:W-:-:S04]  /*88e0*/  FADD.FTZ R0, R13, R14 ;  /* 0x0000000e0d007221 */ /* 0x000fc80000010000 */
[----:B------:R-:W-:-:S07]  /*88f0*/  IMAD.MOV.U32 R13, RZ, RZ, R0 ;  /* 0x000000ffff0d7224 */ /* 0x000fce00078e0000 */
[----:B------:R-:W-:Y:S05]  /*8900*/  WARPSYNC.COLLECTIVE R15, `(.L_x_2838) ;  /* 0x000000000f087348 */ /* 0x000fea0003c00000 */
[----:B------:R0:W1:Y:S02]  /*8910*/  SHFL.BFLY P6, R14, R13, R12, R11 ;  /* 0x0c00000c0d0e7389 */ /* 0x00006400000c000b */
[----:B01----:R-:W-:Y:S05]  /*8920*/  ENDCOLLECTIVE ;  /* 0x000000000000791b */ /* 0x003fea0003800000 */
.L_x_2838:
[----:B------:R-:W-:Y:S02]  /*8930*/  IMAD.MOV.U32 R12, RZ, RZ, 0x4 ;  /* 0x00000004ff0c7424 */ /* 0x000fe400078e00ff */
[----:B------:R-:W-:-:S05]  /*8940*/  FADD.FTZ R3, R0, R14 ;  /* 0x0000000e00037221 */ /* 0x000fca0000010000 */
[----:B------:R-:W-:-:S07]  /*8950*/  MOV R13, R3 ;  /* 0x00000003000d7202 */ /* 0x000fce0000000f00 */
[----:B------:R-:W-:Y:S05]  /*8960*/  WARPSYNC.COLLECTIVE R15, `(.L_x_2839) ;  /* 0x000000000f087348 */ /* 0x000fea0003c00000 */
[----:B------:R0:W1:Y:S02]  /*8970*/  SHFL.BFLY P6, R14, R13, R12, R11 ;  /* 0x0c00000c0d0e7389 */ /* 0x00006400000c000b */
[----:B01----:R-:W-:Y:S05]  /*8980*/  ENDCOLLECTIVE ;  /* 0x000000000000791b */ /* 0x003fea0003800000 */
.L_x_2839:
[----:B------:R-:W-:Y:S02]  /*8990*/  HFMA2 R12, -RZ, RZ, 0, 1.1920928955078125e-07 ;  /* 0x00000002ff0c7431 */ /* 0x000fe400000001ff */
[----:B------:R-:W-:-:S05]  /*89a0*/  FADD.FTZ R4, R3, R14 ;  /* 0x0000000e03047221 */ /* 0x000fca0000010000 */
[----:B------:R-:W-:-:S07]  /*89b0*/  MOV R13, R4 ;  /* 0x00000004000d7202 */ /* 0x000fce0000000f00 */
[----:B------:R-:W-:Y:S05]  /*89c0*/  WARPSYNC.COLLECTIVE R15, `(.L_x_2840) ;  /* 0x000000000f087348 */ /* 0x000fea0003c00000 */
[----:B------:R0:W1:Y:S02]  /*89d0*/  SHFL.BFLY P6, R14, R13, R12, R11 ;  /* 0x0c00000c0d0e7389 */ /* 0x00006400000c000b */
[----:B01----:R-:W-:Y:S05]  /*89e0*/  ENDCOLLECTIVE ;  /* 0x000000000000791b */ /* 0x003fea0003800000 */
.L_x_2840:
[----:B------:R-:W-:Y:S02]  /*89f0*/  IMAD.MOV.U32 R12, RZ, RZ, 0x1 ;  /* 0x00000001ff0c7424 */ /* 0x000fe400078e00ff */
[----:B------:R-:W-:-:S05]  /*8a00*/  FADD.FTZ R5, R4, R14 ;  /* 0x0000000e04057221 */ /* 0x000fca0000010000 */
[----:B------:R-:W-:-:S07]  /*8a10*/  MOV R13, R5 ;  /* 0x00000005000d7202 */ /* 0x000fce0000000f00 */
[----:B------:R-:W-:Y:S05]  /*8a20*/  WARPSYNC.COLLECTIVE R15, `(.L_x_2841) ;  /* 0x000000000f087348 */ /* 0x000fea0003c00000 */
[----:B------:R0:W1:Y:S02]  /*8a30*/  SHFL.BFLY P6, R14, R13, R12, R11 ;  /* 0x0c00000c0d0e7389 */ /* 0x00006400000c000b */
[----:B01----:R-:W-:Y:S05]  /*8a40*/  ENDCOLLECTIVE ;  /* 0x000000000000791b */ /* 0x003fea0003800000 */
.L_x_2841:
[----:B------:R-:W-:Y:S05]  /*8a50*/  BRA `(.L_x_2842) ;  /* 0xffffff9000847947 */ /* 0x000fea000383ffff */
.L_x_2774:
[----:B------:R-:W-:Y:S01]  /*8a60*/  BSSY B1, `(.L_x_2843) ;  /* 0x0000007000017945 */ /* 0x000fe20003800000 */
[----:B------:R-:W-:Y:S02]  /*8a70*/  MOV R12, 0x2 ;  /* 0x00000002000c7802 */ /* 0x000fe40000000f00 */
[----:B------:R-:W-:Y:S02]  /*8a80*/  MOV R11, 0x1f ;  /* 0x0000001f000b7802 */ /* 0x000fe40000000f00 */
[----:B------:R-:W-:-:S07]  /*8a90*/  MOV R15, 0xffffffff ;  /* 0xffffffff000f7802 */ /* 0x000fce0000000f00 */
[----:B-----5:R-:W-:Y:S05]  /*8aa0*/  WARPSYNC.COLLECTIVE R15, `(.L_x_2844) ;  /* 0x000000000f087348 */ /* 0x020fea0003c00000 */
[----:B------:R0:W1:Y:S02]  /*8ab0*/  SHFL.BFLY P6, R14, R13, R12, R11 ;  /* 0x0c00000c0d0e7389 */ /* 0x00006400000c000b */
[----:B01---5:R-:W-:Y:S05]  /*8ac0*/  ENDCOLLECTIVE ;  /* 0x000000000000791b */ /* 0x023fea0003800000 */
.L_x_2844:
[----:B------:R-:W-:Y:S05]  /*8ad0*/  BSYNC B1 ;  /* 0x0000000000017941 */ /* 0x000fea0003800000 */
.L_x_2843:
[----:B------:R-:W-:Y:S01]  /*8ae0*/  FADD.FTZ R13, R13, R14 ;  /* 0x0000000e0d0d7221 */ /* 0x000fe20000010000 */
[----:B------:R-:W-:Y:S02]  /*8af0*/  IMAD.MOV.U32 R12, RZ, RZ, 0x1 ;  /* 0x00000001ff0c7424 */ /* 0x000fe400078e00ff */
[----:B------:R-:W-:Y:S01]  /*8b00*/  HFMA2 R11, -RZ, RZ, 0, 1.847743988037109375e-06 ;  /* 0x0000001fff0b7431 */ /* 0x000fe200000001ff */
[----:B------:R-:W-:-:S07]  /*8b10*/  MOV R15, 0xffffffff ;  /* 0xffffffff000f7802 */ /* 0x000fce0000000f00 */
[----:B------:R-:W-:Y:S05]  /*8b20*/  WARPSYNC.COLLECTIVE R15, `(.L_x_2845) ;  /* 0x000000000f087348 */ /* 0x000fea0003c00000 */
[----:B------:R0:W1:Y:S02]  /*8b30*/  SHFL.BFLY P6, R14, R13, R12, R11 ;  /* 0x0c00000c0d0e7389 */ /* 0x00006400000c000b */
[----:B01----:R-:W-:Y:S05]  /*8b40*/  ENDCOLLECTIVE ;  /* 0x000000000000791b */ /* 0x003fea0003800000 */
.L_x_2845:
[----:B------:R-:W-:Y:S05]  /*8b50*/  BRA `(.L_x_2846) ;  /* 0xffffffa400647947 */ /* 0x000fea000383ffff */
.L_x_2778:
[----:B------:R-:W-:Y:S01]  /*8b60*/  HFMA2 R11, -RZ, RZ, 0, 1.847743988037109375e-06 ;  /* 0x0000001fff0b7431 */ /* 0x000fe200000001ff */
[----:B------:R-:W-:Y:S01]  /*8b70*/  BSSY B0, `(.L_x_2847) ;  /* 0x0000007000007945 */ /* 0x000fe20003800000 */
[----:B0-----:R-:W-:Y:S01]  /*8b80*/  MOV R13, R56 ;  /* 0x00000038000d7202 */ /* 0x001fe20000000f00 */
[----:B------:R-:W-:Y:S01]  /*8b90*/  IMAD.MOV.U32 R12, RZ, RZ, 0x10 ;  /* 0x00000010ff0c7424 */ /* 0x000fe200078e00ff */
[----:B------:R-:W-:-:S07]  /*8ba0*/  MOV R15, 0xffffffff ;  /* 0xffffffff000f7802 */ /* 0x000fce0000000f00 */
[----:B---345:R-:W-:Y:S05]  /*8bb0*/  WARPSYNC.COLLECTIVE R15, `(.L_x_2848) ;  /* 0x000000000f087348 */ /* 0x038fea0003c00000 */
[----:B------:R0:W1:Y:S02]  /*8bc0*/  SHFL.BFLY P6, R14, R13, R12, R11 ;  /* 0x0c00000c0d0e7389 */ /* 0x00006400000c000b */
[----:B01-345:R-:W-:Y:S05]  /*8bd0*/  ENDCOLLECTIVE ;  /* 0x000000000000791b */ /* 0x03bfea0003800000 */
.L_x_2848:
[----:B------:R-:W-:Y:S05]  /*8be0*/  BSYNC B0 ;  /* 0x0000000000007941 */ /* 0x000fea0003800000 */
.L_x_2847:
[----:B------:R-:W-:Y:S01]  /*8bf0*/  FMNMX.FTZ R13, R14, R56, !PT ;  /* 0x000000380e0d7209 */ /* 0x000fe20007810000 */
[----:B------:R-:W-:Y:S02]  /*8c00*/  HFMA2 R12, -RZ, RZ, 0, 4.76837158203125e-07 ;  /* 0x00000008ff0c7431 */ /* 0x000fe400000001ff */
[----:B------:R-:W-:Y:S01]  /*8c10*/  IMAD.MOV.U32 R11, RZ, RZ, 0x1f ;  /* 0x0000001fff0b7424 */ /* 0x000fe200078e00ff */
[----:B------:R-:W-:-:S07]  /*8c20*/  MOV R15, 0xffffffff ;  /* 0xffffffff000f7802 */ /* 0x000fce0000000f00 */
[----:B------:R-:W-:Y:S05]  /*8c30*/  WARPSYNC.COLLECTIVE R15, `(.L_x_2849) ;  /* 0x000000000f087348 */ /* 0x000fea0003c00000 */
[----:B------:R0:W1:Y:S02]  /*8c40*/  SHFL.BFLY P6, R14, R13, R12, R11 ;  /* 0x0c00000c0d0e7389 */ /* 0x00006400000c000b */
[----:B01----:R-:W-:Y:S05]  /*8c50*/  ENDCOLLECTIVE ;  /* 0x000000000000791b */ /* 0x003fea0003800000 */
.L_x_2849:
[----:B------:R-:W-:Y:S01]  /*8c60*/  HFMA2 R12, -RZ, RZ, 0, 2.384185791015625e-07 ;  /* 0x00000004ff0c7431 */ /* 0x000fe200000001ff */
[----:B------:R-:W-:-:S04]  /*8c70*/  FMNMX.FTZ R0, R13, R14, !PT ;  /* 0x0000000e0d007209 */ /* 0x000fc80007810000 */
[----:B------:R-:W-:-:S07]  /*8c80*/  MOV R13, R0 ;  /* 0x00000000000d7202 */ /* 0x000fce0000000f00 */
[----:B------:R-:W-:Y:S05]  /*8c90*/  WARPSYNC.COLLECTIVE R15, `(.L_x_2850) ;  /* 0x000000000f087348 */ /* 0x000fea0003c00000 */
[----:B------:R0:W1:Y:S02]  /*8ca0*/  SHFL.BFLY P6, R14, R13, R12, R11 ;  /* 0x0c00000c0d0e7389 */ /* 0x00006400000c000b */
[----:B01----:R-:W-:Y:S05]  /*8cb0*/  ENDCOLLECTIVE ;  /* 0x000000000000791b */ /* 0x003fea0003800000 */
.L_x_2850:
[----:B------:R-:W-:Y:S05]  /*8cc0*/  BRA `(.L_x_2851) ;  /* 0xffffffa400d47947 */ /* 0x000fea000383ffff */
.L_x_2852:
        /* <DEDUP_REMOVED lines=11> */
.L_x_4067:


//--------------------- .text._ZN4mmha33masked_multihead_attention_kernelItLi112ELi128ELi1ELi16ELi256ELb0ELb0EEEv26Multihead_attention_paramsIT_XT5_EE --------------------------
	.section	.text._ZN4mmha33masked_multihead_attention_kernelItLi112ELi128ELi1ELi16ELi256ELb0ELb0EEEv26Multihead_attention_paramsIT_XT5_EE,"ax",@progbits
	.align	128
        .global         _ZN4mmha33masked_multihead_attention_kernelItLi112ELi128ELi1ELi16ELi256ELb0ELb0EEEv26Multihead_attention_paramsIT_XT5_EE
        .type           _ZN4mmha33masked_multihead_attention_kernelItLi112ELi128ELi1ELi16ELi256ELb0ELb0EEEv26Multihead_attention_paramsIT_XT5_EE,@function
        .size           _ZN4mmha33masked_multihead_attention_kernelItLi112ELi128ELi1ELi16ELi256ELb0ELb0EEEv26Multihead_attention_paramsIT_XT5_EE,(.L_x_4068 - _ZN4mmha33masked_multihead_attention_kernelItLi112ELi128ELi1ELi16ELi256ELb0ELb0EEEv26Multihead_attention_paramsIT_XT5_EE)
        .other          _ZN4mmha33masked_multihead_attention_kernelItLi112ELi128ELi1ELi16ELi256ELb0ELb0EEEv26Multihead_attention_paramsIT_XT5_EE,@"STO_CUDA_ENTRY STV_DEFAULT"
_ZN4mmha33masked_multihead_attention_kernelItLi112ELi128ELi1ELi16ELi256ELb0ELb0EEEv26Multihead_attention_paramsIT_XT5_EE:
.text._ZN4mmha33masked_multihead_attention_kernelItLi112ELi128ELi1ELi16ELi256ELb0ELb0EEEv26Multihead_attention_paramsIT_XT5_EE:
        /* <DEDUP_REMOVED lines=12> */
.L_x_2853:
[----:B------:R-:W1:Y:S01]  /*00c0*/  LDC R10, c[0x0][0x3f0] ;  /* 0x0000fc00ff0a7b82 */ /* 0x000e620000000800 */
[----:B--2---:R-:W-:-:S07]  /*00d0*/  IABS R8, R25 ;  /* 0x0000001900087213 */ /* 0x004fce0000000000 */
[----:B------:R-:W2:Y:S08]  /*00e0*/  LDC.64 R4, c[0x0][0x4a0] ;  /* 0x00012800ff047b82 */ /* 0x000eb00000000a00 */
[----:B------:R-:W3:Y:S01]  /*00f0*/  LDC R12, c[0x0][0x3f4] ;  /* 0x0000fd00ff0c7b82 */ /* 0x000ee20000000800 */
[----:B-1----:R-:W-:-:S04]  /*0100*/  IABS R7, R10 ;  /* 0x0000000a00077213 */ /* 0x002fc80000000000 */
[----:B------:R-:W1:Y:S01]  /*0110*/  I2F.RP R0, R7 ;  /* 0x0000000700007306 */ /* 0x000e620000209400 */
[----:B--2---:R-:W-:-:S04]  /*0120*/  ISETP.NE.U32.AND P0, PT, R4, RZ, PT ;  /* 0x000000ff0400720c */ /* 0x004fc80003f05070 */
[----:B------:R-:W-:-:S03]  /*0130*/  ISETP.NE.AND.EX P0, PT, R5, RZ, PT, P0 ;  /* 0x000000ff0500720c */ /* 0x000fc60003f05300 */
[----:B-1----:R-:W1:Y:S10]  /*0140*/  MUFU.RCP R0, R0 ;  /* 0x0000000000007308 */ /* 0x002e740000001000 */
[----:B------:R-:W2:Y:S01]  /*0150*/  @P0 LDC.64 R4, c[0x0][0x4a0] ;  /* 0x00012800ff040b82 */ /* 0x000ea20000000a00 */
[----:B-1----:R-:W-:-:S04]  /*0160*/  IADD3 R6, PT, PT, R0, 0xffffffe, RZ ;  /* 0x0ffffffe00067810 */ /* 0x002fc80007ffe0ff */
[----:B------:R-:W1:Y:S01]  /*0170*/  F2I.FTZ.U32.TRUNC.NTZ R3, R6 ;  /* 0x0000000600037305 */ /* 0x000e62000021f000 */
[----:B--2---:R-:W-:Y:S01]  /*0180*/  @P0 IMAD.WIDE.U32 R4, R25, 0x4, R4 ;  /* 0x0000000419040825 */ /* 0x004fe200078e0004 */
[----:B-1----:R-:W-:-:S05]  /*0190*/  IADD3 R2, PT, PT, RZ, -R3, RZ ;  /* 0x80000003ff027210 */ /* 0x002fca0007ffe0ff */
[----:B------:R-:W-:Y:S02]  /*01a0*/  IMAD R9, R2, R7, RZ ;  /* 0x0000000702097224 */ /* 0x000fe400078e02ff */
[----:B------:R-:W-:-:S05]  /*01b0*/  HFMA2 R2, -RZ, RZ, 0, 0 ;  /* 0x00000000ff027431 */ /* 0x000fca00000001ff */
[----:B------:R-:W-:Y:S02]  /*01c0*/  IMAD.HI.U32 R0, R3, R9, R2 ;  /* 0x0000000903007227 */ /* 0x000fe400078e0002 */
[----:B------:R1:W2:Y:S01]  /*01d0*/  @P0 LDG.E R9, desc[UR36][R4.64] ;  /* 0x0000002404090981 */ /* 0x0002a2000c1e1900 */
[----:B------:R-:W4:Y:S03]  /*01e0*/  LDC.64 R2, c[0x0][0x460] ;  /* 0x00011800ff027b82 */ /* 0x000f260000000a00 */
[----:B------:R-:W-:-:S04]  /*01f0*/  IMAD.HI.U32 R0, R0, R8, RZ ;  /* 0x0000000800007227 */ /* 0x000fc800078e00ff */
[----:B------:R-:W-:-:S04]  /*0200*/  IMAD.MOV R6, RZ, RZ, -R0 ;  /* 0x000000ffff067224 */ /* 0x000fc800078e0a00 */
[----:B------:R-:W-:-:S05]  /*0210*/  IMAD R6, R7, R6, R8 ;  /* 0x0000000607067224 */ /* 0x000fca00078e0208 */
[----:B------:R-:W-:-:S13]  /*0220*/  ISETP.GT.U32.AND P3, PT, R7, R6, PT ;  /* 0x000000060700720c */ /* 0x000fda0003f64070 */
[----:B------:R-:W-:-:S04]  /*0230*/  @!P3 IADD3 R6, PT, PT, R6, -R7, RZ ;  /* 0x800000070606b210 */ /* 0x000fc80007ffe0ff */
[----:B------:R-:W-:Y:S02]  /*0240*/  ISETP.GE.U32.AND P2, PT, R6, R7, PT ;  /* 0x000000070600720c */ /* 0x000fe40003f46070 */
[----:B------:R-:W-:Y:S02]  /*0250*/  @!P3 IADD3 R0, PT, PT, R0, 0x1, RZ ;  /* 0x000000010000b810 */ /* 0x000fe40007ffe0ff */
[----:B----4-:R-:W-:Y:S02]  /*0260*/  ISETP.NE.U32.AND P1, PT, R2, RZ, PT ;  /* 0x000000ff0200720c */ /* 0x010fe40003f25070 */
[----:B---3--:R-:W-:Y:S02]  /*0270*/  IABS R21, R12 ;  /* 0x0000000c00157213 */ /* 0x008fe40000000000 */
[----:B------:R-:W-:-:S05]  /*0280*/  ISETP.NE.AND.EX P1, PT, R3, RZ, PT, P1 ;  /* 0x000000ff0300720c */ /* 0x000fca0003f25310 */
[----:B------:R-:W-:-:S05]  /*0290*/  @P2 IADD3 R0, PT, PT, R0, 0x1, RZ ;  /* 0x0000000100002810 */ /* 0x000fca0007ffe0ff */
[----:B------:R-:W-:Y:S02]  /*02a0*/  IMAD.MOV.U32 R27, RZ, RZ, R0 ;  /* 0x000000ffff1b7224 */ /* 0x000fe400078e0000 */
[----:B------:R-:W3:Y:S01]  /*02b0*/  I2F.RP R0, R21 ;  /* 0x0000001500007306 */ /* 0x000ee20000209400 */
[----:B------:R-:W1:Y:S01]  /*02c0*/  @P1 LDC.64 R6, c[0x0][0x460] ;  /* 0x00011800ff061b82 */ /* 0x000e620000000a00 */
[----:B------:R-:W-:Y:S02]  /*02d0*/  LOP3.LUT R8, R25, R10, RZ, 0x3c, !PT ;  /* 0x0000000a19087212 */ /* 0x000fe400078e3cff */
[----:B------:R-:W-:Y:S02]  /*02e0*/  ISETP.NE.AND P3, PT, R10, RZ, PT ;  /* 0x000000ff0a00720c */ /* 0x000fe40003f65270 */
[----:B------:R-:W-:-:S03]  /*02f0*/  ISETP.GE.AND P4, PT, R8, RZ, PT ;  /* 0x000000ff0800720c */ /* 0x000fc60003f86270 */
[----:B------:R-:W4:Y:S01]  /*0300*/  @!P0 LDC R22, c[0x0][0x40c] ;  /* 0x00010300ff168b82 */ /* 0x000f220000000800 */
[----:B---3--:R-:W3:Y:S07]  /*0310*/  MUFU.RCP R0, R0 ;  /* 0x0000000000007308 */ /* 0x008eee0000001000 */
[----:B------:R-:W2:Y:S02]  /*0320*/  @P0 LDC R8, c[0x0][0x430] ;  /* 0x00010c00ff080b82 */ /* 0x000ea40000000800 */
[----:B------:R-:W-:-:S02]  /*0330*/  @!P4 IADD3 R27, PT, PT, -R27, RZ, RZ ;  /* 0x000000ff1b1bc210 */ /* 0x000fc40007ffe1ff */
[----:B------:R-:W-:Y:S02]  /*0340*/  @!P3 LOP3.LUT R27, RZ, R10, RZ, 0x33, !PT ;  /* 0x0000000aff1bb212 */ /* 0x000fe400078e33ff */
[----:B------:R-:W-:Y:S01]  /*0350*/  MOV R23, RZ ;  /* 0x000000ff00177202 */ /* 0x000fe20000000f00 */
[----:B------:R-:W0:Y:S01]  /*0360*/  S2R R76, SR_TID.X ;  /* 0x00000000004c7919 */ /* 0x000e220000002100 */
[----:B------:R-:W4:Y:S01]  /*0370*/  LDC R10, c[0x0][0x3f8] ;  /* 0x0000fe00ff0a7b82 */ /* 0x000f220000000800 */
[----:B-1----:R-:W-:-:S05]  /*0380*/  @P1 IMAD.WIDE R4, R27, 0x4, R6 ;  /* 0x000000041b041825 */ /* 0x002fca00078e0206 */
[----:B------:R1:W5:Y:S01]  /*0390*/  @P1 LDG.E R23, desc[UR36][R4.64] ;  /* 0x0000002404171981 */ /* 0x000362000c1e1900 */
[----:B---3--:R-:W-:-:S04]  /*03a0*/  IADD3 R6, PT, PT, R0, 0xffffffe, RZ ;  /* 0x0ffffffe00067810 */ /* 0x008fc80007ffe0ff */
[----:B------:R-:W1:Y:S01]  /*03b0*/  F2I.FTZ.U32.TRUNC.NTZ R7, R6 ;  /* 0x0000000600077305 */ /* 0x000e62000021f000 */
[----:B------:R-:W4:Y:S01]  /*03c0*/  S2R R77, SR_CTAID.X ;  /* 0x00000000004d7919 */ /* 0x000f220000002500 */
[----:B-1----:R-:W-:Y:S01]  /*03d0*/  IADD3 R4, PT, PT, RZ, -R7, RZ ;  /* 0x80000007ff047210 */ /* 0x002fe20007ffe0ff */
[----:B------:R-:W-:-:S04]  /*03e0*/  HFMA2 R6, -RZ, RZ, 0, 0 ;  /* 0x00000000ff067431 */ /* 0x000fc800000001ff */
[----:B------:R-:W-:Y:S02]  /*03f0*/  IMAD R5, R4, R21, RZ ;  /* 0x0000001504057224 */ /* 0x000fe400078e02ff */
[----:B------:R-:W1:Y:S02]  /*0400*/  LDC R4, c[0x0][0x3e8] ;  /* 0x0000fa00ff047b82 */ /* 0x000e640000000800 */
[----:B------:R-:W-:Y:S01]  /*0410*/  IMAD.HI.U32 R7, R7, R5, R6 ;  /* 0x0000000507077227 */ /* 0x000fe200078e0006 */
[C---:B0-----:R-:W-:Y:S02]  /*0420*/  ISETP.GT.U32.AND P3, PT, R76.reuse, 0x1b, PT ;  /* 0x0000001b4c00780c */ /* 0x041fe40003f64070 */
[----:B------:R-:W-:Y:S01]  /*0430*/  SHF.L.U32 R148, R76, 0x2, RZ ;  /* 0x000000024c947819 */ /* 0x000fe200000006ff */
[----:B----4-:R-:W-:Y:S01]  /*0440*/  IMAD R24, R25, R10, R77 ;  /* 0x0000000a19187224 */ /* 0x010fe200078e024d */
[----:B------:R-:W-:Y:S01]  /*0450*/  BSSY.RECONVERGENT B0, `(.L_x_2854) ;  /* 0x0000025000007945 */ /* 0x000fe20003800200 */
[----:B------:R-:W-:Y:S01]  /*0460*/  CS2R R30, SRZ ;  /* 0x00000000001e7805 */ /* 0x000fe2000001ff00 */
[----:B--2---:R-:W-:-:S05]  /*0470*/  @P0 IMAD.IADD R22, R9, 0x1, R8 ;  /* 0x0000000109160824 */ /* 0x004fca00078e0208 */
[----:B------:R-:W-:-:S05]  /*0480*/  IABS R18, R22 ;  /* 0x0000001600127213 */ /* 0x000fca0000000000 */
[----:B------:R-:W-:-:S05]  /*0490*/  IMAD.HI.U32 R7, R7, R18, RZ ;  /* 0x0000001207077227 */ /* 0x000fca00078e00ff */
[----:B------:R-:W-:Y:S02]  /*04a0*/  IADD3 R7, PT, PT, -R7, RZ, RZ ;  /* 0x000000ff07077210 */ /* 0x000fe40007ffe1ff */
[----:B-1----:R-:W-:-:S03]  /*04b0*/  ISETP.NE.AND P0, PT, R4, RZ, PT ;  /* 0x000000ff0400720c */ /* 0x002fc60003f05270 */
[----:B------:R-:W-:-:S05]  /*04c0*/  IMAD R18, R21, R7, R18 ;  /* 0x0000000715127224 */ /* 0x000fca00078e0212 */
[----:B------:R-:W-:-:S05]  /*04d0*/  ISETP.GT.U32.AND P1, PT, R21, R18, PT ;  /* 0x000000121500720c */ /* 0x000fca0003f24070 */
[----:B------:R-:W-:Y:S02]  /*04e0*/  @P0 IMAD R0, R25, R4, RZ ;  /* 0x0000000419000224 */ /* 0x000fe400078e02ff */
[----:B------:R-:W-:Y:S02]  /*04f0*/  @!P0 IMAD R19, R24, 0x70, RZ ;  /* 0x0000007018138824 */ /* 0x000fe400078e02ff */
[----:B------:R-:W-:-:S04]  /*0500*/  @P0 IMAD R19, R77, 0x70, R0 ;  /* 0x000000704d130824 */ /* 0x000fc800078e0200 */
[----:B------:R-:W-:Y:S01]  /*0510*/  @!P1 IADD3 R18, PT, PT, R18, -R21, RZ ;  /* 0x8000001512129210 */ /* 0x000fe20007ffe0ff */
[----:B------:R-:W-:-:S03]  /*0520*/  IMAD.IADD R29, R148, 0x1, R19 ;  /* 0x00000001941d7824 */ /* 0x000fc600078e0213 */
[----:B------:R-:W-:Y:S01]  /*0530*/  ISETP.GT.U32.AND P1, PT, R21, R18, PT ;  /* 0x000000121500720c */ /* 0x000fe20003f24070 */
[----:B------:R-:W-:-:S12]  /*0540*/  @P3 BRA `(.L_x_2855) ;  /* 0x0000000000543947 */ /* 0x000fd80003800000 */
        /* <DEDUP_REMOVED lines=21> */
.L_x_2855:
[----:B------:R-:W-:Y:S05]  /*06a0*/  BSYNC.RECONVERGENT B0 ;  /* 0x0000000000007941 */ /* 0x000fea0003800200 */
.L_x_2854:
[----:B------:R-:W1:Y:S01]  /*06b0*/  LDCU UR4, c[0x0][0x478] ;  /* 0x00008f00ff0477ac */ /* 0x000e620008000800 */
[----:B------:R-:W-:Y:S01]  /*06c0*/  ISETP.GE.AND P2, PT, R22, RZ, PT ;  /* 0x000000ff1600720c */ /* 0x000fe20003f46270 */
[----:B------:R-:W-:Y:S01]  /*06d0*/  IMAD R144, R25, R12, RZ ;  /* 0x0000000c19907224 */ /* 0x000fe200078e02ff */
[----:B------:R-:W-:Y:S01]  /*06e0*/  ISETP.NE.AND P0, PT, R12, RZ, PT ;  /* 0x000000ff0c00720c */ /* 0x000fe20003f05270 */
[----:B------:R-:W-:Y:S01]  /*06f0*/  IMAD R11, R77, 0x70, R148 ;  /* 0x000000704d0b7824 */ /* 0x000fe200078e0294 */
[----:B------:R-:W-:Y:S01]  /*0700*/  @!P1 IADD3 R18, PT, PT, R18, -R21, RZ ;  /* 0x8000001512129210 */ /* 0x000fe20007ffe0ff */
[----:B------:R-:W-:Y:S01]  /*0710*/  IMAD R28, R27, R10, RZ ;  /* 0x0000000a1b1c7224 */ /* 0x000fe200078e02ff */
[----:B------:R-:W-:Y:S02]  /*0720*/  IADD3 R17, PT, PT, R22, 0x1, -R12 ;  /* 0x0000000116117810 */ /* 0x000fe40007ffe80c */
        /* <DEDUP_REMOVED lines=23> */
.L_x_2856:
[----:B------:R-:W-:Y:S01]  /*08a0*/  BSSY.RECONVERGENT B0, `(.L_x_2857) ;  /* 0x0000006000007945 */ /* 0x000fe20003800200 */
[----:B------:R-:W-:-:S03]  /*08b0*/  CS2R R26, SRZ ;  /* 0x00000000001a7805 */ /* 0x000fc6000001ff00 */
[----:B------:R-:W-:Y:S05]  /*08c0*/  @P3 BRA `(.L_x_2858) ;  /* 0x00000000000c3947 */ /* 0x000fea0003800000 */
[----:B0-----:R-:W0:Y:S02]  /*08d0*/  LDC.64 R4, c[0x0][0x398] ;  /* 0x0000e600ff047b82 */ /* 0x001e240000000a00 */
[----:B0-----:R-:W-:-:S05]  /*08e0*/  IMAD.WIDE R4, R29, 0x2, R4 ;  /* 0x000000021d047825 */ /* 0x001fca00078e0204 */
[----:B------:R1:W5:Y:S02]  /*08f0*/  LDG.E.64 R26, desc[UR36][R4.64] ;  /* 0x00000024041a7981 */ /* 0x000364000c1e1b00 */
.L_x_2858:
[----:B------:R-:W-:Y:S05]  /*0900*/  BSYNC.RECONVERGENT B0 ;  /* 0x0000000000007941 */ /* 0x000fea0003800200 */
.L_x_2857:
        /* <DEDUP_REMOVED lines=12> */
[----:B------:R-:W-:Y:S01]  /*09d0*/  ISETP.NE.AND.EX P0, PT, RZ, UR5, PT, P0 ;  /* 0x00000005ff007c0c */ /* 0x000fe2000bf05300 */
[----:B------:R-:W-:Y:S01]  /*09e0*/  HFMA2 R16, -RZ, RZ, 0, 0 ;  /* 0x00000000ff107431 */ /* 0x000fe200000001ff */
        /* <DEDUP_REMOVED lines=11> */
[----:B0-----:R-:W-:-:S07]  /*0aa0*/  @!P1 IMAD.WIDE.U32 R4, R11, 0x2, R4 ;  /* 0x000000020b049825 */ /* 0x001fce00078e0004 */
[----:B------:R-:W0:Y:S01]  /*0ab0*/  LDC R15, c[0x0][0x400] ;  /* 0x00010000ff0f7b82 */ /* 0x000e220000000800 */
[----:B------:R-:W3:Y:S01]  /*0ac0*/  @!P1 LDG.E.64 R12, desc[UR36][R4.64] ;  /* 0x00000024040c9981 */ /* 0x000ee2000c1e1b00 */
[----:B-1----:R-:W-:Y:S01]  /*0ad0*/  @!P0 IMAD.WIDE.U32 R2, R11, 0x2, R2 ;  /* 0x000000020b028825 */ /* 0x002fe200078e0002 */
[----:B------:R-:W-:-:S06]  /*0ae0*/  CS2R R10, SRZ ;  /* 0x00000000000a7805 */ /* 0x000fcc000001ff00 */
[----:B------:R-:W3:Y:S01]  /*0af0*/  @!P0 LDG.E.64 R10, desc[UR36][R2.64] ;  /* 0x00000024020a8981 */ /* 0x000ee2000c1e1b00 */
[----:B----4-:R-:W-:-:S05]  /*0b00*/  @P3 IMAD.WIDE.U32 R8, R25, 0x4, R8 ;  /* 0x0000000419083825 */ /* 0x010fca00078e0008 */
        /* <DEDUP_REMOVED lines=16> */
[--C-:B------:R-:W-:Y:S01]  /*0c10*/  HADD2.F32 R7, -RZ, R27.reuse.H1_H1 ;  /* 0x3000001bff077230 */ /* 0x100fe20000004100 */
[----:B------:R-:W1:Y:S01]  /*0c20*/  MUFU.RCP R3, R2 ;  /* 0x0000000200037308 */ /* 0x000e620000001000 */
[----:B------:R-:W-:Y:S01]  /*0c30*/  HADD2.F32 R27, -RZ, R27.H0_H0 ;  /* 0x2000001bff1b7230 */ /* 0x000fe20000004100 */
[----:B------:R-:W-:Y:S01]  /*0c40*/  I2FP.F32.U32 R0, R0 ;  /* 0x0000000000007245 */ /* 0x000fe20000201000 */
[----:B------:R-:W-:-:S04]  /*0c50*/  HADD2.F32 R11, -RZ, R26.H1_H1 ;  /* 0x3000001aff0b7230 */ /* 0x000fc80000004100 */
[----:B-1----:R-:W-:-:S04]  /*0c60*/  FMUL.FTZ R0, R0, R3 ;  /* 0x0000000300007220 */ /* 0x002fc80000410000 */
[----:B------:R-:W-:Y:S01]  /*0c70*/  FMUL.FTZ R4, R0, 13.28771209716796875 ;  /* 0x41549a7800047820 */ /* 0x000fe20000410000 */
[----:B------:R-:W-:-:S03]  /*0c80*/  I2FP.F32.U32 R0, R148 ;  /* 0x0000009400007245 */ /* 0x000fc60000201000 */
[----:B------:R1:W2:Y:S02]  /*0c90*/  MUFU.EX2 R5, -R4 ;  /* 0x8000000400057308 */ /* 0x0002a40000000800 */
[----:B------:R-:W-:Y:S01]  /*0ca0*/  FMUL.FTZ R3, R0, R3 ;  /* 0x0000000300037220 */ /* 0x000fe20000410000 */
[----:B0----5:R-:W-:-:S03]  /*0cb0*/  IADD3 R0, PT, PT, -R16, UR4, RZ ;  /* 0x0000000410007c10 */ /* 0x021fc6000fffe1ff */
[----:B------:R-:W-:Y:S01]  /*0cc0*/  FMUL.FTZ R3, R3, 13.28771209716796875 ;  /* 0x41549a7803037820 */ /* 0x000fe20000410000 */
[----:B------:R-:W-:Y:S01]  /*0cd0*/  I2FP.F32.S32 R0, R0 ;  /* 0x0000000000007245 */ /* 0x000fe20000201400 */
[--C-:B-1----:R-:W-:Y:S02]  /*0ce0*/  HADD2.F32 R4, -RZ, R31.reuse.H1_H1 ;  /* 0x3000001fff047230 */ /* 0x102fe40000004100 */
[----:B------:R-:W-:Y:S02]  /*0cf0*/  HADD2.F32 R31, -RZ, R31.H0_H0 ;  /* 0x2000001fff1f7230 */ /* 0x000fe40000004100 */
[----:B------:R-:W0:Y:S01]  /*0d00*/  MUFU.EX2 R3, -R3 ;  /* 0x8000000300037308 */ /* 0x000e220000000800 */
[----:B--2---:R-:W-:-:S04]  /*0d10*/  FMUL.FTZ R2, R0, R5 ;  /* 0x0000000500027220 */ /* 0x004fc80000410000 */
[----:B------:R-:W-:-:S04]  /*0d20*/  FMUL.RZ R10, R2, 0.15915493667125701904 ;  /* 0x3e22f983020a7820 */ /* 0x000fc8000040c000 */
[----:B------:R-:W1:Y:S01]  /*0d30*/  MUFU.SIN R6, R10 ;  /* 0x0000000a00067308 */ /* 0x000e620000000400 */
[----:B0-----:R-:W-:-:S07]  /*0d40*/  FMUL.FTZ R0, R0, R3 ;  /* 0x0000000300007220 */ /* 0x001fce0000410000 */
[----:B------:R-:W0:Y:S01]  /*0d50*/  MUFU.COS R5, R10 ;  /* 0x0000000a00057308 */ /* 0x000e220000000000 */
[----:B------:R-:W-:-:S07]  /*0d60*/  FMUL.RZ R9, R0, 0.15915493667125701904 ;  /* 0x3e22f98300097820 */ /* 0x000fce000040c000 */
[----:B------:R-:W2:Y:S01]  /*0d70*/  MUFU.SIN R2, R9 ;  /* 0x0000000900027308 */ /* 0x000ea20000000400 */
[----:B-1----:R-:W-:-:S07]  /*0d80*/  FMUL.FTZ R8, R6, R4 ;  /* 0x0000000406087220 */ /* 0x002fce0000410000 */
[----:B------:R1:W3:Y:S01]  /*0d90*/  MUFU.COS R0, R9 ;  /* 0x0000000900007308 */ /* 0x0002e20000000000 */
[C---:B0-----:R-:W-:Y:S01]  /*0da0*/  FMUL.FTZ R3, R5.reuse, R4 ;  /* 0x0000000405037220 */ /* 0x041fe20000410000 */
[CC--:B------:R-:W-:Y:S01]  /*0db0*/  FMUL.FTZ R4, R6.reuse, R7.reuse ;  /* 0x0000000706047220 */ /* 0x0c0fe20000410000 */
[C---:B------:R-:W-:Y:S01]  /*0dc0*/  FMUL.FTZ R7, R5.reuse, R7 ;  /* 0x0000000705077220 */ /* 0x040fe20000410000 */
[CC--:B------:R-:W-:Y:S01]  /*0dd0*/  FFMA.FTZ R8, R5.reuse, R31.reuse, -R8 ;  /* 0x0000001f05087223 */ /* 0x0c0fe20000010808 */
[C---:B------:R-:W-:Y:S01]  /*0de0*/  FFMA.FTZ R31, R6.reuse, R31, R3 ;  /* 0x0000001f061f7223 */ /* 0x040fe20000010003 */
[-C--:B------:R-:W-:Y:S01]  /*0df0*/  FFMA.FTZ R10, R5, R27.reuse, -R4 ;  /* 0x0000001b050a7223 */ /* 0x080fe20000010804 */
[--C-:B------:R-:W-:Y:S02]  /*0e00*/  HADD2.F32 R5, -RZ, R30.reuse.H1_H1 ;  /* 0x3000001eff057230 */ /* 0x100fe40000004100 */
[----:B------:R-:W-:Y:S01]  /*0e10*/  FFMA.FTZ R27, R6, R27, R7 ;  /* 0x0000001b061b7223 */ /* 0x000fe20000010007 */
[----:B------:R-:W-:-:S02]  /*0e20*/  HADD2.F32 R3, -RZ, R30.H0_H0 ;  /* 0x2000001eff037230 */ /* 0x000fc40000004100 */
[C---:B--2---:R-:W-:Y:S01]  /*0e30*/  FMUL.FTZ R4, R2.reuse, R11 ;  /* 0x0000000b02047220 */ /* 0x044fe20000410000 */
[----:B-1----:R-:W-:Y:S02]  /*0e40*/  HADD2.F32 R9, -RZ, R26.H0_H0 ;  /* 0x2000001aff097230 */ /* 0x002fe40000004100 */
[-C--:B------:R-:W-:Y:S01]  /*0e50*/  FMUL.FTZ R7, R2, R5.reuse ;  /* 0x0000000502077220 */ /* 0x080fe20000410000 */
[----:B------:R-:W-:Y:S02]  /*0e60*/  F2FP.F16.F32.PACK_AB R31, R31, R8 ;  /* 0x000000081f1f723e */ /* 0x000fe400000000ff */
[----:B------:R-:W-:Y:S01]  /*0e70*/  F2FP.F16.F32.PACK_AB R27, R27, R10 ;  /* 0x0000000a1b1b723e */ /* 0x000fe200000000ff */
[C---:B---3--:R-:W-:Y:S01]  /*0e80*/  FMUL.FTZ R5, R0.reuse, R5 ;  /* 0x0000000500057220 */ /* 0x048fe20000410000 */
        /* <DEDUP_REMOVED lines=8> */
.L_x_2860:
        /* <DEDUP_REMOVED lines=27> */
[----:B------:R-:W-:Y:S02]  /*10c0*/  @P0 IADD3 R3, PT, PT, R3, 0x1, RZ ;  /* 0x0000000103030810 */ /* 0x000fe40007ffe0ff */
[----:B------:R-:W-:Y:S02]  /*10d0*/  ISETP.GE.AND P0, PT, R148, R15, PT ;  /* 0x0000000f9400720c */ /* 0x000fe40003f06270 */
[----:B------:R-:W-:-:S04]  /*10e0*/  MOV R32, R3 ;  /* 0x0000000300207202 */ /* 0x000fc80000000f00 */
        /* <DEDUP_REMOVED lines=19> */
[----:B------:R-:W-:Y:S01]  /*1220*/  MOV R7, UR7 ;  /* 0x0000000700077c02 */ /* 0x000fe20008000f00 */
[----:B----4-:R-:W-:Y:S01]  /*1230*/  IMAD.U32 R10, RZ, RZ, UR8 ;  /* 0x00000008ff0a7e24 */ /* 0x010fe2000f8e00ff */
[----:B-1----:R-:W-:-:S07]  /*1240*/  MOV R11, UR9 ;  /* 0x00000009000b7c02 */ /* 0x002fce0008000f00 */
[----:B------:R-:W-:-:S07]  /*1250*/  LEPC R20, `(.L_x_2862) ;  /* 0x000000001014794e */ /* 0x000fce0000000000 */
[----:B--2--5:R-:W-:Y:S05]  /*1260*/  CALL.ABS.NOINC R2 ;  /* 0x0000000002007343 */ /* 0x024fea0003c00000 */
.L_x_2862:
[----:B------:R-:W0:Y:S01]  /*1270*/  S2R R3, SR_CgaCtaId ;  /* 0x0000000000037919 */ /* 0x000e220000008800 */
[----:B------:R-:W1:Y:S01]  /*1280*/  LDC R8, c[0x0][0x400] ;  /* 0x00010000ff087b82 */ /* 0x000e620000000800 */
[----:B------:R-:W-:Y:S01]  /*1290*/  ISETP.NE.AND P6, PT, R33, RZ, PT ;  /* 0x000000ff2100720c */ /* 0x000fe20003fc5270 */
[----:B------:R-:W-:Y:S05]  /*12a0*/  WARPSYNC.ALL ;  /* 0x0000000000007948 */ /* 0x000fea0003800000 */
[----:B------:R-:W-:-:S05]  /*12b0*/  MOV R0, 0x400 ;  /* 0x0000040000007802 */ /* 0x000fca0000000f00 */
[----:B------:R-:W-:-:S05]  /*12c0*/  VIADD R0, R0, 0x140 ;  /* 0x0000014000007836 */ /* 0x000fca0000000000 */
[----:B0-----:R-:W-:Y:S01]  /*12d0*/  LEA R0, R3, R0, 0x18 ;  /* 0x0000000003007211 */ /* 0x001fe200078ec0ff */
[----:B------:R-:W-:-:S03]  /*12e0*/  @!P6 IMAD R3, R25, R32, R29 ;  /* 0x000000201903e224 */ /* 0x000fc600078e021d */
        /* <DEDUP_REMOVED lines=19> */
[----:B------:R-:W-:Y:S02]  /*1420*/  LEA R13, R25, R34, 0x1 ;  /* 0x00000022190d7211 */ /* 0x000fe400078e08ff */
[----:B------:R-:W-:Y:S01]  /*1430*/  SHF.L.U32 R3, R3, 0x1, RZ ;  /* 0x0000000103037819 */ /* 0x000fe200000006ff */
[----:B------:R-:W0:Y:S03]  /*1440*/  LDS R4, [R20] ;  /* 0x0000000014047984 */ /* 0x000e260000000800 */
[----:B------:R-:W-:Y:S01]  /*1450*/  LOP3.LUT R7, R3, 0xfffffffc, RZ, 0xc0, !PT ;  /* 0xfffffffc03077812 */ /* 0x000fe200078ec0ff */
[----:B------:R-:W-:Y:S03]  /*1460*/  LDS R27, [R34] ;  /* 0x00000000221b7984 */ /* 0x000fe60000000800 */
        /* <DEDUP_REMOVED lines=14> */
[----:B------:R-:W-:Y:S01]  /*1550*/  HADD2.F32 R36, -RZ, R27.H0_H0 ;  /* 0x2000001bff247230 */ /* 0x000fe20000004100 */
[----:B0----5:R-:W-:-:S04]  /*1560*/  IADD3 R6, PT, PT, -R16, UR4, RZ ;  /* 0x0000000410067c10 */ /* 0x021fc8000fffe1ff */
[----:B------:R-:W-:Y:S01]  /*1570*/  I2FP.F32.S32 R8, R6 ;  /* 0x0000000600087245 */ /* 0x000fe20000201400 */
[----:B-1----:R-:W-:-:S04]  /*1580*/  FMUL.FTZ R3, R3, R4 ;  /* 0x0000000403037220 */ /* 0x002fc80000410000 */
        /* <DEDUP_REMOVED lines=12> */
[----:B------:R1:W2:Y:S08]  /*1650*/  MUFU.COS R6, R9 ;  /* 0x0000000900067308 */ /* 0x0002b00000000000 */
[----:B------:R-:W3:Y:S01]  /*1660*/  MUFU.SIN R5, R11 ;  /* 0x0000000b00057308 */ /* 0x000ee20000000400 */
[-C--:B0-----:R-:W-:Y:S01]  /*1670*/  FMUL.FTZ R3, R8, R7.reuse ;  /* 0x0000000708037220 */ /* 0x081fe20000410000 */
[----:B-1----:R-:W-:-:S06]  /*1680*/  FMUL.FTZ R9, R12, R7 ;  /* 0x000000070c097220 */ /* 0x002fcc0000410000 */
[----:B------:R-:W0:Y:S01]  /*1690*/  MUFU.COS R4, R11 ;  /* 0x0000000b00047308 */ /* 0x000e220000000000 */
[-C--:B--2---:R-:W-:Y:S01]  /*16a0*/  FMUL.FTZ R8, R8, R6.reuse ;  /* 0x0000000608087220 */ /* 0x084fe20000410000 */
[-C--:B------:R-:W-:Y:S01]  /*16b0*/  FFMA.FTZ R31, R10, R6.reuse, -R3 ;  /* 0x000000060a1f7223 */ /* 0x080fe20000010803 */
[-C--:B------:R-:W-:Y:S01]  /*16c0*/  FMUL.FTZ R12, R12, R6.reuse ;  /* 0x000000060c0c7220 */ /* 0x080fe20000410000 */
[----:B------:R-:W-:Y:S01]  /*16d0*/  FFMA.FTZ R9, R36, R6, -R9 ;  /* 0x0000000624097223 */ /* 0x000fe20000010809 */
[-C--:B------:R-:W-:Y:S01]  /*16e0*/  FFMA.FTZ R10, R10, R7.reuse, R8 ;  /* 0x000000070a0a7223 */ /* 0x080fe20000010008 */
[----:B------:R-:W-:Y:S02]  /*16f0*/  HADD2.F32 R6, -RZ, R30.H1_H1 ;  /* 0x3000001eff067230 */ /* 0x000fe40000004100 */
[----:B------:R-:W-:Y:S01]  /*1700*/  FFMA.FTZ R12, R36, R7, R12 ;  /* 0x00000007240c7223 */ /* 0x000fe2000001000c */
[----:B------:R-:W-:Y:S02]  /*1710*/  HADD2.F32 R8, -RZ, R26.H1_H1 ;  /* 0x3000001aff087230 */ /* 0x000fe40000004100 */
[----:B------:R-:W-:-:S02]  /*1720*/  HADD2.F32 R30, -RZ, R30.H0_H0 ;  /* 0x2000001eff1e7230 */ /* 0x000fc40000004100 */
[-C--:B---3--:R-:W-:Y:S01]  /*1730*/  FMUL.FTZ R3, R6, R5.reuse ;  /* 0x0000000506037220 */ /* 0x088fe20000410000 */
[----:B------:R-:W-:Y:S02]  /*1740*/  HADD2.F32 R26, -RZ, R26.H0_H0 ;  /* 0x2000001aff1a7230 */ /* 0x000fe40000004100 */
[----:B------:R-:W-:Y:S01]  /*1750*/  FMUL.FTZ R7, R8, R5 ;  /* 0x0000000508077220 */ /* 0x000fe20000410000 */
[----:B------:R-:W-:Y:S02]  /*1760*/  F2FP.F16.F32.PACK_AB R31, R10, R31 ;  /* 0x0000001f0a1f723e */ /* 0x000fe400000000ff */
[----:B------:R-:W-:Y:S01]  /*1770*/  F2FP.F16.F32.PACK_AB R27, R12, R9 ;  /* 0x000000090c1b723e */ /* 0x000fe200000000ff */
[-C--:B0-----:R-:W-:Y:S01]  /*1780*/  FMUL.FTZ R6, R6, R4.reuse ;  /* 0x0000000406067220 */ /* 0x081fe20000410000 */
[-C--:B------:R-:W-:Y:S01]  /*1790*/  FMUL.FTZ R8, R8, R4.reuse ;  /* 0x0000000408087220 */ /* 0x080fe20000410000 */
[-C--:B------:R-:W-:Y:S01]  /*17a0*/  FFMA.FTZ R3, R30, R4.reuse, -R3 ;  /* 0x000000041e037223 */ /* 0x080fe20000010803 */
[----:B------:R-:W-:Y:S01]  /*17b0*/  FFMA.FTZ R7, R26, R4, -R7 ;  /* 0x000000041a077223 */ /* 0x000fe20000010807 */
[-C--:B------:R-:W-:Y:S01]  /*17c0*/  FFMA.FTZ R6, R30, R5.reuse, R6 ;  /* 0x000000051e067223 */ /* 0x080fe20000010006 */
[----:B------:R-:W-:-:S04]  /*17d0*/  FFMA.FTZ R8, R26, R5, R8 ;  /* 0x000000051a087223 */ /* 0x000fc80000010008 */
[----:B------:R-:W-:Y:S02]  /*17e0*/  F2FP.F16.F32.PACK_AB R30, R6, R3 ;  /* 0x00000003061e723e */ /* 0x000fe400000000ff */
[----:B------:R-:W-:-:S07]  /*17f0*/  F2FP.F16.F32.PACK_AB R26, R8, R7 ;  /* 0x00000007081a723e */ /* 0x000fce00000000ff */
.L_x_2866:
[----:B------:R-:W-:Y:S05]  /*1800*/  BSYNC.RECONVERGENT B1 ;  /* 0x0000000000017941 */ /* 0x000fea0003800200 */
.L_x_2865:
        /* <DEDUP_REMOVED lines=8> */
.L_x_2864:
[----:B------:R-:W-:Y:S05]  /*1890*/  BSYNC.RECONVERGENT B0 ;  /* 0x0000000000007941 */ /* 0x000fea0003800200 */
.L_x_2863:
[----:B------:R-:W-:Y:S01]  /*18a0*/  BAR.SYNC.DEFER_BLOCKING 0x0 ;  /* 0x0000000000007b1d */ /* 0x000fe20000010000 */
[----:B------:R-:W-:-:S04]  /*18b0*/  @!P6 IMAD R25, R25, R32, R29 ;  /* 0x000000201919e224 */ /* 0x000fc800078e021d */
[C---:B------:R-:W-:Y:S01]  /*18c0*/  @!P6 IMAD R0, R25.reuse, 0x2, R0 ;  /* 0x000000021900e824 */ /* 0x040fe200078e0200 */
[----:B------:R-:W-:-:S04]  /*18d0*/  @!P6 LEA R2, R25, R2, 0x1 ;  /* 0x000000021902e211 */ /* 0x000fc800078e08ff */
[----:B------:R0:W2:Y:S04]  /*18e0*/  @!P6 LDS.64 R30, [R0] ;  /* 0x00000000001ee984 */ /* 0x0000a80000000a00 */
[----:B------:R0:W3:Y:S01]  /*18f0*/  @!P6 LDS.64 R26, [R2] ;  /* 0x00000000021ae984 */ /* 0x0000e20000000a00 */
[----:B------:R-:W-:Y:S06]  /*1900*/  BAR.SYNC.DEFER_BLOCKING 0x0 ;  /* 0x0000000000007b1d */ /* 0x000fec0000010000 */
.L_x_2861:
[----:B------:R-:W-:Y:S05]  /*1910*/  BSYNC.RECONVERGENT B6 ;  /* 0x0000000000067941 */ /* 0x000fea0003800200 */
.L_x_2859:
[----:B------:R-:W-:Y:S02]  /*1920*/  ISETP.GT.U32.AND P0, PT, R76, 0x1f, PT ;  /* 0x0000001f4c00780c */ /* 0x000fe40003f04070 */
[----:B-1----:R-:W-:-:S11]  /*1930*/  MOV R20, 0xff7fffff ;  /* 0xff7fffff00147802 */ /* 0x002fd60000000f00 */
[----:B------:R-:W-:Y:S05]  /*1940*/  @P0 BRA `(.L_x_2867) ;  /* 0x0000000000e80947 */ /* 0x000fea0003800000 */
[----:B------:R-:W1:Y:S01]  /*1950*/  S2R R9, SR_CgaCtaId ;  /* 0x0000000000097919 */ /* 0x000e620000008800 */
[----:B------:R-:W-:Y:S01]  /*1960*/  MOV R6, 0x400 ;  /* 0x0000040000067802 */ /* 0x000fe20000000f00 */
[----:B--23--:R-:W-:Y:S01]  /*1970*/  HMUL2 R13, R31, R27 ;  /* 0x0000001b1f0d7232 */ /* 0x00cfe20000000000 */
[----:B------:R-:W-:Y:S01]  /*1980*/  ISETP.GT.U32.AND P0, PT, R76, 0x1b, PT ;  /* 0x0000001b4c00780c */ /* 0x000fe20003f04070 */
[----:B------:R-:W-:Y:S01]  /*1990*/  BSSY.RECONVERGENT B0, `(.L_x_2868) ;  /* 0x0000013000007945 */ /* 0x000fe20003800200 */
[----:B0-----:R-:W-:Y:S01]  /*19a0*/  IADD3 R0, PT, PT, R6, 0x40, RZ ;  /* 0x0000004006007810 */ /* 0x001fe20007ffe0ff */
[----:B------:R-:W-:-:S05]  /*19b0*/  HFMA2 R13, R30, R26, R13 ;  /* 0x0000001a1e0d7231 */ /* 0x000fca000000000d */
[--C-:B------:R-:W-:Y:S02]  /*19c0*/  HADD2.F32 R4, -RZ, R13.reuse.H0_H0 ;  /* 0x2000000dff047230 */ /* 0x100fe40000004100 */
[----:B------:R-:W-:Y:S01]  /*19d0*/  HADD2.F32 R13, -RZ, R13.H1_H1 ;  /* 0x3000000dff0d7230 */ /* 0x000fe20000004100 */
[----:B-1----:R-:W-:-:S04]  /*19e0*/  LEA R3, R9, R0, 0x18 ;  /* 0x0000000009037211 */ /* 0x002fc800078ec0ff */
[----:B------:R-:W-:-:S05]  /*19f0*/  LEA R3, R76, R3, 0x3 ;  /* 0x000000034c037211 */ /* 0x000fca00078e18ff */
[----:B------:R0:W-:Y:S01]  /*1a00*/  STS.64 [R3], R30 ;  /* 0x0000001e03007388 */ /* 0x0001e20000000a00 */
[----:B------:R-:W-:Y:S05]  /*1a10*/  @P0 BRA `(.L_x_2869) ;  /* 0x0000000000280947 */ /* 0x000fea0003800000 */
[----:B------:R-:W1:Y:S01]  /*1a20*/  LDCU UR4, c[0x0][0x3f4] ;  /* 0x00007e80ff0477ac */ /* 0x000e620008000800 */
[----:B0-----:R-:W0:Y:S01]  /*1a30*/  LDC.64 R2, c[0x0][0x3b8] ;  /* 0x0000ee00ff027b82 */ /* 0x001e220000000a00 */
[----:B------:R-:W-:Y:S02]  /*1a40*/  SHF.R.U32.HI R7, RZ, 0x1, R76 ;  /* 0x00000001ff077819 */ /* 0x000fe4000001164c */
[----:B------:R-:W-:Y:S01]  /*1a50*/  LOP3.LUT R5, R148, 0x4, RZ, 0xc0, !PT ;  /* 0x0000000494057812 */ /* 0x000fe200078ec0ff */
[----:B-1----:R-:W-:Y:S02]  /*1a60*/  IMAD R24, R24, UR4, RZ ;  /* 0x0000000418187c24 */ /* 0x002fe4000f8e02ff */
[----:B------:R-:W-:Y:S02]  /*1a70*/  IMAD R0, R7, UR4, R18 ;  /* 0x0000000407007c24 */ /* 0x000fe4000f8e0212 */
[----:B------:R-:W-:-:S04]  /*1a80*/  IMAD R5, R24, 0x70, R5 ;  /* 0x0000007018057824 */ /* 0x000fc800078e0205 */
[----:B------:R-:W-:-:S04]  /*1a90*/  IMAD R5, R0, 0x8, R5 ;  /* 0x0000000800057824 */ /* 0x000fc800078e0205 */
[----:B0-----:R-:W-:-:S05]  /*1aa0*/  IMAD.WIDE R2, R5, 0x2, R2 ;  /* 0x0000000205027825 */ /* 0x001fca00078e0202 */
[----:B------:R1:W-:Y:S02]  /*1ab0*/  STG.E.64 desc[UR36][R2.64], R26 ;  /* 0x0000001a02007986 */ /* 0x0003e4000c101b24 */
.L_x_2869:
[----:B------:R-:W-:Y:S05]  /*1ac0*/  BSYNC.RECONVERGENT B0 ;  /* 0x0000000000007941 */ /* 0x000fea0003800200 */
.L_x_2868:
[----:B------:R-:W-:Y:S01]  /*1ad0*/  UMOV UR4, 0xffffffff ;  /* 0xffffffff00047882 */ /* 0x000fe20000000000 */
[----:B------:R-:W-:Y:S02]  /*1ae0*/  FADD.FTZ R13, R4, R13 ;  /* 0x0000000d040d7221 */ /* 0x000fe40000010000 */
[----:B------:R-:W-:Y:S05]  /*1af0*/  BRA.DIV UR4, `(.L_x_2870) ;  /* 0x0000007204947947 */ /* 0x000fea000b800000 */
[----:B------:R-:W2:Y:S02]  /*1b00*/  SHFL.BFLY PT, R14, R13, 0x10, 0x1f ;  /* 0x0e001f000d0e7f89 */ /* 0x000ea400000e0000 */
[----:B--2---:R-:W-:-:S05]  /*1b10*/  FADD.FTZ R0, R13, R14 ;  /* 0x0000000e0d007221 */ /* 0x004fca0000010000 */
[----:B------:R-:W1:Y:S02]  /*1b20*/  SHFL.BFLY PT, R14, R0, 0x8, 0x1f ;  /* 0x0d001f00000e7f89 */ /* 0x000e6400000e0000 */
[----:B-1----:R-:W-:-:S05]  /*1b30*/  FADD.FTZ R2, R0, R14 ;  /* 0x0000000e00027221 */ /* 0x002fca0000010000 */
[----:B------:R-:W0:Y:S02]  /*1b40*/  SHFL.BFLY PT, R14, R2, 0x4, 0x1f ;  /* 0x0c801f00020e7f89 */ /* 0x000e2400000e0000 */
[----:B0-----:R-:W-:-:S05]  /*1b50*/  FADD.FTZ R3, R2, R14 ;  /* 0x0000000e02037221 */ /* 0x001fca0000010000 */
[----:B------:R-:W0:Y:S02]  /*1b60*/  SHFL.BFLY PT, R14, R3, 0x2, 0x1f ;  /* 0x0c401f00030e7f89 */ /* 0x000e2400000e0000 */
[----:B0-----:R-:W-:-:S05]  /*1b70*/  FADD.FTZ R4, R3, R14 ;  /* 0x0000000e03047221 */ /* 0x001fca0000010000 */
[----:B------:R0:W1:Y:S02]  /*1b80*/  SHFL.BFLY PT, R14, R4, 0x1, 0x1f ;  /* 0x0c201f00040e7f89 */ /* 0x00006400000e0000 */
.L_x_2979:
        /* <DEDUP_REMOVED lines=8> */
[----:B-----5:R-:W-:-:S07]  /*1c10*/  @P0 IADD3 R0, PT, PT, -R16, R22, RZ ;  /* 0x0000001610000210 */ /* 0x020fce0007ffe1ff */
        /* <DEDUP_REMOVED lines=13> */
.L_x_2867:
[----:B------:R-:W-:Y:S05]  /*1cf0*/  WARPSYNC.ALL ;  /* 0x0000000000007948 */ /* 0x000fea0003800000 */
[----:B0-----:R-:W-:Y:S01]  /*1d00*/  IMAD.IADD R0, R22, 0x1, -R17 ;  /* 0x0000000116007824 */ /* 0x001fe200078e0a11 */
[----:B------:R-:W0:Y:S01]  /*1d10*/  LDCU UR4, c[0x0][0x3f0] ;  /* 0x00007e00ff0477ac */ /* 0x000e220008000800 */
[----:B------:R-:W-:Y:S03]  /*1d20*/  BSSY.RECONVERGENT B0, `(.L_x_2871) ;  /* 0x00001b1000007945 */ /* 0x000fe60003800200 */
[----:B------:R-:W-:Y:S01]  /*1d30*/  IADD3 R2, PT, PT, R0, 0x1f, RZ ;  /* 0x0000001f00027810 */ /* 0x000fe20007ffe0ff */
[----:B------:R-:W4:Y:S03]  /*1d40*/  LDCU UR13, c[0x0][0x410] ;  /* 0x00008200ff0d77ac */ /* 0x000f260008000800 */
[----:B------:R-:W-:Y:S01]  /*1d50*/  SHF.R.S32.HI R3, RZ, 0x1f, R2 ;  /* 0x0000001fff037819 */ /* 0x000fe20000011402 */
[----:B------:R-:W1:Y:S03]  /*1d60*/  LDCU.64 UR8, c[0x0][0x3b8] ;  /* 0x00007700ff0877ac */ /* 0x000e660008000a00 */
[----:B------:R-:W-:Y:S01]  /*1d70*/  LEA.HI R3, R3, R2, RZ, 0x5 ;  /* 0x0000000203037211 */ /* 0x000fe200078f28ff */
[----:B------:R-:W1:Y:S03]  /*1d80*/  LDCU.64 UR14, c[0x0][0x438] ;  /* 0x00008700ff0e77ac */ /* 0x000e660008000a00 */
[----:B------:R-:W-:Y:S01]  /*1d90*/  LOP3.LUT R146, R3, 0xffffffe0, RZ, 0xc0, !PT ;  /* 0xffffffe003927812 */ /* 0x000fe200078ec0ff */
[----:B------:R-:W1:Y:S01]  /*1da0*/  LDCU.64 UR10, c[0x0][0x448] ;  /* 0x00008900ff0a77ac */ /* 0x000e620008000a00 */
[----:B0-----:R-:W-:Y:S01]  /*1db0*/  IMAD R21, R28, UR4, R77 ;  /* 0x000000041c157c24 */ /* 0x001fe2000f8e024d */
[----:B------:R-:W-:Y:S01]  /*1dc0*/  BAR.SYNC.DEFER_BLOCKING 0x0 ;  /* 0x0000000000007b1d */ /* 0x000fe20000010000 */
[----:B------:R-:W-:-:S02]  /*1dd0*/  ISETP.GE.AND P0, PT, R76, R146, PT ;  /* 0x000000924c00720c */ /* 0x000fc40003f06270 */
[----:B------:R-:W-:-:S11]  /*1de0*/  IMAD R21, R21, 0x70, RZ ;  /* 0x0000007015157824 */ /* 0x000fd600078e02ff */
[----:B----4-:R-:W-:Y:S05]  /*1df0*/  @P0 BRA `(.L_x_2872) ;  /* 0x00000018008c0947 */ /* 0x010fea0003800000 */
[----:B------:R-:W0:Y:S01]  /*1e00*/  LDC R2, c[0x0][0x3f4] ;  /* 0x0000fd00ff027b82 */ /* 0x000e220000000800 */
[----:B------:R-:W-:Y:S01]  /*1e10*/  UMOV UR4, 0x400 ;  /* 0x0000040000047882 */ /* 0x000fe20000000000 */
[----:B------:R-:W4:Y:S01]  /*1e20*/  LDCU UR12, c[0x0][0x440] ;  /* 0x00008800ff0c77ac */ /* 0x000f220008000800 */
[C---:B------:R-:W-:Y:S02]  /*1e30*/  IADD3 R143, PT, PT, R17.reuse, R76, RZ ;  /* 0x0000004c118f7210 */ /* 0x040fe40007ffe0ff */
[----:B------:R-:W-:-:S03]  /*1e40*/  IADD3 R146, PT, PT, R17, R146, RZ ;  /* 0x0000009211927210 */ /* 0x000fc60007ffe0ff */
[----:B------:R-:W1:Y:S01]  /*1e50*/  S2UR UR5, SR_CgaCtaId ;  /* 0x00000000000579c3 */ /* 0x000e620000008800 */
[----:B----4-:R-:W-:Y:S01]  /*1e60*/  IMAD R76, R77, UR12, R22 ;  /* 0x0000000c4d4c7c24 */ /* 0x010fe2000f8e0216 */
[----:B0-----:R-:W-:-:S03]  /*1e70*/  IABS R142, R2 ;  /* 0x00000002008e7213 */ /* 0x001fc60000000000 */
[----:B------:R-:W-:Y:S01]  /*1e80*/  IMAD R149, R76, UR12, R143 ;  /* 0x0000000c4c957c24 */ /* 0x000fe2000f8e028f */
[----:B------:R-:W0:Y:S01]  /*1e90*/  I2F.RP R2, R142 ;  /* 0x0000008e00027306 */ /* 0x000e220000209400 */
[----:B-1----:R-:W-:Y:S02]  /*1ea0*/  ULEA UR6, UR5, UR4, 0x18 ;  /* 0x0000000405067291 */ /* 0x002fe4000f8ec0ff */
[----:B------:R-:W-:-:S04]  /*1eb0*/  UIADD3 UR4, UPT, UPT, UR4, 0x140, URZ ;  /* 0x0000014004047890 */ /* 0x000fc8000fffe0ff */
[----:B------:R-:W-:-:S03]  /*1ec0*/  ULEA UR4, UR5, UR4, 0x18 ;  /* 0x0000000405047291 */ /* 0x000fc6000f8ec0ff */
[----:B------:R-:W1:Y:S01]  /*1ed0*/  LDS.128 R4, [UR6+0x40] ;  /* 0x00004006ff047984 */ /* 0x000e620008000c00 */
[----:B0-----:R-:W0:Y:S02]  /*1ee0*/  MUFU.RCP R2, R2 ;  /* 0x0000000200027308 */ /* 0x001e240000001000 */
[----:B------:R-:W-:Y:S01]  /*1ef0*/  IADD3 R148, PT, PT, R148, UR4, RZ ;  /* 0x0000000494947c10 */ /* 0x000fe2000fffe0ff */
[----:B------:R-:W4:Y:S04]  /*1f00*/  LDS.128 R8, [UR6+0x50] ;  /* 0x00005006ff087984 */ /* 0x000f280008000c00 */
[----:B------:R-:W1:Y:S04]  /*1f10*/  LDS.128 R12, [UR6+0x60] ;  /* 0x00006006ff0c7984 */ /* 0x000e680008000c00 */
[----:B---3--:R-:W3:Y:S04]  /*1f20*/  LDS.128 R24, [UR6+0x70] ;  /* 0x00007006ff187984 */ /* 0x008ee80008000c00 */
[----:B--2---:R-:W2:Y:S01]  /*1f30*/  LDS.128 R28, [UR6+0x80] ;  /* 0x00008006ff1c7984 */ /* 0x004ea20008000c00 */
[----:B0-----:R-:W-:-:S03]  /*1f40*/  IADD3 R2, PT, PT, R2, 0xffffffe, RZ ;  /* 0x0ffffffe02027810 */ /* 0x001fc60007ffe0ff */
[----:B------:R-:W0:Y:S01]  /*1f50*/  LDS.128 R32, [UR6+0x90] ;  /* 0x00009006ff207984 */ /* 0x000e220008000c00 */
[----:B------:R4:W4:Y:S03]  /*1f60*/  F2I.FTZ.U32.TRUNC.NTZ R3, R2 ;  /* 0x0000000200037305 */ /* 0x000926000021f000 */
[----:B------:R-:W0:Y:S04]  /*1f70*/  LDS.128 R36, [UR6+0xa0] ;  /* 0x0000a006ff247984 */ /* 0x000e280008000c00 */
[----:B------:R-:W0:Y:S04]  /*1f80*/  LDS.128 R40, [UR6+0xb0] ;  /* 0x0000b006ff287984 */ /* 0x000e280008000c00 */
[----:B------:R-:W0:Y:S01]  /*1f90*/  LDS.128 R44, [UR6+0xc0] ;  /* 0x0000c006ff2c7984 */ /* 0x000e220008000c00 */
[----:B----4-:R-:W-:-:S03]  /*1fa0*/  IMAD.MOV.U32 R2, RZ, RZ, RZ ;  /* 0x000000ffff027224 */ /* 0x010fc600078e00ff */
[----:B------:R-:W4:Y:S01]  /*1fb0*/  LDS.128 R48, [UR6+0xd0] ;  /* 0x0000d006ff307984 */ /* 0x000f220008000c00 */
[----:B------:R-:W-:-:S03]  /*1fc0*/  IADD3 R145, PT, PT, RZ, -R3, RZ ;  /* 0x80000003ff917210 */ /* 0x000fc60007ffe0ff */
[----:B------:R-:W0:Y:S02]  /*1fd0*/  LDS.128 R52, [UR6+0xe0] ;  /* 0x0000e006ff347984 */ /* 0x000e240008000c00 */
[----:B------:R-:W-:Y:S02]  /*1fe0*/  IMAD R145, R145, R142, RZ ;  /* 0x0000008e91917224 */ /* 0x000fe400078e02ff */
[----:B------:R-:W0:Y:S02]  /*1ff0*/  LDS.128 R56, [UR6+0xf0] ;  /* 0x0000f006ff387984 */ /* 0x000e240008000c00 */
[----:B------:R-:W-:Y:S02]  /*2000*/  IMAD.HI.U32 R145, R3, R145, R2 ;  /* 0x0000009103917227 */ /* 0x000fe400078e0002 */
[----:B------:R-:W0:Y:S04]  /*2010*/  LDS.128 R60, [UR6+0x100] ;  /* 0x00010006ff3c7984 */ /* 0x000e280008000c00 */
[----:B------:R-:W0:Y:S04]  /*2020*/  LDS.128 R64, [UR6+0x110] ;  /* 0x00011006ff407984 */ /* 0x000e280008000c00 */
[----:B------:R-:W0:Y:S04]  /*2030*/  LDS.128 R68, [UR6+0x120] ;  /* 0x00012006ff447984 */ /* 0x000e280008000c00 */
[----:B------:R-:W0:Y:S01]  /*2040*/  LDS.128 R72, [UR6+0x130] ;  /* 0x00013006ff487984 */ /* 0x000e220008000c00 */
[----:B------:R-:W1:Y:S02]  /*2050*/  LDCU.64 UR6, c[0x0][0x420] ;  /* 0x00008400ff0677ac */ /* 0x000e640008000a00 */
[----:B-1----:R-:W-:-:S02]  /*2060*/  ISETP.NE.U32.AND P0, PT, RZ, UR6, PT ;  /* 0x00000006ff007c0c */ /* 0x002fc4000bf05070 */
[----:B------:R-:W-:Y:S02]  /*2070*/  IADD3 R144, P1, P2, R144, UR6, R143 ;  /* 0x0000000690907c10 */ /* 0x000fe4000fa3e08f */
[----:B------:R-:W-:Y:S02]  /*2080*/  ISETP.NE.AND.EX P0, PT, RZ, UR7, PT, P0 ;  /* 0x00000007ff007c0c */ /* 0x000fe4000bf05300 */
[----:B--234-:R-:W-:-:S11]  /*2090*/  IADD3.X R147, PT, PT, R147, UR7, RZ, P1, P2 ;  /* 0x0000000793937c10 */ /* 0x01cfd60008fe44ff */
.L_x_2907:
[----:B------:R-:W-:Y:S01]  /*20a0*/  @P0 MOV R140, R144 ;  /* 0x00000090008c0202 */ /* 0x000fe20000000f00 */
[----:B------:R-:W1:Y:S01]  /*20b0*/  LDC R2, c[0x0][0x3f4] ;  /* 0x0000fd00ff027b82 */ /* 0x000e620000000800 */
[----:B------:R-:W-:-:S05]  /*20c0*/  @P0 MOV R141, R147 ;  /* 0x00000093008d0202 */ /* 0x000fca0000000f00 */
[----:B------:R2:W3:Y:S01]  /*20d0*/  @P0 LDG.E.U8 R140, desc[UR36][R140.64] ;  /* 0x000000248c8c0981 */ /* 0x0004e2000c1e1100 */
[----:B------:R-:W-:Y:S01]  /*20e0*/  IABS R150, R143 ;  /* 0x0000008f00967213 */ /* 0x000fe20000000000 */
[----:B------:R-:W-:Y:S01]  /*20f0*/  BSSY.RECONVERGENT B1, `(.L_x_2873) ;  /* 0x000001e000017945 */ /* 0x000fe20003800200 */
[----:B------:R-:W-:-:S03]  /*2100*/  ISETP.GE.AND P2, PT, R143, RZ, PT ;  /* 0x000000ff8f00720c */ /* 0x000fc60003f46270 */
[----:B------:R-:W-:-:S04]  /*2110*/  IMAD.HI.U32 R3, R145, R150, RZ ;  /* 0x0000009691037227 */ /* 0x000fc800078e00ff */
[----:B------:R-:W-:Y:S01]  /*2120*/  IMAD.MOV R3, RZ, RZ, -R3 ;  /* 0x000000ffff037224 */ /* 0x000fe200078e0a03 */
[----:B-1----:R-:W-:Y:S02]  /*2130*/  IABS R152, R2 ;  /* 0x0000000200987213 */ /* 0x002fe40000000000 */
[----:B------:R-:W-:-:S03]  /*2140*/  ISETP.NE.AND P4, PT, R2, RZ, PT ;  /* 0x000000ff0200720c */ /* 0x000fc60003f85270 */
[----:B------:R-:W-:-:S05]  /*2150*/  IMAD R3, R152, R3, R150 ;  /* 0x0000000398037224 */ /* 0x000fca00078e0296 */
[----:B------:R-:W-:-:S13]  /*2160*/  ISETP.GT.U32.AND P1, PT, R142, R3, PT ;  /* 0x000000038e00720c */ /* 0x000fda0003f24070 */
[----:B------:R-:W-:-:S04]  /*2170*/  @!P1 IADD3 R3, PT, PT, R3, -R152, RZ ;  /* 0x8000009803039210 */ /* 0x000fc80007ffe0ff */
[----:B------:R-:W-:-:S13]  /*2180*/  ISETP.GT.U32.AND P1, PT, R142, R3, PT ;  /* 0x000000038e00720c */ /* 0x000fda0003f24070 */
[----:B------:R-:W-:Y:S02]  /*2190*/  @!P1 IADD3 R3, PT, PT, R3, -R152, RZ ;  /* 0x8000009803039210 */ /* 0x000fe40007ffe0ff */
[----:B------:R-:W-:Y:S02]  /*21a0*/  ISETP.GE.AND P1, PT, R143, R22, PT ;  /* 0x000000168f00720c */ /* 0x000fe40003f26270 */
[----:B--2---:R-:W-:Y:S01]  /*21b0*/  MOV R141, R3 ;  /* 0x00000003008d7202 */ /* 0x004fe20000000f00 */
[----:B------:R-:W-:-:S03]  /*21c0*/  IMAD R3, R2, 0x70, RZ ;  /* 0x0000007002037824 */ /* 0x000fc600078e02ff */
[----:B------:R-:W-:Y:S02]  /*21d0*/  @!P2 IADD3 R141, PT, PT, -R141, RZ, RZ ;  /* 0x000000ff8d8da210 */ /* 0x000fe40007ffe1ff */
[----:B------:R-:W-:-:S05]  /*21e0*/  @!P4 LOP3.LUT R141, RZ, R2, RZ, 0x33, !PT ;  /* 0x00000002ff8dc212 */ /* 0x000fca00078e33ff */
[C---:B------:R-:W-:Y:S01]  /*21f0*/  IMAD.IADD R151, R141.reuse, 0x1, R2 ;  /* 0x000000018d977824 */ /* 0x040fe200078e0202 */
[----:B------:R-:W-:Y:S02]  /*2200*/  SHF.L.U32 R141, R141, 0x3, RZ ;  /* 0x000000038d8d7819 */ /* 0x000fe400000006ff */
[----:B---3--:R-:W-:Y:S01]  /*2210*/  ISETP.NE.AND P3, PT, R140, RZ, P0 ;  /* 0x000000ff8c00720c */ /* 0x008fe20000765270 */
[----:B-----5:R-:W-:-:S12]  /*2220*/  @P1 BRA `(.L_x_2874) ;  /* 0x0000000000281947 */ /* 0x020fd80003800000 */
[----:B------:R-:W-:Y:S02]  /*2230*/  ISETP.GE.AND P2, PT, R141, R3, PT ;  /* 0x000000038d00720c */ /* 0x000fe40003f46270 */
[----:B------:R-:W-:Y:S02]  /*2240*/  CS2R R78, SRZ ;  /* 0x00000000004e7805 */ /* 0x000fe4000001ff00 */
[----:B------:R-:W-:-:S09]  /*2250*/  CS2R R76, SRZ ;  /* 0x00000000004c7805 */ /* 0x000fd2000001ff00 */
[----:B------:R-:W-:Y:S05]  /*2260*/  @P2 BRA `(.L_x_2874) ;  /* 0x0000000000182947 */ /* 0x000fea0003800000 */
[----:B------:R-:W-:-:S05]  /*2270*/  IMAD R76, R21, R2, RZ ;  /* 0x00000002154c7224 */ /* 0x000fca00078e02ff */
[----:B------:R-:W-:-:S04]  /*2280*/  IADD3 R77, P2, PT, R141, R76, RZ ;  /* 0x0000004c8d4d7210 */ /* 0x000fc80007f5e0ff */
[----:B------:R-:W-:Y:S02]  /*2290*/  LEA.HI.X.SX32 R78, R76, RZ, 0x1, P2 ;  /* 0x000000ff4c4e7211 */ /* 0x000fe400010f0eff */
[----:B------:R-:W-:-:S04]  /*22a0*/  LEA R76, P2, R77, UR8, 0x1 ;  /* 0x000000084d4c7c11 */ /* 0x000fc8000f8408ff */
[----:B------:R-:W-:-:S06]  /*22b0*/  LEA.HI.X R77, R77, UR9, R78, 0x1, P2 ;  /* 0x000000094d4d7c11 */ /* 0x000fcc00090f0c4e */
[----:B------:R-:W5:Y:S03]  /*22c0*/  LDG.E.128 R76, desc[UR36][R76.64] ;  /* 0x000000244c4c7981 */ /* 0x000f66000c1e1d00 */
.L_x_2874:
[----:B------:R-:W-:Y:S05]  /*22d0*/  BSYNC.RECONVERGENT B1 ;  /* 0x0000000000017941 */ /* 0x000fea0003800200 */
.L_x_2873:
[----:B------:R-:W-:Y:S04]  /*22e0*/  BSSY.RECONVERGENT B1, `(.L_x_2875) ;  /* 0x000000e000017945 */ /* 0x000fe80003800200 */
[----:B------:R-:W-:Y:S05]  /*22f0*/  @P1 BRA `(.L_x_2876) ;  /* 0x0000000000301947 */ /* 0x000fea0003800000 */
[----:B------:R-:W-:Y:S02]  /*2300*/  SHF.L.U32 R140, R151, 0x3, RZ ;  /* 0x00000003978c7819 */ /* 0x000fe400000006ff */
[----:B------:R-:W-:Y:S02]  /*2310*/  CS2R R82, SRZ ;  /* 0x0000000000527805 */ /* 0x000fe4000001ff00 */
[----:B------:R-:W-:Y:S02]  /*2320*/  CS2R R80, SRZ ;  /* 0x0000000000507805 */ /* 0x000fe4000001ff00 */
[----:B------:R-:W-:-:S13]  /*2330*/  ISETP.GE.AND P2, PT, R140, R3, PT ;  /* 0x000000038c00720c */ /* 0x000fda0003f46270 */
[----:B------:R-:W-:Y:S05]  /*2340*/  @P2 BRA `(.L_x_2876) ;  /* 0x00000000001c2947 */ /* 0x000fea0003800000 */
[----:B------:R-:W-:Y:S01]  /*2350*/  IMAD R81, R21, R2, RZ ;  /* 0x0000000215517224 */ /* 0x000fe200078e02ff */
[----:B------:R-:W-:-:S04]  /*2360*/  SHF.R.S32.HI R80, RZ, 0x1f, R140 ;  /* 0x0000001fff507819 */ /* 0x000fc8000001148c */
[----:B------:R-:W-:-:S04]  /*2370*/  IADD3 R140, P2, PT, R81, R140, RZ ;  /* 0x0000008c518c7210 */ /* 0x000fc80007f5e0ff */
[----:B------:R-:W-:Y:S02]  /*2380*/  LEA.HI.X.SX32 R81, R81, R80, 0x1, P2 ;  /* 0x0000005051517211 */ /* 0x000fe400010f0eff */
[----:B------:R-:W-:-:S04]  /*2390*/  LEA R80, P2, R140, UR8, 0x1 ;  /* 0x000000088c507c11 */ /* 0x000fc8000f8408ff */
[----:B------:R-:W-:-:S06]  /*23a0*/  LEA.HI.X R81, R140, UR9, R81, 0x1, P2 ;  /* 0x000000098c517c11 */ /* 0x000fcc00090f0c51 */
[----:B------:R-:W5:Y:S03]  /*23b0*/  LDG.E.128 R80, desc[UR36][R80.64] ;  /* 0x0000002450507981 */ /* 0x000f66000c1e1d00 */
.L_x_2876:
[----:B------:R-:W-:Y:S05]  /*23c0*/  BSYNC.RECONVERGENT B1 ;  /* 0x0000000000017941 */ /* 0x000fea0003800200 */
.L_x_2875:
[----:B------:R-:W-:Y:S04]  /*23d0*/  BSSY.RECONVERGENT B1, `(.L_x_2877) ;  /* 0x000000e000017945 */ /* 0x000fe80003800200 */
[----:B------:R-:W-:Y:S05]  /*23e0*/  @P1 BRA `(.L_x_2878) ;  /* 0x0000000000301947 */ /* 0x000fea0003800000 */
[----:B------:R-:W-:Y:S02]  /*23f0*/  LEA R140, R2, R141, 0x4 ;  /* 0x0000008d028c7211 */ /* 0x000fe400078e20ff */
        /* <DEDUP_REMOVED lines=11> */
.L_x_2878:
[----:B------:R-:W-:Y:S05]  /*24b0*/  BSYNC.RECONVERGENT B1 ;  /* 0x0000000000017941 */ /* 0x000fea0003800200 */
.L_x_2877:
[----:B------:R-:W-:Y:S04]  /*24c0*/  BSSY.RECONVERGENT B1, `(.L_x_2879) ;  /* 0x000000f000017945 */ /* 0x000fe80003800200 */
[----:B------:R-:W-:Y:S05]  /*24d0*/  @P1 BRA `(.L_x_2880) ;  /* 0x0000000000341947 */ /* 0x000fea0003800000 */
[----:B------:R-:W-:Y:S02]  /*24e0*/  LEA R88, R2, R151, 0x1 ;  /* 0x0000009702587211 */ /* 0x000fe400078e08ff */
[----:B------:R-:W-:-:S03]  /*24f0*/  CS2R R90, SRZ ;  /* 0x00000000005a7805 */ /* 0x000fc6000001ff00 */
[----:B------:R-:W-:Y:S01]  /*2500*/  IMAD.SHL.U32 R140, R88, 0x8, RZ ;  /* 0x00000008588c7824 */ /* 0x000fe200078e00ff */
[----:B------:R-:W-:-:S04]  /*2510*/  CS2R R88, SRZ ;  /* 0x0000000000587805 */ /* 0x000fc8000001ff00 */
        /* <DEDUP_REMOVED lines=9> */
.L_x_2880:
[----:B------:R-:W-:Y:S05]  /*25b0*/  BSYNC.RECONVERGENT B1 ;  /* 0x0000000000017941 */ /* 0x000fea0003800200 */
.L_x_2879:
[----:B------:R-:W-:Y:S01]  /*25c0*/  BSSY.RECONVERGENT B1, `(.L_x_2881) ;  /* 0x000000f000017945 */ /* 0x000fe20003800200 */
[----:B------:R-:W-:-:S03]  /*25d0*/  LEA R151, R2, R151, 0x2 ;  /* 0x0000009702977211 */ /* 0x000fc600078e10ff */
        /* <DEDUP_REMOVED lines=13> */
.L_x_2882:
[----:B------:R-:W-:Y:S05]  /*26b0*/  BSYNC.RECONVERGENT B1 ;  /* 0x0000000000017941 */ /* 0x000fea0003800200 */
.L_x_2881:
        /* <DEDUP_REMOVED lines=14> */
.L_x_2884:
[----:B------:R-:W-:Y:S05]  /*27a0*/  BSYNC.RECONVERGENT B1 ;  /* 0x0000000000017941 */ /* 0x000fea0003800200 */
.L_x_2883:
        /* <DEDUP_REMOVED lines=15> */
.L_x_2886:
[----:B------:R-:W-:Y:S05]  /*28a0*/  BSYNC.RECONVERGENT B1 ;  /* 0x0000000000017941 */ /* 0x000fea0003800200 */
.L_x_2885:
[----:B------:R-:W-:Y:S01]  /*28b0*/  BSSY.RECONVERGENT B1, `(.L_x_2887) ;  /* 0x000000f000017945 */ /* 0x000fe20003800200 */
[----:B------:R-:W-:-:S03]  /*28c0*/  IADD3 R151, PT, PT, R151, R2, RZ ;  /* 0x0000000297977210 */ /* 0x000fc60007ffe0ff */
        /* <DEDUP_REMOVED lines=13> */
.L_x_2888:
[----:B------:R-:W-:Y:S05]  /*29a0*/  BSYNC.RECONVERGENT B1 ;  /* 0x0000000000017941 */ /* 0x000fea0003800200 */
.L_x_2887:
[----:B------:R-:W-:Y:S01]  /*29b0*/  BSSY.RECONVERGENT B1, `(.L_x_2889) ;  /* 0x000000f000017945 */ /* 0x000fe20003800200 */
[C---:B------:R-:W-:Y:S02]  /*29c0*/  LEA R151, R2.reuse, R151, 0x1 ;  /* 0x0000009702977211 */ /* 0x040fe400078e08ff */
[----:B------:R-:W-:Y:S01]  /*29d0*/  LEA R140, R2, R141, 0x6 ;  /* 0x0000008d028c7211 */ /* 0x000fe200078e30ff */
[----:B------:R-:W-:Y:S06]  /*29e0*/  @P1 BRA `(.L_x_2890) ;  /* 0x00000000002c1947 */ /* 0x000fec0003800000 */
[----:B------:R-:W-:Y:S02]  /*29f0*/  ISETP.GE.AND P2, PT, R140, R3, PT ;  /* 0x000000038c00720c */ /* 0x000fe40003f46270 */
[----:B------:R-:W-:Y:S02]  /*2a00*/  CS2R R110, SRZ ;  /* 0x00000000006e7805 */ /* 0x000fe4000001ff00 */
[----:B------:R-:W-:-:S09]  /*2a10*/  CS2R R108, SRZ ;  /* 0x00000000006c7805 */ /* 0x000fd2000001ff00 */
        /* <DEDUP_REMOVED lines=8> */
.L_x_2890:
[----:B------:R-:W-:Y:S05]  /*2aa0*/  BSYNC.RECONVERGENT B1 ;  /* 0x0000000000017941 */ /* 0x000fea0003800200 */
.L_x_2889:
[----:B------:R-:W-:Y:S01]  /*2ab0*/  BSSY.RECONVERGENT B1, `(.L_x_2891) ;  /* 0x000000f000017945 */ /* 0x000fe20003800200 */
[----:B------:R-:W-:-:S03]  /*2ac0*/  IMAD.IADD R141, R151, 0x1, R2 ;  /* 0x00000001978d7824 */ /* 0x000fc600078e0202 */
        /* <DEDUP_REMOVED lines=13> */
.L_x_2892:
[----:B------:R-:W-:Y:S05]  /*2ba0*/  BSYNC.RECONVERGENT B1 ;  /* 0x0000000000017941 */ /* 0x000fea0003800200 */
.L_x_2891:
        /* <DEDUP_REMOVED lines=15> */
.L_x_2894:
[----:B------:R-:W-:Y:S05]  /*2ca0*/  BSYNC.RECONVERGENT B1 ;  /* 0x0000000000017941 */ /* 0x000fea0003800200 */
.L_x_2893:
        /* <DEDUP_REMOVED lines=15> */
.L_x_2896:
[----:B------:R-:W-:Y:S05]  /*2da0*/  BSYNC.RECONVERGENT B1 ;  /* 0x0000000000017941 */ /* 0x000fea0003800200 */
.L_x_2895:
        /* <DEDUP_REMOVED lines=15> */
.L_x_2898:
[----:B------:R-:W-:Y:S05]  /*2ea0*/  BSYNC.RECONVERGENT B1 ;  /* 0x0000000000017941 */ /* 0x000fea0003800200 */
.L_x_2897:
        /* <DEDUP_REMOVED lines=15> */
.L_x_2900:
[----:B------:R-:W-:Y:S05]  /*2fa0*/  BSYNC.RECONVERGENT B1 ;  /* 0x0000000000017941 */ /* 0x000fea0003800200 */
.L_x_2899:
[----:B------:R-:W-:Y:S04]  /*2fb0*/  BSSY.RECONVERGENT B1, `(.L_x_2901) ;  /* 0x000000e000017945 */ /* 0x000fe80003800200 */
        /* <DEDUP_REMOVED lines=13> */
.L_x_2902:
[----:B------:R-:W-:Y:S05]  /*3090*/  BSYNC.RECONVERGENT B1 ;  /* 0x0000000000017941 */ /* 0x000fea0003800200 */
.L_x_2901:
[----:B------:R-:W-:Y:S04]  /*30a0*/  BSSY.RECONVERGENT B1, `(.L_x_2903) ;  /* 0x000000f000017945 */ /* 0x000fe80003800200 */
[----:B------:R-:W-:Y:S05]  /*30b0*/  @P1 BRA `(.L_x_2904) ;  /* 0x0000000000341947 */ /* 0x000fea0003800000 */
[----:B------:R-:W-:Y:S02]  /*30c0*/  IADD3 R136, PT, PT, R141, R2, RZ ;  /* 0x000000028d887210 */ /* 0x000fe40007ffe0ff */
[----:B------:R-:W-:Y:S02]  /*30d0*/  CS2R R138, SRZ ;  /* 0x00000000008a7805 */ /* 0x000fe4000001ff00 */
[----:B------:R-:W-:Y:S02]  /*30e0*/  SHF.L.U32 R140, R136, 0x3, RZ ;  /* 0x00000003888c7819 */ /* 0x000fe400000006ff */
        /* <DEDUP_REMOVED lines=10> */
.L_x_2904:
[----:B------:R-:W-:Y:S05]  /*3190*/  BSYNC.RECONVERGENT B1 ;  /* 0x0000000000017941 */ /* 0x000fea0003800200 */
.L_x_2903:
[----:B------:R-:W-:Y:S04]  /*31a0*/  BSSY.RECONVERGENT B1, `(.L_x_2905) ;  /* 0x0000061000017945 */ /* 0x000fe80003800200 */
[----:B------:R-:W-:Y:S05]  /*31b0*/  @P1 BRA `(.L_x_2906) ;  /* 0x00000004007c1947 */ /* 0x000fea0003800000 */
[----:B------:R-:W-:Y:S02]  /*31c0*/  ISETP.NE.U32.AND P1, PT, RZ, UR10, PT ;  /* 0x0000000aff007c0c */ /* 0x000fe4000bf25070 */
[----:B------:R-:W-:Y:S02]  /*31d0*/  ISETP.NE.U32.AND P2, PT, RZ, UR14, PT ;  /* 0x0000000eff007c0c */ /* 0x000fe4000bf45070 */
[----:B------:R-:W-:Y:S02]  /*31e0*/  ISETP.NE.AND.EX P1, PT, RZ, UR11, PT, P1 ;  /* 0x0000000bff007c0c */ /* 0x000fe4000bf25310 */
[----:B------:R-:W-:-:S11]  /*31f0*/  ISETP.NE.AND.EX P2, PT, RZ, UR15, PT, P2 ;  /* 0x0000000fff007c0c */ /* 0x000fd6000bf45320 */
[----:B------:R-:W1:Y:S01]  /*3200*/  @P1 S2R R151, SR_CTAID.X ;  /* 0x0000000000971919 */ /* 0x000e620000002500 */
[----:B------:R-:W1:Y:S08]  /*3210*/  @P1 LDC.64 R2, c[0x0][0x448] ;  /* 0x00011200ff021b82 */ /* 0x000e700000000a00 */
[----:B------:R-:W2:Y:S08]  /*3220*/  @P2 LDC.64 R140, c[0x0][0x438] ;  /* 0x00010e00ff8c2b82 */ /* 0x000eb00000000a00 */
[----:B------:R-:W3:Y:S01]  /*3230*/  @P1 LDC R152, c[0x0][0x430] ;  /* 0x00010c00ff981b82 */ /* 0x000ee20000000800 */
[----:B-1----:R-:W-:-:S07]  /*3240*/  @P1 IMAD.WIDE.U32 R2, R151, 0x2, R2 ;  /* 0x0000000297021825 */ /* 0x002fce00078e0002 */
[----:B------:R-:W3:Y:S01]  /*3250*/  @P1 LDC R151, c[0x0][0x408] ;  /* 0x00010200ff971b82 */ /* 0x000ee20000000800 */
[----:B--2---:R-:W-:Y:S01]  /*3260*/  @P2 IMAD.WIDE R140, R149, 0x2, R140 ;  /* 0x00000002958c2825 */ /* 0x004fe200078e028c */
[----:B------:R1:W2:Y:S05]  /*3270*/  @P1 LDG.E.U16 R2, desc[UR36][R2.64] ;  /* 0x0000002402021981 */ /* 0x0002aa000c1e1500 */
[----:B------:R4:W2:Y:S01]  /*3280*/  @P2 LDG.E.U16 R140, desc[UR36][R140.64] ;  /* 0x000000248c8c2981 */ /* 0x0008a2000c1e1500 */
[----:B-1---5:R-:W-:Y:S02]  /*3290*/  HMUL2 R3, R4, R76 ;  /* 0x0000004c04037232 */ /* 0x022fe40000000000 */
[----:B----4-:R-:W-:-:S02]  /*32a0*/  HFMA2 R141, R5, R77, -RZ ;  /* 0x0000004d058d7231 */ /* 0x010fc400001000ff */
        /* <DEDUP_REMOVED lines=8> */
[----:B0-----:R-:W-:Y:S02]  /*3330*/  HFMA2 R3, R32, R96, R3 ;  /* 0x0000006020037231 */ /* 0x001fe40000000003 */
        /* <DEDUP_REMOVED lines=56> */
[----:B---3--:R-:W-:-:S04]  /*36c0*/  @P1 IADD3 R150, PT, PT, R152, R151, RZ ;  /* 0x0000009798961210 */ /* 0x008fc80007ffe0ff */
[----:B------:R-:W-:Y:S01]  /*36d0*/  @P1 ISETP.GE.AND P4, PT, R143, R150, PT ;  /* 0x000000968f00120c */ /* 0x000fe20003f86270 */
[--C-:B------:R-:W-:Y:S02]  /*36e0*/  HADD2.F32 R141, -RZ, R3.reuse.H0_H0 ;  /* 0x20000003ff8d7230 */ /* 0x100fe40000004100 */
[----:B------:R-:W-:Y:S01]  /*36f0*/  HADD2.F32 R150, -RZ, R3.H1_H1 ;  /* 0x30000003ff967230 */ /* 0x000fe20000004100 */
[----:B------:R-:W-:-:S04]  /*3700*/  @P1 SEL R3, R16, RZ, !P4 ;  /* 0x000000ff10031207 */ /* 0x000fc80006000000 */
[----:B------:R-:W-:Y:S01]  /*3710*/  FADD.FTZ R141, R141, R150 ;  /* 0x000000968d8d7221 */ /* 0x000fe20000010000 */
[----:B------:R-:W-:-:S03]  /*3720*/  @P1 IADD3 R3, PT, PT, R143, R3, -R22 ;  /* 0x000000038f031210 */ /* 0x000fc60007ffe816 */
[----:B------:R-:W-:Y:S01]  /*3730*/  FMUL.FTZ R141, R141, UR13 ;  /* 0x0000000d8d8d7c20 */ /* 0x000fe20008410000 */
[----:B--2---:R-:W-:Y:S02]  /*3740*/  @P1 HADD2.F32 R150, -RZ, R2.H0_H0 ;  /* 0x20000002ff961230 */ /* 0x004fe40000004100 */
[----:B------:R-:W-:Y:S01]  /*3750*/  @P2 HADD2.F32 R140, -RZ, R140.H0_H0 ;  /* 0x2000008cff8c2230 */ /* 0x000fe20000004100 */
[----:B------:R-:W-:-:S04]  /*3760*/  @P1 I2FP.F32.S32 R2, R3 ;  /* 0x0000000300021245 */ /* 0x000fc80000201400 */
[----:B------:R-:W-:-:S04]  /*3770*/  @P2 FADD.FTZ R141, R141, R140 ;  /* 0x0000008c8d8d2221 */ /* 0x000fc80000010000 */
[----:B------:R-:W-:-:S05]  /*3780*/  @P1 FFMA.FTZ R141, R2, R150, R141 ;  /* 0x00000096028d1223 */ /* 0x000fca000001008d */
[----:B------:R1:W-:Y:S01]  /*3790*/  STS [R148], R141 ;  /* 0x0000008d94007388 */ /* 0x0003e20000000800 */
[----:B------:R-:W-:-:S07]  /*37a0*/  @!P3 FMNMX.FTZ R20, R20, R141, !PT ;  /* 0x0000008d1414b209 */ /* 0x000fce0007810000 */
.L_x_2906:
[----:B------:R-:W-:Y:S05]  /*37b0*/  BSYNC.RECONVERGENT B1 ;  /* 0x0000000000017941 */ /* 0x000fea0003800200 */
.L_x_2905:
[----:B------:R-:W-:Y:S01]  /*37c0*/  IADD3 R143, PT, PT, R143, 0x100, RZ ;  /* 0x000001008f8f7810 */ /* 0x000fe20007ffe0ff */
[----:B-1----:R-:W-:Y:S01]  /*37d0*/  VIADD R148, R148, 0x400 ;  /* 0x0000040094947836 */ /* 0x002fe20000000000 */
[----:B------:R-:W-:Y:S02]  /*37e0*/  IADD3 R144, P2, PT, R144, 0x100, RZ ;  /* 0x0000010090907810 */ /* 0x000fe40007f5e0ff */
[----:B------:R-:W-:Y:S02]  /*37f0*/  ISETP.GE.AND P1, PT, R143, R146, PT ;  /* 0x000000928f00720c */ /* 0x000fe40003f26270 */
[----:B------:R-:W-:Y:S02]  /*3800*/  IADD3 R149, PT, PT, R149, 0x100, RZ ;  /* 0x0000010095957810 */ /* 0x000fe40007ffe0ff */
[----:B------:R-:W-:-:S09]  /*3810*/  IADD3.X R147, PT, PT, RZ, R147, RZ, P2, !PT ;  /* 0x00000093ff937210 */ /* 0x000fd200017fe4ff */
[----:B------:R-:W-:Y:S05]  /*3820*/  @!P1 BRA `(.L_x_2907) ;  /* 0xffffffe8001c9947 */ /* 0x000fea000383ffff */
.L_x_2872:
[----:B-1----:R-:W-:Y:S05]  /*3830*/  BSYNC.RECONVERGENT B0 ;  /* 0x0000000000007941 */ /* 0x002fea0003800200 */
.L_x_2871:
[----:B------:R-:W1:Y:S01]  /*3840*/  SHFL.BFLY PT, R3, R20, 0x10, 0x1f ;  /* 0x0e001f0014037f89 */ /* 0x000e6200000e0000 */
[----:B------:R-:W4:Y:S01]  /*3850*/  S2UR UR6, SR_CgaCtaId ;  /* 0x00000000000679c3 */ /* 0x000f220000008800 */
[----:B------:R-:W-:Y:S01]  /*3860*/  UMOV UR5, 0x400 ;  /* 0x0000040000057882 */ /* 0x000fe20000000000 */
[----:B------:R-:W-:Y:S01]  /*3870*/  MOV R10, 0xff7fffff ;  /* 0xff7fffff000a7802 */ /* 0x000fe20000000f00 */
[----:B------:R-:W-:Y:S01]  /*3880*/  BSSY.RECONVERGENT B0, `(.L_x_2908) ;  /* 0x0000184000007945 */ /* 0x000fe20003800200 */
[----:B-1----:R-:W-:Y:S01]  /*3890*/  FMNMX.FTZ R3, R3, R20, !PT ;  /* 0x0000001403037209 */ /* 0x002fe20007810000 */
[----:B----4-:R-:W-:-:S04]  /*38a0*/  ULEA UR4, UR6, UR5, 0x18 ;  /* 0x0000000506047291 */ /* 0x010fc8000f8ec0ff */
[----:B------:R-:W1:Y:S02]  /*38b0*/  SHFL.BFLY PT, R2, R3, 0x8, 0x1f ;  /* 0x0d001f0003027f89 */ /* 0x000e6400000e0000 */
[----:B-1----:R-:W-:Y:S02]  /*38c0*/  FMNMX.FTZ R4, R3, R2, !PT ;  /* 0x0000000203047209 */ /* 0x002fe40007810000 */
[----:B------:R-:W1:Y:S03]  /*38d0*/  S2R R2, SR_TID.X ;  /* 0x0000000000027919 */ /* 0x000e660000002100 */
[----:B------:R-:W4:Y:S02]  /*38e0*/  SHFL.BFLY PT, R5, R4, 0x4, 0x1f ;  /* 0x0c801f0004057f89 */ /* 0x000f2400000e0000 */
[----:B----4-:R-:W-:Y:S02]  /*38f0*/  FMNMX.FTZ R7, R4, R5, !PT ;  /* 0x0000000504077209 */ /* 0x010fe40007810000 */
[----:B-1----:R-:W-:-:S03]  /*3900*/  LEA.HI R5, R2, UR4, RZ, 0x1d ;  /* 0x0000000402057c11 */ /* 0x002fc6000f8fe8ff */
[----:B------:R-:W1:Y:S02]  /*3910*/  SHFL.BFLY PT, R6, R7, 0x2, 0x1f ;  /* 0x0c401f0007067f89 */ /* 0x000e6400000e0000 */
[----:B-1----:R-:W-:Y:S02]  /*3920*/  FMNMX.FTZ R8, R7, R6, !PT ;  /* 0x0000000607087209 */ /* 0x002fe40007810000 */
[----:B------:R-:W-:-:S03]  /*3930*/  LOP3.LUT P0, R6, R2, 0x1f, RZ, 0xc0, !PT ;  /* 0x0000001f02067812 */ /* 0x000fc6000780c0ff */
[----:B------:R-:W1:Y:S01]  /*3940*/  SHFL.BFLY PT, R9, R8, 0x1, 0x1f ;  /* 0x0c201f0008097f89 */ /* 0x000e6200000e0000 */
[C---:B------:R-:W-:Y:S02]  /*3950*/  ISETP.GT.U32.AND P1, PT, R6.reuse, 0x7, PT ;  /* 0x000000070600780c */ /* 0x040fe40003f24070 */
[----:B------:R-:W-:Y:S02]  /*3960*/  LEA R7, R6, UR4, 0x2 ;  /* 0x0000000406077c11 */ /* 0x000fe4000f8e10ff */
[----:B-1----:R-:W-:Y:S01]  /*3970*/  FMNMX.FTZ R14, R8, R9, !PT ;  /* 0x00000009080e7209 */ /* 0x002fe20007810000 */
[----:B------:R-:W-:-:S04]  /*3980*/  HFMA2 R9, -RZ, RZ, 0, 0 ;  /* 0x00000000ff097431 */ /* 0x000fc800000001ff */
[----:B------:R-:W-:Y:S01]  /*3990*/  @!P0 STS [R5], R14 ;  /* 0x0000000e05008388 */ /* 0x000fe20000000800 */
[----:B------:R-:W-:Y:S06]  /*39a0*/  BAR.SYNC.DEFER_BLOCKING 0x0 ;  /* 0x0000000000007b1d */ /* 0x000fec0000010000 */
[----:B------:R-:W1:Y:S04]  /*39b0*/  @!P1 LDS R10, [R7] ;  /* 0x00000000070a9984 */ /* 0x000e680000000800 */
[----:B-1----:R-:W1:Y:S02]  /*39c0*/  SHFL.BFLY PT, R3, R10, 0x4, 0x1f ;  /* 0x0c801f000a037f89 */ /* 0x002e6400000e0000 */
[----:B-1----:R-:W-:-:S05]  /*39d0*/  FMNMX.FTZ R11, R3, R10, !PT ;  /* 0x0000000a030b7209 */ /* 0x002fca0007810000 */
[----:B------:R-:W1:Y:S02]  /*39e0*/  SHFL.BFLY PT, R4, R11, 0x2, 0x1f ;  /* 0x0c401f000b047f89 */ /* 0x000e6400000e0000 */
[----:B-1----:R-:W-:Y:S01]  /*39f0*/  FMNMX.FTZ R12, R11, R4, !PT ;  /* 0x000000040b0c7209 */ /* 0x002fe20007810000 */
[----:B------:R-:W-:-:S04]  /*3a00*/  VIADD R4, R22, 0x1 ;  /* 0x0000000116047836 */ /* 0x000fc80000000000 */
[----:B------:R-:W1:Y:S02]  /*3a10*/  SHFL.BFLY PT, R3, R12, 0x1, 0x1f ;  /* 0x0c201f000c037f89 */ /* 0x000e6400000e0000 */
[----:B-1----:R-:W-:Y:S02]  /*3a20*/  FMNMX.FTZ R8, R12, R3, !PT ;  /* 0x000000030c087209 */ /* 0x002fe40007810000 */
[----:B------:R-:W-:-:S04]  /*3a30*/  IADD3 R3, PT, PT, R17, R2, RZ ;  /* 0x0000000211037210 */ /* 0x000fc80007ffe0ff */
[----:B------:R-:W-:Y:S01]  /*3a40*/  ISETP.GT.AND P0, PT, R3, R22, PT ;  /* 0x000000160300720c */ /* 0x000fe20003f04270 */
[----:B------:R-:W1:-:S12]  /*3a50*/  SHFL.IDX PT, R8, R8, RZ, 0x1f ;  /* 0x00001fff08087589 */ /* 0x000e5800000e0000 */
[----:B------:R-:W-:Y:S05]  /*3a60*/  @P0 BRA `(.L_x_2909) ;  /* 0x0000001400940947 */ /* 0x000fea0003800000 */
[----:B------:R-:W4:Y:S02]  /*3a70*/  LDC.64 R10, c[0x0][0x420] ;  /* 0x00010800ff0a7b82 */ /* 0x000f240000000a00 */
[----:B----4-:R-:W-:-:S04]  /*3a80*/  ISETP.NE.U32.AND P0, PT, R10, RZ, PT ;  /* 0x000000ff0a00720c */ /* 0x010fc80003f05070 */
        /* <DEDUP_REMOVED lines=13> */
[----:B------:R-:W-:Y:S01]  /*3b60*/  LEA.HI R9, R11, 0x1, RZ, 0x18 ;  /* 0x000000010b097811 */ /* 0x000fe200078fc0ff */
[----:B------:R-:W-:Y:S02]  /*3b70*/  IMAD.MOV.U32 R10, RZ, RZ, R3 ;  /* 0x000000ffff0a7224 */ /* 0x000fe400078e0003 */
[----:B------:R-:W-:Y:S01]  /*3b80*/  ULEA UR4, UR6, UR4, 0x18 ;  /* 0x0000000406047291 */ /* 0x000fe2000f8ec0ff */
[----:B------:R-:W-:Y:S01]  /*3b90*/  LOP3.LUT R11, R9, 0x3, RZ, 0xc0, !PT ;  /* 0x00000003090b7812 */ /* 0x000fe200078ec0ff */
[----:B------:R-:W-:-:S03]  /*3ba0*/  HFMA2 R9, -RZ, RZ, 0, 0 ;  /* 0x00000000ff097431 */ /* 0x000fc600000001ff */
[----:B------:R-:W-:Y:S02]  /*3bb0*/  IADD3 R12, PT, PT, -R11, RZ, RZ ;  /* 0x000000ff0b0c7210 */ /* 0x000fe40007ffe1ff */
[----:B------:R-:W-:-:S07]  /*3bc0*/  LEA R11, R2, UR4, 0x2 ;  /* 0x00000004020b7c11 */ /* 0x000fce000f8e10ff */
.L_x_2913:
[----:B------:R-:W1:Y:S01]  /*3bd0*/  LDS R13, [R11] ;  /* 0x000000000b0d7984 */ /* 0x000e620000000800 */
[----:B------:R-:W-:Y:S02]  /*3be0*/  IADD3 R12, PT, PT, R12, 0x1, RZ ;  /* 0x000000010c0c7810 */ /* 0x000fe40007ffe0ff */
[----:B------:R-:W-:Y:S02]  /*3bf0*/  IADD3 R10, PT, PT, R10, 0x100, RZ ;  /* 0x000001000a0a7810 */ /* 0x000fe40007ffe0ff */
[----:B------:R-:W-:Y:S01]  /*3c00*/  ISETP.NE.AND P0, PT, R12, RZ, PT ;  /* 0x000000ff0c00720c */ /* 0x000fe20003f05270 */
[----:B-1----:R-:W-:-:S04]  /*3c10*/  FADD.FTZ R13, -R8, R13 ;  /* 0x0000000d080d7221 */ /* 0x002fc80000010100 */
[----:B------:R-:W-:-:S04]  /*3c20*/  FMUL.FTZ R13, R13, 1.4426950216293334961 ;  /* 0x3fb8aa3b0d0d7820 */ /* 0x000fc80000410000 */
[----:B------:R-:W1:Y:S02]  /*3c30*/  MUFU.EX2 R14, R13 ;  /* 0x0000000d000e7308 */ /* 0x000e640000000800 */
[----:B-1----:R1:W-:Y:S01]  /*3c40*/  STS [R11], R14 ;  /* 0x0000000e0b007388 */ /* 0x0023e20000000800 */
[----:B------:R-:W-:Y:S01]  /*3c50*/  FADD.FTZ R9, R14, R9 ;  /* 0x000000090e097221 */ /* 0x000fe20000010000 */
[----:B-1----:R-:W-:Y:S01]  /*3c60*/  IADD3 R11, PT, PT, R11, 0x400, RZ ;  /* 0x000004000b0b7810 */ /* 0x002fe20007ffe0ff */
[----:B------:R-:W-:Y:S06]  /*3c70*/  @P0 BRA `(.L_x_2913) ;  /* 0xfffffffc00d40947 */ /* 0x000fec000383ffff */
.L_x_2912:
[----:B------:R-:W-:Y:S05]  /*3c80*/  BSYNC.RECONVERGENT B1 ;  /* 0x0000000000017941 */ /* 0x000fea0003800200 */
.L_x_2911:
[----:B------:R-:W-:Y:S05]  /*3c90*/  @!P1 BRA `(.L_x_2909) ;  /* 0x0000001400089947 */ /* 0x000fea0003800000 */
[----:B------:R-:W-:Y:S01]  /*3ca0*/  UIADD3 UR4, UPT, UPT, UR5, 0x140, URZ ;  /* 0x0000014005047890 */ /* 0x000fe2000fffe0ff */
[----:B------:R-:W-:-:S03]  /*3cb0*/  IMAD.SHL.U32 R11, R17, 0x4, RZ ;  /* 0x00000004110b7824 */ /* 0x000fc600078e00ff */
[----:B------:R-:W-:Y:S02]  /*3cc0*/  ULEA UR4, UR6, UR4, 0x18 ;  /* 0x0000000406047291 */ /* 0x000fe4000f8ec0ff */
[----:B------:R-:W-:-:S07]  /*3cd0*/  LEA R11, R10, -R11, 0x2 ;  /* 0x8000000b0a0b7211 */ /* 0x000fce00078e10ff */
[----:B------:R-:W1:Y:S04]  /*3ce0*/  LDS R13, [R11+UR4] ;  /* 0x000000040b0d7984 */ /* 0x000e680008000800 */
[----:B------:R-:W4:Y:S04]  /*3cf0*/  LDS R15, [R11+UR4+0x400] ;  /* 0x000400040b0f7984 */ /* 0x000f280008000800 */
[----:B------:R-:W0:Y:S04]  /*3d00*/  LDS R25, [R11+UR4+0x800] ;  /* 0x000800040b197984 */ /* 0x000e280008000800 */
[----:B---3--:R-:W3:Y:S01]  /*3d10*/  LDS R27, [R11+UR4+0xc00] ;  /* 0x000c00040b1b7984 */ /* 0x008ee20008000800 */
[C---:B-1----:R-:W-:Y:S01]  /*3d20*/  FADD.FTZ R13, -R8.reuse, R13 ;  /* 0x0000000d080d7221 */ /* 0x042fe20000010100 */
[----:B----4-:R-:W-:-:S03]  /*3d30*/  FADD.FTZ R15, -R8, R15 ;  /* 0x0000000f080f7221 */ /* 0x010fc60000010100 */
[----:B------:R-:W-:Y:S01]  /*3d40*/  FMUL.FTZ R13, R13, 1.4426950216293334961 ;  /* 0x3fb8aa3b0d0d7820 */ /* 0x000fe20000410000 */
[C---:B0-----:R-:W-:Y:S01]  /*3d50*/  FADD.FTZ R25, -R8.reuse, R25 ;  /* 0x0000001908197221 */ /* 0x041fe20000010100 */
[----:B------:R-:W-:Y:S02]  /*3d60*/  FMUL.FTZ R15, R15, 1.4426950216293334961 ;  /* 0x3fb8aa3b0f0f7820 */ /* 0x000fe40000410000 */
[----:B------:R0:W1:Y:S01]  /*3d70*/  MUFU.EX2 R12, R13 ;  /* 0x0000000d000c7308 */ /* 0x0000620000000800 */
[----:B---3--:R-:W-:Y:S01]  /*3d80*/  FADD.FTZ R27, -R8, R27 ;  /* 0x0000001b081b7221 */ /* 0x008fe20000010100 */
[----:B------:R-:W-:Y:S02]  /*3d90*/  FMUL.FTZ R25, R25, 1.4426950216293334961 ;  /* 0x3fb8aa3b19197820 */ /* 0x000fe40000410000 */
[----:B------:R-:W3:Y:S01]  /*3da0*/  MUFU.EX2 R14, R15 ;  /* 0x0000000f000e7308 */ /* 0x000ee20000000800 */
[----:B------:R-:W-:-:S03]  /*3db0*/  FMUL.FTZ R27, R27, 1.4426950216293334961 ;  /* 0x3fb8aa3b1b1b7820 */ /* 0x000fc60000410000 */
[----:B-----5:R-:W4:Y:S01]  /*3dc0*/  MUFU.EX2 R16, R25 ;  /* 0x0000001900107308 */ /* 0x020f220000000800 */
[----:B0-----:R-:W-:Y:S02]  /*3dd0*/  IADD3 R13, PT, PT, R10, 0x400, RZ ;  /* 0x000004000a0d7810 */ /* 0x001fe40007ffe0ff */
[----:B------:R-:W-:Y:S01]  /*3de0*/  IADD3 R10, PT, PT, R11, UR4, RZ ;  /* 0x000000040b0a7c10 */ /* 0x000fe2000fffe0ff */
[----:B------:R-:W0:Y:S01]  /*3df0*/  MUFU.EX2 R20, R27 ;  /* 0x0000001b00147308 */ /* 0x000e220000000800 */
[----:B------:R-:W-:Y:S01]  /*3e00*/  ISETP.GT.AND P0, PT, R13, R22, PT ;  /* 0x000000160d00720c */ /* 0x000fe20003f04270 */
[----:B-1----:R-:W-:Y:S01]  /*3e10*/  FADD.FTZ R9, R9, R12 ;  /* 0x0000000c09097221 */ /* 0x002fe20000010000 */
[----:B------:R1:W-:Y:S03]  /*3e20*/  STS [R11+UR4], R12 ;  /* 0x0000000c0b007988 */ /* 0x0003e60008000804 */
[----:B---3--:R-:W-:Y:S01]  /*3e30*/  FADD.FTZ R9, R9, R14 ;  /* 0x0000000e09097221 */ /* 0x008fe20000010000 */
[----:B------:R1:W-:Y:S03]  /*3e40*/  STS [R11+UR4+0x400], R14 ;  /* 0x0004000e0b007988 */ /* 0x0003e60008000804 */
[----:B----4-:R-:W-:Y:S01]  /*3e50*/  FADD.FTZ R9, R9, R16 ;  /* 0x0000001009097221 */ /* 0x010fe20000010000 */
[----:B------:R1:W-:Y:S03]  /*3e60*/  STS [R11+UR4+0x800], R16 ;  /* 0x000800100b007988 */ /* 0x0003e60008000804 */
[----:B0-----:R-:W-:Y:S01]  /*3e70*/  FADD.FTZ R9, R9, R20 ;  /* 0x0000001409097221 */ /* 0x001fe20000010000 */
[----:B------:R1:W-:Y:S01]  /*3e80*/  STS [R11+UR4+0xc00], R20 ;  /* 0x000c00140b007988 */ /* 0x0003e20008000804 */
[----:B------:R-:W-:Y:S05]  /*3e90*/  @P0 BRA `(.L_x_2909) ;  /* 0x0000001000880947 */ /* 0x000fea0003800000 */
[----:B-1----:R-:W-:Y:S01]  /*3ea0*/  IADD3 R11, PT, PT, -R13, R22, RZ ;  /* 0x000000160d0b7210 */ /* 0x002fe20007ffe1ff */
[----:B------:R-:W-:Y:S01]  /*3eb0*/  BSSY.RECONVERGENT B1, `(.L_x_2914) ;  /* 0x000006b000017945 */ /* 0x000fe20003800200 */
[----:B------:R-:W-:Y:S01]  /*3ec0*/  VIADD R10, R10, 0x1800 ;  /* 0x000018000a0a7836 */ /* 0x000fe20000000000 */
[----:B------:R-:W-:Y:S02]  /*3ed0*/  PLOP3.LUT P0, PT, PT, PT, PT, 0x80, 0x8 ;  /* 0x000000000008781c */ /* 0x000fe40003f0f070 */
[----:B------:R-:W-:-:S13]  /*3ee0*/  ISETP.GT.AND P1, PT, R11, 0xbff, PT ;  /* 0x00000bff0b00780c */ /* 0x000fda0003f24270 */
[----:B------:R-:W-:Y:S05]  /*3ef0*/  @!P1 BRA `(.L_x_2915) ;  /* 0x0000000400989947 */ /* 0x000fea0003800000 */
[----:B------:R-:W-:Y:S02]  /*3f00*/  PLOP3.LUT P0, PT, PT, PT, PT, 0x8, 0x80 ;  /* 0x000000000080781c */ /* 0x000fe40003f0e170 */
[----:B------:R-:W-:-:S11]  /*3f10*/  IADD3 R12, PT, PT, R22, -0xbff, RZ ;  /* 0xfffff401160c7810 */ /* 0x000fd60007ffe0ff */
.L_x_2916:
[----:B------:R-:W0:Y:S01]  /*3f20*/  LDS R11, [R10+-0x800] ;  /* 0xfff800000a0b7984 */ /* 0x000e220000000800 */
[----:B------:R-:W-:-:S03]  /*3f30*/  IADD3 R13, PT, PT, R13, 0x1000, RZ ;  /* 0x000010000d0d7810 */ /* 0x000fc60007ffe0ff */
[----:B------:R-:W1:Y:S01]  /*3f40*/  LDS R15, [R10+-0x400] ;  /* 0xfffc00000a0f7984 */ /* 0x000e620000000800 */
[----:B------:R-:W-:-:S03]  /*3f50*/  ISETP.GE.AND P1, PT, R13, R12, PT ;  /* 0x0000000c0d00720c */ /* 0x000fc60003f26270 */
[----:B------:R-:W3:Y:S04]  /*3f60*/  LDS R25, [R10] ;  /* 0x000000000a197984 */ /* 0x000ee80000000800 */
[----:B------:R-:W4:Y:S04]  /*3f70*/  LDS R27, [R10+0x400] ;  /* 0x000400000a1b7984 */ /* 0x000f280000000800 */
[----:B------:R-:W5:Y:S04]  /*3f80*/  LDS R29, [R10+0x800] ;  /* 0x000800000a1d7984 */ /* 0x000f680000000800 */
[----:B--2---:R-:W2:Y:S04]  /*3f90*/  LDS R31, [R10+0xc00] ;  /* 0x000c00000a1f7984 */ /* 0x004ea80000000800 */
[----:B------:R-:W2:Y:S04]  /*3fa0*/  LDS R33, [R10+0x1000] ;  /* 0x001000000a217984 */ /* 0x000ea80000000800 */
[----:B------:R-:W2:Y:S04]  /*3fb0*/  LDS R35, [R10+0x1400] ;  /* 0x001400000a237984 */ /* 0x000ea80000000800 */
        /* <DEDUP_REMOVED lines=8> */
[C---:B---3--:R-:W-:Y:S01]  /*4040*/  FADD.FTZ R25, -R8.reuse, R25 ;  /* 0x0000001908197221 */ /* 0x048fe20000010100 */
[----:B------:R-:W-:Y:S02]  /*4050*/  FMUL.FTZ R15, R15, 1.4426950216293334961 ;  /* 0x3fb8aa3b0f0f7820 */ /* 0x000fe40000410000 */
[----:B------:R-:W3:Y:S01]  /*4060*/  MUFU.EX2 R11, R11 ;  /* 0x0000000b000b7308 */ /* 0x000ee20000000800 */
[----:B------:R-:W1:Y:S01]  /*4070*/  LDS R47, [R10+0x2c00] ;  /* 0x002c00000a2f7984 */ /* 0x000e620000000800 */
[C---:B----4-:R-:W-:Y:S01]  /*4080*/  FADD.FTZ R27, -R8.reuse, R27 ;  /* 0x0000001b081b7221 */ /* 0x050fe20000010100 */
[----:B------:R-:W-:Y:S01]  /*4090*/  FMUL.FTZ R25, R25, 1.4426950216293334961 ;  /* 0x3fb8aa3b19197820 */ /* 0x000fe20000410000 */
[----:B------:R-:W4:Y:S01]  /*40a0*/  MUFU.EX2 R15, R15 ;  /* 0x0000000f000f7308 */ /* 0x000f220000000800 */
[----:B------:R-:W1:Y:S01]  /*40b0*/  LDS R49, [R10+0x3000] ;  /* 0x003000000a317984 */ /* 0x000e620000000800 */
[C---:B-----5:R-:W-:Y:S01]  /*40c0*/  FADD.FTZ R29, -R8.reuse, R29 ;  /* 0x0000001d081d7221 */ /* 0x060fe20000010100 */
[----:B------:R-:W-:Y:S01]  /*40d0*/  FMUL.FTZ R27, R27, 1.4426950216293334961 ;  /* 0x3fb8aa3b1b1b7820 */ /* 0x000fe20000410000 */
[C---:B--2---:R-:W-:Y:S01]  /*40e0*/  FADD.FTZ R31, -R8.reuse, R31 ;  /* 0x0000001f081f7221 */ /* 0x044fe20000010100 */
[----:B------:R-:W2:Y:S01]  /*40f0*/  MUFU.EX2 R25, R25 ;  /* 0x0000001900197308 */ /* 0x000ea20000000800 */
[----:B------:R-:W5:Y:S01]  /*4100*/  LDS R51, [R10+0x3400] ;  /* 0x003400000a337984 */ /* 0x000f620000000800 */
[----:B------:R-:W-:Y:S01]  /*4110*/  FMUL.FTZ R29, R29, 1.4426950216293334961 ;  /* 0x3fb8aa3b1d1d7820 */ /* 0x000fe20000410000 */
        /* <DEDUP_REMOVED lines=12> */
[C---:B------:R-:W-:Y:S01]  /*41e0*/  FADD.FTZ R39, -R8.reuse, R39 ;  /* 0x0000002708277221 */ /* 0x040fe20000010100 */
[----:B------:R-:W2:Y:S01]  /*41f0*/  MUFU.EX2 R33, R33 ;  /* 0x0000002100217308 */ /* 0x000ea20000000800 */
[----:B------:R-:W-:Y:S01]  /*4200*/  FMUL.FTZ R37, R37, 1.4426950216293334961 ;  /* 0x3fb8aa3b25257820 */ /* 0x000fe20000410000 */
[----:B------:R-:W-:Y:S01]  /*4210*/  FADD.FTZ R9, R9, R27 ;  /* 0x0000001b09097221 */ /* 0x000fe20000010000 */
[C---:B------:R-:W-:Y:S01]  /*4220*/  FADD.FTZ R41, -R8.reuse, R41 ;  /* 0x0000002908297221 */ /* 0x040fe20000010100 */
[----:B------:R-:W2:Y:S01]  /*4230*/  MUFU.EX2 R35, R35 ;  /* 0x0000002300237308 */ /* 0x000ea20000000800 */
[----:B------:R-:W-:Y:S01]  /*4240*/  FMUL.FTZ R39, R39, 1.4426950216293334961 ;  /* 0x3fb8aa3b27277820 */ /* 0x000fe20000410000 */
[----:B---3--:R-:W-:Y:S01]  /*4250*/  FADD.FTZ R9, R9, R29 ;  /* 0x0000001d09097221 */ /* 0x008fe20000010000 */
[C---:B0-----:R-:W-:Y:S01]  /*4260*/  FADD.FTZ R43, -R8.reuse, R43 ;  /* 0x0000002b082b7221 */ /* 0x041fe20000010100 */
[----:B------:R-:W0:Y:S01]  /*4270*/  MUFU.EX2 R37, R37 ;  /* 0x0000002500257308 */ /* 0x000e220000000800 */
[----:B------:R-:W-:Y:S01]  /*4280*/  FMUL.FTZ R41, R41, 1.4426950216293334961 ;  /* 0x3fb8aa3b29297820 */ /* 0x000fe20000410000 */
[----:B----4-:R-:W-:Y:S01]  /*4290*/  FADD.FTZ R9, R9, R31 ;  /* 0x0000001f09097221 */ /* 0x010fe20000010000 */
[C---:B-1----:R-:W-:Y:S01]  /*42a0*/  FADD.FTZ R45, -R8.reuse, R45 ;  /* 0x0000002d082d7221 */ /* 0x042fe20000010100 */
[----:B------:R-:W1:Y:S01]  /*42b0*/  MUFU.EX2 R39, R39 ;  /* 0x0000002700277308 */ /* 0x000e620000000800 */
[----:B------:R-:W-:Y:S01]  /*42c0*/  FMUL.FTZ R43, R43, 1.4426950216293334961 ;  /* 0x3fb8aa3b2b2b7820 */ /* 0x000fe20000410000 */
[----:B--2---:R-:W-:Y:S01]  /*42d0*/  FADD.FTZ R9, R9, R33 ;  /* 0x0000002109097221 */ /* 0x004fe20000010000 */
        /* <DEDUP_REMOVED lines=40> */
.L_x_2915:
[----:B------:R-:W-:Y:S05]  /*4560*/  BSYNC.RECONVERGENT B1 ;  /* 0x0000000000017941 */ /* 0x000fea0003800200 */
.L_x_2914:
        /* <DEDUP_REMOVED lines=8> */
[----:B------:R-:W3:Y:S04]  /*45f0*/  LDS R25, [R10] ;  /* 0x000000000a197984 */ /* 0x000ee80000000800 */
[----:B------:R-:W4:Y:S04]  /*4600*/  LDS R27, [R10+0x400] ;  /* 0x000400000a1b7984 */ /* 0x000f280000000800 */
[----:B------:R-:W5:Y:S04]  /*4610*/  LDS R29, [R10+0x800] ;  /* 0x000800000a1d7984 */ /* 0x000f680000000800 */
[----:B--2---:R-:W2:Y:S04]  /*4620*/  LDS R31, [R10+0xc00] ;  /* 0x000c00000a1f7984 */ /* 0x004ea80000000800 */
[----:B------:R-:W2:Y:S04]  /*4630*/  LDS R33, [R10+0x1000] ;  /* 0x001000000a217984 */ /* 0x000ea80000000800 */
[----:B------:R-:W2:Y:S01]  /*4640*/  LDS R35, [R10+0x1400] ;  /* 0x001400000a237984 */ /* 0x000ea20000000800 */
[C---:B0-----:R-:W-:Y:S01]  /*4650*/  FADD.FTZ R11, -R8.reuse, R11 ;  /* 0x0000000b080b7221 */ /* 0x041fe20000010100 */
[----:B-1----:R-:W-:-:S03]  /*4660*/  FADD.FTZ R15, -R8, R15 ;  /* 0x0000000f080f7221 */ /* 0x002fc60000010100 */
[----:B------:R-:W-:Y:S01]  /*4670*/  FMUL.FTZ R11, R11, 1.4426950216293334961 ;  /* 0x3fb8aa3b0b0b7820 */ /* 0x000fe20000410000 */
[----:B---3--:R-:W-:Y:S01]  /*4680*/  FADD.FTZ R25, -R8, R25 ;  /* 0x0000001908197221 */ /* 0x008fe20000010100 */
[----:B------:R-:W-:-:S04]  /*4690*/  FMUL.FTZ R15, R15, 1.4426950216293334961 ;  /* 0x3fb8aa3b0f0f7820 */ /* 0x000fc80000410000 */
[----:B------:R-:W0:Y:S01]  /*46a0*/  MUFU.EX2 R11, R11 ;  /* 0x0000000b000b7308 */ /* 0x000e220000000800 */
[C---:B----4-:R-:W-:Y:S01]  /*46b0*/  FADD.FTZ R27, -R8.reuse, R27 ;  /* 0x0000001b081b7221 */ /* 0x050fe20000010100 */
        /* <DEDUP_REMOVED lines=18> */
[----:B---3--:R-:W-:Y:S01]  /*47e0*/  FADD.FTZ R9, R9, R25 ;  /* 0x0000001909097221 */ /* 0x008fe20000010000 */
[----:B------:R-:W3:Y:S02]  /*47f0*/  MUFU.EX2 R33, R33 ;  /* 0x0000002100217308 */ /* 0x000ee40000000800 */
[----:B------:R-:W-:Y:S01]  /*4800*/  STS [R10+-0x400], R15 ;  /* 0xfffc000f0a007388 */ /* 0x000fe20000000800 */
[----:B--2---:R-:W-:Y:S01]  /*4810*/  FADD.FTZ R9, R9, R27 ;  /* 0x0000001b09097221 */ /* 0x004fe20000010000 */
[----:B------:R-:W2:Y:S02]  /*4820*/  MUFU.EX2 R35, R35 ;  /* 0x0000002300237308 */ /* 0x000ea40000000800 */
[----:B------:R-:W-:Y:S01]  /*4830*/  STS [R10], R25 ;  /* 0x000000190a007388 */ /* 0x000fe20000000800 */
[----:B0-----:R-:W-:-:S03]  /*4840*/  FADD.FTZ R9, R9, R29 ;  /* 0x0000001d09097221 */ /* 0x001fc60000010000 */
[----:B------:R-:W-:Y:S01]  /*4850*/  STS [R10+0x400], R27 ;  /* 0x0004001b0a007388 */ /* 0x000fe20000000800 */
[----:B-1----:R-:W-:-:S03]  /*4860*/  FADD.FTZ R9, R9, R31 ;  /* 0x0000001f09097221 */ /* 0x002fc60000010000 */
[----:B------:R-:W-:Y:S01]  /*4870*/  STS [R10+0x800], R29 ;  /* 0x0008001d0a007388 */ /* 0x000fe20000000800 */
[----:B---3--:R-:W-:-:S03]  /*4880*/  FADD.FTZ R9, R9, R33 ;  /* 0x0000002109097221 */ /* 0x008fc60000010000 */
[----:B------:R-:W-:Y:S01]  /*4890*/  STS [R10+0xc00], R31 ;  /* 0x000c001f0a007388 */ /* 0x000fe20000000800 */
[----:B--2---:R-:W-:-:S03]  /*48a0*/  FADD.FTZ R9, R9, R35 ;  /* 0x0000002309097221 */ /* 0x004fc60000010000 */
[----:B------:R-:W-:Y:S04]  /*48b0*/  STS [R10+0x1000], R33 ;  /* 0x001000210a007388 */ /* 0x000fe80000000800 */
[----:B------:R0:W-:Y:S02]  /*48c0*/  STS [R10+0x1400], R35 ;  /* 0x001400230a007388 */ /* 0x0001e40000000800 */
[----:B0-----:R-:W-:-:S07]  /*48d0*/  IADD3 R10, PT, PT, R10, 0x2000, RZ ;  /* 0x000020000a0a7810 */ /* 0x001fce0007ffe0ff */
.L_x_2918:
[----:B------:R-:W-:Y:S05]  /*48e0*/  BSYNC.RECONVERGENT B1 ;  /* 0x0000000000017941 */ /* 0x000fea0003800200 */
.L_x_2917:
[----:B------:R-:W-:-:S13]  /*48f0*/  ISETP.GT.AND P1, PT, R13, R22, PT ;  /* 0x000000160d00720c */ /* 0x000fda0003f24270 */
[----:B------:R-:W-:Y:S05]  /*4900*/  @!P0 BRA P1, `(.L_x_2909) ;  /* 0x0000000400ec8947 */ /* 0x000fea0000800000 */
[----:B------:R-:W0:Y:S04]  /*4910*/  LDS R11, [R10+-0x800] ;  /* 0xfff800000a0b7984 */ /* 0x000e280000000800 */
[----:B------:R-:W1:Y:S04]  /*4920*/  LDS R13, [R10+-0x400] ;  /* 0xfffc00000a0d7984 */ /* 0x000e680000000800 */
[----:B------:R-:W3:Y:S04]  /*4930*/  LDS R15, [R10] ;  /* 0x000000000a0f7984 */ /* 0x000ee80000000800 */
[----:B------:R-:W4:Y:S01]  /*4940*/  LDS R25, [R10+0x400] ;  /* 0x000400000a197984 */ /* 0x000f220000000800 */
[C---:B0-----:R-:W-:Y:S01]  /*4950*/  FADD.FTZ R11, -R8.reuse, R11 ;  /* 0x0000000b080b7221 */ /* 0x041fe20000010100 */
[----:B-1----:R-:W-:-:S03]  /*4960*/  FADD.FTZ R13, -R8, R13 ;  /* 0x0000000d080d7221 */ /* 0x002fc60000010100 */
        /* <DEDUP_REMOVED lines=19> */
.L_x_2910:
[----:B------:R-:W4:Y:S01]  /*4aa0*/  S2UR UR4, SR_CTAID.Y ;  /* 0x00000000000479c3 */ /* 0x000f220000002600 */
[----:B------:R-:W-:Y:S01]  /*4ab0*/  VIADDMNMX R12, R3, 0x100, R4, !PT ;  /* 0x00000100030c7846 */ /* 0x000fe20007800104 */
[----:B------:R-:W-:Y:S01]  /*4ac0*/  BSSY.RECONVERGENT B1, `(.L_x_2919) ;  /* 0x0000027000017945 */ /* 0x000fe20003800200 */
[----:B------:R-:W-:-:S04]  /*4ad0*/  LOP3.LUT R13, RZ, R2, RZ, 0x33, !PT ;  /* 0x00000002ff0d7212 */ /* 0x000fc800078e33ff */
[----:B------:R-:W-:Y:S01]  /*4ae0*/  IADD3 R12, PT, PT, -R17, R12, R13 ;  /* 0x0000000c110c7210 */ /* 0x000fe20007ffe10d */
[----:B------:R-:W4:Y:S03]  /*4af0*/  LDC R9, c[0x0][0x3f4] ;  /* 0x0000fd00ff097b82 */ /* 0x000f260000000800 */
[C---:B------:R-:W-:Y:S02]  /*4b00*/  LOP3.LUT R13, R12.reuse, 0x300, RZ, 0xc0, !PT ;  /* 0x000003000c0d7812 */ /* 0x040fe400078ec0ff */
[----:B------:R-:W-:Y:S02]  /*4b10*/  ISETP.GE.U32.AND P1, PT, R12, 0x300, PT ;  /* 0x000003000c00780c */ /* 0x000fe40003f26070 */
[----:B------:R-:W-:Y:S02]  /*4b20*/  ISETP.NE.AND P0, PT, R13, 0x300, PT ;  /* 0x000003000d00780c */ /* 0x000fe40003f05270 */
[----:B------:R-:W-:Y:S01]  /*4b30*/  MOV R13, R3 ;  /* 0x00000003000d7202 */ /* 0x000fe20000000f00 */
[----:B----4-:R-:W-:-:S02]  /*4b40*/  IMAD R24, R9, UR4, RZ ;  /* 0x0000000409187c24 */ /* 0x010fc4000f8e02ff */
[----:B------:R-:W-:-:S03]  /*4b50*/  HFMA2 R9, -RZ, RZ, 0, 0 ;  /* 0x00000000ff097431 */ /* 0x000fc600000001ff */
[----:B---3--:R-:W-:-:S05]  /*4b60*/  SHF.R.S32.HI R26, RZ, 0x1f, R24 ;  /* 0x0000001fff1a7819 */ /* 0x008fca0000011418 */
[----:B------:R-:W-:Y:S05]  /*4b70*/  @!P0 BRA `(.L_x_2920) ;  /* 0x00000000006c8947 */ /* 0x000fea0003800000 */
[----:B------:R-:W-:Y:S01]  /*4b80*/  UIADD3 UR4, UPT, UPT, UR5, 0x140, URZ ;  /* 0x0000014005047890 */ /* 0x000fe2000fffe0ff */
[----:B------:R-:W-:Y:S01]  /*4b90*/  LEA.HI R9, R12, 0x1, RZ, 0x18 ;  /* 0x000000010c097811 */ /* 0x000fe200078fc0ff */
[--C-:B------:R-:W-:Y:S01]  /*4ba0*/  IMAD.MOV.U32 R13, RZ, RZ, R3.reuse ;  /* 0x000000ffff0d7224 */ /* 0x100fe200078e0003 */
[----:B------:R-:W-:Y:S01]  /*4bb0*/  IADD3 R20, P0, P2, R24, R10, R3 ;  /* 0x0000000a18147210 */ /* 0x000fe20007a1e003 */
[----:B------:R-:W-:Y:S01]  /*4bc0*/  ULEA UR4, UR6, UR4, 0x18 ;  /* 0x0000000406047291 */ /* 0x000fe2000f8ec0ff */
[----:B------:R-:W-:Y:S02]  /*4bd0*/  LOP3.LUT R10, R9, 0x3, RZ, 0xc0, !PT ;  /* 0x00000003090a7812 */ /* 0x000fe400078ec0ff */
[----:B------:R-:W-:Y:S02]  /*4be0*/  IADD3.X R11, PT, PT, R26, R11, RZ, P0, P2 ;  /* 0x0000000b1a0b7210 */ /* 0x000fe400007e44ff */
[----:B------:R-:W-:Y:S02]  /*4bf0*/  MOV R9, RZ ;  /* 0x000000ff00097202 */ /* 0x000fe40000000f00 */
[----:B------:R-:W-:-:S02]  /*4c00*/  IADD3 R14, PT, PT, -R10, RZ, RZ ;  /* 0x000000ff0a0e7210 */ /* 0x000fc40007ffe1ff */
[----:B------:R-:W-:-:S07]  /*4c10*/  LEA R12, R2, UR4, 0x2 ;  /* 0x00000004020c7c11 */ /* 0x000fce000f8e10ff */
.L_x_2921:
[----:B------:R-:W-:-:S06]  /*4c20*/  MOV R10, R20 ;  /* 0x00000014000a7202 */ /* 0x000fcc0000000f00 */
[----:B------:R3:W4:Y:S01]  /*4c30*/  LDG.E.U8 R10, desc[UR36][R10.64] ;  /* 0x000000240a0a7981 */ /* 0x000722000c1e1100 */
[----:B------:R-:W-:Y:S01]  /*4c40*/  IADD3 R14, PT, PT, R14, 0x1, RZ ;  /* 0x000000010e0e7810 */ /* 0x000fe20007ffe0ff */
[----:B------:R-:W-:Y:S01]  /*4c50*/  VIADD R13, R13, 0x100 ;  /* 0x000001000d0d7836 */ /* 0x000fe20000000000 */
[----:B------:R-:W-:-:S04]  /*4c60*/  IADD3 R20, P2, PT, R20, 0x100, RZ ;  /* 0x0000010014147810 */ /* 0x000fc80007f5e0ff */
[----:B---3--:R-:W-:Y:S02]  /*4c70*/  IADD3.X R11, PT, PT, RZ, R11, RZ, P2, !PT ;  /* 0x0000000bff0b7210 */ /* 0x008fe400017fe4ff */
[----:B----4-:R-:W-:-:S13]  /*4c80*/  ISETP.NE.AND P0, PT, R10, RZ, PT ;  /* 0x000000ff0a00720c */ /* 0x010fda0003f05270 */
[----:B------:R-:W1:Y:S02]  /*4c90*/  @!P0 LDS R15, [R12] ;  /* 0x000000000c0f8984 */ /* 0x000e640000000800 */
[----:B-1---5:R-:W-:Y:S01]  /*4ca0*/  @!P0 FADD.FTZ R16, -R8, R15 ;  /* 0x0000000f08108221 */ /* 0x022fe20000010100 */
[----:B------:R-:W-:-:S03]  /*4cb0*/  HFMA2 R15, -RZ, RZ, 0, 0 ;  /* 0x00000000ff0f7431 */ /* 0x000fc600000001ff */
[----:B------:R-:W-:-:S04]  /*4cc0*/  @!P0 FMUL.FTZ R16, R16, 1.4426950216293334961 ;  /* 0x3fb8aa3b10108820 */ /* 0x000fc80000410000 */
[----:B------:R-:W1:Y:S01]  /*4cd0*/  @!P0 MUFU.EX2 R15, R16 ;  /* 0x00000010000f8308 */ /* 0x000e620000000800 */
[----:B------:R-:W-:Y:S01]  /*4ce0*/  ISETP.NE.AND P0, PT, R14, RZ, PT ;  /* 0x000000ff0e00720c */ /* 0x000fe20003f05270 */
[----:B-1----:R1:W-:Y:S01]  /*4cf0*/  STS [R12], R15 ;  /* 0x0000000f0c007388 */ /* 0x0023e20000000800 */
[----:B------:R-:W-:Y:S01]  /*4d00*/  FADD.FTZ R9, R15, R9 ;  /* 0x000000090f097221 */ /* 0x000fe20000010000 */
[----:B-1----:R-:W-:-:S10]  /*4d10*/  IADD3 R12, PT, PT, R12, 0x400, RZ ;  /* 0x000004000c0c7810 */ /* 0x002fd40007ffe0ff */
[----:B------:R-:W-:Y:S05]  /*4d20*/  @P0 BRA `(.L_x_2921) ;  /* 0xfffffffc00bc0947 */ /* 0x000fea000383ffff */
.L_x_2920:
[----:B------:R-:W-:Y:S05]  /*4d30*/  BSYNC.RECONVERGENT B1 ;  /* 0x0000000000017941 */ /* 0x000fea0003800200 */
.L_x_2919:
[----:B------:R-:W-:Y:S05]  /*4d40*/  @!P1 BRA `(.L_x_2909) ;  /* 0x0000000000dc9947 */ /* 0x000fea0003800000 */
[----:B------:R-:W3:Y:S01]  /*4d50*/  S2R R12, SR_CgaCtaId ;  /* 0x00000000000c7919 */ /* 0x000ee20000008800 */
[----:B------:R-:W4:Y:S01]  /*4d60*/  LDCU.64 UR8, c[0x0][0x420] ;  /* 0x00008400ff0877ac */ /* 0x000f220008000a00 */
[----:B------:R-:W-:Y:S02]  /*4d70*/  MOV R11, 0x400 ;  /* 0x00000400000b7802 */ /* 0x000fe40000000f00 */
[----:B------:R-:W-:Y:S02]  /*4d80*/  SHF.L.U32 R10, R17, 0x2, RZ ;  /* 0x00000002110a7819 */ /* 0x000fe400000006ff */
[----:B------:R-:W-:-:S03]  /*4d90*/  IADD3 R11, PT, PT, R11, 0x140, RZ ;  /* 0x000001400b0b7810 */ /* 0x000fc60007ffe0ff */
[----:B------:R-:W-:Y:S01]  /*4da0*/  IMAD R10, R13, 0x4, -R10 ;  /* 0x000000040d0a7824 */ /* 0x000fe200078e0a0a */
[----:B----4-:R-:W-:-:S04]  /*4db0*/  IADD3 R15, P0, P1, R24, UR8, R13 ;  /* 0x00000008180f7c10 */ /* 0x010fc8000f91e00d */
[----:B------:R-:W-:Y:S02]  /*4dc0*/  IADD3 R15, P2, PT, R15, 0x200, RZ ;  /* 0x000002000f0f7810 */ /* 0x000fe40007f5e0ff */
[----:B---3--:R-:W-:Y:S02]  /*4dd0*/  LEA R25, R12, R11, 0x18 ;  /* 0x0000000b0c197211 */ /* 0x008fe400078ec0ff */
[----:B------:R-:W-:Y:S02]  /*4de0*/  IADD3.X R11, PT, PT, R26, UR9, RZ, P0, P1 ;  /* 0x000000091a0b7c10 */ /* 0x000fe400087e24ff */
[----:B------:R-:W-:Y:S02]  /*4df0*/  IADD3 R12, PT, PT, R10, 0x800, R25 ;  /* 0x000008000a0c7810 */ /* 0x000fe40007ffe019 */
[----:B------:R-:W-:-:S07]  /*4e00*/  IADD3.X R11, PT, PT, RZ, R11, RZ, P2, !PT ;  /* 0x0000000bff0b7210 */ /* 0x000fce00017fe4ff */
.L_x_2922:
[----:B------:R-:W-:-:S05]  /*4e10*/  MOV R10, R15 ;  /* 0x0000000f000a7202 */ /* 0x000fca0000000f00 */
[----:B------:R-:W3:Y:S04]  /*4e20*/  LDG.E.U8 R20, desc[UR36][R10.64+-0x200] ;  /* 0xfffe00240a147981 */ /* 0x000ee8000c1e1100 */
[----:B------:R-:W4:Y:S04]  /*4e30*/  LDG.E.U8 R14, desc[UR36][R10.64+-0x100] ;  /* 0xffff00240a0e7981 */ /* 0x000f28000c1e1100 */
[----:B------:R-:W2:Y:S04]  /*4e40*/  LDG.E.U8 R15, desc[UR36][R10.64] ;  /* 0x000000240a0f7981 */ /* 0x000ea8000c1e1100 */
[----:B-----5:R-:W2:Y:S01]  /*4e50*/  LDG.E.U8 R16, desc[UR36][R10.64+0x100] ;  /* 0x000100240a107981 */ /* 0x020ea2000c1e1100 */
[----:B------:R-:W-:-:S02]  /*4e60*/  IADD3 R13, PT, PT, R13, 0x400, RZ ;  /* 0x000004000d0d7810 */ /* 0x000fc40007ffe0ff */
[----:B---3--:R-:W-:Y:S02]  /*4e70*/  ISETP.NE.AND P0, PT, R20, RZ, PT ;  /* 0x000000ff1400720c */ /* 0x008fe40003f05270 */
[----:B----4-:R-:W-:Y:S01]  /*4e80*/  ISETP.NE.AND P1, PT, R14, RZ, PT ;  /* 0x000000ff0e00720c */ /* 0x010fe20003f25270 */
[----:B------:R-:W-:Y:S01]  /*4e90*/  HFMA2 R14, -RZ, RZ, 0, 0 ;  /* 0x00000000ff0e7431 */ /* 0x000fe200000001ff */
[----:B--2---:R-:W-:Y:S02]  /*4ea0*/  ISETP.NE.AND P2, PT, R15, RZ, PT ;  /* 0x000000ff0f00720c */ /* 0x004fe40003f45270 */
[----:B------:R-:W-:-:S07]  /*4eb0*/  ISETP.NE.AND P3, PT, R16, RZ, PT ;  /* 0x000000ff1000720c */ /* 0x000fce0003f65270 */
[----:B------:R-:W1:Y:S04]  /*4ec0*/  @!P0 LDS R15, [R12+-0x800] ;  /* 0xfff800000c0f8984 */ /* 0x000e680000000800 */
[----:B------:R-:W2:Y:S04]  /*4ed0*/  @!P1 LDS R25, [R12+-0x400] ;  /* 0xfffc00000c199984 */ /* 0x000ea80000000800 */
[----:B------:R-:W3:Y:S04]  /*4ee0*/  @!P2 LDS R27, [R12] ;  /* 0x000000000c1ba984 */ /* 0x000ee80000000800 */
[----:B------:R-:W4:Y:S01]  /*4ef0*/  @!P3 LDS R29, [R12+0x400] ;  /* 0x000400000c1db984 */ /* 0x000f220000000800 */
[----:B-1----:R-:W-:-:S04]  /*4f00*/  @!P0 FADD.FTZ R15, -R8, R15 ;  /* 0x0000000f080f8221 */ /* 0x002fc80000010100 */
[----:B------:R-:W-:Y:S01]  /*4f10*/  @!P0 FMUL.FTZ R15, R15, 1.4426950216293334961 ;  /* 0x3fb8aa3b0f0f8820 */ /* 0x000fe20000410000 */
[----:B--2---:R-:W-:Y:S01]  /*4f20*/  @!P1 FADD.FTZ R16, -R8, R25 ;  /* 0x0000001908109221 */ /* 0x004fe20000010100 */
[----:B------:R-:W-:Y:S02]  /*4f30*/  MOV R25, RZ ;  /* 0x000000ff00197202 */ /* 0x000fe40000000f00 */
[----:B------:R1:W2:Y:S01]  /*4f40*/  @!P0 MUFU.EX2 R14, R15 ;  /* 0x0000000f000e8308 */ /* 0x0002a20000000800 */
[----:B------:R-:W-:Y:S01]  /*4f50*/  @!P1 FMUL.FTZ R16, R16, 1.4426950216293334961 ;  /* 0x3fb8aa3b10109820 */ /* 0x000fe20000410000 */
[C---:B---3--:R-:W-:Y:S01]  /*4f60*/  @!P2 FADD.FTZ R20, -R8.reuse, R27 ;  /* 0x0000001b0814a221 */ /* 0x048fe20000010100 */
[----:B------:R-:W-:Y:S02]  /*4f70*/  IMAD.MOV.U32 R27, RZ, RZ, RZ ;  /* 0x000000ffff1b7224 */ /* 0x000fe400078e00ff */
[----:B----4-:R-:W-:Y:S01]  /*4f80*/  @!P3 FADD.FTZ R24, -R8, R29 ;  /* 0x0000001d0818b221 */ /* 0x010fe20000010100 */
[----:B------:R2:W3:Y:S01]  /*4f90*/  @!P1 MUFU.EX2 R25, R16 ;  /* 0x0000001000199308 */ /* 0x0004e20000000800 */
[----:B------:R-:W-:Y:S01]  /*4fa0*/  @!P2 FMUL.FTZ R20, R20, 1.4426950216293334961 ;  /* 0x3fb8aa3b1414a820 */ /* 0x000fe20000410000 */
[----:B------:R-:W-:-:S02]  /*4fb0*/  HFMA2 R29, -RZ, RZ, 0, 0 ;  /* 0x00000000ff1d7431 */ /* 0x000fc400000001ff */
[----:B------:R-:W-:Y:S01]  /*4fc0*/  @!P3 FMUL.FTZ R24, R24, 1.4426950216293334961 ;  /* 0x3fb8aa3b1818b820 */ /* 0x000fe20000410000 */
[----:B------:R-:W-:Y:S01]  /*4fd0*/  ISETP.GT.AND P0, PT, R13, R22, PT ;  /* 0x000000160d00720c */ /* 0x000fe20003f04270 */
[----:B------:R-:W4:Y:S01]  /*4fe0*/  @!P2 MUFU.EX2 R27, R20 ;  /* 0x00000014001ba308 */ /* 0x000f220000000800 */
[----:B-1----:R-:W-:-:S03]  /*4ff0*/  IADD3 R15, P1, PT, R10, 0x400, RZ ;  /* 0x000004000a0f7810 */ /* 0x002fc60007f3e0ff */
[----:B------:R-:W1:Y:S01]  /*5000*/  @!P3 MUFU.EX2 R29, R24 ;  /* 0x00000018001db308 */ /* 0x000e620000000800 */
[----:B--2---:R-:W-:Y:S01]  /*5010*/  FADD.FTZ R16, R14, R9 ;  /* 0x000000090e107221 */ /* 0x004fe20000010000 */
[----:B------:R-:W-:Y:S01]  /*5020*/  STS [R12+-0x800], R14 ;  /* 0xfff8000e0c007388 */ /* 0x000fe20000000800 */
[----:B------:R-:W-:Y:S02]  /*5030*/  IADD3.X R11, PT, PT, RZ, R11, RZ, P1, !PT ;  /* 0x0000000bff0b7210 */ /* 0x000fe40000ffe4ff */
[----:B---3--:R-:W-:Y:S01]  /*5040*/  FADD.FTZ R16, R16, R25 ;  /* 0x0000001910107221 */ /* 0x008fe20000010000 */
[----:B------:R-:W-:Y:S03]  /*5050*/  STS [R12+-0x400], R25 ;  /* 0xfffc00190c007388 */ /* 0x000fe60000000800 */
[----:B----4-:R-:W-:Y:S01]  /*5060*/  FADD.FTZ R16, R16, R27 ;  /* 0x0000001b10107221 */ /* 0x010fe20000010000 */
[----:B------:R-:W-:Y:S03]  /*5070*/  STS [R12], R27 ;  /* 0x0000001b0c007388 */ /* 0x000fe60000000800 */
[----:B-1----:R-:W-:Y:S01]  /*5080*/  FADD.FTZ R9, R16, R29 ;  /* 0x0000001d10097221 */ /* 0x002fe20000010000 */
[----:B------:R1:W-:Y:S02]  /*5090*/  STS [R12+0x400], R29 ;  /* 0x0004001d0c007388 */ /* 0x0003e40000000800 */
[----:B-1----:R-:W-:Y:S01]  /*50a0*/  IADD3 R12, PT, PT, R12, 0x1000, RZ ;  /* 0x000010000c0c7810 */ /* 0x002fe20007ffe0ff */
[----:B------:R-:W-:Y:S06]  /*50b0*/  @!P0 BRA `(.L_x_2922) ;  /* 0xfffffffc00548947 */ /* 0x000fec000383ffff */
.L_x_2909:
[----:B------:R-:W-:Y:S05]  /*50c0*/  BSYNC.RECONVERGENT B0 ;  /* 0x0000000000007941 */ /* 0x000fea0003800200 */
.L_x_2908:
[----:B-1----:R-:W1:Y:S01]  /*50d0*/  SHFL.BFLY PT, R8, R9, 0x10, 0x1f ;  /* 0x0e001f0009087f89 */ /* 0x002e6200000e0000 */
[C---:B------:R-:W-:Y:S01]  /*50e0*/  ISETP.NE.AND P0, PT, R6.reuse, RZ, PT ;  /* 0x000000ff0600720c */ /* 0x040fe20003f05270 */
[----:B------:R-:W4:Y:S01]  /*50f0*/  LDCU UR4, c[0x0][0x40c] ;  /* 0x00008180ff0477ac */ /* 0x000f220008000800 */
[----:B------:R-:W-:Y:S01]  /*5100*/  ISETP.GT.U32.AND P1, PT, R6, 0x7, PT ;  /* 0x000000070600780c */ /* 0x000fe20003f24070 */
[----:B-----5:R-:W2:Y:S01]  /*5110*/  S2R R16, SR_CTAID.X ;  /* 0x0000000000107919 */ /* 0x020ea20000002500 */
[----:B------:R-:W2:Y:S01]  /*5120*/  S2UR UR6, SR_CTAID.Y ;  /* 0x00000000000679c3 */ /* 0x000ea20000002600 */
[----:B------:R-:W4:Y:S01]  /*5130*/  LDCU UR5, c[0x0][0x3f4] ;  /* 0x00007e80ff0577ac */ /* 0x000f220008000800 */
[----:B------:R-:W3:Y:S01]  /*5140*/  LDCU.U8 UR7, c[0x0][0x48c] ;  /* 0x00009180ff0777ac */ /* 0x000ee20008000000 */
[----:B-1----:R-:W-:Y:S01]  /*5150*/  FADD.FTZ R8, R8, R9 ;  /* 0x0000000908087221 */ /* 0x002fe20000010000 */
[----:B----4-:R-:W-:-:S04]  /*5160*/  UISETP.LT.AND UP0, UPT, UR5, UR4, UPT ;  /* 0x000000040500728c */ /* 0x010fc8000bf01270 */
[----:B0-----:R-:W0:Y:S01]  /*5170*/  SHFL.BFLY PT, R11, R8, 0x8, 0x1f ;  /* 0x0d001f00080b7f89 */ /* 0x001e2200000e0000 */
        /* <DEDUP_REMOVED lines=17> */
[----:B------:R-:W-:-:S03]  /*5290*/  ISETP.GT.AND P1, PT, R3, R22, PT ;  /* 0x000000160300720c */ /* 0x000fc60003f24270 */
[----:B0-----:R-:W0:Y:S02]  /*52a0*/  SHFL.BFLY PT, R9, R12, 0x4, 0x1f ;  /* 0x0c801f000c097f89 */ /* 0x001e2400000e0000 */
[----:B0-----:R-:W-:-:S05]  /*52b0*/  FADD.FTZ R9, R9, R12 ;  /* 0x0000000c09097221 */ /* 0x001fca0000010000 */
[----:B------:R-:W0:Y:S02]  /*52c0*/  SHFL.BFLY PT, R6, R9, 0x2, 0x1f ;  /* 0x0c401f0009067f89 */ /* 0x000e2400000e0000 */
[----:B0-----:R-:W-:Y:S02]  /*52d0*/  FADD.FTZ R6, R9, R6 ;  /* 0x0000000609067221 */ /* 0x001fe40000010000 */
[----:B------:R-:W2:Y:S03]  /*52e0*/  LDC R9, c[0x0][0x3f8] ;  /* 0x0000fe00ff097b82 */ /* 0x000ea60000000800 */
[----:B------:R-:W0:Y:S01]  /*52f0*/  SHFL.BFLY PT, R11, R6, 0x1, 0x1f ;  /* 0x0c201f00060b7f89 */ /* 0x000e2200000e0000 */
[----:B--2---:R-:W-:Y:S02]  /*5300*/  IMAD R14, R9, UR6, R16 ;  /* 0x00000006090e7c24 */ /* 0x004fe4000f8e0210 */
[----:B0-----:R-:W-:Y:S01]  /*5310*/  FADD.FTZ R11, R6, R11 ;  /* 0x0000000b060b7221 */ /* 0x001fe20000010000 */
[----:B------:R-:W-:-:S05]  /*5320*/  CS2R R6, SRZ ;  /* 0x0000000000067805 */ /* 0x000fca000001ff00 */
[----:B------:R-:W0:Y:S02]  /*5330*/  SHFL.IDX PT, R11, R11, RZ, 0x1f ;  /* 0x00001fff0b0b7589 */ /* 0x000e2400000e0000 */
[----:B0-----:R-:W-:-:S04]  /*5340*/  FADD.FTZ R5, R11, 9.9999999747524270788e-07 ;  /* 0x358637bd0b057421 */ /* 0x001fc80000010000 */
[----:B------:R0:W1:Y:S01]  /*5350*/  MUFU.RCP R13, R5 ;  /* 0x00000005000d7308 */ /* 0x0000620000001000 */
[----:B------:R-:W-:Y:S05]  /*5360*/  @!P0 BRA `(.L_x_2923) ;  /* 0x0000000000188947 */ /* 0x000fea0003800000 */
[----:B0-----:R-:W0:Y:S08]  /*5370*/  LDC R5, c[0x0][0x488] ;  /* 0x00012200ff057b82 */ /* 0x001e300000000800 */
[----:B------:R-:W0:Y:S08]  /*5380*/  LDC R6, c[0x0][0x40c] ;  /* 0x00010300ff067b82 */ /* 0x000e300000000800 */
[----:B------:R-:W2:Y:S01]  /*5390*/  LDC R8, c[0x0][0x3f4] ;  /* 0x0000fd00ff087b82 */ /* 0x000ea20000000800 */
[----:B0-----:R-:W-:-:S04]  /*53a0*/  IMAD R5, R14, R5, R6 ;  /* 0x000000050e057224 */ /* 0x001fc800078e0206 */
[----:B--2---:R-:W-:-:S05]  /*53b0*/  IMAD R6, R5, R8, RZ ;  /* 0x0000000805067224 */ /* 0x004fca00078e02ff */
[----:B------:R-:W-:-:S07]  /*53c0*/  SHF.R.S32.HI R7, RZ, 0x1f, R6 ;  /* 0x0000001fff077819 */ /* 0x000fce0000011406 */
.L_x_2923:
[----:B------:R-:W-:Y:S04]  /*53d0*/  BSSY.RECONVERGENT B0, `(.L_x_2924) ;  /* 0x0000061000007945 */ /* 0x000fe80003800200 */
[----:B------:R-:W-:Y:S05]  /*53e0*/  @P1 BRA `(.L_x_2925) ;  /* 0x00000004007c1947 */ /* 0x000fea0003800000 */
[----:B------:R-:W-:Y:S01]  /*53f0*/  VIADDMNMX R4, R3, 0x100, R4, !PT ;  /* 0x0000010003047846 */ /* 0x000fe20007800104 */
[----:B------:R-:W-:Y:S01]  /*5400*/  BSSY.RECONVERGENT B1, `(.L_x_2926) ;  /* 0x0000028000017945 */ /* 0x000fe20003800200 */
[----:B0-----:R-:W-:-:S04]  /*5410*/  LOP3.LUT R5, RZ, R2, RZ, 0x33, !PT ;  /* 0x00000002ff057212 */ /* 0x001fc800078e33ff */
        /* <DEDUP_REMOVED lines=12> */
[----:B------:R-:W-:Y:S02]  /*54e0*/  IADD3.X R9, PT, PT, RZ, R7, RZ, P1, !PT ;  /* 0x00000007ff097210 */ /* 0x000fe40000ffe4ff */
[----:B------:R-:W-:-:S02]  /*54f0*/  LOP3.LUT R4, R4, 0x3, RZ, 0xc0, !PT ;  /* 0x0000000304047812 */ /* 0x000fc400078ec0ff */
[----:B------:R-:W-:Y:S02]  /*5500*/  LOP3.LUT R8, R5, 0x300, RZ, 0xc0, !PT ;  /* 0x0000030005087812 */ /* 0x000fe400078ec0ff */
[----:B------:R-:W-:Y:S02]  /*5510*/  LEA R5, R2, UR5, 0x1 ;  /* 0x0000000502057c11 */ /* 0x000fe4000f8e08ff */
[----:B------:R-:W-:Y:S02]  /*5520*/  IADD3 R3, PT, PT, R3, R8, RZ ;  /* 0x0000000803037210 */ /* 0x000fe40007ffe0ff */
[----:B--2---:R-:W-:Y:S02]  /*5530*/  LEA R11, P1, R12, UR8, 0x2 ;  /* 0x000000080c0b7c11 */ /* 0x004fe4000f8210ff */
[----:B------:R-:W-:Y:S02]  /*5540*/  IADD3 R10, PT, PT, -R4, RZ, RZ ;  /* 0x000000ff040a7210 */ /* 0x000fe40007ffe1ff */
[----:B------:R-:W-:Y:S01]  /*5550*/  LEA.HI.X R12, R12, UR9, R9, 0x2, P1 ;  /* 0x000000090c0c7c11 */ /* 0x000fe200088f1409 */
[----:B0-----:R-:W-:-:S06]  /*5560*/  ULEA UR4, UR6, UR4, 0x18 ;  /* 0x0000000406047291 */ /* 0x001fcc000f8ec0ff */
[----:B------:R-:W-:Y:S02]  /*5570*/  IADD3 R8, PT, PT, R5, UR4, RZ ;  /* 0x0000000405087c10 */ /* 0x000fe4000fffe0ff */
[----:B------:R-:W-:-:S07]  /*5580*/  LEA R9, R2, UR4, 0x2 ;  /* 0x0000000402097c11 */ /* 0x000fce000f8e10ff */
.L_x_2928:
[----:B--2---:R0:W1:Y:S01]  /*5590*/  LDS R4, [R9] ;  /* 0x0000000009047984 */ /* 0x0040620000000800 */
[----:B------:R-:W-:Y:S02]  /*55a0*/  @P0 MOV R5, R12 ;  /* 0x0000000c00050202 */ /* 0x000fe40000000f00 */
[----:B------:R-:W-:-:S04]  /*55b0*/  IADD3 R10, PT, PT, R10, 0x1, RZ ;  /* 0x000000010a0a7810 */ /* 0x000fc80007ffe0ff */
[----:B------:R-:W-:Y:S02]  /*55c0*/  ISETP.NE.AND P3, PT, R10, RZ, PT ;  /* 0x000000ff0a00720c */ /* 0x000fe40003f65270 */
[----:B0-----:R-:W-:Y:S01]  /*55d0*/  IADD3 R9, PT, PT, R9, 0x400, RZ ;  /* 0x0000040009097810 */ /* 0x001fe20007ffe0ff */
[----:B-1----:R-:W-:-:S05]  /*55e0*/  FMUL.FTZ R15, R4, R13 ;  /* 0x0000000d040f7220 */ /* 0x002fca0000410000 */
[----:B------:R-:W-:-:S04]  /*55f0*/  F2FP.F16.F32.PACK_AB R4, RZ, R15 ;  /* 0x0000000fff04723e */ /* 0x000fc800000000ff */
[----:B------:R-:W-:Y:S01]  /*5600*/  PRMT R20, R4, 0x7610, R20 ;  /* 0x0000761004147816 */ /* 0x000fe20000000014 */
[----:B------:R-:W-:Y:S01]  /*5610*/  @P0 IMAD.MOV.U32 R4, RZ, RZ, R11 ;  /* 0x000000ffff040224 */ /* 0x000fe200078e000b */
[----:B------:R-:W-:-:S03]  /*5620*/  IADD3 R11, P1, PT, R11, 0x400, RZ ;  /* 0x000004000b0b7810 */ /* 0x000fc60007f3e0ff */
[----:B------:R0:W-:Y:S01]  /*5630*/  STS.U16 [R8], R20 ;  /* 0x0000001408007388 */ /* 0x0001e20000000400 */
[----:B------:R-:W-:-:S03]  /*5640*/  IADD3.X R12, PT, PT, RZ, R12, RZ, P1, !PT ;  /* 0x0000000cff0c7210 */ /* 0x000fc60000ffe4ff */
[----:B------:R2:W-:Y:S01]  /*5650*/  @P0 STG.E desc[UR36][R4.64], R15 ;  /* 0x0000000f04000986 */ /* 0x0005e2000c101924 */
[----:B0-----:R-:W-:Y:S01]  /*5660*/  VIADD R8, R8, 0x200 ;  /* 0x0000020008087836 */ /* 0x001fe20000000000 */
[----:B------:R-:W-:Y:S06]  /*5670*/  @P3 BRA `(.L_x_2928) ;  /* 0xfffffffc00c43947 */ /* 0x000fec000383ffff */
.L_x_2927:
[----:B------:R-:W-:Y:S05]  /*5680*/  BSYNC.RECONVERGENT B1 ;  /* 0x0000000000017941 */ /* 0x000fea0003800200 */
.L_x_2926:
        /* <DEDUP_REMOVED lines=14> */
[----:B------:R-:W-:-:S05]  /*5770*/  LEA.HI.X R8, R8, UR9, R7, 0x2, P3 ;  /* 0x0000000908087c11 */ /* 0x000fca00098f1407 */
[----:B------:R-:W-:Y:S01]  /*5780*/  IMAD.X R10, RZ, RZ, R8, P2 ;  /* 0x000000ffff0a7224 */ /* 0x000fe200010e0608 */
[----:B0-----:R-:W-:Y:S02]  /*5790*/  LEA R5, R5, R4, 0x18 ;  /* 0x0000000405057211 */ /* 0x001fe400078ec0ff */
[----:B------:R-:W-:Y:S02]  /*57a0*/  SHF.L.U32 R4, R17, 0x2, RZ ;  /* 0x0000000211047819 */ /* 0x000fe400000006ff */
[----:B------:R-:W-:Y:S02]  /*57b0*/  IADD3 R6, PT, PT, R6, 0x400, R5 ;  /* 0x0000040006067810 */ /* 0x000fe40007ffe005 */
[----:B------:R-:W-:-:S04]  /*57c0*/  LEA R4, R3, -R4, 0x2 ;  /* 0x8000000403047211 */ /* 0x000fc800078e10ff */
[----:B------:R-:W-:-:S07]  /*57d0*/  IADD3 R7, PT, PT, R4, 0x800, R5 ;  /* 0x0000080004077810 */ /* 0x000fce0007ffe005 */
.L_x_2929:
[----:B------:R-:W1:Y:S01]  /*57e0*/  LDS R4, [R7+-0x800] ;  /* 0xfff8000007047984 */ /* 0x000e620000000800 */
[----:B------:R-:W-:-:S04]  /*57f0*/  IADD3 R3, PT, PT, R3, 0x400, RZ ;  /* 0x0000040003037810 */ /* 0x000fc80007ffe0ff */
[----:B------:R-:W-:Y:S01]  /*5800*/  ISETP.GT.AND P2, PT, R3, R22, PT ;  /* 0x000000160300720c */ /* 0x000fe20003f44270 */
        /* <DEDUP_REMOVED lines=15> */
[----:B0-----:R-:W-:Y:S01]  /*5900*/  MOV R4, R9 ;  /* 0x0000000900047202 */ /* 0x001fe20000000f00 */
[----:B-1----:R-:W-:-:S03]  /*5910*/  VIADD R7, R7, 0x1000 ;  /* 0x0000100007077836 */ /* 0x002fc60000000000 */
[----:B------:R-:W-:Y:S01]  /*5920*/  IADD3 R9, P3, PT, R4, 0x1000, RZ ;  /* 0x0000100004097810 */ /* 0x000fe20007f7e0ff */
[----:B------:R-:W-:Y:S01]  /*5930*/  @P0 STG.E desc[UR36][R4.64+-0x800], R11 ;  /* 0xfff8000b04000986 */ /* 0x000fe2000c101924 */
[----:B------:R-:W-:Y:S02]  /*5940*/  PLOP3.LUT P0, PT, P1, PT, PT, 0x80, 0x8 ;  /* 0x000000000008781c */ /* 0x000fe40000f0f070 */
[----:B------:R-:W-:-:S11]  /*5950*/  IADD3.X R10, PT, PT, RZ, R5, RZ, P3, !PT ;  /* 0x00000005ff0a7210 */ /* 0x000fd60001ffe4ff */
        /* <DEDUP_REMOVED lines=8> */
.L_x_2925:
[----:B------:R-:W-:Y:S05]  /*59e0*/  BSYNC.RECONVERGENT B0 ;  /* 0x0000000000007941 */ /* 0x000fea0003800200 */
.L_x_2924:
[----:B------:R-:W-:Y:S01]  /*59f0*/  SHF.R.S32.HI R3, RZ, 0x1f, R22 ;  /* 0x0000001fff037819 */ /* 0x000fe20000011416 */
[----:B------:R-:W3:Y:S01]  /*5a00*/  LDCU.64 UR6, c[0x0][0x3b0] ;  /* 0x00007600ff0677ac */ /* 0x000ee20008000a00 */
[----:B------:R-:W-:Y:S02]  /*5a10*/  SHF.L.U32 R32, R2, 0x3, RZ ;  /* 0x0000000302207819 */ /* 0x000fe400000006ff */
[----:B------:R-:W-:Y:S02]  /*5a20*/  CS2R R6, SRZ ;  /* 0x0000000000067805 */ /* 0x000fe4000001ff00 */
[----:B------:R-:W-:Y:S02]  /*5a30*/  LEA.HI R3, R3, R22, RZ, 0x4 ;  /* 0x0000001603037211 */ /* 0x000fe400078f20ff */
[----:B------:R-:W-:Y:S02]  /*5a40*/  LOP3.LUT R32, R32, 0x78, RZ, 0xc0, !PT ;  /* 0x0000007820207812 */ /* 0x000fe400078ec0ff */
[----:B0-2---:R-:W-:-:S02]  /*5a50*/  LOP3.LUT R5, R3, 0xfffffff0, RZ, 0xc0, !PT ;  /* 0xfffffff003057812 */ /* 0x005fc400078ec0ff */
[----:B------:R-:W-:Y:S02]  /*5a60*/  SHF.R.U32.HI R3, RZ, 0x4, R2 ;  /* 0x00000004ff037819 */ /* 0x000fe40000011602 */
[----:B------:R-:W-:-:S04]  /*5a70*/  IADD3 R34, PT, PT, -R5, R22, RZ ;  /* 0x0000001605227210 */ /* 0x000fc80007ffe1ff */
[----:B------:R-:W-:Y:S02]  /*5a80*/  ISETP.NE.AND P0, PT, R3, R34, PT ;  /* 0x000000220300720c */ /* 0x000fe40003f05270 */
[----:B---3--:R-:W-:Y:S02]  /*5a90*/  ISETP.EQ.U32.AND P1, PT, RZ, UR6, PT ;  /* 0x00000006ff007c0c */ /* 0x008fe4000bf22070 */
        /* <DEDUP_REMOVED lines=14> */
[----:B------:R-:W-:Y:S01]  /*5b80*/  CS2R R38, SRZ ;  /* 0x0000000000267805 */ /* 0x000fe2000001ff00 */
[----:B------:R-:W-:-:S06]  /*5b90*/  IMAD.MOV.U32 R40, RZ, RZ, RZ ;  /* 0x000000ffff287224 */ /* 0x000fcc00078e00ff */
[----:B0-----:R-:W-:Y:S05]  /*5ba0*/  @P0 BRA `(.L_x_2931) ;  /* 0x0000002400080947 */ /* 0x001fea0003800000 */
[----:B------:R-:W0:Y:S01]  /*5bb0*/  LDCU UR4, c[0x0][0x3f4] ;  /* 0x00007e80ff0477ac */ /* 0x000e220008000800 */
[----:B------:R-:W2:Y:S01]  /*5bc0*/  S2R R41, SR_CgaCtaId ;  /* 0x0000000000297919 */ /* 0x000ea20000008800 */
[----:B------:R-:W3:Y:S01]  /*5bd0*/  LDC.64 R8, c[0x0][0x3c0] ;  /* 0x0000f000ff087b82 */ /* 0x000ee20000000a00 */
[----:B------:R-:W-:Y:S01]  /*5be0*/  IADD3 R36, PT, PT, R17, R3, RZ ;  /* 0x0000000311247210 */ /* 0x000fe20007ffe0ff */
[----:B------:R-:W-:Y:S01]  /*5bf0*/  BSSY.RECONVERGENT B1, `(.L_x_2932) ;  /* 0x00000c4000017945 */ /* 0x000fe20003800200 */
[----:B------:R-:W-:Y:S02]  /*5c00*/  MOV R10, 0x400 ;  /* 0x00000400000a7802 */ /* 0x000fe40000000f00 */
[----:B------:R-:W-:Y:S02]  /*5c10*/  MOV R47, RZ ;  /* 0x000000ff002f7202 */ /* 0x000fe40000000f00 */
[----:B------:R-:W-:Y:S02]  /*5c20*/  IADD3 R10, PT, PT, R10, 0x140, RZ ;  /* 0x000001400a0a7810 */ /* 0x000fe40007ffe0ff */
[----:B0-----:R-:W-:-:S04]  /*5c30*/  MOV R35, UR4 ;  /* 0x0000000400237c02 */ /* 0x001fc80008000f00 */
[-C--:B------:R-:W-:Y:S01]  /*5c40*/  VIMNMX R11, PT, PT, R22, R35.reuse, PT ;  /* 0x00000023160b7248 */ /* 0x080fe20003fe0100 */
[----:B------:R-:W-:-:S03]  /*5c50*/  IMAD R21, R21, R35, R32 ;  /* 0x0000002315157224 */ /* 0x000fc600078e0220 */
[----:B------:R-:W-:Y:S01]  /*5c60*/  ISETP.GE.AND P0, PT, R36, R11, PT ;  /* 0x0000000b2400720c */ /* 0x000fe20003f06270 */
[----:B---3--:R-:W-:Y:S01]  /*5c70*/  IMAD.WIDE R20, R21, 0x2, R8 ;  /* 0x0000000215147825 */ /* 0x008fe200078e0208 */
[----:B--2---:R-:W-:-:S05]  /*5c80*/  LEA R41, R41, R10, 0x18 ;  /* 0x0000000a29297211 */ /* 0x004fca00078ec0ff */
[----:B------:R-:W-:-:S06]  /*5c90*/  VIADD R37, R41, UR5 ;  /* 0x0000000529257c36 */ /* 0x000fcc0008000000 */
[----:B------:R-:W-:Y:S05]  /*5ca0*/  @P0 BRA `(.L_x_2933) ;  /* 0x0000000800e00947 */ /* 0x000fea0003800000 */
[----:B------:R-:W-:Y:S01]  /*5cb0*/  VIADDMNMX R8, R36, 0x10, R11, !PT ;  /* 0x0000001024087846 */ /* 0x000fe2000780010b */
[----:B------:R-:W-:Y:S01]  /*5cc0*/  BSSY.RECONVERGENT B2, `(.L_x_2934) ;  /* 0x000006b000027945 */ /* 0x000fe20003800200 */
[----:B------:R-:W-:Y:S01]  /*5cd0*/  LOP3.LUT R9, RZ, R17, RZ, 0x33, !PT ;  /* 0x00000011ff097212 */ /* 0x000fe200078e33ff */
[----:B------:R-:W-:Y:S01]  /*5ce0*/  HFMA2 R47, -RZ, RZ, 0, 0 ;  /* 0x00000000ff2f7431 */ /* 0x000fe200000001ff */
[----:B------:R-:W-:Y:S02]  /*5cf0*/  MOV R40, RZ ;  /* 0x000000ff00287202 */ /* 0x000fe40000000f00 */
[----:B------:R-:W-:Y:S02]  /*5d00*/  CS2R R42, SRZ ;  /* 0x00000000002a7805 */ /* 0x000fe4000001ff00 */
[----:B------:R-:W-:Y:S02]  /*5d10*/  IADD3 R58, PT, PT, -R3, R8, R9 ;  /* 0x00000008033a7210 */ /* 0x000fe40007ffe109 */
[----:B------:R-:W-:-:S02]  /*5d20*/  CS2R R38, SRZ ;  /* 0x0000000000267805 */ /* 0x000fc4000001ff00 */
[----:B------:R-:W-:Y:S02]  /*5d30*/  MOV R46, R36 ;  /* 0x00000024002e7202 */ /* 0x000fe40000000f00 */
[----:B------:R-:W-:Y:S02]  /*5d40*/  CS2R R44, SRZ ;  /* 0x00000000002c7805 */ /* 0x000fe4000001ff00 */
[C---:B------:R-:W-:Y:S02]  /*5d50*/  ISETP.GE.U32.AND P0, PT, R58.reuse, 0x30, PT ;  /* 0x000000303a00780c */ /* 0x040fe40003f06070 */
[----:B------:R-:W-:-:S04]  /*5d60*/  LEA.HI R8, R58, 0x1, RZ, 0x1c ;  /* 0x000000013a087811 */ /* 0x000fc800078fe0ff */
[----:B------:R-:W-:-:S07]  /*5d70*/  LOP3.LUT P1, R60, R8, 0x3, RZ, 0xc0, !PT ;  /* 0x00000003083c7812 */ /* 0x000fce000782c0ff */
[----:B------:R-:W-:Y:S06]  /*5d80*/  @!P0 BRA `(.L_x_2935) ;  /* 0x0000000400788947 */ /* 0x000fec0003800000 */
[----:B------:R-:W-:Y:S01]  /*5d90*/  LOP3.LUT R59, R8, 0x1ffffffc, RZ, 0xc0, !PT ;  /* 0x1ffffffc083b7812 */ /* 0x000fe200078ec0ff */
[----:B------:R-:W-:Y:S01]  /*5da0*/  IMAD.MOV.U32 R40, RZ, RZ, RZ ;  /* 0x000000ffff287224 */ /* 0x000fe200078e00ff */
[----:B------:R-:W-:Y:S02]  /*5db0*/  MOV R48, RZ ;  /* 0x000000ff00307202 */ /* 0x000fe40000000f00 */
[----:B------:R-:W-:-:S07]  /*5dc0*/  MOV R46, R36 ;  /* 0x00000024002e7202 */ /* 0x000fce0000000f00 */
.L_x_2936:
[----:B------:R-:W-:-:S04]  /*5dd0*/  IMAD R29, R46, 0x70, RZ ;  /* 0x000000702e1d7824 */ /* 0x000fc800078e02ff */
[C---:B------:R-:W-:Y:S01]  /*5de0*/  IMAD.WIDE.U32 R8, R29.reuse, 0x2, R20 ;  /* 0x000000021d087825 */ /* 0x040fe200078e0014 */
[C---:B-1----:R-:W-:Y:S02]  /*5df0*/  IADD3 R13, PT, PT, R29.reuse, 0x700, RZ ;  /* 0x000007001d0d7810 */ /* 0x042fe40007ffe0ff */
[----:B------:R-:W-:-:S03]  /*5e00*/  IADD3 R25, PT, PT, R29, 0xe00, RZ ;  /* 0x00000e001d197810 */ /* 0x000fc60007ffe0ff */
[----:B------:R-:W2:Y:S01]  /*5e10*/  LDG.E.128 R8, desc[UR36][R8.64] ;  /* 0x0000002408087981 */ /* 0x000ea2000c1e1d00 */
[----:B------:R-:W-:Y:S01]  /*5e20*/  IMAD.WIDE.U32 R12, R13, 0x2, R20 ;  /* 0x000000020d0c7825 */ /* 0x000fe200078e0014 */
[----:B------:R-:W-:-:S03]  /*5e30*/  IADD3 R29, PT, PT, R29, 0x1500, RZ ;  /* 0x000015001d1d7810 */ /* 0x000fc60007ffe0ff */
[--C-:B------:R-:W-:Y:S02]  /*5e40*/  IMAD.WIDE.U32 R24, R25, 0x2, R20.reuse ;  /* 0x0000000219187825 */ /* 0x100fe400078e0014 */
[----:B------:R-:W3:Y:S02]  /*5e50*/  LDG.E.128 R12, desc[UR36][R12.64] ;  /* 0x000000240c0c7981 */ /* 0x000ee4000c1e1d00 */
[----:B------:R-:W-:Y:S02]  /*5e60*/  IMAD.WIDE.U32 R28, R29, 0x2, R20 ;  /* 0x000000021d1c7825 */ /* 0x000fe400078e0014 */
[----:B------:R-:W4:Y:S04]  /*5e70*/  LDG.E.128 R24, desc[UR36][R24.64] ;  /* 0x0000002418187981 */ /* 0x000f28000c1e1d00 */
[----:B------:R-:W4:Y:S01]  /*5e80*/  LDG.E.128 R28, desc[UR36][R28.64] ;  /* 0x000000241c1c7981 */ /* 0x000f22000c1e1d00 */
[----:B------:R-:W-:Y:S01]  /*5e90*/  IMAD.IADD R50, R46, 0x1, -R17 ;  /* 0x000000012e327824 */ /* 0x000fe200078e0a11 */
[----:B------:R-:W-:-:S02]  /*5ea0*/  IADD3 R48, PT, PT, R48, 0x4, RZ ;  /* 0x0000000430307810 */ /* 0x000fc40007ffe0ff */
[----:B------:R-:W-:Y:S02]  /*5eb0*/  IADD3 R46, PT, PT, R46, 0x40, RZ ;  /* 0x000000402e2e7810 */ /* 0x000fe40007ffe0ff */
[----:B------:R-:W-:Y:S02]  /*5ec0*/  LEA R50, R50, R37, 0x1 ;  /* 0x0000002532327211 */ /* 0x000fe400078e08ff */
[----:B------:R-:W-:-:S03]  /*5ed0*/  ISETP.NE.AND P0, PT, R48, R59, PT ;  /* 0x0000003b3000720c */ /* 0x000fc60003f05270 */
[----:B------:R-:W0:Y:S04]  /*5ee0*/  LDS.U16 R49, [R50] ;  /* 0x0000000032317984 */ /* 0x000e280000000400 */
[----:B------:R-:W1:Y:S04]  /*5ef0*/  LDS.U16 R56, [R50+0x20] ;  /* 0x0000200032387984 */ /* 0x000e680000000400 */
[----:B------:R-:W-:Y:S04]  /*5f00*/  LDS.U16 R57, [R50+0x40] ;  /* 0x0000400032397984 */ /* 0x000fe80000000400 */
[----:B------:R-:W1:Y:S01]  /*5f10*/  LDS.U16 R50, [R50+0x60] ;  /* 0x0000600032327984 */ /* 0x000e620000000400 */
[----:B0-----:R-:W-:-:S02]  /*5f20*/  HADD2.F32 R49, -RZ, R49.H0_H0 ;  /* 0x20000031ff317230 */ /* 0x001fc40000004100 */
[----:B-1----:R-:W-:Y:S02]  /*5f30*/  HADD2.F32 R56, -RZ, R56.H0_H0 ;  /* 0x20000038ff387230 */ /* 0x002fe40000004100 */
[----:B------:R-:W-:Y:S02]  /*5f40*/  HADD2.F32 R50, -RZ, R50.H0_H0 ;  /* 0x20000032ff327230 */ /* 0x000fe40000004100 */
[--C-:B--2---:R-:W-:Y:S02]  /*5f50*/  HADD2.F32 R51, -RZ, R8.reuse.H0_H0 ;  /* 0x20000008ff337230 */ /* 0x104fe40000004100 */
[----:B------:R-:W-:Y:S02]  /*5f60*/  HADD2.F32 R52, -RZ, R9.H0_H0 ;  /* 0x20000009ff347230 */ /* 0x000fe40000004100 */
        /* <DEDUP_REMOVED lines=12> */
[--C-:B---3--:R-:W-:Y:S02]  /*6030*/  HADD2.F32 R11, -RZ, R12.reuse.H0_H0 ;  /* 0x2000000cff0b7230 */ /* 0x108fe40000004100 */
[C---:B------:R-:W-:Y:S01]  /*6040*/  FFMA.FTZ R54, R49.reuse, R54, R47 ;  /* 0x0000003631367223 */ /* 0x040fe2000001002f */
[----:B------:R-:W-:Y:S02]  /*6050*/  HADD2.F32 R39, -RZ, R12.H1_H1 ;  /* 0x3000000cff277230 */ /* 0x000fe40000004100 */
[----:B------:R-:W-:Y:S01]  /*6060*/  FFMA.FTZ R9, R49, R9, R38 ;  /* 0x0000000931097223 */ /* 0x000fe20000010026 */
[--C-:B------:R-:W-:Y:S02]  /*6070*/  HADD2.F32 R43, -RZ, R13.reuse.H0_H0 ;  /* 0x2000000dff2b7230 */ /* 0x100fe40000004100 */
[----:B------:R-:W-:Y:S01]  /*6080*/  FFMA.FTZ R11, R56, R11, R51 ;  /* 0x0000000b380b7223 */ /* 0x000fe20000010033 */
[----:B------:R-:W-:-:S02]  /*6090*/  HADD2.F32 R12, -RZ, R13.H1_H1 ;  /* 0x3000000dff0c7230 */ /* 0x000fc40000004100 */
[C---:B------:R-:W-:Y:S01]  /*60a0*/  FFMA.FTZ R8, R56.reuse, R39, R8 ;  /* 0x0000002738087223 */ /* 0x040fe20000010008 */
[--C-:B------:R-:W-:Y:S02]  /*60b0*/  HADD2.F32 R13, -RZ, R14.reuse.H1_H1 ;  /* 0x3000000eff0d7230 */ /* 0x100fe40000004100 */
[C---:B------:R-:W-:Y:S01]  /*60c0*/  FFMA.FTZ R43, R56.reuse, R43, R52 ;  /* 0x0000002b382b7223 */ /* 0x040fe20000010034 */
[----:B------:R-:W-:Y:S02]  /*60d0*/  HADD2.F32 R38, -RZ, R14.H0_H0 ;  /* 0x2000000eff267230 */ /* 0x000fe40000004100 */
[C---:B------:R-:W-:Y:S01]  /*60e0*/  FFMA.FTZ R9, R56.reuse, R12, R9 ;  /* 0x0000000c38097223 */ /* 0x040fe20000010009 */
[--C-:B------:R-:W-:Y:S02]  /*60f0*/  HADD2.F32 R14, -RZ, R15.reuse.H0_H0 ;  /* 0x2000000fff0e7230 */ /* 0x100fe40000004100 */
[----:B------:R-:W-:Y:S01]  /*6100*/  FFMA.FTZ R10, R56, R13, R10 ;  /* 0x0000000d380a7223 */ /* 0x000fe2000001000a */
[----:B------:R-:W-:-:S02]  /*6110*/  HADD2.F32 R15, -RZ, R15.H1_H1 ;  /* 0x3000000fff0f7230 */ /* 0x000fc40000004100 */
[C---:B------:R-:W-:Y:S01]  /*6120*/  FFMA.FTZ R38, R56.reuse, R38, R53 ;  /* 0x0000002638267223 */ /* 0x040fe20000010035 */
[--C-:B----4-:R-:W-:Y:S02]  /*6130*/  HADD2.F32 R13, -RZ, R24.reuse.H0_H0 ;  /* 0x20000018ff0d7230 */ /* 0x110fe40000004100 */
[C---:B------:R-:W-:Y:S01]  /*6140*/  FFMA.FTZ R14, R56.reuse, R14, R55 ;  /* 0x0000000e380e7223 */ /* 0x040fe20000010037 */
[----:B------:R-:W-:Y:S02]  /*6150*/  HADD2.F32 R39, -RZ, R24.H1_H1 ;  /* 0x30000018ff277230 */ /* 0x000fe40000004100 */
[----:B------:R-:W-:Y:S01]  /*6160*/  FFMA.FTZ R15, R56, R15, R54 ;  /* 0x0000000f380f7223 */ /* 0x000fe20000010036 */
[--C-:B------:R-:W-:Y:S02]  /*6170*/  HADD2.F32 R24, -RZ, R25.reuse.H0_H0 ;  /* 0x20000019ff187230 */ /* 0x100fe40000004100 */
[----:B------:R-:W-:Y:S02]  /*6180*/  HADD2.F32 R40, -RZ, R25.H1_H1 ;  /* 0x30000019ff287230 */ /* 0x000fe40000004100 */
[----:B------:R-:W-:-:S02]  /*6190*/  HADD2.F32 R12, -RZ, R57.H0_H0 ;  /* 0x20000039ff0c7230 */ /* 0x000fc40000004100 */
[--C-:B------:R-:W-:Y:S02]  /*61a0*/  HADD2.F32 R25, -RZ, R26.reuse.H0_H0 ;  /* 0x2000001aff197230 */ /* 0x100fe40000004100 */
[----:B------:R-:W-:Y:S02]  /*61b0*/  HADD2.F32 R45, -RZ, R26.H1_H1 ;  /* 0x3000001aff2d7230 */ /* 0x000fe40000004100 */
        /* <DEDUP_REMOVED lines=8> */
[----:B------:R-:W-:-:S02]  /*6240*/  HADD2.F32 R42, -RZ, R30.H0_H0 ;  /* 0x2000001eff2a7230 */ /* 0x000fc40000004100 */
        /* <DEDUP_REMOVED lines=16> */
[----:B------:R-:W-:Y:S01]  /*6350*/  FFMA.FTZ R47, R50, R10, R15 ;  /* 0x0000000a322f7223 */ /* 0x000fe2000001000f */
[----:B------:R-:W-:Y:S06]  /*6360*/  @P0 BRA `(.L_x_2936) ;  /* 0xfffffff800980947 */ /* 0x000fec000383ffff */
.L_x_2935:
[----:B------:R-:W-:Y:S05]  /*6370*/  BSYNC.RECONVERGENT B2 ;  /* 0x0000000000027941 */ /* 0x000fea0003800200 */
.L_x_2934:
[----:B------:R-:W-:Y:S05]  /*6380*/  @!P1 BRA `(.L_x_2933) ;  /* 0x0000000400289947 */ /* 0x000fea0003800000 */
[----:B------:R-:W-:Y:S01]  /*6390*/  ISETP.NE.AND P1, PT, R60, 0x1, PT ;  /* 0x000000013c00780c */ /* 0x000fe20003f25270 */
[----:B------:R-:W-:Y:S01]  /*63a0*/  BSSY.RECONVERGENT B2, `(.L_x_2937) ;  /* 0x0000030000027945 */ /* 0x000fe20003800200 */
[----:B------:R-:W-:-:S11]  /*63b0*/  LOP3.LUT P0, RZ, R58, 0x10, RZ, 0xc0, !PT ;  /* 0x000000103aff7812 */ /* 0x000fd6000780c0ff */
[----:B------:R-:W-:Y:S05]  /*63c0*/  @!P1 BRA `(.L_x_2938) ;  /* 0x0000000000b49947 */ /* 0x000fea0003800000 */
[----:B------:R-:W-:-:S04]  /*63d0*/  IMAD R9, R46, 0x70, RZ ;  /* 0x000000702e097824 */ /* 0x000fc800078e02ff */
[C---:B-1----:R-:W-:Y:S01]  /*63e0*/  IMAD.WIDE.U32 R12, R9.reuse, 0x2, R20 ;  /* 0x00000002090c7825 */ /* 0x042fe200078e0014 */
[----:B------:R-:W-:-:S05]  /*63f0*/  IADD3 R9, PT, PT, R9, 0x700, RZ ;  /* 0x0000070009097810 */ /* 0x000fca0007ffe0ff */
[----:B------:R-:W2:Y:S01]  /*6400*/  LDG.E.128 R12, desc[UR36][R12.64] ;  /* 0x000000240c0c7981 */ /* 0x000ea2000c1e1d00 */
[----:B------:R-:W-:-:S06]  /*6410*/  IMAD.WIDE.U32 R8, R9, 0x2, R20 ;  /* 0x0000000209087825 */ /* 0x000fcc00078e0014 */
[----:B------:R-:W3:Y:S01]  /*6420*/  LDG.E.128 R8, desc[UR36][R8.64] ;  /* 0x0000002408087981 */ /* 0x000ee2000c1e1d00 */
[C---:B------:R-:W-:Y:S01]  /*6430*/  IMAD.IADD R24, R46.reuse, 0x1, -R17 ;  /* 0x000000012e187824 */ /* 0x040fe200078e0a11 */
[----:B------:R-:W-:-:S04]  /*6440*/  IADD3 R46, PT, PT, R46, 0x20, RZ ;  /* 0x000000202e2e7810 */ /* 0x000fc80007ffe0ff */
[----:B------:R-:W-:-:S05]  /*6450*/  LEA R24, R24, R37, 0x1 ;  /* 0x0000002518187211 */ /* 0x000fca00078e08ff */
[----:B------:R-:W0:Y:S04]  /*6460*/  LDS.U16 R25, [R24] ;  /* 0x0000000018197984 */ /* 0x000e280000000400 */
[----:B------:R-:W1:Y:S01]  /*6470*/  LDS.U16 R31, [R24+0x20] ;  /* 0x00002000181f7984 */ /* 0x000e620000000400 */
[----:B0-----:R-:W-:Y:S02]  /*6480*/  HADD2.F32 R25, -RZ, R25.H0_H0 ;  /* 0x20000019ff197230 */ /* 0x001fe40000004100 */
[----:B-1----:R-:W-:Y:S02]  /*6490*/  HADD2.F32 R31, -RZ, R31.H0_H0 ;  /* 0x2000001fff1f7230 */ /* 0x002fe40000004100 */
[----:B--2---:R-:W-:Y:S02]  /*64a0*/  HADD2.F32 R30, -RZ, R13.H0_H0 ;  /* 0x2000000dff1e7230 */ /* 0x004fe40000004100 */
[----:B------:R-:W-:-:S02]  /*64b0*/  HADD2.F32 R27, -RZ, R14.H0_H0 ;  /* 0x2000000eff1b7230 */ /* 0x000fc40000004100 */
[----:B------:R-:W-:Y:S02]  /*64c0*/  HADD2.F32 R29, -RZ, R15.H0_H0 ;  /* 0x2000000fff1d7230 */ /* 0x000fe40000004100 */
[C---:B------:R-:W-:Y:S01]  /*64d0*/  FFMA.FTZ R30, R25.reuse, R30, R39 ;  /* 0x0000001e191e7223 */ /* 0x040fe20000010027 */
[--C-:B------:R-:W-:Y:S02]  /*64e0*/  HADD2.F32 R26, -RZ, R12.reuse.H0_H0 ;  /* 0x2000000cff1a7230 */ /* 0x100fe40000004100 */
[C---:B------:R-:W-:Y:S01]  /*64f0*/  FFMA.FTZ R27, R25.reuse, R27, R42 ;  /* 0x0000001b191b7223 */ /* 0x040fe2000001002a */
[----:B------:R-:W-:Y:S02]  /*6500*/  HADD2.F32 R28, -RZ, R12.H1_H1 ;  /* 0x3000000cff1c7230 */ /* 0x000fe40000004100 */
[C---:B------:R-:W-:Y:S01]  /*6510*/  FFMA.FTZ R29, R25.reuse, R29, R44 ;  /* 0x0000001d191d7223 */ /* 0x040fe2000001002c */
[----:B------:R-:W-:Y:S02]  /*6520*/  HADD2.F32 R13, -RZ, R13.H1_H1 ;  /* 0x3000000dff0d7230 */ /* 0x000fe40000004100 */
[----:B------:R-:W-:Y:S01]  /*6530*/  FFMA.FTZ R26, R25, R26, R40 ;  /* 0x0000001a191a7223 */ /* 0x000fe20000010028 */
[----:B------:R-:W-:-:S02]  /*6540*/  HADD2.F32 R14, -RZ, R14.H1_H1 ;  /* 0x3000000eff0e7230 */ /* 0x000fc40000004100 */
[C---:B------:R-:W-:Y:S01]  /*6550*/  FFMA.FTZ R28, R25.reuse, R28, R43 ;  /* 0x0000001c191c7223 */ /* 0x040fe2000001002b */
[----:B------:R-:W-:Y:S02]  /*6560*/  HADD2.F32 R12, -RZ, R15.H1_H1 ;  /* 0x3000000fff0c7230 */ /* 0x000fe40000004100 */
[C---:B------:R-:W-:Y:S01]  /*6570*/  FFMA.FTZ R13, R25.reuse, R13, R38 ;  /* 0x0000000d190d7223 */ /* 0x040fe20000010026 */
[----:B---3--:R-:W-:Y:S02]  /*6580*/  HADD2.F32 R44, -RZ, R11.H0_H0 ;  /* 0x2000000bff2c7230 */ /* 0x008fe40000004100 */
        /* <DEDUP_REMOVED lines=17> */
.L_x_2938:
[----:B------:R-:W-:Y:S05]  /*66a0*/  BSYNC.RECONVERGENT B2 ;  /* 0x0000000000027941 */ /* 0x000fea0003800200 */
.L_x_2937:
[----:B------:R-:W-:Y:S05]  /*66b0*/  @P0 BRA `(.L_x_2933) ;  /* 0x00000000005c0947 */ /* 0x000fea0003800000 */
[----:B------:R-:W-:-:S04]  /*66c0*/  IMAD R9, R46, 0x70, RZ ;  /* 0x000000702e097824 */ /* 0x000fc800078e02ff */
[----:B------:R-:W-:-:S06]  /*66d0*/  IMAD.WIDE.U32 R8, R9, 0x2, R20 ;  /* 0x0000000209087825 */ /* 0x000fcc00078e0014 */
[----:B------:R-:W2:Y:S01]  /*66e0*/  LDG.E.128 R8, desc[UR36][R8.64] ;  /* 0x0000002408087981 */ /* 0x000ea2000c1e1d00 */
[----:B------:R-:W-:-:S04]  /*66f0*/  IADD3 R12, PT, PT, -R17, R46, RZ ;  /* 0x0000002e110c7210 */ /* 0x000fc80007ffe1ff */
[----:B------:R-:W-:-:S06]  /*6700*/  LEA R12, R12, R37, 0x1 ;  /* 0x000000250c0c7211 */ /* 0x000fcc00078e08ff */
[----:B------:R-:W1:Y:S02]  /*6710*/  LDS.U16 R12, [R12] ;  /* 0x000000000c0c7984 */ /* 0x000e640000000400 */
        /* <DEDUP_REMOVED lines=17> */
.L_x_2933:
[----:B------:R-:W-:Y:S05]  /*6830*/  BSYNC.RECONVERGENT B1 ;  /* 0x0000000000017941 */ /* 0x000fea0003800200 */
.L_x_2932:
[----:B------:R-:W-:Y:S01]  /*6840*/  ISETP.GE.AND P0, PT, R36, R22, PT ;  /* 0x000000162400720c */ /* 0x000fe20003f06270 */
[----:B------:R-:W-:-:S12]  /*6850*/  BSSY.RECONVERGENT B1, `(.L_x_2939) ;  /* 0x000010b000017945 */ /* 0x000fd80003800200 */
[----:B------:R-:W-:Y:S05]  /*6860*/  @P0 BRA `(.L_x_2940) ;  /* 0x0000001000240947 */ /* 0x000fea0003800000 */
[----:B------:R-:W-:Y:S01]  /*6870*/  VIADDMNMX R8, R36, 0x10, R22, !PT ;  /* 0x0000001024087846 */ /* 0x000fe20007800116 */
[----:B------:R-:W-:Y:S01]  /*6880*/  BSSY.RECONVERGENT B2, `(.L_x_2941) ;  /* 0x0000040000027945 */ /* 0x000fe20003800200 */
[----:B------:R-:W-:-:S04]  /*6890*/  LOP3.LUT R29, RZ, R17, RZ, 0x33, !PT ;  /* 0x00000011ff1d7212 */ /* 0x000fc800078e33ff */
[----:B------:R-:W-:-:S04]  /*68a0*/  IADD3 R29, PT, PT, -R3, R8, R29 ;  /* 0x00000008031d7210 */ /* 0x000fc80007ffe11d */
[----:B------:R-:W-:-:S04]  /*68b0*/  LOP3.LUT R8, R29, 0x30, RZ, 0xc0, !PT ;  /* 0x000000301d087812 */ /* 0x000fc800078ec0ff */
[----:B------:R-:W-:-:S13]  /*68c0*/  ISETP.NE.AND P0, PT, R8, 0x30, PT ;  /* 0x000000300800780c */ /* 0x000fda0003f05270 */
[----:B------:R-:W-:Y:S05]  /*68d0*/  @!P0 BRA `(.L_x_2942) ;  /* 0x0000000000e88947 */ /* 0x000fea0003800000 */
[----:B------:R-:W0:Y:S01]  /*68e0*/  LDC R35, c[0x0][0x3f4] ;  /* 0x0000fd00ff237b82 */ /* 0x000e220000000800 */
[----:B------:R-:W-:Y:S02]  /*68f0*/  LEA.HI R9, R29, 0x1, RZ, 0x1c ;  /* 0x000000011d097811 */ /* 0x000fe400078fe0ff */
[----:B------:R-:W-:Y:S02]  /*6900*/  LEA R8, R3, UR5, 0x1 ;  /* 0x0000000503087c11 */ /* 0x000fe4000f8e08ff */
[----:B------:R-:W-:-:S03]  /*6910*/  LOP3.LUT R9, R9, 0x3, RZ, 0xc0, !PT ;  /* 0x0000000309097812 */ /* 0x000fc600078ec0ff */
[----:B------:R-:W-:Y:S01]  /*6920*/  IMAD.IADD R41, R41, 0x1, R8 ;  /* 0x0000000129297824 */ /* 0x000fe200078e0208 */
[----:B------:R-:W-:-:S07]  /*6930*/  IADD3 R10, PT, PT, -R9, RZ, RZ ;  /* 0x000000ff090a7210 */ /* 0x000fce0007ffe1ff */
.L_x_2945:
        /* <DEDUP_REMOVED lines=10> */
[----:B0-----:R-:W1:Y:S02]  /*69e0*/  MUFU.RCP R12, R12 ;  /* 0x0000000c000c7308 */ /* 0x001e640000001000 */
[----:B-1----:R-:W-:-:S06]  /*69f0*/  IADD3 R13, PT, PT, R12, 0xffffffe, RZ ;  /* 0x0ffffffe0c0d7810 */ /* 0x002fcc0007ffe0ff */
[----:B------:R-:W0:Y:S02]  /*6a00*/  F2I.FTZ.U32.TRUNC.NTZ R9, R13 ;  /* 0x0000000d00097305 */ /* 0x000e24000021f000 */
[----:B0-----:R-:W-:-:S05]  /*6a10*/  IADD3 R8, PT, PT, RZ, -R9, RZ ;  /* 0x80000009ff087210 */ /* 0x001fca0007ffe0ff */
        /* <DEDUP_REMOVED lines=10> */
[----:B------:R-:W-:Y:S02]  /*6ac0*/  @!P0 IADD3 R8, PT, PT, R8, -R11, RZ ;  /* 0x8000000b08088210 */ /* 0x000fe40007ffe0ff */
[----:B------:R-:W0:Y:S03]  /*6ad0*/  LDS.U16 R11, [R41] ;  /* 0x00000000290b7984 */ /* 0x000e260000000400 */
[----:B------:R-:W-:Y:S01]  /*6ae0*/  @!P1 IMAD.MOV R8, RZ, RZ, -R8 ;  /* 0x000000ffff089224 */ /* 0x000fe200078e0a08 */
[----:B------:R-:W-:-:S05]  /*6af0*/  @!P3 LOP3.LUT R8, RZ, R35, RZ, 0x33, !PT ;  /* 0x00000023ff08b212 */ /* 0x000fca00078e33ff */
[----:B------:R-:W-:-:S04]  /*6b00*/  IMAD R9, R8, 0x70, RZ ;  /* 0x0000007008097824 */ /* 0x000fc800078e02ff */
[----:B------:R-:W-:-:S05]  /*6b10*/  IMAD.WIDE.U32 R8, R9, 0x2, R20 ;  /* 0x0000000209087825 */ /* 0x000fca00078e0014 */
[----:B------:R-:W2:Y:S01]  /*6b20*/  LDG.E.128 R12, desc[UR36][R8.64] ;  /* 0x00000024080c7981 */ /* 0x000ea2000c1e1d00 */
[----:B0-----:R-:W-:Y:S02]  /*6b30*/  HADD2.F32 R11, -RZ, R11.H0_H0 ;  /* 0x2000000bff0b7230 */ /* 0x001fe40000004100 */
[----:B--2---:R-:W-:Y:S02]  /*6b40*/  HADD2.F32 R24, -RZ, R12.H0_H0 ;  /* 0x2000000cff187230 */ /* 0x004fe40000004100 */
[----:B------:R-:W-:Y:S02]  /*6b50*/  HADD2.F32 R26, -RZ, R13.H0_H0 ;  /* 0x2000000dff1a7230 */ /* 0x000fe40000004100 */
        /* <DEDUP_REMOVED lines=14> */
.L_x_2944:
[----:B------:R-:W-:Y:S05]  /*6c40*/  BSYNC.RECONVERGENT B3 ;  /* 0x0000000000037941 */ /* 0x000fea0003800200 */
.L_x_2943:
[----:B------:R-:W-:Y:S02]  /*6c50*/  IADD3 R36, PT, PT, R36, 0x10, RZ ;  /* 0x0000001024247810 */ /* 0x000fe40007ffe0ff */
[----:B------:R-:W-:Y:S01]  /*6c60*/  IADD3 R41, PT, PT, R41, 0x20, RZ ;  /* 0x0000002029297810 */ /* 0x000fe20007ffe0ff */
[----:B------:R-:W-:Y:S06]  /*6c70*/  @P2 BRA `(.L_x_2945) ;  /* 0xfffffffc00302947 */ /* 0x000fec000383ffff */
.L_x_2942:
[----:B------:R-:W-:Y:S05]  /*6c80*/  BSYNC.RECONVERGENT B2 ;  /* 0x0000000000027941 */ /* 0x000fea0003800200 */
.L_x_2941:
[----:B------:R-:W-:-:S13]  /*6c90*/  ISETP.GE.U32.AND P0, PT, R29, 0x30, PT ;  /* 0x000000301d00780c */ /* 0x000fda0003f06070 */
[----:B------:R-:W-:Y:S05]  /*6ca0*/  @!P0 BRA `(.L_x_2940) ;  /* 0x0000000c00148947 */ /* 0x000fea0003800000 */
[----:B------:R-:W0:Y:S02]  /*6cb0*/  LDC R35, c[0x0][0x3f4] ;  /* 0x0000fd00ff237b82 */ /* 0x000e240000000800 */
.L_x_2954:
        /* <DEDUP_REMOVED lines=11> */
[----:B------:R-:W-:Y:S02]  /*6d70*/  IABS R11, R35 ;  /* 0x00000023000b7213 */ /* 0x000fe40000000000 */
[----:B------:R-:W-:Y:S02]  /*6d80*/  IABS R14, R36 ;  /* 0x00000024000e7213 */ /* 0x000fe40000000000 */
[----:B------:R-:W0:Y:S01]  /*6d90*/  I2F.RP R10, R11 ;  /* 0x0000000b000a7306 */ /* 0x000e220000209400 */
[----:B------:R-:W-:Y:S02]  /*6da0*/  ISETP.GE.AND P4, PT, R36, RZ, PT ;  /* 0x000000ff2400720c */ /* 0x000fe40003f86270 */
[----:B------:R-:W-:-:S05]  /*6db0*/  ISETP.NE.AND P5, PT, R35, RZ, PT ;  /* 0x000000ff2300720c */ /* 0x000fca0003fa5270 */
[----:B0-----:R-:W0:Y:S02]  /*6dc0*/  MUFU.RCP R10, R10 ;  /* 0x0000000a000a7308 */ /* 0x001e240000001000 */
[----:B0-----:R-:W-:-:S06]  /*6dd0*/  IADD3 R12, PT, PT, R10, 0xffffffe, RZ ;  /* 0x0ffffffe0a0c7810 */ /* 0x001fcc0007ffe0ff */
[----:B------:R0:W2:Y:S02]  /*6de0*/  F2I.FTZ.U32.TRUNC.NTZ R9, R12 ;  /* 0x0000000c00097305 */ /* 0x0000a4000021f000 */
[----:B0-----:R-:W0:Y:S01]  /*6df0*/  LDS.U16 R12, [R28] ;  /* 0x000000001c0c7984 */ /* 0x001e220000000400 */
[----:B--2---:R-:W-:-:S05]  /*6e00*/  IADD3 R8, PT, PT, RZ, -R9, RZ ;  /* 0x80000009ff087210 */ /* 0x004fca0007ffe0ff */
[----:B-1----:R-:W-:Y:S02]  /*6e10*/  IMAD R13, R8, R11, RZ ;  /* 0x0000000b080d7224 */ /* 0x002fe400078e02ff */
        /* <DEDUP_REMOVED lines=32> */
.L_x_2947:
[----:B------:R-:W-:Y:S05]  /*7020*/  BSYNC.RECONVERGENT B2 ;  /* 0x0000000000027941 */ /* 0x000fea0003800200 */
.L_x_2946:
[----:B------:R-:W-:Y:S04]  /*7030*/  BSSY.RECONVERGENT B2, `(.L_x_2948) ;  /* 0x000002d000027945 */ /* 0x000fe80003800200 */
[----:B------:R-:W-:Y:S05]  /*7040*/  @!P2 BRA `(.L_x_2949) ;  /* 0x0000000000aca947 */ /* 0x000fea0003800000 */
        /* <DEDUP_REMOVED lines=8> */
[----:B0-----:R-:W0:Y:S01]  /*70d0*/  LDS.U16 R12, [R28+0x20] ;  /* 0x000020001c0c7984 */ /* 0x001e220000000400 */
[----:B--2---:R-:W-:-:S05]  /*70e0*/  IADD3 R8, PT, PT, RZ, -R9, RZ ;  /* 0x80000009ff087210 */ /* 0x004fca0007ffe0ff */
[----:B-1----:R-:W-:Y:S02]  /*70f0*/  IMAD R13, R8, R11, RZ ;  /* 0x0000000b080d7224 */ /* 0x002fe400078e02ff */
        /* <DEDUP_REMOVED lines=32> */
.L_x_2949:
[----:B------:R-:W-:Y:S05]  /*7300*/  BSYNC.RECONVERGENT B2 ;  /* 0x0000000000027941 */ /* 0x000fea0003800200 */
.L_x_2948:
        /* <DEDUP_REMOVED lines=11> */
[----:B--2---:R-:W-:-:S04]  /*73c0*/  IMAD.MOV R8, RZ, RZ, -R9 ;  /* 0x000000ffff087224 */ /* 0x004fc800078e0a09 */
[----:B-1----:R-:W-:Y:S02]  /*73d0*/  IMAD R13, R8, R11, RZ ;  /* 0x0000000b080d7224 */ /* 0x002fe400078e02ff */
        /* <DEDUP_REMOVED lines=32> */
.L_x_2951:
[----:B------:R-:W-:Y:S05]  /*75e0*/  BSYNC.RECONVERGENT B2 ;  /* 0x0000000000027941 */ /* 0x000fea0003800200 */
.L_x_2950:
        /* <DEDUP_REMOVED lines=45> */
.L_x_2953:
[----:B------:R-:W-:Y:S05]  /*78c0*/  BSYNC.RECONVERGENT B2 ;  /* 0x0000000000027941 */ /* 0x000fea0003800200 */
.L_x_2952:
[----:B------:R-:W-:-:S05]  /*78d0*/  VIADD R36, R36, 0x40 ;  /* 0x0000004024247836 */ /* 0x000fca0000000000 */
[----:B------:R-:W-:-:S13]  /*78e0*/  ISETP.GE.AND P0, PT, R36, R22, PT ;  /* 0x000000162400720c */ /* 0x000fda0003f06270 */
[----:B------:R-:W-:Y:S05]  /*78f0*/  @!P0 BRA `(.L_x_2954) ;  /* 0xfffffff000f08947 */ /* 0x000fea000383ffff */
.L_x_2940:
[----:B------:R-:W-:Y:S05]  /*7900*/  BSYNC.RECONVERGENT B1 ;  /* 0x0000000000017941 */ /* 0x000fea0003800200 */
.L_x_2939:
        /* <DEDUP_REMOVED lines=13> */
[----:B-1----:R-:W3:Y:S01]  /*79e0*/  I2F.S8 R13, R20 ;  /* 0x00000014000d7306 */ /* 0x002ee20000001400 */
        /* <DEDUP_REMOVED lines=39> */
[----:B------:R-:W0:Y:S01]  /*7c60*/  I2F.S8 R21, R22 ;  /* 0x0000001600157306 */ /* 0x000e220000001400 */
[----:B-1----:R-:W-:Y:S01]  /*7c70*/  F2FP.F16.F32.PACK_AB R26, R14, R17 ;  /* 0x000000110e1a723e */ /* 0x002fe200000000ff */
[----:B---3--:R-:W-:-:S05]  /*7c80*/  FMUL.FTZ R15, R10, R15 ;  /* 0x0000000f0a0f7220 */ /* 0x008fca0000410000 */
[----:B------:R-:W-:Y:S01]  /*7c90*/  F2FP.F16.F32.PACK_AB R25, R12, R15 ;  /* 0x0000000f0c19723e */ /* 0x000fe200000000ff */
[----:B0-----:R-:W-:-:S05]  /*7ca0*/  FMUL.FTZ R21, R10, R21 ;  /* 0x000000150a157220 */ /* 0x001fca0000410000 */
[----:B------:R-:W-:Y:S01]  /*7cb0*/  F2FP.F16.F32.PACK_AB R27, R20, R21 ;  /* 0x00000015141b723e */ /* 0x000fe200000000ff */
[----:B------:R-:W-:Y:S06]  /*7cc0*/  BRA `(.L_x_2956) ;  /* 0x00000000000c7947 */ /* 0x000fec0003800000 */
.L_x_2955:
[----:B------:R-:W0:Y:S02]  /*7cd0*/  LDC.64 R8, c[0x0][0x3a8] ;  /* 0x0000ea00ff087b82 */ /* 0x000e240000000a00 */
[----:B0-----:R-:W-:-:S05]  /*7ce0*/  IMAD.WIDE R8, R19, 0x2, R8 ;  /* 0x0000000213087825 */ /* 0x001fca00078e0208 */
[----:B------:R0:W5:Y:S02]  /*7cf0*/  LDG.E.128 R24, desc[UR36][R8.64] ;  /* 0x0000002408187981 */ /* 0x000164000c1e1d00 */
.L_x_2956:
[----:B------:R-:W2:Y:S02]  /*7d00*/  LDCU.64 UR6, c[0x0][0x460] ;  /* 0x00008c00ff0677ac */ /* 0x000ea40008000a00 */
[----:B--2---:R-:W-:-:S04]  /*7d10*/  ISETP.NE.U32.AND P0, PT, RZ, UR6, PT ;  /* 0x00000006ff007c0c */ /* 0x004fc8000bf05070 */
[----:B------:R-:W-:Y:S01]  /*7d20*/  ISETP.NE.AND.EX P0, PT, RZ, UR7, PT, P0 ;  /* 0x00000007ff007c0c */ /* 0x000fe2000bf05300 */
[----:B------:R-:W2:-:S12]  /*7d30*/  LDCU.64 UR6, c[0x0][0x3c0] ;  /* 0x00007800ff0677ac */ /* 0x000e980008000a00 */
[----:B------:R-:W3:Y:S08]  /*7d40*/  @P0 LDC R10, c[0x0][0x3f8] ;  /* 0x0000fe00ff0a0b82 */ /* 0x000ef00000000800 */
[----:B0-----:R-:W0:Y:S01]  /*7d50*/  @P0 LDC.64 R8, c[0x0][0x458] ;  /* 0x00011600ff080b82 */ /* 0x001e220000000a00 */
[----:B---3--:R-:W-:-:S04]  /*7d60*/  @P0 IMAD R23, R23, R10, R16 ;  /* 0x0000000a17170224 */ /* 0x008fc800078e0210 */
[----:B------:R-:W-:-:S04]  /*7d70*/  @P0 IMAD R23, R23, 0x70, R32 ;  /* 0x0000007017170824 */ /* 0x000fc800078e0220 */
[----:B0-----:R-:W-:-:S06]  /*7d80*/  @P0 IMAD.WIDE R8, R23, 0x2, R8 ;  /* 0x0000000217080825 */ /* 0x001fcc00078e0208 */
[----:B------:R-:W3:Y:S01]  /*7d90*/  @P0 LDG.E.128 R8, desc[UR36][R8.64] ;  /* 0x0000002408080981 */ /* 0x000ee2000c1e1d00 */
[----:B------:R-:W-:Y:S01]  /*7da0*/  LEA R0, R0, R37, 0x1 ;  /* 0x0000002500007211 */ /* 0x000fe200078e08ff */
[----:B------:R-:W-:Y:S02]  /*7db0*/  IMAD R35, R33, R35, R32 ;  /* 0x0000002321237224 */ /* 0x000fe400078e0220 */
[----:B-----5:R-:W-:Y:S02]  /*7dc0*/  HFMA2 R24, R24, 1, 1, R4 ;  /* 0x3c003c0018187831 */ /* 0x020fe40000000004 */
[----:B------:R-:W-:Y:S02]  /*7dd0*/  IMAD R18, R18, 0x70, RZ ;  /* 0x0000007012127824 */ /* 0x000fe400078e02ff */
[----:B------:R-:W-:Y:S02]  /*7de0*/  HADD2 R25, R25, R5 ;  /* 0x0000000519197230 */ /* 0x000fe40000000000 */
[----:B------:R-:W-:Y:S01]  /*7df0*/  HFMA2 R26, R26, 1, 1, R6 ;  /* 0x3c003c001a1a7831 */ /* 0x000fe20000000006 */
[----:B------:R-:W0:Y:S01]  /*7e00*/  LDS.U16 R0, [R0] ;  /* 0x0000000000007984 */ /* 0x000e220000000400 */
[----:B-1----:R-:W-:Y:S01]  /*7e10*/  SHF.R.S32.HI R13, RZ, 0x1f, R35 ;  /* 0x0000001fff0d7819 */ /* 0x002fe20000011423 */
[----:B------:R-:W-:Y:S01]  /*7e20*/  HADD2 R27, R27, R7 ;  /* 0x000000071b1b7230 */ /* 0x000fe20000000000 */
[----:B------:R-:W-:-:S04]  /*7e30*/  IADD3 R35, P1, PT, R18, R35, RZ ;  /* 0x0000002312237210 */ /* 0x000fc80007f3e0ff */
[----:B------:R-:W-:Y:S02]  /*7e40*/  LEA.HI.X.SX32 R18, R18, R13, 0x1, P1 ;  /* 0x0000000d12127211 */ /* 0x000fe400008f0eff */
[----:B--2---:R-:W-:-:S04]  /*7e50*/  LEA R4, P1, R35, UR6, 0x1 ;  /* 0x0000000623047c11 */ /* 0x004fc8000f8208ff */
[----:B------:R-:W-:Y:S01]  /*7e60*/  LEA.HI.X R5, R35, UR7, R18, 0x1, P1 ;  /* 0x0000000723057c11 */ /* 0x000fe200088f0c12 */
[----:B0-----:R-:W-:Y:S02]  /*7e70*/  HADD2.F32 R7, -RZ, R0.H0_H0 ;  /* 0x20000000ff077230 */ /* 0x001fe40000004100 */
[----:B---3--:R-:W-:Y:S02]  /*7e80*/  @P0 HMUL2 R24, R24, R8 ;  /* 0x0000000818180232 */ /* 0x008fe40000000000 */
        /* <DEDUP_REMOVED lines=20> */
.L_x_2931:
[----:B------:R-:W-:Y:S05]  /*7fd0*/  BSYNC.RECONVERGENT B0 ;  /* 0x0000000000007941 */ /* 0x000fea0003800200 */
.L_x_2930:
[----:B------:R-:W-:Y:S01]  /*7fe0*/  BAR.SYNC.DEFER_BLOCKING 0x0 ;  /* 0x0000000000007b1d */ /* 0x000fe20000010000 */
[----:B------:R-:W-:-:S13]  /*7ff0*/  ISETP.GT.U32.AND P5, PT, R32, 0x6f, PT ;  /* 0x0000006f2000780c */ /* 0x000fda0003fa4070 */
[----:B------:R-:W-:Y:S05]  /*8000*/  @P5 BRA `(.L_x_2957) ;  /* 0x00000008002c5947 */ /* 0x000fea0003800000 */
[----:B------:R-:W0:Y:S01]  /*8010*/  S2UR UR5, SR_CgaCtaId ;  /* 0x00000000000579c3 */ /* 0x000e220000008800 */
[C---:B------:R-:W-:Y:S01]  /*8020*/  LOP3.LUT R0, R2.reuse, 0x380, RZ, 0xc0, !PT ;  /* 0x0000038002007812 */ /* 0x040fe200078ec0ff */
[----:B------:R-:W-:Y:S01]  /*8030*/  UMOV UR4, 0x400 ;  /* 0x0000040000047882 */ /* 0x000fe20000000000 */
[----:B-----5:R-:W-:Y:S01]  /*8040*/  LOP3.LUT R4, R2, 0x3c0, RZ, 0xc0, !PT ;  /* 0x000003c002047812 */ /* 0x020fe200078ec0ff */
[----:B------:R-:W-:Y:S01]  /*8050*/  UIADD3 UR4, UPT, UPT, UR4, 0x140, URZ ;  /* 0x0000014004047890 */ /* 0x000fe2000fffe0ff */
[----:B------:R-:W-:Y:S01]  /*8060*/  ISETP.NE.AND P6, PT, R0, 0x80, PT ;  /* 0x000000800000780c */ /* 0x000fe20003fc5270 */
[----:B------:R-:W-:Y:S01]  /*8070*/  IMAD R3, R3, 0x70, R32 ;  /* 0x0000007003037824 */ /* 0x000fe200078e0220 */
[----:B------:R-:W-:Y:S02]  /*8080*/  LOP3.LUT R0, R2, 0x3e0, RZ, 0xc0, !PT ;  /* 0x000003e002007812 */ /* 0x000fe400078ec0ff */
        /* <DEDUP_REMOVED lines=16> */
.L_x_2958:
[----:B------:R-:W-:Y:S05]  /*8190*/  WARPSYNC.ALL ;  /* 0x0000000000007948 */ /* 0x000fea0003800000 */
[----:B------:R-:W-:Y:S01]  /*81a0*/  BAR.SYNC.DEFER_BLOCKING 0x0 ;  /* 0x0000000000007b1d */ /* 0x000fe20000010000 */
[----:B------:R-:W-:-:S05]  /*81b0*/  ISETP.GT.U32.AND P6, PT, R2, 0xf, PT ;  /* 0x0000000f0200780c */ /* 0x000fca0003fc4070 */
[----:B------:R-:W-:Y:S04]  /*81c0*/  BSSY.RECONVERGENT B0, `(.L_x_2959) ;  /* 0x0000013000007945 */ /* 0x000fe80003800200 */
[----:B------:R-:W-:Y:S05]  /*81d0*/  @P1 BRA `(.L_x_2960) ;  /* 0x0000000000441947 */ /* 0x000fea0003800000 */
[----:B0-----:R-:W0:Y:S02]  /*81e0*/  LDS.128 R4, [R3] ;  /* 0x0000000003047984 */ /* 0x001e240000000c00 */
        /* <DEDUP_REMOVED lines=10> */
[--C-:B-1----:R-:W-:Y:S02]  /*8290*/  HADD2.F32 R13, -RZ, R7.reuse.H0_H0 ;  /* 0x20000007ff0d7230 */ /* 0x102fe40000004100 */
[----:B------:R-:W-:Y:S01]  /*82a0*/  FADD.FTZ R38, R38, R5 ;  /* 0x0000000526267221 */ /* 0x000fe20000010000 */
[----:B------:R-:W-:Y:S02]  /*82b0*/  HADD2.F32 R8, -RZ, R7.H1_H1 ;  /* 0x30000007ff087230 */ /* 0x000fe40000004100 */
[----:B------:R-:W-:Y:S01]  /*82c0*/  FADD.FTZ R45, R45, R6 ;  /* 0x000000062d2d7221 */ /* 0x000fe20000010000 */
[----:B------:R-:W-:-:S02]  /*82d0*/  FADD.FTZ R44, R44, R13 ;  /* 0x0000000d2c2c7221 */ /* 0x000fc40000010000 */
[----:B------:R-:W-:-:S07]  /*82e0*/  FADD.FTZ R47, R47, R8 ;  /* 0x000000082f2f7221 */ /* 0x000fce0000010000 */
.L_x_2960:
[----:B------:R-:W-:Y:S05]  /*82f0*/  BSYNC.RECONVERGENT B0 ;  /* 0x0000000000007941 */ /* 0x000fea0003800200 */
.L_x_2959:
        /* <DEDUP_REMOVED lines=8> */
.L_x_2962:
[----:B------:R-:W-:Y:S05]  /*8380*/  BSYNC.RECONVERGENT B0 ;  /* 0x0000000000007941 */ /* 0x000fea0003800200 */
.L_x_2961:
[----:B------:R-:W-:Y:S01]  /*8390*/  BAR.SYNC.DEFER_BLOCKING 0x0 ;  /* 0x0000000000007b1d */ /* 0x000fe20000010000 */
[----:B------:R-:W-:-:S05]  /*83a0*/  ISETP.GT.U32.AND P1, PT, R2, 0x3f, PT ;  /* 0x0000003f0200780c */ /* 0x000fca0003f24070 */
[----:B------:R-:W-:Y:S08]  /*83b0*/  BSSY.RECONVERGENT B0, `(.L_x_2963) ;  /* 0x0000013000007945 */ /* 0x000ff00003800200 */
[----:B------:R-:W-:Y:S05]  /*83c0*/  @P1 BRA `(.L_x_2964) ;  /* 0x0000000000441947 */ /* 0x000fea0003800000 */
[----:B0-2---:R-:W0:Y:S02]  /*83d0*/  LDS.128 R4, [R3] ;  /* 0x0000000003047984 */ /* 0x005e240000000c00 */
        /* <DEDUP_REMOVED lines=16> */
.L_x_2964:
[----:B------:R-:W-:Y:S05]  /*84e0*/  BSYNC.RECONVERGENT B0 ;  /* 0x0000000000007941 */ /* 0x000fea0003800200 */
.L_x_2963:
        /* <DEDUP_REMOVED lines=8> */
.L_x_2966:
[----:B------:R-:W-:Y:S05]  /*8570*/  BSYNC.RECONVERGENT B0 ;  /* 0x0000000000007941 */ /* 0x000fea0003800200 */
.L_x_2965:
[----:B------:R-:W-:Y:S06]  /*8580*/  BAR.SYNC.DEFER_BLOCKING 0x0 ;  /* 0x0000000000007b1d */ /* 0x000fec0000010000 */
[----:B------:R-:W-:Y:S04]  /*8590*/  BSSY.RECONVERGENT B0, `(.L_x_2967) ;  /* 0x0000013000007945 */ /* 0x000fe80003800200 */
[----:B------:R-:W-:Y:S05]  /*85a0*/  @P0 BRA `(.L_x_2968) ;  /* 0x0000000000440947 */ /* 0x000fea0003800000 */
[----:B0-23--:R-:W0:Y:S02]  /*85b0*/  LDS.128 R4, [R3] ;  /* 0x0000000003047984 */ /* 0x00de240000000c00 */
        /* <DEDUP_REMOVED lines=16> */
.L_x_2968:
[----:B------:R-:W-:Y:S05]  /*86c0*/  BSYNC.RECONVERGENT B0 ;  /* 0x0000000000007941 */ /* 0x000fea0003800200 */
.L_x_2967:
        /* <DEDUP_REMOVED lines=8> */
.L_x_2970:
[----:B------:R-:W-:Y:S05]  /*8750*/  BSYNC.RECONVERGENT B0 ;  /* 0x0000000000007941 */ /* 0x000fea0003800200 */
.L_x_2969:
        /* <DEDUP_REMOVED lines=20> */
.L_x_2972:
[----:B------:R-:W-:Y:S05]  /*88a0*/  BSYNC.RECONVERGENT B0 ;  /* 0x0000000000007941 */ /* 0x000fea0003800200 */
.L_x_2971:
[----:B------:R-:W-:Y:S06]  /*88b0*/  BAR.SYNC.DEFER_BLOCKING 0x0 ;  /* 0x0000000000007b1d */ /* 0x000fec0000010000 */
.L_x_2957:
[----:B------:R-:W-:-:S13]  /*88c0*/  ISETP.GT.U32.OR P5, PT, R2, 0xf, P5 ;  /* 0x0000000f0200780c */ /* 0x000fda0002fa4470 */
[----:B------:R-:W-:Y:S05]  /*88d0*/  @P5 EXIT ;  /* 0x000000000000594d */ /* 0x000fea0003800000 */
[----:B------:R-:W0:Y:S02]  /*88e0*/  LDCU UR4, c[0x0][0x478] ;  /* 0x00008f00ff0477ac */ /* 0x000e240008000800 */
[----:B0-----:R-:W-:-:S09]  /*88f0*/  UISETP.NE.AND UP0, UPT, UR4, 0x2, UPT ;  /* 0x000000020400788c */ /* 0x001fd2000bf05270 */
[----:B------:R-:W-:Y:S05]  /*8900*/  BRA.U UP0, `(.L_x_2973) ;  /* 0x0000000100e07547 */ /* 0x000fea000b800000 */
[----:B--234-:R-:W0:Y:S01]  /*8910*/  LDC.64 R2, c[0x0][0x470] ;  /* 0x00011c00ff027b82 */ /* 0x01ce220000000a00 */
        /* <DEDUP_REMOVED lines=21> */
[----:B-----5:R-:W-:Y:S02]  /*8a70*/  LOP3.LUT R4, R0, 0xff0000, RZ, 0xc0, !PT ;  /* 0x00ff000000047812 */ /* 0x020fe400078ec0ff */
[----:B------:R-:W3:Y:S01]  /*8a80*/  F2I.S8.NTZ R43, R43 ;  /* 0x0000002b002b7305 */ /* 0x000ee20000202100 */
[----:B0-----:R-:W-:Y:S02]  /*8a90*/  PRMT R45, R45, 0x8880, RZ ;  /* 0x000088802d2d7816 */ /* 0x001fe400000000ff */
[----:B------:R-:W-:Y:S02]  /*8aa0*/  PRMT R3, R4, 0x4210, R3 ;  /* 0x0000421004037816 */ /* 0x000fe40000000003 */
[----:B------:R-:W-:Y:S02]  /*8ab0*/  PRMT R0, R45, 0x7710, RZ ;  /* 0x000077102d007816 */ /* 0x000fe400000000ff */
[----:B--2---:R-:W-:Y:S01]  /*8ac0*/  PRMT R4, R38, 0x8880, RZ ;  /* 0x0000888026047816 */ /* 0x004fe200000000ff */
[----:B------:R-:W0:Y:S01]  /*8ad0*/  F2I.S8.NTZ R39, R39 ;  /* 0x0000002700277305 */ /* 0x000e220000202100 */
[----:B------:R-:W-:-:S02]  /*8ae0*/  SHF.L.U32 R0, R0, 0x8, RZ ;  /* 0x0000000800007819 */ /* 0x000fc400000006ff */
[----:B------:R-:W-:Y:S02]  /*8af0*/  PRMT R4, R4, 0x7710, RZ ;  /* 0x0000771004047816 */ /* 0x000fe400000000ff */
[----:B------:R-:W-:Y:S02]  /*8b00*/  LOP3.LUT R9, R3, 0xff00, R0, 0xf8, !PT ;  /* 0x0000ff0003097812 */ /* 0x000fe400078ef800 */
[----:B---3--:R-:W-:Y:S01]  /*8b10*/  PRMT R43, R43, 0x8880, RZ ;  /* 0x000088802b2b7816 */ /* 0x008fe200000000ff */
[----:B------:R-:W2:Y:S01]  /*8b20*/  F2I.S8.NTZ R42, R42 ;  /* 0x0000002a002a7305 */ /* 0x000ea20000202100 */
[----:B------:R-:W-:Y:S02]  /*8b30*/  LOP3.LUT R4, R4, 0xff, RZ, 0xc0, !PT ;  /* 0x000000ff04047812 */ /* 0x000fe400078ec0ff */
[----:B------:R-:W-:Y:S02]  /*8b40*/  PRMT R0, R43, 0x7710, RZ ;  /* 0x000077102b007816 */ /* 0x000fe400000000ff */
[----:B0-----:R-:W-:-:S03]  /*8b50*/  PRMT R39, R39, 0x8880, RZ ;  /* 0x0000888027277816 */ /* 0x001fc600000000ff */
[----:B------:R-:W0:Y:S01]  /*8b60*/  F2I.S8.NTZ R2, R2 ;  /* 0x0000000200027305 */ /* 0x000e220000202100 */
[----:B------:R-:W-:Y:S02]  /*8b70*/  LOP3.LUT R6, R0, 0xff, RZ, 0xc0, !PT ;  /* 0x000000ff00067812 */ /* 0x000fe400078ec0ff */
[----:B------:R-:W-:-:S03]  /*8b80*/  PRMT R3, R39, 0x7710, RZ ;  /* 0x0000771027037816 */ /* 0x000fc600000000ff */
[----:B------:R-:W-:Y:S01]  /*8b90*/  IMAD.WIDE.U32 R6, R6, 0x100, RZ ;  /* 0x0000010006067825 */ /* 0x000fe200078e00ff */
[----:B--2---:R-:W-:Y:S02]  /*8ba0*/  PRMT R42, R42, 0x8880, RZ ;  /* 0x000088802a2a7816 */ /* 0x004fe400000000ff */
        /* <DEDUP_REMOVED lines=14> */
.L_x_2973:
[----:B--234-:R-:W0:Y:S01]  /*8c90*/  LDC.64 R2, c[0x0][0x380] ;  /* 0x0000e000ff027b82 */ /* 0x01ce220000000a00 */
        /* <DEDUP_REMOVED lines=11> */
.L_x_2870:
[----:B------:R-:W-:Y:S02]  /*8d50*/  HFMA2 R12, -RZ, RZ, 0, 9.5367431640625e-07 ;  /* 0x00000010ff0c7431 */ /* 0x000fe400000001ff */
[----:B------:R-:W-:Y:S01]  /*8d60*/  IMAD.MOV.U32 R11, RZ, RZ, 0x1f ;  /* 0x0000001fff0b7424 */ /* 0x000fe200078e00ff */
[----:B------:R-:W-:-:S07]  /*8d70*/  MOV R15, 0xffffffff ;  /* 0xffffffff000f7802 */ /* 0x000fce0000000f00 */
[----:B01---5:R-:W-:Y:S05]  /*8d80*/  WARPSYNC.COLLECTIVE R15, `(.L_x_2974) ;  /* 0x000000000f087348 */ /* 0x023fea0003c00000 */
[----:B------:R2:W3:Y:S02]  /*8d90*/  SHFL.BFLY P6, R14, R13, R12, R11 ;  /* 0x0c00000c0d0e7389 */ /* 0x0004e400000c000b */
[----:B0123-5:R-:W-:Y:S05]  /*8da0*/  ENDCOLLECTIVE ;  /* 0x000000000000791b */ /* 0x02ffea0003800000 */
.L_x_2974:
[----:B------:R-:W-:Y:S02]  /*8db0*/  HFMA2 R12, -RZ, RZ, 0, 4.76837158203125e-07 ;  /* 0x00000008ff0c7431 */ /* 0x000fe400000001ff */
[----:B------:R-:W-:-:S05]  /*8dc0*/  FADD.FTZ R0, R13, R14 ;  /* 0x0000000e0d007221 */ /* 0x000fca0000010000 */
[----:B------:R-:W-:-:S07]  /*8dd0*/  MOV R13, R0 ;  /* 0x00000000000d7202 */ /* 0x000fce0000000f00 */
[----:B------:R-:W-:Y:S05]  /*8de0*/  WARPSYNC.COLLECTIVE R15, `(.L_x_2975) ;  /* 0x000000000f087348 */ /* 0x000fea0003c00000 */
[----:B------:R0:W1:Y:S02]  /*8df0*/  SHFL.BFLY P6, R14, R13, R12, R11 ;  /* 0x0c00000c0d0e7389 */ /* 0x00006400000c000b */
[----:B01----:R-:W-:Y:S05]  /*8e00*/  ENDCOLLECTIVE ;  /* 0x000000000000791b */ /* 0x003fea0003800000 */
.L_x_2975:
[----:B------:R-:W-:Y:S02]  /*8e10*/  IMAD.MOV.U32 R12, RZ, RZ, 0x4 ;  /* 0x00000004ff0c7424 */ /* 0x000fe400078e00ff */
[----:B------:R-:W-:-:S05]  /*8e20*/  FADD.FTZ R2, R0, R14 ;  /* 0x0000000e00027221 */ /* 0x000fca0000010000 */
[----:B------:R-:W-:-:S07]  /*8e30*/  MOV R13, R2 ;  /* 0x00000002000d7202 */ /* 0x000fce0000000f00 */
[----:B------:R-:W-:Y:S05]  /*8e40*/  WARPSYNC.COLLECTIVE R15, `(.L_x_2976) ;  /* 0x000000000f087348 */ /* 0x000fea0003c00000 */
[----:B------:R0:W1:Y:S02]  /*8e50*/  SHFL.BFLY P6, R14, R13, R12, R11 ;  /* 0x0c00000c0d0e7389 */ /* 0x00006400000c000b */
[----:B01----:R-:W-:Y:S05]  /*8e60*/  ENDCOLLECTIVE ;  /* 0x000000000000791b */ /* 0x003fea0003800000 */
.L_x_2976:
[----:B------:R-:W-:Y:S02]  /*8e70*/  HFMA2 R12, -RZ, RZ, 0, 1.1920928955078125e-07 ;  /* 0x00000002ff0c7431 */ /* 0x000fe400000001ff */
[----:B------:R-:W-:-:S05]  /*8e80*/  FADD.FTZ R3, R2, R14 ;  /* 0x0000000e02037221 */ /* 0x000fca0000010000 */
[----:B------:R-:W-:-:S07]  /*8e90*/  MOV R13, R3 ;  /* 0x00000003000d7202 */ /* 0x000fce0000000f00 */
[----:B------:R-:W-:Y:S05]  /*8ea0*/  WARPSYNC.COLLECTIVE R15, `(.L_x_2977) ;  /* 0x000000000f087348 */ /* 0x000fea0003c00000 */
[----:B------:R0:W1:Y:S02]  /*8eb0*/  SHFL.BFLY P6, R14, R13, R12, R11 ;  /* 0x0c00000c0d0e7389 */ /* 0x00006400000c000b */
[----:B01----:R-:W-:Y:S05]  /*8ec0*/  ENDCOLLECTIVE ;  /* 0x000000000000791b */ /* 0x003fea0003800000 */
.L_x_2977:
[----:B------:R-:W-:Y:S02]  /*8ed0*/  HFMA2 R12, -RZ, RZ, 0, 5.9604644775390625e-08 ;  /* 0x00000001ff0c7431 */ /* 0x000fe400000001ff */
[----:B------:R-:W-:-:S05]  /*8ee0*/  FADD.FTZ R4, R3, R14 ;  /* 0x0000000e03047221 */ /* 0x000fca0000010000 */
[----:B------:R-:W-:-:S07]  /*8ef0*/  MOV R13, R4 ;  /* 0x00000004000d7202 */ /* 0x000fce0000000f00 */
[----:B------:R-:W-:Y:S05]  /*8f00*/  WARPSYNC.COLLECTIVE R15, `(.L_x_2978) ;  /* 0x000000000f087348 */ /* 0x000fea0003c00000 */
[----:B------:R0:W1:Y:S02]  /*8f10*/  SHFL.BFLY P6, R14, R13, R12, R11 ;  /* 0x0c00000c0d0e7389 */ /* 0x00006400000c000b */
[----:B01----:R-:W-:Y:S05]  /*8f20*/  ENDCOLLECTIVE ;  /* 0x000000000000791b */ /* 0x003fea0003800000 */
.L_x_2978:
[----:B------:R-:W-:Y:S05]  /*8f30*/  BRA `(.L_x_2979) ;  /* 0xffffff8c00147947 */ /* 0x000fea000383ffff */
.L_x_2980:
        /* <DEDUP_REMOVED lines=12> */
.L_x_4068:


//--------------------- .text._ZN4mmha33masked_multihead_attention_kernelItLi112ELi128ELi2ELi16ELi128ELb0ELb0EEEv26Multihead_attention_paramsIT_XT5_EE --------------------------
	.section	.text._ZN4mmha33masked_multihead_attention_kernelItLi112ELi128ELi2ELi16ELi128ELb0ELb0EEEv26Multihead_attention_paramsIT_XT5_EE,"ax",@progbits
	.align	128
        .global         _ZN4mmha33masked_multihead_attention_kernelItLi112ELi128ELi2ELi16ELi128ELb0ELb0EEEv26Multihead_attention_paramsIT_XT5_EE
        .type           _ZN4mmha33masked_multihead_attention_kernelItLi112ELi128ELi2ELi16ELi128ELb0ELb0EEEv26Multihead_attention_paramsIT_XT5_EE,@function
        .size           _ZN4mmha33masked_multihead_attention_kernelItLi112ELi128ELi2ELi16ELi128ELb0ELb0EEEv26Multihead_attention_paramsIT_XT5_EE,(.L_x_4069 - _ZN4mmha33masked_multihead_attention_kernelItLi112ELi128ELi2ELi16ELi128ELb0ELb0EEEv26Multihead_attention_paramsIT_XT5_EE)
        .other          _ZN4mmha33masked_multihead_attention_kernelItLi112ELi128ELi2ELi16ELi128ELb0ELb0EEEv26Multihead_attention_paramsIT_XT5_EE,@"STO_CUDA_ENTRY STV_DEFAULT"
_ZN4mmha33masked_multihead_attention_kernelItLi112ELi128ELi2ELi16ELi128ELb0ELb0EEEv26Multihead_attention_paramsIT_XT5_EE:
.text._ZN4mmha33masked_multihead_attention_kernelItLi112ELi128ELi2ELi16ELi128ELb0ELb0EEEv26Multihead_attention_paramsIT_XT5_EE:
        /* <DEDUP_REMOVED lines=12> */
.L_x_2981:
[----:B------:R-:W1:Y:S01]  /*00c0*/  LDC R10, c[0x0][0x3f0] ;  /* 0x0000fc00ff0a7b82 */ /* 0x000e620000000800 */
[----:B--2---:R-:W-:-:S07]  /*00d0*/  IABS R8, R23 ;  /* 0x0000001700087213 */ /* 0x004fce0000000000 */
[----:B------:R-:W2:Y:S08]  /*00e0*/  LDC.64 R4, c[0x0][0x4a0] ;  /* 0x00012800ff047b82 */ /* 0x000eb00000000a00 */
[----:B------:R-:W3:Y:S01]  /*00f0*/  LDC R14, c[0x0][0x3f4] ;  /* 0x0000fd00ff0e7b82 */ /* 0x000ee20000000800 */
[----:B-1----:R-:W-:Y:S01]  /*0100*/  IABS R7, R10 ;  /* 0x0000000a00077213 */ /* 0x002fe20000000000 */
[----:B------:R-:W-:Y:S01]  /*0110*/  HFMA2 R22, -RZ, RZ, 0, 0 ;  /* 0x00000000ff167431 */ /* 0x000fe200000001ff */
[----:B------:R-:W1:Y:S05]  /*0120*/  S2R R24, SR_TID.X ;  /* 0x0000000000187919 */ /* 0x000e6a0000002100 */
[----:B------:R-:W4:Y:S01]  /*0130*/  LDC R33, c[0x0][0x3f8] ;  /* 0x0000fe00ff217b82 */ /* 0x000f220000000800 */
[----:B------:R-:W0:Y:S01]  /*0140*/  I2F.RP R0, R7 ;  /* 0x0000000700007306 */ /* 0x000e220000209400 */
[----:B--2---:R-:W-:-:S04]  /*0150*/  ISETP.NE.U32.AND P0, PT, R4, RZ, PT ;  /* 0x000000ff0400720c */ /* 0x004fc80003f05070 */
[----:B------:R-:W-:-:S03]  /*0160*/  ISETP.NE.AND.EX P0, PT, R5, RZ, PT, P0 ;  /* 0x000000ff0500720c */ /* 0x000fc60003f05300 */
[----:B0-----:R-:W0:Y:S10]  /*0170*/  MUFU.RCP R0, R0 ;  /* 0x0000000000007308 */ /* 0x001e340000001000 */
[----:B------:R-:W2:Y:S01]  /*0180*/  @P0 LDC.64 R4, c[0x0][0x4a0] ;  /* 0x00012800ff040b82 */ /* 0x000ea20000000a00 */
[----:B0-----:R-:W-:-:S04]  /*0190*/  VIADD R6, R0, 0xffffffe ;  /* 0x0ffffffe00067836 */ /* 0x001fc80000000000 */
[----:B------:R-:W0:Y:S01]  /*01a0*/  F2I.FTZ.U32.TRUNC.NTZ R3, R6 ;  /* 0x0000000600037305 */ /* 0x000e22000021f000 */
[----:B--2---:R-:W-:Y:S01]  /*01b0*/  @P0 IMAD.WIDE.U32 R4, R23, 0x4, R4 ;  /* 0x0000000417040825 */ /* 0x004fe200078e0004 */
[----:B0-----:R-:W-:-:S05]  /*01c0*/  IADD3 R2, PT, PT, RZ, -R3, RZ ;  /* 0x80000003ff027210 */ /* 0x001fca0007ffe0ff */
[----:B------:R-:W-:Y:S02]  /*01d0*/  IMAD R9, R2, R7, RZ ;  /* 0x0000000702097224 */ /* 0x000fe400078e02ff */
[----:B------:R-:W-:-:S04]  /*01e0*/  IMAD.MOV.U32 R2, RZ, RZ, RZ ;  /* 0x000000ffff027224 */ /* 0x000fc800078e00ff */
[----:B------:R-:W-:Y:S02]  /*01f0*/  IMAD.HI.U32 R0, R3, R9, R2 ;  /* 0x0000000903007227 */ /* 0x000fe400078e0002 */
[----:B------:R0:W2:Y:S01]  /*0200*/  @P0 LDG.E R9, desc[UR36][R4.64] ;  /* 0x0000002404090981 */ /* 0x0000a2000c1e1900 */
[----:B------:R-:W3:Y:S03]  /*0210*/  LDC.64 R2, c[0x0][0x460] ;  /* 0x00011800ff027b82 */ /* 0x000ee60000000a00 */
[----:B------:R-:W-:-:S05]  /*0220*/  IMAD.HI.U32 R0, R0, R8, RZ ;  /* 0x0000000800007227 */ /* 0x000fca00078e00ff */
[----:B------:R-:W-:-:S05]  /*0230*/  IADD3 R6, PT, PT, -R0, RZ, RZ ;  /* 0x000000ff00067210 */ /* 0x000fca0007ffe1ff */
[----:B------:R-:W-:-:S05]  /*0240*/  IMAD R6, R7, R6, R8 ;  /* 0x0000000607067224 */ /* 0x000fca00078e0208 */
[----:B------:R-:W-:-:S13]  /*0250*/  ISETP.GT.U32.AND P3, PT, R7, R6, PT ;  /* 0x000000060700720c */ /* 0x000fda0003f64070 */
[----:B------:R-:W-:-:S05]  /*0260*/  @!P3 IMAD.IADD R6, R6, 0x1, -R7 ;  /* 0x000000010606b824 */ /* 0x000fca00078e0a07 */
[----:B------:R-:W-:Y:S02]  /*0270*/  ISETP.GE.U32.AND P2, PT, R6, R7, PT ;  /* 0x000000070600720c */ /* 0x000fe40003f46070 */
[----:B------:R-:W-:Y:S02]  /*0280*/  @!P3 IADD3 R0, PT, PT, R0, 0x1, RZ ;  /* 0x000000010000b810 */ /* 0x000fe40007ffe0ff */
[----:B---3--:R-:W-:Y:S02]  /*0290*/  ISETP.NE.U32.AND P1, PT, R2, RZ, PT ;  /* 0x000000ff0200720c */ /* 0x008fe40003f25070 */
[----:B------:R-:W-:Y:S02]  /*02a0*/  IABS R16, R14 ;  /* 0x0000000e00107213 */ /* 0x000fe40000000000 */
[----:B------:R-:W-:-:S05]  /*02b0*/  ISETP.NE.AND.EX P1, PT, R3, RZ, PT, P1 ;  /* 0x000000ff0300720c */ /* 0x000fca0003f25310 */
[----:B------:R-:W-:-:S05]  /*02c0*/  @P2 VIADD R0, R0, 0x1 ;  /* 0x0000000100002836 */ /* 0x000fca0000000000 */
[----:B------:R-:W-:Y:S02]  /*02d0*/  MOV R29, R0 ;  /* 0x00000000001d7202 */ /* 0x000fe40000000f00 */
[----:B------:R-:W3:Y:S01]  /*02e0*/  I2F.RP R0, R16 ;  /* 0x0000001000007306 */ /* 0x000ee20000209400 */
[----:B------:R-:W0:Y:S01]  /*02f0*/  @P1 LDC.64 R6, c[0x0][0x460] ;  /* 0x00011800ff061b82 */ /* 0x000e220000000a00 */
[----:B------:R-:W-:Y:S02]  /*0300*/  LOP3.LUT R8, R23, R10, RZ, 0x3c, !PT ;  /* 0x0000000a17087212 */ /* 0x000fe400078e3cff */
[----:B------:R-:W-:Y:S02]  /*0310*/  ISETP.NE.AND P3, PT, R10, RZ, PT ;  /* 0x000000ff0a00720c */ /* 0x000fe40003f65270 */
[----:B------:R-:W-:-:S03]  /*0320*/  ISETP.GE.AND P4, PT, R8, RZ, PT ;  /* 0x000000ff0800720c */ /* 0x000fc60003f86270 */
[----:B------:R-:W2:Y:S01]  /*0330*/  @!P0 LDC R19, c[0x0][0x40c] ;  /* 0x00010300ff138b82 */ /* 0x000ea20000000800 */
[----:B---3--:R-:W3:Y:S07]  /*0340*/  MUFU.RCP R0, R0 ;  /* 0x0000000000007308 */ /* 0x008eee0000001000 */
[----:B------:R-:W2:Y:S02]  /*0350*/  @P0 LDC R8, c[0x0][0x430] ;  /* 0x00010c00ff080b82 */ /* 0x000ea40000000800 */
[----:B------:R-:W-:Y:S01]  /*0360*/  @!P4 IMAD.MOV R29, RZ, RZ, -R29 ;  /* 0x000000ffff1dc224 */ /* 0x000fe200078e0a1d */
[----:B------:R-:W-:-:S05]  /*0370*/  @!P3 LOP3.LUT R29, RZ, R10, RZ, 0x33, !PT ;  /* 0x0000000aff1db212 */ /* 0x000fca00078e33ff */
[----:B0-----:R-:W-:-:S05]  /*0380*/  @P1 IMAD.WIDE R4, R29, 0x4, R6 ;  /* 0x000000041d041825 */ /* 0x001fca00078e0206 */
[----:B------:R0:W5:Y:S01]  /*0390*/  @P1 LDG.E R22, desc[UR36][R4.64] ;  /* 0x0000002404161981 */ /* 0x000162000c1e1900 */
[----:B---3--:R-:W-:-:S04]  /*03a0*/  VIADD R6, R0, 0xffffffe ;  /* 0x0ffffffe00067836 */ /* 0x008fc80000000000 */
[----:B------:R3:W1:Y:S01]  /*03b0*/  F2I.FTZ.U32.TRUNC.NTZ R7, R6 ;  /* 0x0000000600077305 */ /* 0x000662000021f000 */
[----:B0-----:R-:W0:Y:S01]  /*03c0*/  LDC R4, c[0x0][0x3e8] ;  /* 0x0000fa00ff047b82 */ /* 0x001e220000000800 */
[----:B------:R-:W4:Y:S01]  /*03d0*/  S2R R52, SR_CTAID.X ;  /* 0x0000000000347919 */ /* 0x000f220000002500 */
[----:B---3--:R-:W-:Y:S01]  /*03e0*/  HFMA2 R6, -RZ, RZ, 0, 0 ;  /* 0x00000000ff067431 */ /* 0x008fe200000001ff */
[----:B-1----:R-:W-:-:S05]  /*03f0*/  IADD3 R5, PT, PT, RZ, -R7, RZ ;  /* 0x80000007ff057210 */ /* 0x002fca0007ffe0ff */
[----:B------:R-:W-:-:S04]  /*0400*/  IMAD R5, R5, R16, RZ ;  /* 0x0000001005057224 */ /* 0x000fc800078e02ff */
[----:B------:R-:W-:Y:S01]  /*0410*/  IMAD.HI.U32 R7, R7, R5, R6 ;  /* 0x0000000507077227 */ /* 0x000fe200078e0006 */
[C---:B------:R-:W-:Y:S01]  /*0420*/  ISETP.GT.U32.AND P3, PT, R24.reuse, 0x1b, PT ;  /* 0x0000001b1800780c */ /* 0x040fe20003f64070 */
[----:B------:R-:W-:Y:S02]  /*0430*/  BSSY.RECONVERGENT B0, `(.L_x_2982) ;  /* 0x0000027000007945 */ /* 0x000fe40003800200 */
[----:B------:R-:W-:Y:S02]  /*0440*/  IMAD.SHL.U32 R27, R24, 0x4, RZ ;  /* 0x00000004181b7824 */ /* 0x000fe400078e00ff */
[----:B----4-:R-:W-:Y:S02]  /*0450*/  IMAD R25, R23, R33, R52 ;  /* 0x0000002117197224 */ /* 0x010fe400078e0234 */
[----:B--2---:R-:W-:-:S05]  /*0460*/  @P0 IMAD.IADD R19, R9, 0x1, R8 ;  /* 0x0000000109130824 */ /* 0x004fca00078e0208 */
[----:B------:R-:W-:-:S05]  /*0470*/  IABS R17, R19 ;  /* 0x0000001300117213 */ /* 0x000fca0000000000 */
[----:B------:R-:W-:-:S04]  /*0480*/  IMAD.HI.U32 R7, R7, R17, RZ ;  /* 0x0000001107077227 */ /* 0x000fc800078e00ff */
[----:B------:R-:W-:Y:S01]  /*0490*/  IMAD.MOV R7, RZ, RZ, -R7 ;  /* 0x000000ffff077224 */ /* 0x000fe200078e0a07 */
[----:B0-----:R-:W-:-:S03]  /*04a0*/  ISETP.NE.AND P0, PT, R4, RZ, PT ;  /* 0x000000ff0400720c */ /* 0x001fc60003f05270 */
[----:B------:R-:W-:-:S05]  /*04b0*/  IMAD R17, R16, R7, R17 ;  /* 0x0000000710117224 */ /* 0x000fca00078e0211 */
[----:B------:R-:W-:-:S05]  /*04c0*/  ISETP.GT.U32.AND P1, PT, R16, R17, PT ;  /* 0x000000111000720c */ /* 0x000fca0003f24070 */
[----:B------:R-:W-:Y:S02]  /*04d0*/  @P0 IMAD R5, R23, R4, RZ ;  /* 0x0000000417050224 */ /* 0x000fe400078e02ff */
[----:B------:R-:W-:Y:S02]  /*04e0*/  @!P0 IMAD R18, R25, 0x70, RZ ;  /* 0x0000007019128824 */ /* 0x000fe400078e02ff */
[----:B------:R-:W-:-:S04]  /*04f0*/  @P0 IMAD R18, R52, 0x70, R5 ;  /* 0x0000007034120824 */ /* 0x000fc800078e0205 */
[----:B------:R-:W-:Y:S02]  /*0500*/  @!P1 IADD3 R17, PT, PT, R17, -R16, RZ ;  /* 0x8000001011119210 */ /* 0x000fe40007ffe0ff */
[----:B------:R-:W-:Y:S02]  /*0510*/  CS2R R4, SRZ ;  /* 0x0000000000047805 */ /* 0x000fe4000001ff00 */
[----:B------:R-:W-:Y:S02]  /*0520*/  IADD3 R35, PT, PT, R27, R18, RZ ;  /* 0x000000121b237210 */ /* 0x000fe40007ffe0ff */
        /* <DEDUP_REMOVED lines=23> */
.L_x_2983:
[----:B------:R-:W-:Y:S05]  /*06a0*/  BSYNC.RECONVERGENT B0 ;  /* 0x0000000000007941 */ /* 0x000fea0003800200 */
.L_x_2982:
[----:B------:R-:W1:Y:S01]  /*06b0*/  LDCU UR4, c[0x0][0x478] ;  /* 0x00008f00ff0477ac */ /* 0x000e620008000800 */
[----:B------:R-:W-:Y:S01]  /*06c0*/  ISETP.GE.AND P2, PT, R19, RZ, PT ;  /* 0x000000ff1300720c */ /* 0x000fe20003f46270 */
[----:B------:R-:W-:Y:S01]  /*06d0*/  IMAD R15, R52, 0x70, R27 ;  /* 0x00000070340f7824 */ /* 0x000fe200078e021b */
[----:B------:R-:W-:Y:S01]  /*06e0*/  ISETP.NE.AND P0, PT, R14, RZ, PT ;  /* 0x000000ff0e00720c */ /* 0x000fe20003f05270 */
[----:B------:R-:W-:Y:S01]  /*06f0*/  IMAD R29, R29, R33, RZ ;  /* 0x000000211d1d7224 */ /* 0x000fe200078e02ff */
[----:B------:R-:W-:Y:S02]  /*0700*/  @!P1 IADD3 R17, PT, PT, R17, -R16, RZ ;  /* 0x8000001011119210 */ /* 0x000fe40007ffe0ff */
[----:B------:R-:W-:-:S04]  /*0710*/  IADD3 R16, PT, PT, R19, 0x1, -R14 ;  /* 0x0000000113107810 */ /* 0x000fc80007ffe80e */
[----:B------:R-:W-:-:S03]  /*0720*/  VIMNMX R16, PT, PT, RZ, R16, !PT ;  /* 0x00000010ff107248 */ /* 0x000fc60007fe0100 */
[----:B------:R-:W-:Y:S02]  /*0730*/  @!P2 IMAD.MOV R17, RZ, RZ, -R17 ;  /* 0x000000ffff11a224 */ /* 0x000fe400078e0a11 */
        /* <DEDUP_REMOVED lines=20> */
.L_x_2984:
[----:B------:R-:W-:Y:S01]  /*0880*/  BSSY.RECONVERGENT B0, `(.L_x_2985) ;  /* 0x0000006000007945 */ /* 0x000fe20003800200 */
[----:B------:R-:W-:-:S03]  /*0890*/  CS2R R30, SRZ ;  /* 0x00000000001e7805 */ /* 0x000fc6000001ff00 */
[----:B------:R-:W-:Y:S05]  /*08a0*/  @P3 BRA `(.L_x_2986) ;  /* 0x00000000000c3947 */ /* 0x000fea0003800000 */
[----:B0-----:R-:W0:Y:S02]  /*08b0*/  LDC.64 R6, c[0x0][0x398] ;  /* 0x0000e600ff067b82 */ /* 0x001e240000000a00 */
[----:B0-----:R-:W-:-:S05]  /*08c0*/  IMAD.WIDE R6, R35, 0x2, R6 ;  /* 0x0000000223067825 */ /* 0x001fca00078e0206 */
[----:B------:R1:W5:Y:S02]  /*08d0*/  LDG.E.64 R30, desc[UR36][R6.64] ;  /* 0x00000024061e7981 */ /* 0x000364000c1e1b00 */
.L_x_2986:
[----:B------:R-:W-:Y:S05]  /*08e0*/  BSYNC.RECONVERGENT B0 ;  /* 0x0000000000007941 */ /* 0x000fea0003800200 */
.L_x_2985:
[----:B------:R-:W2:Y:S01]  /*08f0*/  LDCU.64 UR4, c[0x0][0x390] ;  /* 0x00007200ff0477ac */ /* 0x000ea20008000a00 */
[----:B------:R-:W3:Y:S01]  /*0900*/  LDC.64 R10, c[0x0][0x418] ;  /* 0x00010600ff0a7b82 */ /* 0x000ee20000000a00 */
[----:B------:R-:W-:Y:S01]  /*0910*/  ISETP.EQ.U32.AND P3, PT, R2, RZ, PT ;  /* 0x000000ff0200720c */ /* 0x000fe20003f62070 */
[----:B------:R-:W4:Y:S01]  /*0920*/  LDCU.64 UR6, c[0x0][0x3a0] ;  /* 0x00007400ff0677ac */ /* 0x000f220008000a00 */
[----:B------:R-:W-:-:S04]  /*0930*/  ISETP.GT.U32.AND P2, PT, R24, 0x1f, PT ;  /* 0x0000001f1800780c */ /* 0x000fc80003f44070 */
[----:B------:R-:W-:Y:S01]  /*0940*/  ISETP.EQ.OR.EX P2, PT, R3, RZ, P2, P3 ;  /* 0x000000ff0300720c */ /* 0x000fe20001742730 */
[----:B------:R-:W0:Y:S01]  /*0950*/  LDC R20, c[0x0][0x400] ;  /* 0x00010000ff147b82 */ /* 0x000e220000000800 */
[----:B--2---:R-:W-:Y:S01]  /*0960*/  ISETP.NE.U32.AND P0, PT, RZ, UR4, PT ;  /* 0x00000004ff007c0c */ /* 0x004fe2000bf05070 */
[----:B------:R-:W-:Y:S01]  /*0970*/  HFMA2 R2, -RZ, RZ, 0, 0 ;  /* 0x00000000ff027431 */ /* 0x000fe200000001ff */
[----:B------:R-:W2:Y:S01]  /*0980*/  LDCU.U8 UR4, c[0x0][0x404] ;  /* 0x00008080ff0477ac */ /* 0x000ea20008000000 */
[----:B----4-:R-:W-:-:S08]  /*0990*/  ISETP.NE.U32.AND P1, PT, RZ, UR6, PT ;  /* 0x00000006ff007c0c */ /* 0x010fd0000bf25070 */
[----:B-----5:R-:W-:Y:S01]  /*09a0*/  @!P2 IMAD R0, R22, R33, RZ ;  /* 0x000000211600a224 */ /* 0x020fe200078e02ff */
[----:B------:R-:W-:Y:S02]  /*09b0*/  ISETP.NE.AND.EX P0, PT, RZ, UR5, PT, P0 ;  /* 0x00000005ff007c0c */ /* 0x000fe4000bf05300 */
[----:B------:R-:W-:Y:S02]  /*09c0*/  CS2R R32, SRZ ;  /* 0x0000000000207805 */ /* 0x000fe4000001ff00 */
[----:B------:R-:W-:Y:S01]  /*09d0*/  ISETP.NE.AND.EX P1, PT, RZ, UR7, PT, P1 ;  /* 0x00000007ff007c0c */ /* 0x000fe2000bf25310 */
[----:B------:R-:W-:Y:S01]  /*09e0*/  @!P2 IMAD R3, R0, 0x70, R15 ;  /* 0x000000700003a824 */ /* 0x000fe200078e020f */
[C---:B------:R-:W-:Y:S02]  /*09f0*/  ISETP.GT.U32.OR P0, PT, R24.reuse, 0x1b, !P0 ;  /* 0x0000001b1800780c */ /* 0x040fe40004704470 */
[----:B------:R-:W-:Y:S02]  /*0a00*/  ISETP.GT.U32.OR P1, PT, R24, 0x1b, !P1 ;  /* 0x0000001b1800780c */ /* 0x000fe40004f24470 */
[----:B---3--:R-:W-:-:S04]  /*0a10*/  ISETP.NE.U32.AND P3, PT, R10, RZ, PT ;  /* 0x000000ff0a00720c */ /* 0x008fc80003f65070 */
[----:B------:R-:W-:Y:S02]  /*0a20*/  ISETP.NE.AND.EX P3, PT, R11, RZ, PT, P3 ;  /* 0x000000ff0b00720c */ /* 0x000fe40003f65330 */
[----:B------:R-:W3:Y:S08]  /*0a30*/  @!P2 LDC.64 R10, c[0x0][0x450] ;  /* 0x00011400ff0aab82 */ /* 0x000ef00000000a00 */
[----:B01----:R-:W0:Y:S08]  /*0a40*/  @!P0 LDC.64 R6, c[0x0][0x390] ;  /* 0x0000e400ff068b82 */ /* 0x003e300000000a00 */
[----:B------:R-:W1:Y:S08]  /*0a50*/  @!P1 LDC.64 R8, c[0x0][0x3a0] ;  /* 0x0000e800ff089b82 */ /* 0x000e700000000a00 */
[----:B------:R-:W4:Y:S01]  /*0a60*/  @P3 LDC.64 R12, c[0x0][0x418] ;  /* 0x00010600ff0c3b82 */ /* 0x000f220000000a00 */
[----:B---3--:R-:W-:-:S06]  /*0a70*/  @!P2 IMAD.WIDE R10, R3, 0x2, R10 ;  /* 0x00000002030aa825 */ /* 0x008fcc00078e020a */
[----:B------:R-:W3:Y:S01]  /*0a80*/  @!P2 LDG.E.64 R10, desc[UR36][R10.64] ;  /* 0x000000240a0aa981 */ /* 0x000ee2000c1e1b00 */
[----:B0-----:R-:W-:-:S05]  /*0a90*/  @!P0 IMAD.WIDE.U32 R6, R15, 0x2, R6 ;  /* 0x000000020f068825 */ /* 0x001fca00078e0006 */
[----:B------:R-:W3:Y:S01]  /*0aa0*/  @!P0 LDG.E.64 R32, desc[UR36][R6.64] ;  /* 0x0000002406208981 */ /* 0x000ee2000c1e1b00 */
[----:B-1----:R-:W-:Y:S01]  /*0ab0*/  @!P1 IMAD.WIDE.U32 R8, R15, 0x2, R8 ;  /* 0x000000020f089825 */ /* 0x002fe200078e0008 */
[----:B------:R-:W-:-:S06]  /*0ac0*/  CS2R R14, SRZ ;  /* 0x00000000000e7805 */ /* 0x000fcc000001ff00 */
[----:B------:R-:W3:Y:S01]  /*0ad0*/  @!P1 LDG.E.64 R14, desc[UR36][R8.64] ;  /* 0x00000024080e9981 */ /* 0x000ee2000c1e1b00 */
[----:B----4-:R-:W-:-:S05]  /*0ae0*/  @P3 IMAD.WIDE.U32 R12, R23, 0x4, R12 ;  /* 0x00000004170c3825 */ /* 0x010fca00078e000c */
[----:B------:R0:W5:Y:S01]  /*0af0*/  @P3 LDG.E R2, desc[UR36][R12.64] ;  /* 0x000000240c023981 */ /* 0x000162000c1e1900 */
[----:B--2---:R-:W-:-:S04]  /*0b00*/  ISETP.NE.AND P0, PT, RZ, UR4, PT ;  /* 0x00000004ff007c0c */ /* 0x004fc8000bf05270 */
[----:B------:R-:W-:Y:S01]  /*0b10*/  ISETP.LT.OR P0, PT, R20, 0x1, P0 ;  /* 0x000000011400780c */ /* 0x000fe20000701670 */
[----:B------:R-:W-:Y:S01]  /*0b20*/  BSSY.RECONVERGENT B6, `(.L_x_2987) ;  /* 0x00000dc000067945 */ /* 0x000fe20003800200 */
[----:B---3--:R-:W-:Y:S02]  /*0b30*/  HFMA2 R33, R5, 1, 1, R33 ;  /* 0x3c003c0005217831 */ /* 0x008fe40000000021 */
        /* <DEDUP_REMOVED lines=59> */
.L_x_2988:
        /* <DEDUP_REMOVED lines=28> */
[----:B------:R-:W-:-:S04]  /*10b0*/  ISETP.GE.AND P0, PT, R27, R20, PT ;  /* 0x000000141b00720c */ /* 0x000fc80003f06270 */
        /* <DEDUP_REMOVED lines=10> */
[----:B------:R-:W-:Y:S01]  /*1160*/  HFMA2 R8, -RZ, RZ, 0, 8.0049037933349609375e-05 ;  /* 0x0000053fff087431 */ /* 0x000fe200000001ff */
[----:B------:R-:W-:Y:S01]  /*1170*/  MOV R12, 0x1 ;  /* 0x00000001000c7802 */ /* 0x000fe20000000f00 */
[----:B------:R1:W2:Y:S01]  /*1180*/  LDC.64 R14, c[0x4][R0] ;  /* 0x01000000000e7b82 */ /* 0x0002a20000000a00 */
[----:B------:R-:W3:Y:S01]  /*1190*/  LDCU.64 UR6, c[0x4][0xd0] ;  /* 0x01001a00ff0677ac */ /* 0x000ee20008000a00 */
[----:B------:R-:W-:Y:S01]  /*11a0*/  IMAD.MOV.U32 R13, RZ, RZ, RZ ;  /* 0x000000ffff0d7224 */ /* 0x000fe200078e00ff */
[----:B------:R-:W4:Y:S01]  /*11b0*/  LDCU.64 UR8, c[0x4][0x40] ;  /* 0x01000800ff0877ac */ /* 0x000f220008000a00 */
[----:B0-----:R-:W-:Y:S02]  /*11c0*/  MOV R4, UR4 ;  /* 0x0000000400047c02 */ /* 0x001fe40008000f00 */
[----:B------:R-:W-:Y:S01]  /*11d0*/  MOV R5, UR5 ;  /* 0x0000000500057c02 */ /* 0x000fe20008000f00 */
[----:B---3--:R-:W-:Y:S01]  /*11e0*/  IMAD.U32 R6, RZ, RZ, UR6 ;  /* 0x00000006ff067e24 */ /* 0x008fe2000f8e00ff */
[----:B------:R-:W-:-:S02]  /*11f0*/  MOV R7, UR7 ;  /* 0x0000000700077c02 */ /* 0x000fc40008000f00 */
[----:B----4-:R-:W-:Y:S01]  /*1200*/  MOV R10, UR8 ;  /* 0x00000008000a7c02 */ /* 0x010fe20008000f00 */
[----:B-1----:R-:W-:-:S07]  /*1210*/  IMAD.U32 R11, RZ, RZ, UR9 ;  /* 0x00000009ff0b7e24 */ /* 0x002fce000f8e00ff */
[----:B------:R-:W-:-:S07]  /*1220*/  LEPC R20, `(.L_x_2990) ;  /* 0x000000001014794e */ /* 0x000fce0000000000 */
[----:B--2--5:R-:W-:Y:S05]  /*1230*/  CALL.ABS.NOINC R14 ;  /* 0x000000000e007343 */ /* 0x024fea0003c00000 */
.L_x_2990:
[----:B------:R-:W0:Y:S01]  /*1240*/  S2R R3, SR_CgaCtaId ;  /* 0x0000000000037919 */ /* 0x000e220000008800 */
[----:B------:R-:W1:Y:S01]  /*1250*/  LDC R9, c[0x0][0x400] ;  /* 0x00010000ff097b82 */ /* 0x000e620000000800 */
[----:B------:R-:W-:Y:S01]  /*1260*/  ISETP.NE.AND P6, PT, R34, RZ, PT ;  /* 0x000000ff2200720c */ /* 0x000fe20003fc5270 */
[----:B------:R-:W-:Y:S05]  /*1270*/  WARPSYNC.ALL ;  /* 0x0000000000007948 */ /* 0x000fea0003800000 */
[----:B------:R-:W-:-:S04]  /*1280*/  MOV R0, 0x400 ;  /* 0x0000040000007802 */ /* 0x000fc80000000f00 */
[----:B------:R-:W-:-:S03]  /*1290*/  IADD3 R0, PT, PT, R0, 0x120, RZ ;  /* 0x0000012000007810 */ /* 0x000fc60007ffe0ff */
[----:B------:R-:W-:Y:S01]  /*12a0*/  @!P6 IMAD R4, R26, R35, R28 ;  /* 0x000000231a04e224 */ /* 0x000fe200078e021c */
        /* <DEDUP_REMOVED lines=82> */
.L_x_2994:
[----:B------:R-:W-:Y:S05]  /*17d0*/  BSYNC.RECONVERGENT B1 ;  /* 0x0000000000017941 */ /* 0x000fea0003800200 */
.L_x_2993:
        /* <DEDUP_REMOVED lines=8> */
.L_x_2992:
[----:B------:R-:W-:Y:S05]  /*1860*/  BSYNC.RECONVERGENT B0 ;  /* 0x0000000000007941 */ /* 0x000fea0003800200 */
.L_x_2991:
[----:B------:R-:W-:Y:S01]  /*1870*/  BAR.SYNC.DEFER_BLOCKING 0x0 ;  /* 0x0000000000007b1d */ /* 0x000fe20000010000 */
[----:B------:R-:W-:-:S04]  /*1880*/  @!P6 IMAD R26, R26, R35, R28 ;  /* 0x000000231a1ae224 */ /* 0x000fc800078e021c */
[C---:B------:R-:W-:Y:S01]  /*1890*/  @!P6 IMAD R3, R26.reuse, 0x2, R3 ;  /* 0x000000021a03e824 */ /* 0x040fe200078e0203 */
[----:B------:R-:W-:-:S05]  /*18a0*/  @!P6 LEA R0, R26, R0, 0x1 ;  /* 0x000000001a00e211 */ /* 0x000fca00078e08ff */
[----:B------:R0:W2:Y:S04]  /*18b0*/  @!P6 LDS.64 R32, [R0] ;  /* 0x000000000020e984 */ /* 0x0000a80000000a00 */
[----:B------:R0:W3:Y:S01]  /*18c0*/  @!P6 LDS.64 R30, [R3] ;  /* 0x00000000031ee984 */ /* 0x0000e20000000a00 */
[----:B------:R-:W-:Y:S06]  /*18d0*/  BAR.SYNC.DEFER_BLOCKING 0x0 ;  /* 0x0000000000007b1d */ /* 0x000fec0000010000 */
.L_x_2989:
[----:B------:R-:W-:Y:S05]  /*18e0*/  BSYNC.RECONVERGENT B6 ;  /* 0x0000000000067941 */ /* 0x000fea0003800200 */
.L_x_2987:
[----:B------:R-:W-:Y:S02]  /*18f0*/  ISETP.GT.U32.AND P0, PT, R24, 0x1f, PT ;  /* 0x0000001f1800780c */ /* 0x000fe40003f04070 */
[----:B------:R-:W-:-:S11]  /*1900*/  MOV R85, 0xff7fffff ;  /* 0xff7fffff00557802 */ /* 0x000fd60000000f00 */
[----:B------:R-:W-:Y:S05]  /*1910*/  @P0 BRA `(.L_x_2995) ;  /* 0x0000000000e80947 */ /* 0x000fea0003800000 */
[----:B------:R-:W4:Y:S01]  /*1920*/  S2R R9, SR_CgaCtaId ;  /* 0x0000000000097919 */ /* 0x000f220000008800 */
[----:B------:R-:W-:Y:S01]  /*1930*/  MOV R7, 0x400 ;  /* 0x0000040000077802 */ /* 0x000fe20000000f00 */
[----:B-123--:R-:W-:Y:S01]  /*1940*/  HMUL2 R15, R33, R31 ;  /* 0x0000001f210f7232 */ /* 0x00efe20000000000 */
[----:B------:R-:W-:Y:S01]  /*1950*/  ISETP.GT.U32.AND P0, PT, R24, 0x1b, PT ;  /* 0x0000001b1800780c */ /* 0x000fe20003f04070 */
[----:B------:R-:W-:Y:S01]  /*1960*/  BSSY.RECONVERGENT B0, `(.L_x_2996) ;  /* 0x0000013000007945 */ /* 0x000fe20003800200 */
[----:B0-----:R-:W-:Y:S01]  /*1970*/  IADD3 R0, PT, PT, R7, 0x20, RZ ;  /* 0x0000002007007810 */ /* 0x001fe20007ffe0ff */
[----:B------:R-:W-:-:S05]  /*1980*/  HFMA2 R15, R32, R30, R15 ;  /* 0x0000001e200f7231 */ /* 0x000fca000000000f */
[--C-:B------:R-:W-:Y:S02]  /*1990*/  HADD2.F32 R13, -RZ, R15.reuse.H0_H0 ;  /* 0x2000000fff0d7230 */ /* 0x100fe40000004100 */
[----:B------:R-:W-:Y:S01]  /*19a0*/  HADD2.F32 R8, -RZ, R15.H1_H1 ;  /* 0x3000000fff087230 */ /* 0x000fe20000004100 */
[----:B----4-:R-:W-:-:S05]  /*19b0*/  LEA R3, R9, R0, 0x18 ;  /* 0x0000000009037211 */ /* 0x010fca00078ec0ff */
[----:B------:R-:W-:-:S05]  /*19c0*/  IMAD R3, R24, 0x8, R3 ;  /* 0x0000000818037824 */ /* 0x000fca00078e0203 */
[----:B------:R0:W-:Y:S01]  /*19d0*/  STS.64 [R3], R32 ;  /* 0x0000002003007388 */ /* 0x0001e20000000a00 */
[----:B------:R-:W-:Y:S05]  /*19e0*/  @P0 BRA `(.L_x_2997) ;  /* 0x0000000000280947 */ /* 0x000fea0003800000 */
[----:B------:R-:W1:Y:S01]  /*19f0*/  LDCU UR4, c[0x0][0x3f4] ;  /* 0x00007e80ff0477ac */ /* 0x000e620008000800 */
[----:B------:R-:W2:Y:S01]  /*1a00*/  LDC.64 R4, c[0x0][0x3b8] ;  /* 0x0000ee00ff047b82 */ /* 0x000ea20000000a00 */
[----:B------:R-:W-:Y:S02]  /*1a10*/  SHF.R.U32.HI R6, RZ, 0x1, R24 ;  /* 0x00000001ff067819 */ /* 0x000fe40000011618 */
[----:B------:R-:W-:Y:S01]  /*1a20*/  LOP3.LUT R0, R27, 0x4, RZ, 0xc0, !PT ;  /* 0x000000041b007812 */ /* 0x000fe200078ec0ff */
[----:B-1----:R-:W-:Y:S02]  /*1a30*/  IMAD R25, R25, UR4, RZ ;  /* 0x0000000419197c24 */ /* 0x002fe4000f8e02ff */
[----:B0-----:R-:W-:Y:S02]  /*1a40*/  IMAD R3, R6, UR4, R17 ;  /* 0x0000000406037c24 */ /* 0x001fe4000f8e0211 */
[----:B------:R-:W-:-:S05]  /*1a50*/  IMAD R0, R25, 0x70, R0 ;  /* 0x0000007019007824 */ /* 0x000fca00078e0200 */
[----:B------:R-:W-:-:S05]  /*1a60*/  LEA R3, R3, R0, 0x3 ;  /* 0x0000000003037211 */ /* 0x000fca00078e18ff */
[----:B--2---:R-:W-:-:S05]  /*1a70*/  IMAD.WIDE R4, R3, 0x2, R4 ;  /* 0x0000000203047825 */ /* 0x004fca00078e0204 */
[----:B------:R1:W-:Y:S02]  /*1a80*/  STG.E.64 desc[UR36][R4.64], R30 ;  /* 0x0000001e04007986 */ /* 0x0003e4000c101b24 */
.L_x_2997:
[----:B------:R-:W-:Y:S05]  /*1a90*/  BSYNC.RECONVERGENT B0 ;  /* 0x0000000000007941 */ /* 0x000fea0003800200 */
.L_x_2996:
        /* <DEDUP_REMOVED lines=12> */
.L_x_3073:
        /* <DEDUP_REMOVED lines=14> */
[----:B------:R-:W-:Y:S01]  /*1c40*/  VIADD R0, R7, 0x120 ;  /* 0x0000012007007836 */ /* 0x000fe20000000000 */
[----:B------:R-:W-:Y:S01]  /*1c50*/  IADD3 R3, PT, PT, -R16, R19, RZ ;  /* 0x0000001310037210 */ /* 0x000fe20007ffe1ff */
[----:B-1----:R-:W-:-:S03]  /*1c60*/  FMUL.FTZ R85, R14, UR4 ;  /* 0x000000040e557c20 */ /* 0x002fc60008410000 */
[----:B------:R-:W-:-:S04]  /*1c70*/  LEA R6, R9, R0, 0x18 ;  /* 0x0000000009067211 */ /* 0x000fc800078ec0ff */
[----:B------:R-:W-:Y:S01]  /*1c80*/  LEA R6, R3, R6, 0x2 ;  /* 0x0000000603067211 */ /* 0x000fe200078e10ff */
[----:B--2---:R-:W-:-:S05]  /*1c90*/  @P0 HADD2.F32 R0, -RZ, R4.H0_H0 ;  /* 0x20000004ff000230 */ /* 0x004fca0000004100 */
[----:B------:R-:W-:-:S05]  /*1ca0*/  @P0 FADD.FTZ R85, R85, R0 ;  /* 0x0000000055550221 */ /* 0x000fca0000010000 */
[----:B------:R4:W-:Y:S02]  /*1cb0*/  STS [R6], R85 ;  /* 0x0000005506007388 */ /* 0x0009e40000000800 */
.L_x_2995:
[----:B------:R-:W-:Y:S05]  /*1cc0*/  WARPSYNC.ALL ;  /* 0x0000000000007948 */ /* 0x000fea0003800000 */
[----:B0-----:R-:W-:Y:S01]  /*1cd0*/  IMAD.IADD R0, R19, 0x1, -R16 ;  /* 0x0000000113007824 */ /* 0x001fe200078e0a10 */
[----:B------:R-:W0:Y:S01]  /*1ce0*/  LDCU UR4, c[0x0][0x3f0] ;  /* 0x00007e00ff0477ac */ /* 0x000e220008000800 */
[----:B-1----:R-:W-:Y:S01]  /*1cf0*/  SHF.R.U32.HI R15, RZ, 0x1, R24 ;  /* 0x00000001ff0f7819 */ /* 0x002fe20000011618 */
[----:B------:R-:W-:Y:S02]  /*1d00*/  BSSY B0, `(.L_x_2999) ;  /* 0x000018f000007945 */ /* 0x000fe40003800000 */
[----:B------:R-:W-:Y:S01]  /*1d10*/  IADD3 R3, PT, PT, R0, 0xf, RZ ;  /* 0x0000000f00037810 */ /* 0x000fe20007ffe0ff */
[----:B------:R-:W1:Y:S03]  /*1d20*/  LDCU UR7, c[0x0][0x410] ;  /* 0x00008200ff0777ac */ /* 0x000e660008000800 */
[----:B------:R-:W-:Y:S01]  /*1d30*/  SHF.R.S32.HI R4, RZ, 0x1f, R3 ;  /* 0x0000001fff047819 */ /* 0x000fe20000011403 */
[----:B------:R-:W1:Y:S03]  /*1d40*/  LDCU.64 UR12, c[0x0][0x438] ;  /* 0x00008700ff0c77ac */ /* 0x000e660008000a00 */
[----:B------:R-:W-:Y:S01]  /*1d50*/  LEA.HI R4, R4, R3, RZ, 0x4 ;  /* 0x0000000304047211 */ /* 0x000fe200078f20ff */
[----:B------:R-:W1:Y:S03]  /*1d60*/  LDCU.64 UR10, c[0x0][0x448] ;  /* 0x00008900ff0a77ac */ /* 0x000e660008000a00 */
[----:B------:R-:W-:Y:S01]  /*1d70*/  LOP3.LUT R4, R4, 0xfffffff0, RZ, 0xc0, !PT ;  /* 0xfffffff004047812 */ /* 0x000fe200078ec0ff */
[----:B0-----:R-:W-:Y:S01]  /*1d80*/  IMAD R3, R29, UR4, R52 ;  /* 0x000000041d037c24 */ /* 0x001fe2000f8e0234 */
[----:B------:R-:W-:Y:S02]  /*1d90*/  BAR.SYNC.DEFER_BLOCKING 0x0 ;  /* 0x0000000000007b1d */ /* 0x000fe40000010000 */
[----:B------:R-:W-:Y:S01]  /*1da0*/  ISETP.GE.AND P0, PT, R15, R4, PT ;  /* 0x000000040f00720c */ /* 0x000fe20003f06270 */
[----:B------:R-:W-:-:S12]  /*1db0*/  IMAD R3, R3, 0x70, RZ ;  /* 0x0000007003037824 */ /* 0x000fd800078e02ff */
[----:B-1----:R-:W-:Y:S05]  /*1dc0*/  @P0 BRA `(.L_x_3000) ;  /* 0x0000001800080947 */ /* 0x002fea0003800000 */
[----:B----4-:R-:W0:Y:S01]  /*1dd0*/  LDC R6, c[0x0][0x3f4] ;  /* 0x0000fd00ff067b82 */ /* 0x010e220000000800 */
[----:B------:R-:W-:Y:S01]  /*1de0*/  UMOV UR4, 0x400 ;  /* 0x0000040000047882 */ /* 0x000fe20000000000 */
[----:B------:R-:W-:Y:S01]  /*1df0*/  SHF.L.U32 R24, R24, 0x3, RZ ;  /* 0x0000000318187819 */ /* 0x000fe200000006ff */
[----:B------:R-:W-:Y:S01]  /*1e00*/  UIADD3 UR5, UPT, UPT, UR4, 0x20, URZ ;  /* 0x0000002004057890 */ /* 0x000fe2000fffe0ff */
[----:B------:R-:W-:Y:S01]  /*1e10*/  IADD3 R84, PT, PT, R16, R15, RZ ;  /* 0x0000000f10547210 */ /* 0x000fe20007ffe0ff */
[----:B------:R-:W1:Y:S01]  /*1e20*/  LDCU.64 UR8, c[0x0][0x420] ;  /* 0x00008400ff0877ac */ /* 0x000e620008000a00 */
[----:B------:R-:W-:Y:S02]  /*1e30*/  LOP3.LUT R5, R24, 0x8, RZ, 0xc0, !PT ;  /* 0x0000000818057812 */ /* 0x000fe400078ec0ff */
[----:B------:R-:W4:Y:S01]  /*1e40*/  S2UR UR6, SR_CgaCtaId ;  /* 0x00000000000679c3 */ /* 0x000f220000008800 */
[----:B------:R-:W-:Y:S01]  /*1e50*/  UIADD3 UR4, UPT, UPT, UR4, 0x120, URZ ;  /* 0x0000012004047890 */ /* 0x000fe2000fffe0ff */
[----:B-1----:R-:W-:Y:S01]  /*1e60*/  ISETP.NE.U32.AND P0, PT, RZ, UR8, PT ;  /* 0x00000008ff007c0c */ /* 0x002fe2000bf05070 */
[-C--:B0-----:R-:W-:Y:S01]  /*1e70*/  IMAD R23, R23, R6.reuse, RZ ;  /* 0x0000000617177224 */ /* 0x081fe200078e02ff */
[----:B------:R-:W-:-:S02]  /*1e80*/  IABS R4, R6 ;  /* 0x0000000600047213 */ /* 0x000fc40000000000 */
[----:B------:R-:W-:Y:S02]  /*1e90*/  ISETP.NE.AND.EX P0, PT, RZ, UR9, PT, P0 ;  /* 0x00000009ff007c0c */ /* 0x000fe4000bf05300 */
[----:B------:R-:W0:Y:S01]  /*1ea0*/  I2F.RP R7, R4 ;  /* 0x0000000400077306 */ /* 0x000e220000209400 */
[----:B------:R-:W-:Y:S01]  /*1eb0*/  IADD3 R6, P1, P2, R23, UR8, R84 ;  /* 0x0000000817067c10 */ /* 0x000fe2000fa3e054 */
[----:B----4-:R-:W-:Y:S02]  /*1ec0*/  ULEA UR5, UR6, UR5, 0x18 ;  /* 0x0000000506057291 */ /* 0x010fe4000f8ec0ff */
[----:B------:R-:W-:-:S07]  /*1ed0*/  ULEA UR4, UR6, UR4, 0x18 ;  /* 0x0000000406047291 */ /* 0x000fce000f8ec0ff */
[----:B------:R-:W1:Y:S01]  /*1ee0*/  LDS.64 R50, [R5+UR5] ;  /* 0x0000000505327984 */ /* 0x000e620008000a00 */
[----:B0-----:R-:W0:Y:S03]  /*1ef0*/  MUFU.RCP R7, R7 ;  /* 0x0000000700077308 */ /* 0x001e260000001000 */
[----:B------:R-:W4:Y:S04]  /*1f00*/  LDS.64 R48, [R5+UR5+0x10] ;  /* 0x0000100505307984 */ /* 0x000f280008000a00 */
[----:B------:R-:W1:Y:S04]  /*1f10*/  LDS.64 R46, [R5+UR5+0x20] ;  /* 0x00002005052e7984 */ /* 0x000e680008000a00 */
[----:B------:R-:W1:Y:S04]  /*1f20*/  LDS.64 R44, [R5+UR5+0x30] ;  /* 0x00003005052c7984 */ /* 0x000e680008000a00 */
[----:B------:R-:W1:Y:S04]  /*1f30*/  LDS.64 R42, [R5+UR5+0x40] ;  /* 0x00004005052a7984 */ /* 0x000e680008000a00 */
[----:B------:R-:W1:Y:S01]  /*1f40*/  LDS.64 R40, [R5+UR5+0x50] ;  /* 0x0000500505287984 */ /* 0x000e620008000a00 */
[----:B0-----:R-:W-:Y:S01]  /*1f50*/  VIADD R10, R7, 0xffffffe ;  /* 0x0ffffffe070a7836 */ /* 0x001fe20000000000 */
[----:B------:R-:W-:-:S02]  /*1f60*/  SHF.R.S32.HI R7, RZ, 0x1f, R23 ;  /* 0x0000001fff077819 */ /* 0x000fc40000011417 */
[----:B------:R-:W0:Y:S01]  /*1f70*/  LDS.64 R38, [R5+UR5+0x60] ;  /* 0x0000600505267984 */ /* 0x000e220008000a00 */
[----:B------:R2:W3:Y:S01]  /*1f80*/  F2I.FTZ.U32.TRUNC.NTZ R11, R10 ;  /* 0x0000000a000b7305 */ /* 0x0004e2000021f000 */
[----:B------:R-:W-:Y:S02]  /*1f90*/  IADD3.X R7, PT, PT, R7, UR9, RZ, P1, P2 ;  /* 0x0000000907077c10 */ /* 0x000fe40008fe44ff */
[----:B------:R-:W0:Y:S01]  /*1fa0*/  LDS.64 R36, [R5+UR5+0x70] ;  /* 0x0000700505247984 */ /* 0x000e220008000a00 */
[----:B------:R-:W-:-:S03]  /*1fb0*/  LEA R23, R15, UR4, 0x2 ;  /* 0x000000040f177c11 */ /* 0x000fc6000f8e10ff */
[----:B------:R-:W0:Y:S01]  /*1fc0*/  LDS.64 R34, [R5+UR5+0x80] ;  /* 0x0000800505227984 */ /* 0x000e220008000a00 */
[----:B--2---:R-:W-:-:S03]  /*1fd0*/  IMAD.MOV.U32 R10, RZ, RZ, RZ ;  /* 0x000000ffff0a7224 */ /* 0x004fc600078e00ff */
[----:B------:R-:W2:Y:S04]  /*1fe0*/  LDS.64 R32, [R5+UR5+0x90] ;  /* 0x0000900505207984 */ /* 0x000ea80008000a00 */
[----:B---3--:R-:W3:Y:S01]  /*1ff0*/  LDS.64 R30, [R5+UR5+0xa0] ;  /* 0x0000a005051e7984 */ /* 0x008ee20008000a00 */
[----:B------:R-:W-:-:S03]  /*2000*/  IADD3 R13, PT, PT, RZ, -R11, RZ ;  /* 0x8000000bff0d7210 */ /* 0x000fc60007ffe0ff */
[----:B------:R-:W0:Y:S04]  /*2010*/  LDS.64 R28, [R5+UR5+0xb0] ;  /* 0x0000b005051c7984 */ /* 0x000e280008000a00 */
[----:B------:R-:W0:Y:S04]  /*2020*/  LDS.64 R26, [R5+UR5+0xc0] ;  /* 0x0000c005051a7984 */ /* 0x000e280008000a00 */
[----:B------:R-:W0:Y:S04]  /*2030*/  LDS.64 R24, [R5+UR5+0xd0] ;  /* 0x0000d00505187984 */ /* 0x000e280008000a00 */
[----:B------:R-:W0:Y:S04]  /*2040*/  LDS.64 R20, [R5+UR5+0xe0] ;  /* 0x0000e00505147984 */ /* 0x000e280008000a00 */
[----:B------:R4:W0:Y:S01]  /*2050*/  LDS.64 R8, [R5+UR5+0xf0] ;  /* 0x0000f00505087984 */ /* 0x0008220008000a00 */
[----:B------:R-:W1:Y:S01]  /*2060*/  LDCU UR5, c[0x0][0x440] ;  /* 0x00008800ff0577ac */ /* 0x000e620008000800 */
[----:B----4-:R-:W-:-:S04]  /*2070*/  IMAD R5, R13, R4, RZ ;  /* 0x000000040d057224 */ /* 0x010fc800078e02ff */
[----:B------:R-:W-:-:S04]  /*2080*/  IMAD.HI.U32 R5, R11, R5, R10 ;  /* 0x000000050b057227 */ /* 0x000fc800078e000a */
[----:B-1----:R-:W-:-:S04]  /*2090*/  IMAD R13, R52, UR5, R19 ;  /* 0x00000005340d7c24 */ /* 0x002fc8000f8e0213 */
[----:B--23--:R-:W-:-:S07]  /*20a0*/  IMAD R10, R13, UR5, R84 ;  /* 0x000000050d0a7c24 */ /* 0x00cfce000f8e0254 */
.L_x_3004:
[----:B------:R-:W1:Y:S01]  /*20b0*/  LDC R12, c[0x0][0x3f4] ;  /* 0x0000fd00ff0c7b82 */ /* 0x000e620000000800 */
[----:B------:R-:W-:Y:S02]  /*20c0*/  IABS R14, R84 ;  /* 0x00000054000e7213 */ /* 0x000fe40000000000 */
[----:B------:R-:W-:-:S03]  /*20d0*/  ISETP.GE.AND P2, PT, R84, RZ, PT ;  /* 0x000000ff5400720c */ /* 0x000fc60003f46270 */
[----:B------:R-:W-:-:S05]  /*20e0*/  IMAD.HI.U32 R11, R5, R14, RZ ;  /* 0x0000000e050b7227 */ /* 0x000fca00078e00ff */
[----:B------:R-:W-:Y:S02]  /*20f0*/  IADD3 R11, PT, PT, -R11, RZ, RZ ;  /* 0x000000ff0b0b7210 */ /* 0x000fe40007ffe1ff */
[----:B-1----:R-:W-:Y:S01]  /*2100*/  IABS R86, R12 ;  /* 0x0000000c00567213 */ /* 0x002fe20000000000 */
[C---:B0-----:R-:W-:Y:S01]  /*2110*/  IMAD R13, R12.reuse, 0x70, RZ ;  /* 0x000000700c0d7824 */ /* 0x041fe200078e02ff */
[----:B------:R-:W-:-:S03]  /*2120*/  ISETP.NE.AND P3, PT, R12, RZ, PT ;  /* 0x000000ff0c00720c */ /* 0x000fc60003f65270 */
[----:B------:R-:W-:Y:S02]  /*2130*/  IMAD R87, R86, R11, R14 ;  /* 0x0000000b56577224 */ /* 0x000fe400078e020e */
[----:B------:R-:W1:Y:S03]  /*2140*/  S2R R11, SR_TID.X ;  /* 0x00000000000b7919 */ /* 0x000e660000002100 */
[----:B------:R-:W-:-:S13]  /*2150*/  ISETP.GT.U32.AND P1, PT, R4, R87, PT ;  /* 0x000000570400720c */ /* 0x000fda0003f24070 */
[----:B------:R-:W-:-:S04]  /*2160*/  @!P1 IADD3 R87, PT, PT, R87, -R86, RZ ;  /* 0x8000005657579210 */ /* 0x000fc80007ffe0ff */
[----:B------:R-:W-:-:S13]  /*2170*/  ISETP.GT.U32.AND P1, PT, R4, R87, PT ;  /* 0x000000570400720c */ /* 0x000fda0003f24070 */
[----:B------:R-:W-:Y:S01]  /*2180*/  @!P1 IMAD.IADD R87, R87, 0x1, -R86 ;  /* 0x0000000157579824 */ /* 0x000fe200078e0a56 */
[----:B------:R-:W-:-:S04]  /*2190*/  ISETP.GE.AND P1, PT, R84, R19, PT ;  /* 0x000000135400720c */ /* 0x000fc80003f26270 */
[----:B------:R-:W-:Y:S02]  /*21a0*/  @!P2 IADD3 R87, PT, PT, -R87, RZ, RZ ;  /* 0x000000ff5757a210 */ /* 0x000fe40007ffe1ff */
[----:B------:R-:W-:-:S04]  /*21b0*/  @!P3 LOP3.LUT R87, RZ, R12, RZ, 0x33, !PT ;  /* 0x0000000cff57b212 */ /* 0x000fc800078e33ff */
[----:B------:R-:W-:-:S04]  /*21c0*/  SHF.L.U32 R86, R87, 0x3, RZ ;  /* 0x0000000357567819 */ /* 0x000fc800000006ff */
[----:B------:R-:W-:-:S13]  /*21d0*/  ISETP.GE.OR P4, PT, R86, R13, P1 ;  /* 0x0000000d5600720c */ /* 0x000fda0000f86670 */
[----:B------:R-:W2:Y:S01]  /*21e0*/  @!P4 LDC.64 R14, c[0x0][0x3b8] ;  /* 0x0000ee00ff0ecb82 */ /* 0x000ea20000000a00 */
[----:B-1----:R-:W-:-:S05]  /*21f0*/  @!P4 IMAD.SHL.U32 R13, R11, 0x4, RZ ;  /* 0x000000040b0dc824 */ /* 0x002fca00078e00ff */
[----:B------:R-:W-:-:S05]  /*2200*/  @!P4 LOP3.LUT R13, R13, 0x4, RZ, 0xc0, !PT ;  /* 0x000000040d0dc812 */ /* 0x000fca00078ec0ff */
[----:B------:R-:W-:-:S05]  /*2210*/  @!P4 IMAD R13, R3, R12, R13 ;  /* 0x0000000c030dc224 */ /* 0x000fca00078e020d */
[----:B------:R-:W-:-:S04]  /*2220*/  @!P4 IADD3 R86, P2, PT, R86, R13, RZ ;  /* 0x0000000d5656c210 */ /* 0x000fc80007f5e0ff */
[----:B------:R-:W-:Y:S02]  /*2230*/  @!P4 LEA.HI.X.SX32 R13, R13, RZ, 0x1, P2 ;  /* 0x000000ff0d0dc211 */ /* 0x000fe400010f0eff */
[----:B--2---:R-:W-:-:S04]  /*2240*/  @!P4 LEA R88, P2, R86, R14, 0x1 ;  /* 0x0000000e5658c211 */ /* 0x004fc800078408ff */
[----:B------:R-:W-:Y:S02]  /*2250*/  @!P4 LEA.HI.X R89, R86, R15, R13, 0x1, P2 ;  /* 0x0000000f5659c211 */ /* 0x000fe400010f0c0d */
[----:B------:R-:W-:Y:S02]  /*2260*/  SHF.L.U32 R13, R87, 0x3, RZ ;  /* 0x00000003570d7819 */ /* 0x000fe400000006ff */
[----:B------:R-:W-:Y:S02]  /*2270*/  ISETP.GE.AND P2, PT, R84, R19, PT ;  /* 0x000000135400720c */ /* 0x000fe40003f46270 */
[C---:B------:R-:W-:Y:S01]  /*2280*/  LEA R90, R12.reuse, R13, 0x4 ;  /* 0x0000000d0c5a7211 */ /* 0x040fe200078e20ff */
[----:B------:R-:W-:Y:S01]  /*2290*/  IMAD R13, R12, 0x70, RZ ;  /* 0x000000700c0d7824 */ /* 0x000fe200078e02ff */
[----:B------:R-:W-:Y:S02]  /*22a0*/  SEL R53, R53, RZ, P2 ;  /* 0x000000ff35357207 */ /* 0x000fe40001000000 */
[----:B------:R-:W-:-:S02]  /*22b0*/  SEL R52, R52, RZ, P2 ;  /* 0x000000ff34347207 */ /* 0x000fc40001000000 */
[----:B------:R-:W-:Y:S02]  /*22c0*/  ISETP.GE.OR P3, PT, R90, R13, P1 ;  /* 0x0000000d5a00720c */ /* 0x000fe40000f66670 */
[----:B------:R-:W-:Y:S02]  /*22d0*/  SHF.L.U32 R93, R87, 0x3, RZ ;  /* 0x00000003575d7819 */ /* 0x000fe400000006ff */
[----:B------:R1:W2:Y:S01]  /*22e0*/  @!P4 LDG.E.64 R52, desc[UR36][R88.64] ;  /* 0x000000245834c981 */ /* 0x0002a2000c1e1b00 */
[----:B------:R-:W-:Y:S02]  /*22f0*/  SEL R55, R55, RZ, P2 ;  /* 0x000000ff37377207 */ /* 0x000fe40001000000 */
[----:B------:R-:W-:-:S06]  /*2300*/  SEL R54, R54, RZ, P2 ;  /* 0x000000ff36367207 */ /* 0x000fcc0001000000 */
[----:B------:R-:W-:-:S05]  /*2310*/  @!P3 IMAD.SHL.U32 R14, R11, 0x4, RZ ;  /* 0x000000040b0eb824 */ /* 0x000fca00078e00ff */
[----:B------:R-:W-:Y:S02]  /*2320*/  @!P3 LOP3.LUT R86, R14, 0x4, RZ, 0xc0, !PT ;  /* 0x000000040e56b812 */ /* 0x000fe400078ec0ff */
[----:B------:R-:W1:Y:S03]  /*2330*/  @!P3 LDC.64 R14, c[0x0][0x3b8] ;  /* 0x0000ee00ff0ebb82 */ /* 0x000e660000000a00 */
[----:B------:R-:W-:Y:S01]  /*2340*/  @!P3 IMAD R91, R3, R12, R86 ;  /* 0x0000000c035bb224 */ /* 0x000fe200078e0256 */
[----:B------:R-:W-:-:S04]  /*2350*/  @!P3 SHF.R.S32.HI R86, RZ, 0x1f, R90 ;  /* 0x0000001fff56b819 */ /* 0x000fc8000001145a */
[----:B------:R-:W-:-:S04]  /*2360*/  @!P3 IADD3 R90, P4, PT, R91, R90, RZ ;  /* 0x0000005a5b5ab210 */ /* 0x000fc80007f9e0ff */
[----:B------:R-:W-:Y:S02]  /*2370*/  @!P3 LEA.HI.X.SX32 R91, R91, R86, 0x1, P4 ;  /* 0x000000565b5bb211 */ /* 0x000fe400020f0eff */
[----:B------:R-:W-:-:S04]  /*2380*/  LEA R86, R12, R93, 0x5 ;  /* 0x0000005d0c567211 */ /* 0x000fc800078e28ff */
[----:B------:R-:W-:Y:S02]  /*2390*/  ISETP.GE.OR P4, PT, R86, R13, P1 ;  /* 0x0000000d5600720c */ /* 0x000fe40000f86670 */
[----:B-1----:R-:W-:-:S04]  /*23a0*/  @!P3 LEA R88, P5, R90, R14, 0x1 ;  /* 0x0000000e5a58b211 */ /* 0x002fc800078a08ff */
[----:B------:R-:W-:-:S07]  /*23b0*/  @!P3 LEA.HI.X R89, R90, R15, R91, 0x1, P5 ;  /* 0x0000000f5a59b211 */ /* 0x000fce00028f0c5b */
[----:B------:R-:W-:Y:S01]  /*23c0*/  @!P4 IMAD.SHL.U32 R14, R11, 0x4, RZ ;  /* 0x000000040b0ec824 */ /* 0x000fe200078e00ff */
[----:B------:R-:W-:Y:S01]  /*23d0*/  @!P4 SHF.R.S32.HI R91, RZ, 0x1f, R86 ;  /* 0x0000001fff5bc819 */ /* 0x000fe20000011456 */
[----:B------:R1:W3:Y:S01]  /*23e0*/  @!P3 LDG.E.64 R54, desc[UR36][R88.64] ;  /* 0x000000245836b981 */ /* 0x0002e2000c1e1b00 */
[----:B------:R-:W-:Y:S02]  /*23f0*/  SEL R57, R57, RZ, P2 ;  /* 0x000000ff39397207 */ /* 0x000fe40001000000 */
[----:B------:R-:W-:Y:S02]  /*2400*/  @!P4 LOP3.LUT R90, R14, 0x4, RZ, 0xc0, !PT ;  /* 0x000000040e5ac812 */ /* 0x000fe400078ec0ff */
[----:B------:R-:W1:Y:S01]  /*2410*/  @!P4 LDC.64 R14, c[0x0][0x3b8] ;  /* 0x0000ee00ff0ecb82 */ /* 0x000e620000000a00 */
[----:B------:R-:W-:Y:S02]  /*2420*/  SEL R56, R56, RZ, P2 ;  /* 0x000000ff38387207 */ /* 0x000fe40001000000 */
[----:B------:R-:W-:-:S05]  /*2430*/  @!P4 IMAD R92, R3, R12, R90 ;  /* 0x0000000c035cc224 */ /* 0x000fca00078e025a */
[----:B------:R-:W-:Y:S02]  /*2440*/  @!P4 IADD3 R90, P3, PT, R92, R86, RZ ;  /* 0x000000565c5ac210 */ /* 0x000fe40007f7e0ff */
[----:B------:R-:W-:Y:S02]  /*2450*/  LEA R86, R12, R93, 0x6 ;  /* 0x0000005d0c567211 */ /* 0x000fe400078e30ff */
[----:B------:R-:W-:Y:S02]  /*2460*/  @!P4 LEA.HI.X.SX32 R91, R92, R91, 0x1, P3 ;  /* 0x0000005b5c5bc211 */ /* 0x000fe400018f0eff */
[----:B------:R-:W-:Y:S02]  /*2470*/  ISETP.GE.OR P5, PT, R86, R13, P1 ;  /* 0x0000000d5600720c */ /* 0x000fe40000fa6670 */
[----:B-1----:R-:W-:-:S04]  /*2480*/  @!P4 LEA R88, P3, R90, R14, 0x1 ;  /* 0x0000000e5a58c211 */ /* 0x002fc800078608ff */
[----:B------:R-:W-:-:S07]  /*2490*/  @!P4 LEA.HI.X R89, R90, R15, R91, 0x1, P3 ;  /* 0x0000000f5a59c211 */ /* 0x000fce00018f0c5b */
[----:B------:R-:W-:Y:S01]  /*24a0*/  @!P5 SHF.L.U32 R90, R11, 0x2, RZ ;  /* 0x000000020b5ad819 */ /* 0x000fe200000006ff */
[----:B------:R-:W1:Y:S01]  /*24b0*/  @!P5 LDC.64 R14, c[0x0][0x3b8] ;  /* 0x0000ee00ff0edb82 */ /* 0x000e620000000a00 */
[----:B------:R-:W-:Y:S01]  /*24c0*/  IMAD.IADD R91, R87, 0x1, R12 ;  /* 0x00000001575b7824 */ /* 0x000fe200078e020c */
[----:B------:R4:W3:Y:S01]  /*24d0*/  @!P4 LDG.E.64 R56, desc[UR36][R88.64] ;  /* 0x000000245838c981 */ /* 0x0008e2000c1e1b00 */
[----:B------:R-:W-:Y:S02]  /*24e0*/  @!P5 LOP3.LUT R90, R90, 0x4, RZ, 0xc0, !PT ;  /* 0x000000045a5ad812 */ /* 0x000fe400078ec0ff */
[----:B------:R-:W-:Y:S02]  /*24f0*/  SEL R59, R59, RZ, P2 ;  /* 0x000000ff3b3b7207 */ /* 0x000fe40001000000 */
[----:B------:R-:W-:Y:S01]  /*2500*/  SEL R58, R58, RZ, P2 ;  /* 0x000000ff3a3a7207 */ /* 0x000fe20001000000 */
[----:B------:R-:W-:Y:S01]  /*2510*/  @!P5 IMAD R93, R3, R12, R90 ;  /* 0x0000000c035dd224 */ /* 0x000fe200078e025a */
[----:B------:R-:W-:-:S04]  /*2520*/  @!P5 SHF.R.S32.HI R90, RZ, 0x1f, R86 ;  /* 0x0000001fff5ad819 */ /* 0x000fc80000011456 */
[----:B------:R-:W-:-:S04]  /*2530*/  @!P5 IADD3 R92, P3, PT, R93, R86, RZ ;  /* 0x000000565d5cd210 */ /* 0x000fc80007f7e0ff */
[----:B------:R-:W-:Y:S02]  /*2540*/  @!P5 LEA.HI.X.SX32 R87, R93, R90, 0x1, P3 ;  /* 0x0000005a5d57d211 */ /* 0x000fe400018f0eff */
[----:B------:R-:W-:-:S04]  /*2550*/  SHF.L.U32 R90, R91, 0x3, RZ ;  /* 0x000000035b5a7819 */ /* 0x000fc800000006ff */
[----:B------:R-:W-:Y:S02]  /*2560*/  ISETP.GE.OR P3, PT, R90, R13, P1 ;  /* 0x0000000d5a00720c */ /* 0x000fe40000f66670 */
[----:B-1----:R-:W-:-:S04]  /*2570*/  @!P5 LEA R86, P4, R92, R14, 0x1 ;  /* 0x0000000e5c56d211 */ /* 0x002fc800078808ff */
[----:B------:R-:W-:-:S05]  /*2580*/  @!P5 LEA.HI.X R87, R92, R15, R87, 0x1, P4 ;  /* 0x0000000f5c57d211 */ /* 0x000fca00020f0c57 */
[----:B------:R1:W3:Y:S01]  /*2590*/  @!P5 LDG.E.64 R58, desc[UR36][R86.64] ;  /* 0x00000024563ad981 */ /* 0x0002e2000c1e1b00 */
[----:B------:R-:W-:Y:S02]  /*25a0*/  SEL R61, R61, RZ, P2 ;  /* 0x000000ff3d3d7207 */ /* 0x000fe40001000000 */
[----:B------:R-:W-:Y:S02]  /*25b0*/  @!P3 SHF.L.U32 R14, R11, 0x2, RZ ;  /* 0x000000020b0eb819 */ /* 0x000fe400000006ff */
[----:B------:R-:W-:Y:S02]  /*25c0*/  SEL R60, R60, RZ, P2 ;  /* 0x000000ff3c3c7207 */ /* 0x000fe40001000000 */
[----:B----4-:R-:W-:Y:S02]  /*25d0*/  @!P3 LOP3.LUT R88, R14, 0x4, RZ, 0xc0, !PT ;  /* 0x000000040e58b812 */ /* 0x010fe400078ec0ff */
[----:B------:R-:W1:Y:S03]  /*25e0*/  @!P3 LDC.64 R14, c[0x0][0x3b8] ;  /* 0x0000ee00ff0ebb82 */ /* 0x000e660000000a00 */
[----:B------:R-:W-:Y:S01]  /*25f0*/  @!P3 IMAD R89, R3, R12, R88 ;  /* 0x0000000c0359b224 */ /* 0x000fe200078e0258 */
[----:B------:R-:W-:-:S04]  /*2600*/  @!P3 SHF.R.S32.HI R88, RZ, 0x1f, R90 ;  /* 0x0000001fff58b819 */ /* 0x000fc8000001145a */
[----:B------:R-:W-:-:S04]  /*2610*/  @!P3 IADD3 R90, P4, PT, R89, R90, RZ ;  /* 0x0000005a595ab210 */ /* 0x000fc80007f9e0ff */
[----:B------:R-:W-:Y:S01]  /*2620*/  @!P3 LEA.HI.X.SX32 R89, R89, R88, 0x1, P4 ;  /* 0x000000585959b211 */ /* 0x000fe200020f0eff */
[----:B------:R-:W-:-:S05]  /*2630*/  IMAD R88, R12, 0x2, R91 ;  /* 0x000000020c587824 */ /* 0x000fca00078e025b */
[----:B------:R-:W-:-:S04]  /*2640*/  SHF.L.U32 R88, R88, 0x3, RZ ;  /* 0x0000000358587819 */ /* 0x000fc800000006ff */
[----:B------:R-:W-:Y:S02]  /*2650*/  ISETP.GE.OR P4, PT, R88, R13, P1 ;  /* 0x0000000d5800720c */ /* 0x000fe40000f86670 */
[----:B-1----:R-:W-:-:S04]  /*2660*/  @!P3 LEA R86, P5, R90, R14, 0x1 ;  /* 0x0000000e5a56b211 */ /* 0x002fc800078a08ff */
[----:B------:R-:W-:Y:S01]  /*2670*/  @!P3 LEA.HI.X R87, R90, R15, R89, 0x1, P5 ;  /* 0x0000000f5a57b211 */ /* 0x000fe200028f0c59 */
[----:B------:R-:W-:-:S04]  /*2680*/  IMAD R91, R12, 0x4, R91 ;  /* 0x000000040c5b7824 */ /* 0x000fc800078e025b */
[----:B------:R1:W4:Y:S01]  /*2690*/  @!P3 LDG.E.64 R60, desc[UR36][R86.64] ;  /* 0x00000024563cb981 */ /* 0x000322000c1e1b00 */
[----:B------:R-:W-:Y:S01]  /*26a0*/  SEL R63, R63, RZ, P2 ;  /* 0x000000ff3f3f7207 */ /* 0x000fe20001000000 */
[----:B------:R-:W1:Y:S01]  /*26b0*/  @!P4 LDC.64 R14, c[0x0][0x3b8] ;  /* 0x0000ee00ff0ecb82 */ /* 0x000e620000000a00 */
[----:B------:R-:W-:Y:S02]  /*26c0*/  @!P4 SHF.L.U32 R89, R11, 0x2, RZ ;  /* 0x000000020b59c819 */ /* 0x000fe400000006ff */
[----:B------:R-:W-:Y:S02]  /*26d0*/  @!P4 SHF.R.S32.HI R90, RZ, 0x1f, R88 ;  /* 0x0000001fff5ac819 */ /* 0x000fe40000011458 */
[----:B------:R-:W-:Y:S02]  /*26e0*/  @!P4 LOP3.LUT R89, R89, 0x4, RZ, 0xc0, !PT ;  /* 0x000000045959c812 */ /* 0x000fe400078ec0ff */
[----:B------:R-:W-:-:S03]  /*26f0*/  SEL R62, R62, RZ, P2 ;  /* 0x000000ff3e3e7207 */ /* 0x000fc60001000000 */
[----:B------:R-:W-:-:S05]  /*2700*/  @!P4 IMAD R93, R3, R12, R89 ;  /* 0x0000000c035dc224 */ /* 0x000fca00078e0259 */
[----:B------:R-:W-:Y:S02]  /*2710*/  @!P4 IADD3 R89, P3, PT, R93, R88, RZ ;  /* 0x000000585d59c210 */ /* 0x000fe40007f7e0ff */
[----:B------:R-:W-:Y:S02]  /*2720*/  SHF.L.U32 R88, R91, 0x3, RZ ;  /* 0x000000035b587819 */ /* 0x000fe400000006ff */
[----:B------:R-:W-:Y:S02]  /*2730*/  @!P4 LEA.HI.X.SX32 R90, R93, R90, 0x1, P3 ;  /* 0x0000005a5d5ac211 */ /* 0x000fe400018f0eff */
[----:B------:R-:W-:Y:S02]  /*2740*/  ISETP.GE.OR P3, PT, R88, R13, P1 ;  /* 0x0000000d5800720c */ /* 0x000fe40000f66670 */
[----:B-1----:R-:W-:-:S04]  /*2750*/  @!P4 LEA R86, P5, R89, R14, 0x1 ;  /* 0x0000000e5956c211 */ /* 0x002fc800078a08ff */
[----:B------:R-:W-:Y:S01]  /*2760*/  @!P4 LEA.HI.X R87, R89, R15, R90, 0x1, P5 ;  /* 0x0000000f5957c211 */ /* 0x000fe200028f0c5a */
[----:B------:R-:W-:-:S04]  /*2770*/  IMAD.IADD R91, R91, 0x1, R12 ;  /* 0x000000015b5b7824 */ /* 0x000fc800078e020c */
[----:B------:R1:W3:Y:S02]  /*2780*/  @!P4 LDG.E.64 R62, desc[UR36][R86.64] ;  /* 0x00000024563ec981 */ /* 0x0002e4000c1e1b00 */
[----:B------:R-:W-:Y:S01]  /*2790*/  @!P3 SHF.L.U32 R89, R11, 0x2, RZ ;  /* 0x000000020b59b819 */ /* 0x000fe200000006ff */
[----:B------:R-:W1:Y:S01]  /*27a0*/  @!P3 LDC.64 R14, c[0x0][0x3b8] ;  /* 0x0000ee00ff0ebb82 */ /* 0x000e620000000a00 */
[----:B------:R-:W-:Y:S02]  /*27b0*/  @!P3 SHF.R.S32.HI R90, RZ, 0x1f, R88 ;  /* 0x0000001fff5ab819 */ /* 0x000fe40000011458 */
[----:B------:R-:W-:Y:S02]  /*27c0*/  @!P3 LOP3.LUT R89, R89, 0x4, RZ, 0xc0, !PT ;  /* 0x000000045959b812 */ /* 0x000fe400078ec0ff */
[----:B------:R-:W-:Y:S02]  /*27d0*/  SEL R65, R65, RZ, P2 ;  /* 0x000000ff41417207 */ /* 0x000fe40001000000 */
[----:B------:R-:W-:Y:S01]  /*27e0*/  SEL R64, R64, RZ, P2 ;  /* 0x000000ff40407207 */ /* 0x000fe20001000000 */
[----:B------:R-:W-:-:S05]  /*27f0*/  @!P3 IMAD R93, R3, R12, R89 ;  /* 0x0000000c035db224 */ /* 0x000fca00078e0259 */
[----:B------:R-:W-:Y:S02]  /*2800*/  @!P3 IADD3 R89, P4, PT, R93, R88, RZ ;  /* 0x000000585d59b210 */ /* 0x000fe40007f9e0ff */
[----:B------:R-:W-:Y:S02]  /*2810*/  SHF.L.U32 R88, R91, 0x3, RZ ;  /* 0x000000035b587819 */ /* 0x000fe400000006ff */
        /* <DEDUP_REMOVED lines=9> */
[----:B------:R-:W-:Y:S02]  /*28b0*/  @!P4 SHF.R.S32.HI R90, RZ, 0x1f, R88 ;  /* 0x0000001fff5ac819 */ /* 0x000fe40000011458 */
[----:B------:R-:W-:Y:S01]  /*28c0*/  SEL R67, R67, RZ, P2 ;  /* 0x000000ff43437207 */ /* 0x000fe20001000000 */
[----:B------:R-:W-:Y:S01]  /*28d0*/  @!P4 IMAD R93, R3, R12, R89 ;  /* 0x0000000c035dc224 */ /* 0x000fe200078e0259 */
[----:B------:R-:W-:-:S04]  /*28e0*/  SEL R66, R66, RZ, P2 ;  /* 0x000000ff42427207 */ /* 0x000fc80001000000 */
        /* <DEDUP_REMOVED lines=8> */
[----:B------:R-:W-:Y:S01]  /*2970*/  IMAD R91, R12, 0x2, R91 ;  /* 0x000000020c5b7824 */ /* 0x000fe200078e025b */
[----:B------:R1:W0:Y:S01]  /*2980*/  @!P4 LDG.E.64 R66, desc[UR36][R86.64] ;  /* 0x000000245642c981 */ /* 0x000222000c1e1b00 */
        /* <DEDUP_REMOVED lines=72> */
[----:B------:R-:W-:Y:S01]  /*2e10*/  IMAD.IADD R91, R91, 0x1, R12 ;  /* 0x000000015b5b7824 */ /* 0x000fe200078e020c */
[----:B------:R1:W3:Y:S01]  /*2e20*/  @!P3 LDG.E.64 R76, desc[UR36][R86.64] ;  /* 0x00000024564cb981 */ /* 0x0002e2000c1e1b00 */
[----:B------:R-:W-:Y:S02]  /*2e30*/  @!P4 SHF.R.S32.HI R90, RZ, 0x1f, R88 ;  /* 0x0000001fff5ac819 */ /* 0x000fe40000011458 */
[----:B------:R-:W-:Y:S02]  /*2e40*/  @!P4 LOP3.LUT R14, R14, 0x4, RZ, 0xc0, !PT ;  /* 0x000000040e0ec812 */ /* 0x000fe400078ec0ff */
[----:B------:R-:W-:Y:S02]  /*2e50*/  SEL R79, R79, RZ, P2 ;  /* 0x000000ff4f4f7207 */ /* 0x000fe40001000000 */
[----:B------:R-:W-:Y:S01]  /*2e60*/  SEL R78, R78, RZ, P2 ;  /* 0x000000ff4e4e7207 */ /* 0x000fe20001000000 */
[----:B------:R-:W-:-:S02]  /*2e70*/  @!P4 IMAD R93, R3, R12, R14 ;  /* 0x0000000c035dc224 */ /* 0x000fc400078e020e */
[----:B------:R-:W1:Y:S03]  /*2e80*/  @!P4 LDC.64 R14, c[0x0][0x3b8] ;  /* 0x0000ee00ff0ecb82 */ /* 0x000e660000000a00 */
[----:B------:R-:W-:Y:S02]  /*2e90*/  @!P4 IADD3 R89, P3, PT, R93, R88, RZ ;  /* 0x000000585d59c210 */ /* 0x000fe40007f7e0ff */
[----:B------:R-:W-:Y:S02]  /*2ea0*/  SHF.L.U32 R88, R91, 0x3, RZ ;  /* 0x000000035b587819 */ /* 0x000fe400000006ff */
[----:B------:R-:W-:Y:S02]  /*2eb0*/  @!P4 LEA.HI.X.SX32 R90, R93, R90, 0x1, P3 ;  /* 0x0000005a5d5ac211 */ /* 0x000fe400018f0eff */
[----:B------:R-:W-:Y:S02]  /*2ec0*/  ISETP.GE.OR P3, PT, R88, R13, P1 ;  /* 0x0000000d5800720c */ /* 0x000fe40000f66670 */
[----:B-1----:R-:W-:-:S11]  /*2ed0*/  @!P4 LEA R86, P5, R89, R14, 0x1 ;  /* 0x0000000e5956c211 */ /* 0x002fd600078a08ff */
[----:B------:R-:W-:Y:S02]  /*2ee0*/  @!P3 SHF.L.U32 R14, R11, 0x2, RZ ;  /* 0x000000020b0eb819 */ /* 0x000fe400000006ff */
[----:B------:R-:W-:Y:S01]  /*2ef0*/  @!P4 LEA.HI.X R87, R89, R15, R90, 0x1, P5 ;  /* 0x0000000f5957c211 */ /* 0x000fe200028f0c5a */
[----:B------:R-:W-:Y:S01]  /*2f00*/  IMAD.IADD R90, R91, 0x1, R12 ;  /* 0x000000015b5a7824 */ /* 0x000fe200078e020c */
[----:B------:R-:W-:Y:S02]  /*2f10*/  @!P3 LOP3.LUT R14, R14, 0x4, RZ, 0xc0, !PT ;  /* 0x000000040e0eb812 */ /* 0x000fe400078ec0ff */
[----:B------:R-:W-:Y:S01]  /*2f20*/  SEL R81, R81, RZ, P2 ;  /* 0x000000ff51517207 */ /* 0x000fe20001000000 */
[----:B------:R-:W3:Y:S01]  /*2f30*/  @!P4 LDG.E.64 R78, desc[UR36][R86.64] ;  /* 0x00000024564ec981 */ /* 0x000ee2000c1e1b00 */
[----:B------:R-:W-:Y:S01]  /*2f40*/  SHF.L.U32 R90, R90, 0x3, RZ ;  /* 0x000000035a5a7819 */ /* 0x000fe200000006ff */
[----:B------:R-:W-:Y:S01]  /*2f50*/  @!P3 IMAD R15, R3, R12, R14 ;  /* 0x0000000c030fb224 */ /* 0x000fe200078e020e */
[----:B------:R-:W-:-:S02]  /*2f60*/  @!P3 SHF.R.S32.HI R14, RZ, 0x1f, R88 ;  /* 0x0000001fff0eb819 */ /* 0x000fc40000011458 */
[----:B------:R-:W-:Y:S02]  /*2f70*/  ISETP.GE.OR P5, PT, R90, R13, P1 ;  /* 0x0000000d5a00720c */ /* 0x000fe40000fa6670 */
[----:B------:R-:W-:-:S04]  /*2f80*/  @!P3 IADD3 R89, P6, PT, R15, R88, RZ ;  /* 0x000000580f59b210 */ /* 0x000fc80007fde0ff */
[----:B------:R-:W-:Y:S02]  /*2f90*/  @!P3 LEA.HI.X.SX32 R92, R15, R14, 0x1, P6 ;  /* 0x0000000e0f5cb211 */ /* 0x000fe400030f0eff */
[----:B------:R-:W1:Y:S05]  /*2fa0*/  @!P3 LDC.64 R14, c[0x0][0x3b8] ;  /* 0x0000ee00ff0ebb82 */ /* 0x000e6a0000000a00 */
[----:B------:R-:W-:-:S04]  /*2fb0*/  @!P5 SHF.L.U32 R13, R11, 0x2, RZ ;  /* 0x000000020b0dd819 */ /* 0x000fc800000006ff */
[----:B------:R-:W-:-:S05]  /*2fc0*/  @!P5 LOP3.LUT R13, R13, 0x4, RZ, 0xc0, !PT ;  /* 0x000000040d0dd812 */ /* 0x000fca00078ec0ff */
[----:B------:R-:W-:Y:S01]  /*2fd0*/  @!P5 IMAD R13, R3, R12, R13 ;  /* 0x0000000c030dd224 */ /* 0x000fe200078e020d */
[----:B------:R-:W-:Y:S02]  /*2fe0*/  @!P5 SHF.R.S32.HI R12, RZ, 0x1f, R90 ;  /* 0x0000001fff0cd819 */ /* 0x000fe4000001145a */
[----:B-1----:R-:W-:-:S04]  /*2ff0*/  @!P3 LEA R88, P6, R89, R14, 0x1 ;  /* 0x0000000e5958b211 */ /* 0x002fc800078c08ff */
[----:B------:R-:W-:Y:S02]  /*3000*/  @!P3 LEA.HI.X R89, R89, R15, R92, 0x1, P6 ;  /* 0x0000000f5959b211 */ /* 0x000fe400030f0c5c */
[----:B------:R-:W1:Y:S01]  /*3010*/  @!P5 LDC.64 R14, c[0x0][0x3b8] ;  /* 0x0000ee00ff0edb82 */ /* 0x000e620000000a00 */
[C---:B------:R-:W-:Y:S02]  /*3020*/  @!P5 IADD3 R90, P6, PT, R13.reuse, R90, RZ ;  /* 0x0000005a0d5ad210 */ /* 0x040fe40007fde0ff */
[----:B------:R-:W-:Y:S02]  /*3030*/  SEL R80, R80, RZ, P2 ;  /* 0x000000ff50507207 */ /* 0x000fe40001000000 */
[----:B------:R-:W-:Y:S02]  /*3040*/  @!P5 LEA.HI.X.SX32 R12, R13, R12, 0x1, P6 ;  /* 0x0000000c0d0cd211 */ /* 0x000fe400030f0eff */
[----:B------:R-:W-:Y:S02]  /*3050*/  SEL R83, R83, RZ, P2 ;  /* 0x000000ff53537207 */ /* 0x000fe40001000000 */
[----:B------:R-:W-:Y:S01]  /*3060*/  SEL R82, R82, RZ, P2 ;  /* 0x000000ff52527207 */ /* 0x000fe20001000000 */
[----:B------:R-:W3:Y:S01]  /*3070*/  @!P3 LDG.E.64 R80, desc[UR36][R88.64] ;  /* 0x000000245850b981 */ /* 0x000ee2000c1e1b00 */
[----:B-1----:R-:W-:-:S04]  /*3080*/  @!P5 LEA R14, P6, R90, R14, 0x1 ;  /* 0x0000000e5a0ed211 */ /* 0x002fc800078c08ff */
[----:B------:R-:W-:Y:S02]  /*3090*/  @!P5 LEA.HI.X R15, R90, R15, R12, 0x1, P6 ;  /* 0x0000000f5a0fd211 */ /* 0x000fe400030f0c0c */
[----:B------:R-:W3:Y:S04]  /*30a0*/  @P0 LDG.E.U8 R12, desc[UR36][R6.64] ;  /* 0x00000024060c0981 */ /* 0x000ee8000c1e1100 */
[----:B------:R1:W3:Y:S01]  /*30b0*/  @!P5 LDG.E.64 R82, desc[UR36][R14.64] ;  /* 0x000000240e52d981 */ /* 0x0002e2000c1e1b00 */
[----:B--2---:R-:W-:-:S04]  /*30c0*/  HMUL2 R13, R50, R52 ;  /* 0x00000034320d7232 */ /* 0x004fc80000000000 */
[----:B----4-:R-:W-:Y:S02]  /*30d0*/  HFMA2 R13, R48, R60, R13 ;  /* 0x0000003c300d7231 */ /* 0x010fe4000000000d */
[----:B-1----:R-:W-:-:S04]  /*30e0*/  HFMA2 R15, R51, R53, -RZ ;  /* 0x00000035330f7231 */ /* 0x002fc800001000ff */
[----:B------:R-:W-:Y:S02]  /*30f0*/  HFMA2 R15, R49, R61, R15 ;  /* 0x0000003d310f7231 */ /* 0x000fe4000000000f */
[----:B---3--:R-:W-:Y:S02]  /*3100*/  HFMA2 R13, R46, R54, R13 ;  /* 0x000000362e0d7231 */ /* 0x008fe4000000000d */
[----:B------:R-:W-:Y:S02]  /*3110*/  HFMA2 R15, R47, R55, R15 ;  /* 0x000000372f0f7231 */ /* 0x000fe4000000000f */
[----:B------:R-:W-:Y:S02]  /*3120*/  HFMA2 R13, R44, R62, R13 ;  /* 0x0000003e2c0d7231 */ /* 0x000fe4000000000d */
[----:B------:R-:W-:Y:S02]  /*3130*/  HFMA2 R15, R45, R63, R15 ;  /* 0x0000003f2d0f7231 */ /* 0x000fe4000000000f */
[----:B------:R-:W-:-:S02]  /*3140*/  HFMA2 R13, R42, R56, R13 ;  /* 0x000000382a0d7231 */ /* 0x000fc4000000000d */
[----:B------:R-:W-:Y:S02]  /*3150*/  HFMA2 R15, R43, R57, R15 ;  /* 0x000000392b0f7231 */ /* 0x000fe4000000000f */
[----:B------:R-:W-:Y:S02]  /*3160*/  HFMA2 R13, R40, R64, R13 ;  /* 0x00000040280d7231 */ /* 0x000fe4000000000d */
[----:B------:R-:W-:Y:S02]  /*3170*/  HFMA2 R15, R41, R65, R15 ;  /* 0x00000041290f7231 */ /* 0x000fe4000000000f */
[----:B0-----:R-:W-:Y:S02]  /*3180*/  HFMA2 R13, R38, R66, R13 ;  /* 0x00000042260d7231 */ /* 0x001fe4000000000d */
[----:B------:R-:W-:Y:S02]  /*3190*/  HFMA2 R15, R39, R67, R15 ;  /* 0x00000043270f7231 */ /* 0x000fe4000000000f */
[----:B------:R-:W-:-:S02]  /*31a0*/  HFMA2 R13, R36, R68, R13 ;  /* 0x00000044240d7231 */ /* 0x000fc4000000000d */
[----:B------:R-:W-:Y:S02]  /*31b0*/  HFMA2 R15, R37, R69, R15 ;  /* 0x00000045250f7231 */ /* 0x000fe4000000000f */
[----:B------:R-:W-:Y:S02]  /*31c0*/  HFMA2 R13, R34, R58, R13 ;  /* 0x0000003a220d7231 */ /* 0x000fe4000000000d */
[----:B------:R-:W-:Y:S02]  /*31d0*/  HFMA2 R15, R35, R59, R15 ;  /* 0x0000003b230f7231 */ /* 0x000fe4000000000f */
[----:B------:R-:W-:Y:S02]  /*31e0*/  HFMA2 R13, R32, R70, R13 ;  /* 0x00000046200d7231 */ /* 0x000fe4000000000d */
[----:B------:R-:W-:Y:S01]  /*31f0*/  HFMA2 R15, R33, R71, R15 ;  /* 0x00000047210f7231 */ /* 0x000fe2000000000f */
[----:B------:R-:W-:Y:S01]  /*3200*/  UMOV UR4, 0xffffffff ;  /* 0xffffffff00047882 */ /* 0x000fe20000000000 */
[----:B------:R-:W-:-:S02]  /*3210*/  HFMA2 R14, R30, R72, R13 ;  /* 0x000000481e0e7231 */ /* 0x000fc4000000000d */
[----:B------:R-:W-:Y:S01]  /*3220*/  HFMA2 R15, R31, R73, R15 ;  /* 0x000000491f0f7231 */ /* 0x000fe2000000000f */
[----:B------:R-:W-:Y:S01]  /*3230*/  LOP3.LUT R86, R11, 0x1, RZ, 0xc0, !PT ;  /* 0x000000010b567812 */ /* 0x000fe200078ec0ff */
        /* <DEDUP_REMOVED lines=9> */
[----:B------:R-:W-:-:S04]  /*32d0*/  HFMA2 R15, R9, R83, R15 ;  /* 0x00000053090f7231 */ /* 0x000fc8000000000f */
[----:B------:R-:W-:Y:S01]  /*32e0*/  HADD2 R13, R13, R15 ;  /* 0x0000000f0d0d7230 */ /* 0x000fe20000000000 */
[----:B------:R-:W-:-:S04]  /*32f0*/  ISETP.NE.AND P2, PT, R12, RZ, P0 ;  /* 0x000000ff0c00720c */ /* 0x000fc80000745270 */
[--C-:B------:R-:W-:Y:S02]  /*3300*/  HADD2.F32 R12, -RZ, R13.reuse.H0_H0 ;  /* 0x2000000dff0c7230 */ /* 0x100fe40000004100 */
[----:B------:R-:W-:-:S05]  /*3310*/  HADD2.F32 R13, -RZ, R13.H1_H1 ;  /* 0x3000000dff0d7230 */ /* 0x000fca0000004100 */
[----:B------:R-:W-:Y:S01]  /*3320*/  FADD.FTZ R13, R12, R13 ;  /* 0x0000000d0c0d7221 */ /* 0x000fe20000010000 */
[----:B------:R-:W-:Y:S06]  /*3330*/  BRA.DIV UR4, `(.L_x_3001) ;  /* 0x0000005604dc7947 */ /* 0x000fec000b800000 */
[----:B------:R0:W1:Y:S02]  /*3340*/  SHFL.BFLY PT, R14, R13, 0x1, 0x1f ;  /* 0x0c201f000d0e7f89 */ /* 0x00006400000e0000 */
.L_x_3076:
        /* <DEDUP_REMOVED lines=13> */
[----:B0-----:R-:W-:-:S04]  /*3420*/  @P3 IMAD.WIDE R12, R10, 0x2, R12 ;  /* 0x000000020a0c3825 */ /* 0x001fc800078e020c */
[----:B-1----:R-:W-:Y:S02]  /*3430*/  @P1 IMAD.WIDE.U32 R14, R87, 0x2, R14 ;  /* 0x00000002570e1825 */ /* 0x002fe400078e000e */
[----:B------:R-:W3:Y:S01]  /*3440*/  @P3 LDG.E.U16 R12, desc[UR36][R12.64] ;  /* 0x000000240c0c3981 */ /* 0x000ee2000c1e1500 */
[----:B------:R-:W2:Y:S03]  /*3450*/  @P1 LDC R87, c[0x0][0x408] ;  /* 0x00010200ff571b82 */ /* 0x000ea60000000800 */
[----:B------:R-:W4:Y:S01]  /*3460*/  @P1 LDG.E.U16 R14, desc[UR36][R14.64] ;  /* 0x000000240e0e1981 */ /* 0x000f22000c1e1500 */
[----:B--2---:R-:W-:-:S05]  /*3470*/  @P1 IMAD.IADD R87, R86, 0x1, R87 ;  /* 0x0000000156571824 */ /* 0x004fca00078e0257 */
[----:B------:R-:W-:-:S04]  /*3480*/  @P1 ISETP.GE.AND P4, PT, R84, R87, PT ;  /* 0x000000575400120c */ /* 0x000fc80003f86270 */
[----:B-----5:R-:W-:-:S04]  /*3490*/  @P1 SEL R87, R2, RZ, !P4 ;  /* 0x000000ff02571207 */ /* 0x020fc80006000000 */
[----:B------:R-:W-:Y:S01]  /*34a0*/  @P1 IADD3 R87, PT, PT, R84, R87, -R19 ;  /* 0x0000005754571210 */ /* 0x000fe20007ffe813 */
[----:B---3--:R-:W-:-:S03]  /*34b0*/  @P3 HADD2.F32 R86, -RZ, R12.H0_H0 ;  /* 0x2000000cff563230 */ /* 0x008fc60000004100 */
[----:B------:R-:W-:Y:S01]  /*34c0*/  @P1 I2FP.F32.S32 R12, R87 ;  /* 0x00000057000c1245 */ /* 0x000fe20000201400 */
[----:B----4-:R-:W-:Y:S02]  /*34d0*/  @P1 HADD2.F32 R13, -RZ, R14.H0_H0 ;  /* 0x2000000eff0d1230 */ /* 0x010fe40000004100 */
[----:B------:R-:W-:-:S04]  /*34e0*/  @P3 FADD.FTZ R11, R11, R86 ;  /* 0x000000560b0b3221 */ /* 0x000fc80000010000 */
[----:B------:R-:W-:-:S05]  /*34f0*/  @P1 FFMA.FTZ R11, R12, R13, R11 ;  /* 0x0000000d0c0b1223 */ /* 0x000fca000001000b */
[----:B------:R1:W-:Y:S01]  /*3500*/  STS [R23], R11 ;  /* 0x0000000b17007388 */ /* 0x0003e20000000800 */
[----:B------:R-:W-:-:S07]  /*3510*/  @!P2 FMNMX.FTZ R85, R85, R11, !PT ;  /* 0x0000000b5555a209 */ /* 0x000fce0007810000 */
.L_x_3003:
[----:B------:R-:W-:Y:S05]  /*3520*/  BSYNC.RECONVERGENT B1 ;  /* 0x0000000000017941 */ /* 0x000fea0003800200 */
.L_x_3002:
[----:B-1----:R-:W-:Y:S02]  /*3530*/  IADD3 R11, PT, PT, R0, 0xf, RZ ;  /* 0x0000000f000b7810 */ /* 0x002fe40007ffe0ff */
[----:B------:R-:W-:Y:S02]  /*3540*/  IADD3 R84, PT, PT, R84, 0x40, RZ ;  /* 0x0000004054547810 */ /* 0x000fe40007ffe0ff */
[----:B------:R-:W-:Y:S02]  /*3550*/  SHF.R.S32.HI R12, RZ, 0x1f, R11 ;  /* 0x0000001fff0c7819 */ /* 0x000fe4000001140b */
[----:B------:R-:W-:Y:S02]  /*3560*/  IADD3 R6, P2, PT, R6, 0x40, RZ ;  /* 0x0000004006067810 */ /* 0x000fe40007f5e0ff */
[----:B------:R-:W-:Y:S02]  /*3570*/  LEA.HI R12, R12, R11, RZ, 0x4 ;  /* 0x0000000b0c0c7211 */ /* 0x000fe400078f20ff */
[----:B------:R-:W-:Y:S01]  /*3580*/  IADD3 R23, PT, PT, R23, 0x100, RZ ;  /* 0x0000010017177810 */ /* 0x000fe20007ffe0ff */
[----:B------:R-:W-:Y:S01]  /*3590*/  IMAD.X R7, RZ, RZ, R7, P2 ;  /* 0x000000ffff077224 */ /* 0x000fe200010e0607 */
[----:B------:R-:W-:-:S02]  /*35a0*/  LOP3.LUT R11, R12, 0xfffffff0, RZ, 0xc0, !PT ;  /* 0xfffffff00c0b7812 */ /* 0x000fc400078ec0ff */
[----:B------:R-:W-:-:S03]  /*35b0*/  IADD3 R10, PT, PT, R10, 0x40, RZ ;  /* 0x000000400a0a7810 */ /* 0x000fc60007ffe0ff */
[----:B------:R-:W-:-:S05]  /*35c0*/  IMAD.IADD R11, R16, 0x1, R11 ;  /* 0x00000001100b7824 */ /* 0x000fca00078e020b */
[----:B------:R-:W-:-:S13]  /*35d0*/  ISETP.GE.AND P1, PT, R84, R11, PT ;  /* 0x0000000b5400720c */ /* 0x000fda0003f26270 */
[----:B------:R-:W-:Y:S05]  /*35e0*/  @!P1 BRA `(.L_x_3004) ;  /* 0xffffffe800b09947 */ /* 0x000fea000383ffff */
.L_x_3000:
[----:B------:R-:W-:Y:S05]  /*35f0*/  BSYNC B0 ;  /* 0x0000000000007941 */ /* 0x000fea0003800000 */
.L_x_2999:
        /* <DEDUP_REMOVED lines=9> */
.L_x_3082:
[----:B------:R-:W5:Y:S01]  /*3690*/  S2R R21, SR_TID.X ;  /* 0x0000000000157919 */ /* 0x000f620000002100 */
[----:B------:R-:W-:Y:S01]  /*36a0*/  MOV R15, 0x400 ;  /* 0x00000400000f7802 */ /* 0x000fe20000000f00 */
[----:B------:R-:W-:Y:S05]  /*36b0*/  WARPSYNC.ALL ;  /* 0x0000000000007948 */ /* 0x000fea0003800000 */
[----:B------:R-:W4:Y:S01]  /*36c0*/  S2R R20, SR_CgaCtaId ;  /* 0x0000000000147919 */ /* 0x000f220000008800 */
[----:B-1----:R-:W-:Y:S02]  /*36d0*/  FMNMX.FTZ R14, R4, R14, !PT ;  /* 0x0000000e040e7209 */ /* 0x002fe40007810000 */
[----:B-----5:R-:W-:-:S02]  /*36e0*/  LOP3.LUT P0, R2, R21, 0x1f, RZ, 0xc0, !PT ;  /* 0x0000001f15027812 */ /* 0x020fc4000780c0ff */
[----:B----4-:R-:W-:-:S04]  /*36f0*/  LEA R6, R20, R15, 0x18 ;  /* 0x0000000f14067211 */ /* 0x010fc800078ec0ff */
[----:B------:R-:W-:-:S07]  /*3700*/  LEA.HI R5, R21, R6, RZ, 0x1d ;  /* 0x0000000615057211 */ /* 0x000fce00078fe8ff */
[----:B------:R-:W-:Y:S01]  /*3710*/  @!P0 STS [R5], R14 ;  /* 0x0000000e05008388 */ /* 0x000fe20000000800 */
[----:B------:R-:W-:Y:S01]  /*3720*/  BAR.SYNC.DEFER_BLOCKING 0x0 ;  /* 0x0000000000007b1d */ /* 0x000fe20000010000 */
[C---:B------:R-:W-:Y:S01]  /*3730*/  ISETP.GT.U32.AND P0, PT, R2.reuse, 0x3, PT ;  /* 0x000000030200780c */ /* 0x040fe20003f04070 */
[----:B------:R-:W-:Y:S01]  /*3740*/  HFMA2 R9, -RZ, RZ, 0, 0 ;  /* 0x00000000ff097431 */ /* 0x000fe200000001ff */
[----:B------:R-:W-:Y:S02]  /*3750*/  MOV R10, 0xff7fffff ;  /* 0xff7fffff000a7802 */ /* 0x000fe40000000f00 */
[----:B------:R-:W-:Y:S01]  /*3760*/  LEA R6, R2, R6, 0x2 ;  /* 0x0000000602067211 */ /* 0x000fe200078e10ff */
[----:B------:R-:W-:Y:S08]  /*3770*/  BSSY.RECONVERGENT B0, `(.L_x_3006) ;  /* 0x0000171000007945 */ /* 0x000ff00003800200 */
[----:B------:R-:W1:Y:S04]  /*3780*/  @!P0 LDS R10, [R6] ;  /* 0x00000000060a8984 */ /* 0x000e680000000800 */
[----:B-1----:R-:W1:Y:S02]  /*3790*/  SHFL.BFLY PT, R7, R10, 0x2, 0x1f ;  /* 0x0c401f000a077f89 */ /* 0x002e6400000e0000 */
[----:B-1----:R-:W-:-:S02]  /*37a0*/  FMNMX.FTZ R11, R7, R10, !PT ;  /* 0x0000000a070b7209 */ /* 0x002fc40007810000 */
[----:B------:R-:W-:-:S03]  /*37b0*/  IADD3 R7, PT, PT, R19, 0x1, RZ ;  /* 0x0000000113077810 */ /* 0x000fc60007ffe0ff */
        /* <DEDUP_REMOVED lines=18> */
[----:B------:R-:W-:-:S12]  /*38e0*/  IMAD.MOV.U32 R9, RZ, RZ, RZ ;  /* 0x000000ffff097224 */ /* 0x000fd800078e00ff */
[----:B------:R-:W-:Y:S05]  /*38f0*/  @!P0 BRA `(.L_x_3010) ;  /* 0x00000000004c8947 */ /* 0x000fea0003800000 */
[----:B------:R-:W-:Y:S02]  /*3900*/  LEA.HI R9, R11, 0x1, RZ, 0x19 ;  /* 0x000000010b097811 */ /* 0x000fe400078fc8ff */
[----:B------:R-:W-:Y:S02]  /*3910*/  IADD3 R13, PT, PT, R15, 0x120, RZ ;  /* 0x000001200f0d7810 */ /* 0x000fe40007ffe0ff */
[----:B------:R-:W-:Y:S01]  /*3920*/  LOP3.LUT R11, R9, 0x3, RZ, 0xc0, !PT ;  /* 0x00000003090b7812 */ /* 0x000fe200078ec0ff */
[----:B------:R-:W-:Y:S01]  /*3930*/  IMAD.MOV.U32 R9, RZ, RZ, RZ ;  /* 0x000000ffff097224 */ /* 0x000fe200078e00ff */
[----:B------:R-:W-:Y:S02]  /*3940*/  LEA R12, R20, R13, 0x18 ;  /* 0x0000000d140c7211 */ /* 0x000fe400078ec0ff */
[----:B------:R-:W-:Y:S01]  /*3950*/  MOV R10, R4 ;  /* 0x00000004000a7202 */ /* 0x000fe20000000f00 */
[----:B------:R-:W-:Y:S01]  /*3960*/  IMAD.MOV R11, RZ, RZ, -R11 ;  /* 0x000000ffff0b7224 */ /* 0x000fe200078e0a0b */
[----:B------:R-:W-:-:S07]  /*3970*/  LEA R12, R21, R12, 0x2 ;  /* 0x0000000c150c7211 */ /* 0x000fce00078e10ff */
.L_x_3011:
[----:B------:R-:W0:Y:S01]  /*3980*/  LDS R13, [R12] ;  /* 0x000000000c0d7984 */ /* 0x000e220000000800 */
[----:B------:R-:W-:Y:S02]  /*3990*/  IADD3 R11, PT, PT, R11, 0x1, RZ ;  /* 0x000000010b0b7810 */ /* 0x000fe40007ffe0ff */
[----:B------:R-:W-:Y:S02]  /*39a0*/  IADD3 R10, PT, PT, R10, 0x80, RZ ;  /* 0x000000800a0a7810 */ /* 0x000fe40007ffe0ff */
        /* <DEDUP_REMOVED lines=8> */
.L_x_3010:
[----:B------:R-:W-:Y:S05]  /*3a30*/  BSYNC.RECONVERGENT B1 ;  /* 0x0000000000017941 */ /* 0x000fea0003800200 */
.L_x_3009:
[----:B------:R-:W-:Y:S05]  /*3a40*/  @!P1 BRA `(.L_x_3007) ;  /* 0x00000014000c9947 */ /* 0x000fea0003800000 */
[----:B------:R-:W-:Y:S02]  /*3a50*/  SHF.L.U32 R11, R16, 0x2, RZ ;  /* 0x00000002100b7819 */ /* 0x000fe400000006ff */
[----:B------:R-:W-:-:S03]  /*3a60*/  IADD3 R15, PT, PT, R15, 0x120, RZ ;  /* 0x000001200f0f7810 */ /* 0x000fc60007ffe0ff */
[----:B------:R-:W-:Y:S01]  /*3a70*/  IMAD R11, R10, 0x4, -R11 ;  /* 0x000000040a0b7824 */ /* 0x000fe200078e0a0b */
[----:B------:R-:W-:Y:S02]  /*3a80*/  LEA R20, R20, R15, 0x18 ;  /* 0x0000000f14147211 */ /* 0x000fe400078ec0ff */
[----:B------:R-:W-:Y:S02]  /*3a90*/  IADD3 R10, PT, PT, R10, 0x200, RZ ;  /* 0x000002000a0a7810 */ /* 0x000fe40007ffe0ff */
[----:B------:R-:W-:Y:S02]  /*3aa0*/  IADD3 R11, PT, PT, R20, R11, RZ ;  /* 0x0000000b140b7210 */ /* 0x000fe40007ffe0ff */
[----:B------:R-:W-:-:S03]  /*3ab0*/  ISETP.GT.AND P0, PT, R10, R19, PT ;  /* 0x000000130a00720c */ /* 0x000fc60003f04270 */
[----:B------:R-:W0:Y:S04]  /*3ac0*/  LDS R13, [R11] ;  /* 0x000000000b0d7984 */ /* 0x000e280000000800 */
[----:B------:R-:W1:Y:S04]  /*3ad0*/  LDS R15, [R11+0x200] ;  /* 0x000200000b0f7984 */ /* 0x000e680000000800 */
[----:B------:R-:W4:Y:S04]  /*3ae0*/  LDS R23, [R11+0x400] ;  /* 0x000400000b177984 */ /* 0x000f280000000800 */
[----:B------:R-:W5:Y:S01]  /*3af0*/  LDS R25, [R11+0x600] ;  /* 0x000600000b197984 */ /* 0x000f620000000800 */
[C---:B0-----:R-:W-:Y:S01]  /*3b00*/  FADD.FTZ R13, -R8.reuse, R13 ;  /* 0x0000000d080d7221 */ /* 0x041fe20000010100 */
[----:B-1----:R-:W-:-:S03]  /*3b10*/  FADD.FTZ R15, -R8, R15 ;  /* 0x0000000f080f7221 */ /* 0x002fc60000010100 */
[----:B------:R-:W-:Y:S01]  /*3b20*/  FMUL.FTZ R13, R13, 1.4426950216293334961 ;  /* 0x3fb8aa3b0d0d7820 */ /* 0x000fe20000410000 */
[C---:B----4-:R-:W-:Y:S01]  /*3b30*/  FADD.FTZ R23, -R8.reuse, R23 ;  /* 0x0000001708177221 */ /* 0x050fe20000010100 */
[----:B------:R-:W-:Y:S02]  /*3b40*/  FMUL.FTZ R15, R15, 1.4426950216293334961 ;  /* 0x3fb8aa3b0f0f7820 */ /* 0x000fe40000410000 */
        /* <DEDUP_REMOVED lines=16> */
[----:B0-----:R-:W-:Y:S01]  /*3c50*/  IMAD.MOV.U32 R12, RZ, RZ, R10 ;  /* 0x000000ffff0c7224 */ /* 0x001fe200078e000a */
[----:B------:R-:W-:Y:S01]  /*3c60*/  BSSY.RECONVERGENT B1, `(.L_x_3012) ;  /* 0x000006c000017945 */ /* 0x000fe20003800200 */
[----:B------:R-:W-:-:S03]  /*3c70*/  PLOP3.LUT P0, PT, PT, PT, PT, 0x80, 0x8 ;  /* 0x000000000008781c */ /* 0x000fc60003f0f070 */
[----:B------:R-:W-:-:S04]  /*3c80*/  IADD3 R10, PT, PT, -R12, R19, RZ ;  /* 0x000000130c0a7210 */ /* 0x000fc80007ffe1ff */
[----:B------:R-:W-:Y:S02]  /*3c90*/  ISETP.GT.AND P1, PT, R10, 0x5ff, PT ;  /* 0x000005ff0a00780c */ /* 0x000fe40003f24270 */
[----:B------:R-:W-:-:S11]  /*3ca0*/  IADD3 R10, PT, PT, R11, 0xc00, RZ ;  /* 0x00000c000b0a7810 */ /* 0x000fd60007ffe0ff */
[----:B------:R-:W-:Y:S05]  /*3cb0*/  @!P1 BRA `(.L_x_3013) ;  /* 0x0000000400989947 */ /* 0x000fea0003800000 */
[----:B------:R-:W-:Y:S01]  /*3cc0*/  PLOP3.LUT P0, PT, PT, PT, PT, 0x8, 0x80 ;  /* 0x000000000080781c */ /* 0x000fe20003f0e170 */
[----:B------:R-:W-:-:S12]  /*3cd0*/  VIADD R11, R19, 0xfffffa01 ;  /* 0xfffffa01130b7836 */ /* 0x000fd80000000000 */
.L_x_3014:
[----:B------:R-:W0:Y:S01]  /*3ce0*/  LDS R13, [R10+-0x400] ;  /* 0xfffc00000a0d7984 */ /* 0x000e220000000800 */
[----:B------:R-:W-:-:S03]  /*3cf0*/  IADD3 R12, PT, PT, R12, 0x800, RZ ;  /* 0x000008000c0c7810 */ /* 0x000fc60007ffe0ff */
[----:B------:R-:W1:Y:S01]  /*3d00*/  LDS R15, [R10+-0x200] ;  /* 0xfffe00000a0f7984 */ /* 0x000e620000000800 */
[----:B------:R-:W-:-:S03]  /*3d10*/  ISETP.GE.AND P1, PT, R12, R11, PT ;  /* 0x0000000b0c00720c */ /* 0x000fc60003f26270 */
        /* <DEDUP_REMOVED lines=96> */
.L_x_3013:
[----:B------:R-:W-:Y:S05]  /*4320*/  BSYNC.RECONVERGENT B1 ;  /* 0x0000000000017941 */ /* 0x000fea0003800200 */
.L_x_3012:
[----:B------:R-:W-:Y:S01]  /*4330*/  IMAD.IADD R11, R19, 0x1, -R12 ;  /* 0x00000001130b7824 */ /* 0x000fe200078e0a0c */
[----:B------:R-:W-:Y:S04]  /*4340*/  BSSY.RECONVERGENT B1, `(.L_x_3015) ;  /* 0x0000036000017945 */ /* 0x000fe80003800200 */
        /* <DEDUP_REMOVED lines=8> */
[----:B------:R-:W2:Y:S04]  /*43d0*/  LDS R25, [R10+0x400] ;  /* 0x000400000a197984 */ /* 0x000ea80000000800 */
[----:B------:R-:W2:Y:S04]  /*43e0*/  LDS R27, [R10+0x600] ;  /* 0x000600000a1b7984 */ /* 0x000ea80000000800 */
[----:B------:R-:W2:Y:S04]  /*43f0*/  LDS R29, [R10+0x800] ;  /* 0x000800000a1d7984 */ /* 0x000ea80000000800 */
[----:B---3--:R-:W3:Y:S01]  /*4400*/  LDS R31, [R10+0xa00] ;  /* 0x000a00000a1f7984 */ /* 0x008ee20000000800 */
        /* <DEDUP_REMOVED lines=9> */
[C---:B--2---:R-:W-:Y:S01]  /*44a0*/  FADD.FTZ R25, -R8.reuse, R25 ;  /* 0x0000001908197221 */ /* 0x044fe20000010100 */
[----:B------:R-:W-:Y:S02]  /*44b0*/  FMUL.FTZ R23, R23, 1.4426950216293334961 ;  /* 0x3fb8aa3b17177820 */ /* 0x000fe40000410000 */
[----:B------:R-:W2:Y:S01]  /*44c0*/  MUFU.EX2 R15, R15 ;  /* 0x0000000f000f7308 */ /* 0x000ea20000000800 */
[----:B------:R-:W-:Y:S01]  /*44d0*/  FADD.FTZ R27, -R8, R27 ;  /* 0x0000001b081b7221 */ /* 0x000fe20000010100 */
[----:B------:R-:W-:-:S02]  /*44e0*/  FMUL.FTZ R25, R25, 1.4426950216293334961 ;  /* 0x3fb8aa3b19197820 */ /* 0x000fc40000410000 */
[----:B------:R-:W4:Y:S01]  /*44f0*/  MUFU.EX2 R23, R23 ;  /* 0x0000001700177308 */ /* 0x000f220000000800 */
[C---:B------:R-:W-:Y:S01]  /*4500*/  FADD.FTZ R29, -R8.reuse, R29 ;  /* 0x0000001d081d7221 */ /* 0x040fe20000010100 */
[----:B------:R-:W-:Y:S01]  /*4510*/  FMUL.FTZ R27, R27, 1.4426950216293334961 ;  /* 0x3fb8aa3b1b1b7820 */ /* 0x000fe20000410000 */
[----:B0-----:R-:W-:Y:S01]  /*4520*/  FADD.FTZ R9, R9, R11 ;  /* 0x0000000b09097221 */ /* 0x001fe20000010000 */
[----:B------:R-:W0:Y:S01]  /*4530*/  MUFU.EX2 R25, R25 ;  /* 0x0000001900197308 */ /* 0x000e220000000800 */
[----:B---3--:R-:W-:Y:S01]  /*4540*/  FADD.FTZ R31, -R8, R31 ;  /* 0x0000001f081f7221 */ /* 0x008fe20000010100 */
        /* <DEDUP_REMOVED lines=8> */
[----:B----4-:R-:W-:Y:S01]  /*45d0*/  FADD.FTZ R9, R9, R23 ;  /* 0x0000001709097221 */ /* 0x010fe20000010000 */
        /* <DEDUP_REMOVED lines=12> */
.L_x_3016:
[----:B------:R-:W-:Y:S05]  /*46a0*/  BSYNC.RECONVERGENT B1 ;  /* 0x0000000000017941 */ /* 0x000fea0003800200 */
.L_x_3015:
[----:B------:R-:W-:-:S13]  /*46b0*/  ISETP.GT.AND P1, PT, R12, R19, PT ;  /* 0x000000130c00720c */ /* 0x000fda0003f24270 */
        /* <DEDUP_REMOVED lines=26> */
.L_x_3008:
[----:B------:R-:W1:Y:S01]  /*4860*/  S2UR UR4, SR_CTAID.Y ;  /* 0x00000000000479c3 */ /* 0x000e620000002600 */
[----:B------:R-:W-:Y:S01]  /*4870*/  VIADDMNMX R13, R4, 0x80, R7, !PT ;  /* 0x00000080040d7846 */ /* 0x000fe20007800107 */
[----:B------:R-:W-:Y:S01]  /*4880*/  BSSY.RECONVERGENT B1, `(.L_x_3017) ;  /* 0x0000027000017945 */ /* 0x000fe20003800200 */
[----:B------:R-:W-:-:S04]  /*4890*/  LOP3.LUT R12, RZ, R21, RZ, 0x33, !PT ;  /* 0x00000015ff0c7212 */ /* 0x000fc800078e33ff */
[----:B------:R-:W-:Y:S01]  /*48a0*/  IADD3 R13, PT, PT, -R16, R13, R12 ;  /* 0x0000000d100d7210 */ /* 0x000fe20007ffe10c */
[----:B------:R-:W1:Y:S03]  /*48b0*/  LDC R9, c[0x0][0x3f4] ;  /* 0x0000fd00ff097b82 */ /* 0x000e660000000800 */
[C---:B------:R-:W-:Y:S02]  /*48c0*/  LOP3.LUT R12, R13.reuse, 0x180, RZ, 0xc0, !PT ;  /* 0x000001800d0c7812 */ /* 0x040fe400078ec0ff */
[----:B------:R-:W-:Y:S02]  /*48d0*/  ISETP.GE.U32.AND P1, PT, R13, 0x180, PT ;  /* 0x000001800d00780c */ /* 0x000fe40003f26070 */
[----:B------:R-:W-:Y:S02]  /*48e0*/  ISETP.NE.AND P0, PT, R12, 0x180, PT ;  /* 0x000001800c00780c */ /* 0x000fe40003f05270 */
[----:B------:R-:W-:Y:S01]  /*48f0*/  MOV R12, R4 ;  /* 0x00000004000c7202 */ /* 0x000fe20000000f00 */
[----:B-1----:R-:W-:-:S02]  /*4900*/  IMAD R25, R9, UR4, RZ ;  /* 0x0000000409197c24 */ /* 0x002fc4000f8e02ff */
[----:B------:R-:W-:-:S03]  /*4910*/  IMAD.MOV.U32 R9, RZ, RZ, RZ ;  /* 0x000000ffff097224 */ /* 0x000fc600078e00ff */
[----:B------:R-:W-:-:S05]  /*4920*/  SHF.R.S32.HI R24, RZ, 0x1f, R25 ;  /* 0x0000001fff187819 */ /* 0x000fca0000011419 */
[----:B------:R-:W-:Y:S05]  /*4930*/  @!P0 BRA `(.L_x_3018) ;  /* 0x00000000006c8947 */ /* 0x000fea0003800000 */
[----:B------:R-:W-:Y:S02]  /*4940*/  LEA.HI R9, R13, 0x1, RZ, 0x19 ;  /* 0x000000010d097811 */ /* 0x000fe400078fc8ff */
[----:B------:R-:W-:Y:S02]  /*4950*/  IADD3 R15, PT, PT, R15, 0x120, RZ ;  /* 0x000001200f0f7810 */ /* 0x000fe40007ffe0ff */
[----:B------:R-:W-:Y:S02]  /*4960*/  IADD3 R23, P0, P2, R25, R10, R4 ;  /* 0x0000000a19177210 */ /* 0x000fe40007a1e004 */
[----:B------:R-:W-:Y:S01]  /*4970*/  LOP3.LUT R10, R9, 0x3, RZ, 0xc0, !PT ;  /* 0x00000003090a7812 */ /* 0x000fe200078ec0ff */
[----:B------:R-:W-:Y:S01]  /*4980*/  IMAD.MOV.U32 R9, RZ, RZ, RZ ;  /* 0x000000ffff097224 */ /* 0x000fe200078e00ff */
[----:B------:R-:W-:Y:S02]  /*4990*/  LEA R20, R20, R15, 0x18 ;  /* 0x0000000f14147211 */ /* 0x000fe400078ec0ff */
[----:B------:R-:W-:Y:S01]  /*49a0*/  IADD3.X R11, PT, PT, R24, R11, RZ, P0, P2 ;  /* 0x0000000b180b7210 */ /* 0x000fe200007e44ff */
[----:B------:R-:W-:Y:S01]  /*49b0*/  IMAD.MOV R14, RZ, RZ, -R10 ;  /* 0x000000ffff0e7224 */ /* 0x000fe200078e0a0a */
[----:B------:R-:W-:-:S02]  /*49c0*/  MOV R12, R4 ;  /* 0x00000004000c7202 */ /* 0x000fc40000000f00 */
[----:B------:R-:W-:-:S07]  /*49d0*/  LEA R13, R21, R20, 0x2 ;  /* 0x00000014150d7211 */ /* 0x000fce00078e10ff */
.L_x_3019:
[----:B------:R-:W-:-:S06]  /*49e0*/  MOV R10, R23 ;  /* 0x00000017000a7202 */ /* 0x000fcc0000000f00 */
[----:B------:R1:W4:Y:S01]  /*49f0*/  LDG.E.U8 R10, desc[UR36][R10.64] ;  /* 0x000000240a0a7981 */ /* 0x000322000c1e1100 */
[----:B------:R-:W-:Y:S02]  /*4a00*/  HFMA2 R20, -RZ, RZ, 0, 0 ;  /* 0x00000000ff147431 */ /* 0x000fe400000001ff */
[----:B------:R-:W-:Y:S01]  /*4a10*/  VIADD R14, R14, 0x1 ;  /* 0x000000010e0e7836 */ /* 0x000fe20000000000 */
[----:B------:R-:W-:Y:S02]  /*4a20*/  IADD3 R23, P2, PT, R23, 0x80, RZ ;  /* 0x0000008017177810 */ /* 0x000fe40007f5e0ff */
[----:B------:R-:W-:Y:S02]  /*4a30*/  IADD3 R12, PT, PT, R12, 0x80, RZ ;  /* 0x000000800c0c7810 */ /* 0x000fe40007ffe0ff */
[----:B-1----:R-:W-:Y:S02]  /*4a40*/  IADD3.X R11, PT, PT, RZ, R11, RZ, P2, !PT ;  /* 0x0000000bff0b7210 */ /* 0x002fe400017fe4ff */
        /* <DEDUP_REMOVED lines=10> */
.L_x_3018:
[----:B------:R-:W-:Y:S05]  /*4af0*/  BSYNC.RECONVERGENT B1 ;  /* 0x0000000000017941 */ /* 0x000fea0003800200 */
.L_x_3017:
[----:B------:R-:W-:Y:S05]  /*4b00*/  @!P1 BRA `(.L_x_3007) ;  /* 0x0000000000dc9947 */ /* 0x000fea0003800000 */
[----:B------:R-:W1:Y:S01]  /*4b10*/  S2R R14, SR_CgaCtaId ;  /* 0x00000000000e7919 */ /* 0x000e620000008800 */
[----:B------:R-:W4:Y:S01]  /*4b20*/  LDCU.64 UR4, c[0x0][0x420] ;  /* 0x00008400ff0477ac */ /* 0x000f220008000a00 */
[----:B------:R-:W-:Y:S02]  /*4b30*/  MOV R10, 0x400 ;  /* 0x00000400000a7802 */ /* 0x000fe40000000f00 */
[----:B------:R-:W-:Y:S02]  /*4b40*/  SHF.L.U32 R11, R16, 0x2, RZ ;  /* 0x00000002100b7819 */ /* 0x000fe400000006ff */
[----:B------:R-:W-:-:S03]  /*4b50*/  IADD3 R13, PT, PT, R10, 0x120, RZ ;  /* 0x000001200a0d7810 */ /* 0x000fc60007ffe0ff */
[----:B------:R-:W-:Y:S01]  /*4b60*/  IMAD R10, R12, 0x4, -R11 ;  /* 0x000000040c0a7824 */ /* 0x000fe200078e0a0b */
[----:B----4-:R-:W-:-:S04]  /*4b70*/  IADD3 R15, P0, P1, R25, UR4, R12 ;  /* 0x00000004190f7c10 */ /* 0x010fc8000f91e00c */
[----:B------:R-:W-:Y:S02]  /*4b80*/  IADD3 R15, P2, PT, R15, 0x100, RZ ;  /* 0x000001000f0f7810 */ /* 0x000fe40007f5e0ff */
[----:B------:R-:W-:-:S04]  /*4b90*/  IADD3.X R11, PT, PT, R24, UR5, RZ, P0, P1 ;  /* 0x00000005180b7c10 */ /* 0x000fc800087e24ff */
[----:B------:R-:W-:Y:S02]  /*4ba0*/  IADD3.X R11, PT, PT, RZ, R11, RZ, P2, !PT ;  /* 0x0000000bff0b7210 */ /* 0x000fe400017fe4ff */
[----:B-1----:R-:W-:-:S04]  /*4bb0*/  LEA R13, R14, R13, 0x18 ;  /* 0x0000000d0e0d7211 */ /* 0x002fc800078ec0ff */
[----:B------:R-:W-:-:S07]  /*4bc0*/  IADD3 R13, PT, PT, R10, 0x400, R13 ;  /* 0x000004000a0d7810 */ /* 0x000fce0007ffe00d */
.L_x_3020:
[----:B------:R-:W-:-:S05]  /*4bd0*/  MOV R10, R15 ;  /* 0x0000000f000a7202 */ /* 0x000fca0000000f00 */
[----:B------:R-:W4:Y:S04]  /*4be0*/  LDG.E.U8 R23, desc[UR36][R10.64+-0x100] ;  /* 0xffff00240a177981 */ /* 0x000f28000c1e1100 */
[----:B------:R-:W5:Y:S04]  /*4bf0*/  LDG.E.U8 R14, desc[UR36][R10.64+-0x80] ;  /* 0xffff80240a0e7981 */ /* 0x000f68000c1e1100 */
[----:B------:R-:W2:Y:S04]  /*4c00*/  LDG.E.U8 R15, desc[UR36][R10.64] ;  /* 0x000000240a0f7981 */ /* 0x000ea8000c1e1100 */
[----:B------:R-:W3:Y:S01]  /*4c10*/  LDG.E.U8 R20, desc[UR36][R10.64+0x80] ;  /* 0x000080240a147981 */ /* 0x000ee2000c1e1100 */
[----:B------:R-:W-:Y:S01]  /*4c20*/  MOV R24, RZ ;  /* 0x000000ff00187202 */ /* 0x000fe20000000f00 */
[----:B------:R-:W-:Y:S01]  /*4c30*/  IMAD.MOV.U32 R26, RZ, RZ, RZ ;  /* 0x000000ffff1a7224 */ /* 0x000fe200078e00ff */
[----:B------:R-:W-:-:S02]  /*4c40*/  IADD3 R12, PT, PT, R12, 0x200, RZ ;  /* 0x000002000c0c7810 */ /* 0x000fc40007ffe0ff */
[----:B----4-:R-:W-:Y:S02]  /*4c50*/  ISETP.NE.AND P0, PT, R23, RZ, PT ;  /* 0x000000ff1700720c */ /* 0x010fe40003f05270 */
[----:B-----5:R-:W-:Y:S01]  /*4c60*/  ISETP.NE.AND P1, PT, R14, RZ, PT ;  /* 0x000000ff0e00720c */ /* 0x020fe20003f25270 */
[----:B------:R-:W-:Y:S01]  /*4c70*/  IMAD.MOV.U32 R14, RZ, RZ, RZ ;  /* 0x000000ffff0e7224 */ /* 0x000fe200078e00ff */
[----:B--2---:R-:W-:Y:S02]  /*4c80*/  ISETP.NE.AND P2, PT, R15, RZ, PT ;  /* 0x000000ff0f00720c */ /* 0x004fe40003f45270 */
[----:B---3--:R-:W-:-:S07]  /*4c90*/  ISETP.NE.AND P3, PT, R20, RZ, PT ;  /* 0x000000ff1400720c */ /* 0x008fce0003f65270 */
        /* <DEDUP_REMOVED lines=30> */
.L_x_3007:
[----:B------:R-:W-:Y:S05]  /*4e80*/  BSYNC.RECONVERGENT B0 ;  /* 0x0000000000007941 */ /* 0x000fea0003800200 */
.L_x_3006:
[----:B0-----:R-:W0:Y:S01]  /*4e90*/  SHFL.BFLY PT, R8, R9, 0x10, 0x1f ;  /* 0x0e001f0009087f89 */ /* 0x001e2200000e0000 */
[C---:B------:R-:W-:Y:S01]  /*4ea0*/  ISETP.NE.AND P0, PT, R2.reuse, RZ, PT ;  /* 0x000000ff0200720c */ /* 0x040fe20003f05270 */
[----:B------:R-:W1:Y:S01]  /*4eb0*/  LDCU UR4, c[0x0][0x40c] ;  /* 0x00008180ff0477ac */ /* 0x000e620008000800 */
[----:B------:R-:W-:Y:S01]  /*4ec0*/  ISETP.GT.U32.AND P1, PT, R2, 0x3, PT ;  /* 0x000000030200780c */ /* 0x000fe20003f24070 */
[----:B------:R-:W2:Y:S01]  /*4ed0*/  S2R R45, SR_CTAID.X ;  /* 0x00000000002d7919 */ /* 0x000ea20000002500 */
[----:B------:R-:W2:Y:S01]  /*4ee0*/  S2UR UR6, SR_CTAID.Y ;  /* 0x00000000000679c3 */ /* 0x000ea20000002600 */
[----:B------:R-:W1:Y:S01]  /*4ef0*/  LDCU UR5, c[0x0][0x3f4] ;  /* 0x00007e80ff0577ac */ /* 0x000e620008000800 */
[----:B------:R-:W4:Y:S01]  /*4f00*/  LDCU.U8 UR7, c[0x0][0x48c] ;  /* 0x00009180ff0777ac */ /* 0x000f220008000000 */
        /* <DEDUP_REMOVED lines=18> */
[----:B----4-:R-:W-:-:S05]  /*5030*/  ISETP.NE.AND P0, PT, RZ, UR7, PT ;  /* 0x00000007ff007c0c */ /* 0x010fca000bf05270 */
[----:B------:R0:W1:Y:S01]  /*5040*/  @!P1 LDS R12, [R6+0x10] ;  /* 0x00001000060c9984 */ /* 0x0000620000000800 */
[----:B------:R-:W-:Y:S01]  /*5050*/  ISETP.GT.AND P1, PT, R4, R19, PT ;  /* 0x000000130400720c */ /* 0x000fe20003f24270 */
[----:B0-----:R-:W2:Y:S02]  /*5060*/  LDC R6, c[0x0][0x3f8] ;  /* 0x0000fe00ff067b82 */ /* 0x001ea40000000800 */
[----:B--2---:R-:W-:Y:S01]  /*5070*/  IMAD R33, R6, UR6, R45 ;  /* 0x0000000606217c24 */ /* 0x004fe2000f8e022d */
[----:B-1----:R-:W0:Y:S02]  /*5080*/  SHFL.BFLY PT, R9, R12, 0x2, 0x1f ;  /* 0x0c401f000c097f89 */ /* 0x002e2400000e0000 */
[----:B0-----:R-:W-:-:S05]  /*5090*/  FADD.FTZ R9, R9, R12 ;  /* 0x0000000c09097221 */ /* 0x001fca0000010000 */
[----:B------:R-:W0:Y:S02]  /*50a0*/  SHFL.BFLY PT, R2, R9, 0x1, 0x1f ;  /* 0x0c201f0009027f89 */ /* 0x000e2400000e0000 */
[----:B0-----:R-:W-:Y:S01]  /*50b0*/  FADD.FTZ R2, R9, R2 ;  /* 0x0000000209027221 */ /* 0x001fe20000010000 */
[----:B------:R-:W-:-:S05]  /*50c0*/  CS2R R8, SRZ ;  /* 0x0000000000087805 */ /* 0x000fca000001ff00 */
[----:B------:R-:W0:Y:S02]  /*50d0*/  SHFL.IDX PT, R2, R2, RZ, 0x1f ;  /* 0x00001fff02027589 */ /* 0x000e2400000e0000 */
[----:B0-----:R-:W-:-:S04]  /*50e0*/  FADD.FTZ R5, R2, 9.9999999747524270788e-07 ;  /* 0x358637bd02057421 */ /* 0x001fc80000010000 */
[----:B------:R0:W1:Y:S01]  /*50f0*/  MUFU.RCP R15, R5 ;  /* 0x00000005000f7308 */ /* 0x0000620000001000 */
[----:B------:R-:W-:Y:S05]  /*5100*/  @!P0 BRA `(.L_x_3021) ;  /* 0x0000000000188947 */ /* 0x000fea0003800000 */
[----:B------:R-:W2:Y:S08]  /*5110*/  LDC R2, c[0x0][0x488] ;  /* 0x00012200ff027b82 */ /* 0x000eb00000000800 */
[----:B0-----:R-:W2:Y:S08]  /*5120*/  LDC R5, c[0x0][0x40c] ;  /* 0x00010300ff057b82 */ /* 0x001eb00000000800 */
[----:B------:R-:W0:Y:S01]  /*5130*/  LDC R9, c[0x0][0x3f4] ;  /* 0x0000fd00ff097b82 */ /* 0x000e220000000800 */
[----:B--2---:R-:W-:-:S04]  /*5140*/  IMAD R2, R33, R2, R5 ;  /* 0x0000000221027224 */ /* 0x004fc800078e0205 */
[----:B0-----:R-:W-:-:S05]  /*5150*/  IMAD R8, R2, R9, RZ ;  /* 0x0000000902087224 */ /* 0x001fca00078e02ff */
[----:B------:R-:W-:-:S07]  /*5160*/  SHF.R.S32.HI R9, RZ, 0x1f, R8 ;  /* 0x0000001fff097819 */ /* 0x000fce0000011408 */
.L_x_3021:
[----:B------:R-:W-:Y:S04]  /*5170*/  BSSY.RECONVERGENT B0, `(.L_x_3022) ;  /* 0x0000061000007945 */ /* 0x000fe80003800200 */
[----:B------:R-:W-:Y:S05]  /*5180*/  @P1 BRA `(.L_x_3023) ;  /* 0x00000004007c1947 */ /* 0x000fea0003800000 */
[----:B------:R-:W-:Y:S01]  /*5190*/  VIADDMNMX R7, R4, 0x80, R7, !PT ;  /* 0x0000008004077846 */ /* 0x000fe20007800107 */
[----:B------:R-:W-:Y:S01]  /*51a0*/  BSSY.RECONVERGENT B1, `(.L_x_3024) ;  /* 0x0000028000017945 */ /* 0x000fe20003800200 */
[----:B------:R-:W-:-:S04]  /*51b0*/  LOP3.LUT R2, RZ, R21, RZ, 0x33, !PT ;  /* 0x00000015ff027212 */ /* 0x000fc800078e33ff */
[----:B------:R-:W-:-:S04]  /*51c0*/  IADD3 R2, PT, PT, -R16, R7, R2 ;  /* 0x0000000710027210 */ /* 0x000fc80007ffe102 */
[C---:B0-----:R-:W-:Y:S02]  /*51d0*/  LOP3.LUT R5, R2.reuse, 0x180, RZ, 0xc0, !PT ;  /* 0x0000018002057812 */ /* 0x041fe400078ec0ff */
        /* <DEDUP_REMOVED lines=18> */
[----:B0-----:R-:W-:-:S06]  /*5300*/  ULEA UR4, UR6, UR4, 0x18 ;  /* 0x0000000406047291 */ /* 0x001fcc000f8ec0ff */
[----:B------:R-:W-:Y:S02]  /*5310*/  IADD3 R5, PT, PT, R5, UR4, RZ ;  /* 0x0000000405057c10 */ /* 0x000fe4000fffe0ff */
[----:B------:R-:W-:-:S07]  /*5320*/  LEA R2, R21, UR4, 0x2 ;  /* 0x0000000415027c11 */ /* 0x000fce000f8e10ff */
.L_x_3026:
[----:B--2---:R0:W1:Y:S01]  /*5330*/  LDS R6, [R2] ;  /* 0x0000000002067984 */ /* 0x0040620000000800 */
[----:B------:R-:W-:Y:S02]  /*5340*/  @P0 MOV R7, R12 ;  /* 0x0000000c00070202 */ /* 0x000fe40000000f00 */
[----:B------:R-:W-:-:S04]  /*5350*/  IADD3 R10, PT, PT, R10, 0x1, RZ ;  /* 0x000000010a0a7810 */ /* 0x000fc80007ffe0ff */
[----:B------:R-:W-:Y:S01]  /*5360*/  ISETP.NE.AND P3, PT, R10, RZ, PT ;  /* 0x000000ff0a00720c */ /* 0x000fe20003f65270 */
[----:B0-----:R-:W-:Y:S02]  /*5370*/  VIADD R2, R2, 0x200 ;  /* 0x0000020002027836 */ /* 0x001fe40000000000 */
        /* <DEDUP_REMOVED lines=8> */
[----:B0-----:R-:W-:Y:S01]  /*5400*/  IADD3 R5, PT, PT, R5, 0x100, RZ ;  /* 0x0000010005057810 */ /* 0x001fe20007ffe0ff */
[----:B------:R-:W-:Y:S06]  /*5410*/  @P3 BRA `(.L_x_3026) ;  /* 0xfffffffc00c43947 */ /* 0x000fec000383ffff */
.L_x_3025:
[----:B------:R-:W-:Y:S05]  /*5420*/  BSYNC.RECONVERGENT B1 ;  /* 0x0000000000017941 */ /* 0x000fea0003800200 */
.L_x_3024:
[----:B------:R-:W-:Y:S05]  /*5430*/  @!P2 BRA `(.L_x_3023) ;  /* 0x0000000000d0a947 */ /* 0x000fea0003800000 */
[----:B------:R-:W0:Y:S01]  /*5440*/  S2R R5, SR_CgaCtaId ;  /* 0x0000000000057919 */ /* 0x000e220000008800 */
[----:B------:R-:W4:Y:S01]  /*5450*/  LDCU.64 UR8, c[0x0][0x480] ;  /* 0x00009000ff0877ac */ /* 0x000f220008000a00 */
[----:B------:R-:W-:Y:S02]  /*5460*/  MOV R2, 0x400 ;  /* 0x0000040000027802 */ /* 0x000fe40000000f00 */
[----:B------:R-:W-:Y:S01]  /*5470*/  IADD3 R8, P0, PT, R4, R8, RZ ;  /* 0x0000000804087210 */ /* 0x000fe20007f1e0ff */
[----:B------:R-:W-:Y:S01]  /*5480*/  UISETP.NE.AND UP0, UPT, UR7, URZ, UPT ;  /* 0x000000ff0700728c */ /* 0x000fe2000bf05270 */
[----:B--2---:R-:W-:Y:S01]  /*5490*/  SHF.L.U32 R7, R16, 0x2, RZ ;  /* 0x0000000210077819 */ /* 0x004fe200000006ff */
[----:B------:R-:W-:Y:S01]  /*54a0*/  VIADD R2, R2, 0x120 ;  /* 0x0000012002027836 */ /* 0x000fe20000000000 */
[----:B------:R-:W-:Y:S02]  /*54b0*/  IADD3.X R11, PT, PT, RZ, R9, RZ, P0, !PT ;  /* 0x00000009ff0b7210 */ /* 0x000fe400007fe4ff */
[----:B------:R-:W-:-:S02]  /*54c0*/  ISETP.NE.AND P1, PT, RZ, UR7, PT ;  /* 0x00000007ff007c0c */ /* 0x000fc4000bf25270 */
[----:B------:R-:W-:Y:S02]  /*54d0*/  PLOP3.LUT P0, PT, PT, PT, UP0, 0x80, 0x8 ;  /* 0x000000000008781c */ /* 0x000fe40003f0f008 */
[----:B----4-:R-:W-:-:S04]  /*54e0*/  LEA R9, P3, R8, UR8, 0x2 ;  /* 0x0000000808097c11 */ /* 0x010fc8000f8610ff */
[----:B------:R-:W-:Y:S02]  /*54f0*/  IADD3 R9, P2, PT, R9, 0x400, RZ ;  /* 0x0000040009097810 */ /* 0x000fe40007f5e0ff */
[----:B------:R-:W-:-:S04]  /*5500*/  LEA.HI.X R11, R8, UR9, R11, 0x2, P3 ;  /* 0x00000009080b7c11 */ /* 0x000fc800098f140b */
[----:B------:R-:W-:Y:S02]  /*5510*/  IADD3.X R10, PT, PT, RZ, R11, RZ, P2, !PT ;  /* 0x0000000bff0a7210 */ /* 0x000fe400017fe4ff */
[----:B0-----:R-:W-:Y:S01]  /*5520*/  LEA R6, R5, R2, 0x18 ;  /* 0x0000000205067211 */ /* 0x001fe200078ec0ff */
[C---:B------:R-:W-:Y:S01]  /*5530*/  IMAD R2, R4.reuse, 0x4, -R7 ;  /* 0x0000000404027824 */ /* 0x040fe200078e0a07 */
[----:B------:R-:W-:-:S04]  /*5540*/  LEA R5, R4, UR5, 0x1 ;  /* 0x0000000504057c11 */ /* 0x000fc8000f8e08ff */
[----:B------:R-:W-:Y:S01]  /*5550*/  IADD3 R2, PT, PT, R2, 0x400, R6 ;  /* 0x0000040002027810 */ /* 0x000fe20007ffe006 */
[----:B------:R-:W-:-:S05]  /*5560*/  IMAD R5, R16, -0x2, R5 ;  /* 0xfffffffe10057824 */ /* 0x000fca00078e0205 */
[----:B------:R-:W-:-:S07]  /*5570*/  IADD3 R5, PT, PT, R5, 0x200, R6 ;  /* 0x0000020005057810 */ /* 0x000fce0007ffe006 */
.L_x_3027:
        /* <DEDUP_REMOVED lines=32> */
.L_x_3023:
[----:B------:R-:W-:Y:S05]  /*5780*/  BSYNC.RECONVERGENT B0 ;  /* 0x0000000000007941 */ /* 0x000fea0003800200 */
.L_x_3022:
[----:B------:R-:W-:Y:S01]  /*5790*/  SHF.R.S32.HI R2, RZ, 0x1f, R19 ;  /* 0x0000001fff027819 */ /* 0x000fe20000011413 */
[----:B------:R-:W4:Y:S01]  /*57a0*/  LDCU.64 UR6, c[0x0][0x3b0] ;  /* 0x00007600ff0677ac */ /* 0x000f220008000a00 */
[----:B------:R-:W-:Y:S02]  /*57b0*/  SHF.L.U32 R20, R21, 0x3, RZ ;  /* 0x0000000315147819 */ /* 0x000fe400000006ff */
[----:B--2---:R-:W-:Y:S02]  /*57c0*/  CS2R R6, SRZ ;  /* 0x0000000000067805 */ /* 0x004fe4000001ff00 */
[----:B------:R-:W-:Y:S02]  /*57d0*/  LEA.HI R2, R2, R19, RZ, 0x3 ;  /* 0x0000001302027211 */ /* 0x000fe400078f18ff */
[----:B------:R-:W-:Y:S02]  /*57e0*/  SHF.R.U32.HI R23, RZ, 0x4, R21 ;  /* 0x00000004ff177819 */ /* 0x000fe40000011615 */
[----:B------:R-:W-:-:S02]  /*57f0*/  LOP3.LUT R2, R2, 0xfffffff8, RZ, 0xc0, !PT ;  /* 0xfffffff802027812 */ /* 0x000fc400078ec0ff */
[----:B------:R-:W-:-:S03]  /*5800*/  LOP3.LUT R20, R20, 0x78, RZ, 0xc0, !PT ;  /* 0x0000007814147812 */ /* 0x000fc600078ec0ff */
[----:B------:R-:W-:-:S05]  /*5810*/  IMAD.IADD R42, R19, 0x1, -R2 ;  /* 0x00000001132a7824 */ /* 0x000fca00078e0a02 */
[----:B------:R-:W-:Y:S02]  /*5820*/  ISETP.NE.AND P0, PT, R23, R42, PT ;  /* 0x0000002a1700720c */ /* 0x000fe40003f05270 */
[----:B----4-:R-:W-:Y:S02]  /*5830*/  ISETP.EQ.U32.AND P1, PT, RZ, UR6, PT ;  /* 0x00000006ff007c0c */ /* 0x010fe4000bf22070 */
[----:B------:R-:W-:-:S04]  /*5840*/  ISETP.GT.U32.OR P0, PT, R20, 0x6f, P0 ;  /* 0x0000006f1400780c */ /* 0x000fc80000704470 */
[----:B------:R-:W-:-:S13]  /*5850*/  ISETP.EQ.OR.EX P0, PT, RZ, UR7, P0, P1 ;  /* 0x00000007ff007c0c */ /* 0x000fda0008702710 */
[----:B------:R-:W2:Y:S01]  /*5860*/  @!P0 LDC.64 R8, c[0x0][0x3b0] ;  /* 0x0000ec00ff088b82 */ /* 0x000ea20000000a00 */
[----:B0-----:R-:W-:Y:S01]  /*5870*/  @!P0 IMAD R5, R45, 0x70, R20 ;  /* 0x000000702d058824 */ /* 0x001fe200078e0214 */
[----:B------:R-:W-:Y:S01]  /*5880*/  BSSY.RECONVERGENT B0, `(.L_x_3028) ;  /* 0x000024f000007945 */ /* 0x000fe20003800200 */
[----:B------:R-:W-:Y:S02]  /*5890*/  HFMA2 R32, -RZ, RZ, 0, 0 ;  /* 0x00000000ff207431 */ /* 0x000fe400000001ff */
[----:B--2---:R-:W-:Y:S01]  /*58a0*/  @!P0 IMAD.WIDE.U32 R8, R5, 0x2, R8 ;  /* 0x0000000205088825 */ /* 0x004fe200078e0008 */
[----:B------:R-:W-:-:S06]  /*58b0*/  CS2R R4, SRZ ;  /* 0x0000000000047805 */ /* 0x000fcc000001ff00 */
[----:B------:R0:W5:Y:S01]  /*58c0*/  @!P0 LDG.E.128 R4, desc[UR36][R8.64] ;  /* 0x0000002408048981 */ /* 0x000162000c1e1d00 */
[----:B------:R-:W-:Y:S01]  /*58d0*/  BAR.SYNC.DEFER_BLOCKING 0x0 ;  /* 0x0000000000007b1d */ /* 0x000fe20000010000 */
[----:B------:R-:W-:Y:S01]  /*58e0*/  ISETP.GT.U32.AND P0, PT, R20, 0x6f, PT ;  /* 0x0000006f1400780c */ /* 0x000fe20003f04070 */
[----:B------:R-:W-:Y:S01]  /*58f0*/  IMAD R33, R33, 0x70, RZ ;  /* 0x0000007021217824 */ /* 0x000fe200078e02ff */
[----:B------:R-:W-:Y:S02]  /*5900*/  CS2R R34, SRZ ;  /* 0x0000000000227805 */ /* 0x000fe4000001ff00 */
[----:B------:R-:W-:Y:S02]  /*5910*/  CS2R R36, SRZ ;  /* 0x0000000000247805 */ /* 0x000fe4000001ff00 */
[----:B------:R-:W-:Y:S02]  /*5920*/  CS2R R38, SRZ ;  /* 0x0000000000267805 */ /* 0x000fe4000001ff00 */
[----:B------:R-:W-:-:S05]  /*5930*/  MOV R41, RZ ;  /* 0x000000ff00297202 */ /* 0x000fca0000000f00 */
[----:B0-----:R-:W-:Y:S05]  /*5940*/  @P0 BRA `(.L_x_3029) ;  /* 0x0000002400080947 */ /* 0x001fea0003800000 */
[----:B------:R-:W0:Y:S01]  /*5950*/  LDCU UR4, c[0x0][0x3f4] ;  /* 0x00007e80ff0477ac */ /* 0x000e220008000800 */
[----:B------:R-:W2:Y:S01]  /*5960*/  S2R R13, SR_CgaCtaId ;  /* 0x00000000000d7919 */ /* 0x000ea20000008800 */
[----:B------:R-:W4:Y:S01]  /*5970*/  LDC.64 R8, c[0x0][0x3c0] ;  /* 0x0000f000ff087b82 */ /* 0x000f220000000a00 */
[----:B------:R-:W-:Y:S01]  /*5980*/  IADD3 R44, PT, PT, R16, R23, RZ ;  /* 0x00000017102c7210 */ /* 0x000fe20007ffe0ff */
[----:B------:R-:W-:Y:S01]  /*5990*/  BSSY.RECONVERGENT B1, `(.L_x_3030) ;  /* 0x00000c4000017945 */ /* 0x000fe20003800200 */
[----:B------:R-:W-:Y:S01]  /*59a0*/  MOV R2, 0x400 ;  /* 0x0000040000027802 */ /* 0x000fe20000000f00 */
[----:B------:R-:W-:-:S03]  /*59b0*/  IMAD.MOV.U32 R32, RZ, RZ, RZ ;  /* 0x000000ffff207224 */ /* 0x000fc600078e00ff */
[----:B------:R-:W-:Y:S01]  /*59c0*/  IADD3 R2, PT, PT, R2, 0x120, RZ ;  /* 0x0000012002027810 */ /* 0x000fe20007ffe0ff */
[----:B0-----:R-:W-:-:S04]  /*59d0*/  IMAD.U32 R40, RZ, RZ, UR4 ;  /* 0x00000004ff287e24 */ /* 0x001fc8000f8e00ff */
[-C--:B------:R-:W-:Y:S01]  /*59e0*/  IMAD R3, R3, R40.reuse, R20 ;  /* 0x0000002803037224 */ /* 0x080fe200078e0214 */
[----:B------:R-:W-:-:S04]  /*59f0*/  VIMNMX R11, PT, PT, R19, R40, PT ;  /* 0x00000028130b7248 */ /* 0x000fc80003fe0100 */
[----:B------:R-:W-:Y:S02]  /*5a00*/  ISETP.GE.AND P0, PT, R44, R11, PT ;  /* 0x0000000b2c00720c */ /* 0x000fe40003f06270 */
[----:B--2---:R-:W-:Y:S01]  /*5a10*/  LEA R46, R13, R2, 0x18 ;  /* 0x000000020d2e7211 */ /* 0x004fe200078ec0ff */
[----:B----4-:R-:W-:-:S03]  /*5a20*/  IMAD.WIDE R2, R3, 0x2, R8 ;  /* 0x0000000203027825 */ /* 0x010fc600078e0208 */
[----:B------:R-:W-:-:S07]  /*5a30*/  IADD3 R43, PT, PT, R46, UR5, RZ ;  /* 0x000000052e2b7c10 */ /* 0x000fce000fffe0ff */
[----:B------:R-:W-:Y:S05]  /*5a40*/  @P0 BRA `(.L_x_3031) ;  /* 0x0000000800e00947 */ /* 0x000fea0003800000 */
[----:B------:R-:W-:Y:S01]  /*5a50*/  VIADDMNMX R48, R44, 0x8, R11, !PT ;  /* 0x000000082c307846 */ /* 0x000fe2000780010b */
[----:B------:R-:W-:Y:S01]  /*5a60*/  BSSY.RECONVERGENT B2, `(.L_x_3032) ;  /* 0x000006b000027945 */ /* 0x000fe20003800200 */
[----:B------:R-:W-:Y:S01]  /*5a70*/  LOP3.LUT R8, RZ, R16, RZ, 0x33, !PT ;  /* 0x00000010ff087212 */ /* 0x000fe200078e33ff */
[----:B------:R-:W-:Y:S02]  /*5a80*/  HFMA2 R41, -RZ, RZ, 0, 0 ;  /* 0x00000000ff297431 */ /* 0x000fe400000001ff */
[----:B------:R-:W-:Y:S01]  /*5a90*/  IMAD.MOV.U32 R47, RZ, RZ, R44 ;  /* 0x000000ffff2f7224 */ /* 0x000fe200078e002c */
[----:B------:R-:W-:Y:S02]  /*5aa0*/  CS2R R38, SRZ ;  /* 0x0000000000267805 */ /* 0x000fe4000001ff00 */
[----:B------:R-:W-:Y:S02]  /*5ab0*/  IADD3 R48, PT, PT, -R23, R48, R8 ;  /* 0x0000003017307210 */ /* 0x000fe40007ffe108 */
[----:B------:R-:W-:-:S02]  /*5ac0*/  CS2R R36, SRZ ;  /* 0x0000000000247805 */ /* 0x000fc4000001ff00 */
[----:B------:R-:W-:Y:S02]  /*5ad0*/  CS2R R34, SRZ ;  /* 0x0000000000227805 */ /* 0x000fe4000001ff00 */
[----:B------:R-:W-:Y:S02]  /*5ae0*/  MOV R32, RZ ;  /* 0x000000ff00207202 */ /* 0x000fe40000000f00 */
        /* <DEDUP_REMOVED lines=8> */
.L_x_3034:
[----:B------:R-:W-:-:S04]  /*5b70*/  IMAD R29, R47, 0x70, RZ ;  /* 0x000000702f1d7824 */ /* 0x000fc800078e02ff */
[----:B------:R-:W-:-:S06]  /*5b80*/  IMAD.WIDE.U32 R8, R29, 0x2, R2 ;  /* 0x000000021d087825 */ /* 0x000fcc00078e0002 */
[----:B------:R-:W2:Y:S01]  /*5b90*/  LDG.E.128 R8, desc[UR36][R8.64] ;  /* 0x0000002408087981 */ /* 0x000ea2000c1e1d00 */
[C---:B------:R-:W-:Y:S01]  /*5ba0*/  IADD3 R13, PT, PT, R29.reuse, 0x380, RZ ;  /* 0x000003801d0d7810 */ /* 0x040fe20007ffe0ff */
[----:B------:R-:W-:-:S04]  /*5bb0*/  VIADD R25, R29, 0x700 ;  /* 0x000007001d197836 */ /* 0x000fc80000000000 */
[----:B------:R-:W-:Y:S01]  /*5bc0*/  IMAD.WIDE.U32 R12, R13, 0x2, R2 ;  /* 0x000000020d0c7825 */ /* 0x000fe200078e0002 */
[----:B------:R-:W-:-:S03]  /*5bd0*/  IADD3 R29, PT, PT, R29, 0xa80, RZ ;  /* 0x00000a801d1d7810 */ /* 0x000fc60007ffe0ff */
[--C-:B------:R-:W-:Y:S02]  /*5be0*/  IMAD.WIDE.U32 R24, R25, 0x2, R2.reuse ;  /* 0x0000000219187825 */ /* 0x100fe400078e0002 */
[----:B-1----:R-:W4:Y:S02]  /*5bf0*/  LDG.E.128 R12, desc[UR36][R12.64] ;  /* 0x000000240c0c7981 */ /* 0x002f24000c1e1d00 */
[----:B------:R-:W-:Y:S02]  /*5c00*/  IMAD.WIDE.U32 R28, R29, 0x2, R2 ;  /* 0x000000021d1c7825 */ /* 0x000fe400078e0002 */
[----:B------:R-:W4:Y:S04]  /*5c10*/  LDG.E.128 R24, desc[UR36][R24.64] ;  /* 0x0000002418187981 */ /* 0x000f28000c1e1d00 */
[----:B---3--:R-:W3:Y:S01]  /*5c20*/  LDG.E.128 R28, desc[UR36][R28.64] ;  /* 0x000000241c1c7981 */ /* 0x008ee2000c1e1d00 */
[----:B------:R-:W-:-:S02]  /*5c30*/  IADD3 R52, PT, PT, -R16, R47, RZ ;  /* 0x0000002f10347210 */ /* 0x000fc40007ffe1ff */
[----:B------:R-:W-:Y:S02]  /*5c40*/  IADD3 R50, PT, PT, R50, 0x4, RZ ;  /* 0x0000000432327810 */ /* 0x000fe40007ffe0ff */
[----:B------:R-:W-:Y:S01]  /*5c50*/  IADD3 R47, PT, PT, R47, 0x20, RZ ;  /* 0x000000202f2f7810 */ /* 0x000fe20007ffe0ff */
[----:B------:R-:W-:Y:S01]  /*5c60*/  IMAD R52, R52, 0x2, R43 ;  /* 0x0000000234347824 */ /* 0x000fe200078e022b */
[----:B------:R-:W-:-:S04]  /*5c70*/  ISETP.NE.AND P0, PT, R50, R49, PT ;  /* 0x000000313200720c */ /* 0x000fc80003f05270 */
[----:B------:R-:W0:Y:S04]  /*5c80*/  LDS.U16 R51, [R52] ;  /* 0x0000000034337984 */ /* 0x000e280000000400 */
[----:B------:R-:W-:Y:S04]  /*5c90*/  LDS.U16 R57, [R52+0x10] ;  /* 0x0000100034397984 */ /* 0x000fe80000000400 */
[----:B------:R-:W1:Y:S01]  /*5ca0*/  LDS.U16 R59, [R52+0x20] ;  /* 0x00002000343b7984 */ /* 0x000e620000000400 */
[----:B0-----:R-:W-:Y:S02]  /*5cb0*/  HADD2.F32 R54, -RZ, R51.H0_H0 ;  /* 0x20000033ff367230 */ /* 0x001fe40000004100 */
[----:B-1----:R-:W-:-:S02]  /*5cc0*/  HADD2.F32 R59, -RZ, R59.H0_H0 ;  /* 0x2000003bff3b7230 */ /* 0x002fc40000004100 */
[--C-:B--2---:R-:W-:Y:S02]  /*5cd0*/  HADD2.F32 R53, -RZ, R8.reuse.H0_H0 ;  /* 0x20000008ff357230 */ /* 0x104fe40000004100 */
[----:B------:R-:W-:Y:S02]  /*5ce0*/  HADD2.F32 R55, -RZ, R8.H1_H1 ;  /* 0x30000008ff377230 */ /* 0x000fe40000004100 */
[----:B------:R-:W-:Y:S02]  /*5cf0*/  HADD2.F32 R8, -RZ, R9.H0_H0 ;  /* 0x20000009ff087230 */ /* 0x000fe40000004100 */
[C---:B------:R-:W-:Y:S01]  /*5d00*/  FFMA.FTZ R53, R54.reuse, R53, R41 ;  /* 0x0000003536357223 */ /* 0x040fe20000010029 */
[--C-:B------:R-:W-:Y:S02]  /*5d10*/  HADD2.F32 R56, -RZ, R10.reuse.H0_H0 ;  /* 0x2000000aff387230 */ /* 0x100fe40000004100 */
[----:B------:R-:W-:Y:S01]  /*5d20*/  FFMA.FTZ R55, R54, R55, R38 ;  /* 0x0000003736377223 */ /* 0x000fe20000010026 */
[----:B------:R-:W-:-:S02]  /*5d30*/  HADD2.F32 R51, -RZ, R10.H1_H1 ;  /* 0x3000000aff337230 */ /* 0x000fc40000004100 */
[C---:B------:R-:W-:Y:S01]  /*5d40*/  FFMA.FTZ R39, R54.reuse, R8, R39 ;  /* 0x0000000836277223 */ /* 0x040fe20000010027 */
[----:B------:R-:W-:Y:S01]  /*5d50*/  HADD2.F32 R10, -RZ, R11.H0_H0 ;  /* 0x2000000bff0a7230 */ /* 0x000fe20000004100 */
[----:B------:R0:W1:Y:S01]  /*5d60*/  LDS.U16 R8, [R52+0x30] ;  /* 0x0000300034087984 */ /* 0x0000620000000400 */
[----:B------:R-:W-:Y:S02]  /*5d70*/  HADD2.F32 R9, -RZ, R9.H1_H1 ;  /* 0x30000009ff097230 */ /* 0x000fe40000004100 */
[C---:B------:R-:W-:Y:S01]  /*5d80*/  FFMA.FTZ R51, R54.reuse, R51, R34 ;  /* 0x0000003336337223 */ /* 0x040fe20000010022 */
[----:B------:R-:W-:Y:S02]  /*5d90*/  HADD2.F32 R11, -RZ, R11.H1_H1 ;  /* 0x3000000bff0b7230 */ /* 0x000fe40000004100 */
[C---:B------:R-:W-:Y:S01]  /*5da0*/  FFMA.FTZ R10, R54.reuse, R10, R35 ;  /* 0x0000000a360a7223 */ /* 0x040fe20000010023 */
[--C-:B----4-:R-:W-:Y:S02]  /*5db0*/  HADD2.F32 R38, -RZ, R13.reuse.H1_H1 ;  /* 0x3000000dff267230 */ /* 0x110fe40000004100 */
[----:B------:R-:W-:Y:S01]  /*5dc0*/  FFMA.FTZ R9, R54, R9, R36 ;  /* 0x0000000936097223 */ /* 0x000fe20000010024 */
[----:B------:R-:W-:-:S02]  /*5dd0*/  HADD2.F32 R36, -RZ, R13.H0_H0 ;  /* 0x2000000dff247230 */ /* 0x000fc40000004100 */
[C---:B------:R-:W-:Y:S01]  /*5de0*/  FFMA.FTZ R11, R54.reuse, R11, R32 ;  /* 0x0000000b360b7223 */ /* 0x040fe20000010020 */
[----:B------:R-:W-:Y:S02]  /*5df0*/  HADD2.F32 R32, -RZ, R57.H0_H0 ;  /* 0x20000039ff207230 */ /* 0x000fe40000004100 */
[----:B------:R-:W-:Y:S01]  /*5e00*/  FFMA.FTZ R56, R54, R56, R37 ;  /* 0x0000003836387223 */ /* 0x000fe20000010025 */
        /* <DEDUP_REMOVED lines=9> */
[----:B0-----:R-:W-:Y:S02]  /*5ea0*/  HADD2.F32 R52, -RZ, R15.H1_H1 ;  /* 0x3000000fff347230 */ /* 0x001fe40000004100 */
[C---:B------:R-:W-:Y:S01]  /*5eb0*/  FFMA.FTZ R12, R32.reuse, R12, R55 ;  /* 0x0000000c200c7223 */ /* 0x040fe20000010037 */
[--C-:B------:R-:W-:Y:S02]  /*5ec0*/  HADD2.F32 R15, -RZ, R24.reuse.H0_H0 ;  /* 0x20000018ff0f7230 */ /* 0x100fe40000004100 */
[----:B------:R-:W-:Y:S01]  /*5ed0*/  FFMA.FTZ R13, R32, R13, R56 ;  /* 0x0000000d200d7223 */ /* 0x000fe20000010038 */
[----:B------:R-:W-:-:S02]  /*5ee0*/  HADD2.F32 R35, -RZ, R24.H1_H1 ;  /* 0x30000018ff237230 */ /* 0x000fc40000004100 */
[C---:B------:R-:W-:Y:S01]  /*5ef0*/  FFMA.FTZ R14, R32.reuse, R14, R51 ;  /* 0x0000000e200e7223 */ /* 0x040fe20000010033 */
[----:B------:R-:W-:Y:S01]  /*5f00*/  FFMA.FTZ R11, R32, R52, R11 ;  /* 0x00000034200b7223 */ /* 0x000fe2000001000b */
        /* <DEDUP_REMOVED lines=12> */
[----:B-1----:R-:W-:Y:S02]  /*5fd0*/  HADD2.F32 R8, -RZ, R8.H0_H0 ;  /* 0x20000008ff087230 */ /* 0x002fe40000004100 */
[----:B------:R-:W-:Y:S01]  /*5fe0*/  FFMA.FTZ R10, R59, R39, R10 ;  /* 0x000000273b0a7223 */ /* 0x000fe2000001000a */
[----:B---3--:R-:W-:-:S02]  /*5ff0*/  HADD2.F32 R39, -RZ, R29.H0_H0 ;  /* 0x2000001dff277230 */ /* 0x008fc40000004100 */
[----:B------:R-:W-:Y:S01]  /*6000*/  FFMA.FTZ R11, R59, R26, R11 ;  /* 0x0000001a3b0b7223 */ /* 0x000fe2000001000b */
[--C-:B------:R-:W-:Y:S02]  /*6010*/  HADD2.F32 R41, -RZ, R28.reuse.H0_H0 ;  /* 0x2000001cff297230 */ /* 0x100fe40000004100 */
        /* <DEDUP_REMOVED lines=13> */
[----:B------:R-:W-:Y:S01]  /*60f0*/  FFMA.FTZ R32, R8, R32, R11 ;  /* 0x0000002008207223 */ /* 0x000fe2000001000b */
[----:B------:R-:W-:Y:S06]  /*6100*/  @P0 BRA `(.L_x_3034) ;  /* 0xfffffff800980947 */ /* 0x000fec000383ffff */
.L_x_3033:
[----:B------:R-:W-:Y:S05]  /*6110*/  BSYNC.RECONVERGENT B2 ;  /* 0x0000000000027941 */ /* 0x000fea0003800200 */
.L_x_3032:
[----:B------:R-:W-:Y:S05]  /*6120*/  @!P1 BRA `(.L_x_3031) ;  /* 0x0000000400289947 */ /* 0x000fea0003800000 */
[----:B------:R-:W-:Y:S01]  /*6130*/  ISETP.NE.AND P1, PT, R58, 0x1, PT ;  /* 0x000000013a00780c */ /* 0x000fe20003f25270 */
[----:B------:R-:W-:Y:S01]  /*6140*/  BSSY.RECONVERGENT B2, `(.L_x_3035) ;  /* 0x0000030000027945 */ /* 0x000fe20003800200 */
[----:B------:R-:W-:-:S11]  /*6150*/  LOP3.LUT P0, RZ, R48, 0x8, RZ, 0xc0, !PT ;  /* 0x0000000830ff7812 */ /* 0x000fd6000780c0ff */
[----:B------:R-:W-:Y:S05]  /*6160*/  @!P1 BRA `(.L_x_3036) ;  /* 0x0000000000b49947 */ /* 0x000fea0003800000 */
[----:B------:R-:W-:-:S04]  /*6170*/  IMAD R13, R47, 0x70, RZ ;  /* 0x000000702f0d7824 */ /* 0x000fc800078e02ff */
[----:B------:R-:W-:-:S04]  /*6180*/  IMAD.WIDE.U32 R8, R13, 0x2, R2 ;  /* 0x000000020d087825 */ /* 0x000fc800078e0002 */
[----:B------:R-:W-:Y:S02]  /*6190*/  VIADD R13, R13, 0x380 ;  /* 0x000003800d0d7836 */ /* 0x000fe40000000000 */
[----:B------:R-:W2:Y:S02]  /*61a0*/  LDG.E.128 R8, desc[UR36][R8.64] ;  /* 0x0000002408087981 */ /* 0x000ea4000c1e1d00 */
[----:B------:R-:W-:-:S06]  /*61b0*/  IMAD.WIDE.U32 R12, R13, 0x2, R2 ;  /* 0x000000020d0c7825 */ /* 0x000fcc00078e0002 */
[----:B-1----:R-:W4:Y:S01]  /*61c0*/  LDG.E.128 R12, desc[UR36][R12.64] ;  /* 0x000000240c0c7981 */ /* 0x002f22000c1e1d00 */
[----:B------:R-:W-:Y:S01]  /*61d0*/  IADD3 R24, PT, PT, -R16, R47, RZ ;  /* 0x0000002f10187210 */ /* 0x000fe20007ffe1ff */
[----:B------:R-:W-:-:S03]  /*61e0*/  VIADD R47, R47, 0x10 ;  /* 0x000000102f2f7836 */ /* 0x000fc60000000000 */
[----:B------:R-:W-:-:S05]  /*61f0*/  LEA R24, R24, R43, 0x1 ;  /* 0x0000002b18187211 */ /* 0x000fca00078e08ff */
[----:B------:R-:W-:Y:S04]  /*6200*/  LDS.U16 R25, [R24] ;  /* 0x0000000018197984 */ /* 0x000fe80000000400 */
[----:B------:R-:W0:Y:S02]  /*6210*/  LDS.U16 R29, [R24+0x10] ;  /* 0x00001000181d7984 */ /* 0x000e240000000400 */
[----:B0-----:R-:W-:Y:S02]  /*6220*/  HADD2.F32 R29, -RZ, R29.H0_H0 ;  /* 0x2000001dff1d7230 */ /* 0x001fe40000004100 */
[--C-:B--2---:R-:W-:Y:S02]  /*6230*/  HADD2.F32 R26, -RZ, R8.reuse.H0_H0 ;  /* 0x20000008ff1a7230 */ /* 0x104fe40000004100 */
[----:B------:R-:W-:-:S02]  /*6240*/  HADD2.F32 R27, -RZ, R8.H1_H1 ;  /* 0x30000008ff1b7230 */ /* 0x000fc40000004100 */
[----:B------:R-:W-:Y:S02]  /*6250*/  HADD2.F32 R8, -RZ, R25.H0_H0 ;  /* 0x20000019ff087230 */ /* 0x000fe40000004100 */
[--C-:B---3--:R-:W-:Y:S02]  /*6260*/  HADD2.F32 R30, -RZ, R10.reuse.H0_H0 ;  /* 0x2000000aff1e7230 */ /* 0x108fe40000004100 */
[----:B------:R-:W-:Y:S02]  /*6270*/  HADD2.F32 R25, -RZ, R10.H1_H1 ;  /* 0x3000000aff197230 */ /* 0x000fe40000004100 */
        /* <DEDUP_REMOVED lines=9> */
[----:B----4-:R-:W-:Y:S02]  /*6310*/  HADD2.F32 R41, -RZ, R12.H0_H0 ;  /* 0x2000000cff297230 */ /* 0x010fe40000004100 */
        /* <DEDUP_REMOVED lines=17> */
[----:B------:R-:W-:-:S07]  /*6430*/  FFMA.FTZ R32, R29, R32, R11 ;  /* 0x000000201d207223 */ /* 0x000fce000001000b */
.L_x_3036:
[----:B------:R-:W-:Y:S05]  /*6440*/  BSYNC.RECONVERGENT B2 ;  /* 0x0000000000027941 */ /* 0x000fea0003800200 */
.L_x_3035:
[----:B------:R-:W-:Y:S05]  /*6450*/  @P0 BRA `(.L_x_3031) ;  /* 0x00000000005c0947 */ /* 0x000fea0003800000 */
[----:B------:R-:W-:-:S04]  /*6460*/  IMAD R9, R47, 0x70, RZ ;  /* 0x000000702f097824 */ /* 0x000fc800078e02ff */
[----:B------:R-:W-:-:S06]  /*6470*/  IMAD.WIDE.U32 R8, R9, 0x2, R2 ;  /* 0x0000000209087825 */ /* 0x000fcc00078e0002 */
[----:B------:R-:W2:Y:S01]  /*6480*/  LDG.E.128 R8, desc[UR36][R8.64] ;  /* 0x0000002408087981 */ /* 0x000ea2000c1e1d00 */
[----:B------:R-:W-:-:S04]  /*6490*/  IADD3 R12, PT, PT, -R16, R47, RZ ;  /* 0x0000002f100c7210 */ /* 0x000fc80007ffe1ff */
[----:B------:R-:W-:-:S06]  /*64a0*/  LEA R12, R12, R43, 0x1 ;  /* 0x0000002b0c0c7211 */ /* 0x000fcc00078e08ff */
[----:B------:R-:W0:Y:S02]  /*64b0*/  LDS.U16 R12, [R12] ;  /* 0x000000000c0c7984 */ /* 0x000e240000000400 */
[----:B0-----:R-:W-:Y:S02]  /*64c0*/  HADD2.F32 R14, -RZ, R12.H0_H0 ;  /* 0x2000000cff0e7230 */ /* 0x001fe40000004100 */
[--C-:B--2---:R-:W-:Y:S02]  /*64d0*/  HADD2.F32 R13, -RZ, R8.reuse.H0_H0 ;  /* 0x20000008ff0d7230 */ /* 0x104fe40000004100 */
[----:B-1----:R-:W-:Y:S02]  /*64e0*/  HADD2.F32 R15, -RZ, R8.H1_H1 ;  /* 0x30000008ff0f7230 */ /* 0x002fe40000004100 */
        /* <DEDUP_REMOVED lines=14> */
.L_x_3031:
[----:B------:R-:W-:Y:S05]  /*65d0*/  BSYNC.RECONVERGENT B1 ;  /* 0x0000000000017941 */ /* 0x000fea0003800200 */
.L_x_3030:
        /* <DEDUP_REMOVED lines=16> */
.L_x_3043:
        /* <DEDUP_REMOVED lines=12> */
[----:B------:R0:W2:Y:S02]  /*67a0*/  F2I.FTZ.U32.TRUNC.NTZ R9, R13 ;  /* 0x0000000d00097305 */ /* 0x0000a4000021f000 */
[----:B0-----:R-:W0:Y:S01]  /*67b0*/  LDS.U16 R13, [R46] ;  /* 0x000000002e0d7984 */ /* 0x001e220000000400 */
        /* <DEDUP_REMOVED lines=34> */
.L_x_3042:
[----:B------:R-:W-:Y:S05]  /*69e0*/  BSYNC.RECONVERGENT B3 ;  /* 0x0000000000037941 */ /* 0x000fea0003800200 */
.L_x_3041:
[----:B------:R-:W-:Y:S01]  /*69f0*/  IADD3 R44, PT, PT, R44, 0x8, RZ ;  /* 0x000000082c2c7810 */ /* 0x000fe20007ffe0ff */
[----:B------:R-:W-:Y:S01]  /*6a00*/  VIADD R46, R46, 0x10 ;  /* 0x000000102e2e7836 */ /* 0x000fe20000000000 */
[----:B------:R-:W-:Y:S06]  /*6a10*/  @P2 BRA `(.L_x_3043) ;  /* 0xfffffffc00302947 */ /* 0x000fec000383ffff */
.L_x_3040:
[----:B------:R-:W-:Y:S05]  /*6a20*/  BSYNC.RECONVERGENT B2 ;  /* 0x0000000000027941 */ /* 0x000fea0003800200 */
.L_x_3039:
[----:B------:R-:W-:-:S13]  /*6a30*/  ISETP.GE.U32.AND P0, PT, R28, 0x18, PT ;  /* 0x000000181c00780c */ /* 0x000fda0003f06070 */
[----:B------:R-:W-:Y:S05]  /*6a40*/  @!P0 BRA `(.L_x_3038) ;  /* 0x0000000c00148947 */ /* 0x000fea0003800000 */
[----:B------:R-:W0:Y:S02]  /*6a50*/  LDC R40, c[0x0][0x3f4] ;  /* 0x0000fd00ff287b82 */ /* 0x000e240000000800 */
.L_x_3052:
[C---:B0-----:R-:W-:Y:S01]  /*6a60*/  ISETP.GE.AND P3, PT, R44.reuse, R40, PT ;  /* 0x000000282c00720c */ /* 0x041fe20003f66270 */
[C---:B------:R-:W-:Y:S01]  /*6a70*/  VIADD R13, R44.reuse, 0x18 ;  /* 0x000000182c0d7836 */ /* 0x040fe20000000000 */
[C---:B---3--:R-:W-:Y:S01]  /*6a80*/  IADD3 R31, PT, PT, R44.reuse, 0x8, RZ ;  /* 0x000000082c1f7810 */ /* 0x048fe20007ffe0ff */
[----:B------:R-:W-:Y:S01]  /*6a90*/  BSSY.RECONVERGENT B2, `(.L_x_3044) ;  /* 0x0000033000027945 */ /* 0x000fe20003800200 */
[----:B-1----:R-:W-:Y:S02]  /*6aa0*/  IADD3 R15, PT, PT, R44, 0x10, RZ ;  /* 0x000000102c0f7810 */ /* 0x002fe40007ffe0ff */
        /* <DEDUP_REMOVED lines=12> */
[----:B0-----:R-:W-:-:S06]  /*6b70*/  VIADD R14, R10, 0xffffffe ;  /* 0x0ffffffe0a0e7836 */ /* 0x001fcc0000000000 */
[----:B------:R0:W1:Y:S02]  /*6b80*/  F2I.FTZ.U32.TRUNC.NTZ R9, R14 ;  /* 0x0000000e00097305 */ /* 0x000064000021f000 */
[----:B0-----:R-:W0:Y:S01]  /*6b90*/  LDS.U16 R14, [R12] ;  /* 0x000000000c0e7984 */ /* 0x001e220000000400 */
[----:B-1----:R-:W-:-:S05]  /*6ba0*/  IADD3 R8, PT, PT, RZ, -R9, RZ ;  /* 0x80000009ff087210 */ /* 0x002fca0007ffe0ff */
        /* <DEDUP_REMOVED lines=33> */
.L_x_3045:
[----:B------:R-:W-:Y:S05]  /*6dc0*/  BSYNC.RECONVERGENT B2 ;  /* 0x0000000000027941 */ /* 0x000fea0003800200 */
.L_x_3044:
        /* <DEDUP_REMOVED lines=10> */
[----:B0-----:R-:W0:Y:S01]  /*6e70*/  LDS.U16 R14, [R12+0x10] ;  /* 0x000010000c0e7984 */ /* 0x001e220000000400 */
[----:B-1----:R-:W-:-:S04]  /*6e80*/  IMAD.MOV R8, RZ, RZ, -R9 ;  /* 0x000000ffff087224 */ /* 0x002fc800078e0a09 */
        /* <DEDUP_REMOVED lines=33> */
.L_x_3047:
[----:B------:R-:W-:Y:S05]  /*70a0*/  BSYNC.RECONVERGENT B2 ;  /* 0x0000000000027941 */ /* 0x000fea0003800200 */
.L_x_3046:
        /* <DEDUP_REMOVED lines=45> */
.L_x_3049:
[----:B------:R-:W-:Y:S05]  /*7380*/  BSYNC.RECONVERGENT B2 ;  /* 0x0000000000027941 */ /* 0x000fea0003800200 */
.L_x_3048:
[----:B------:R-:W-:Y:S04]  /*7390*/  BSSY.RECONVERGENT B2, `(.L_x_3050) ;  /* 0x000002d000027945 */ /* 0x000fe80003800200 */
[----:B------:R-:W-:Y:S05]  /*73a0*/  @!P1 BRA `(.L_x_3051) ;  /* 0x0000000000ac9947 */ /* 0x000fea0003800000 */
[----:B------:R-:W-:Y:S01]  /*73b0*/  IABS R11, R40 ;  /* 0x00000028000b7213 */ /* 0x000fe20000000000 */
[----:B------:R-:W0:Y:S01]  /*73c0*/  LDS.U16 R12, [R12+0x30] ;  /* 0x000030000c0c7984 */ /* 0x000e220000000400 */
[----:B------:R-:W-:Y:S02]  /*73d0*/  IABS R24, R13 ;  /* 0x0000000d00187213 */ /* 0x000fe40000000000 */
[----:B------:R-:W1:Y:S01]  /*73e0*/  I2F.RP R10, R11 ;  /* 0x0000000b000a7306 */ /* 0x000e620000209400 */
[----:B------:R-:W-:Y:S02]  /*73f0*/  ISETP.GE.AND P1, PT, R13, RZ, PT ;  /* 0x000000ff0d00720c */ /* 0x000fe40003f26270 */
[----:B------:R-:W-:-:S05]  /*7400*/  ISETP.NE.AND P2, PT, R40, RZ, PT ;  /* 0x000000ff2800720c */ /* 0x000fca0003f45270 */
[----:B-1----:R-:W1:Y:S02]  /*7410*/  MUFU.RCP R10, R10 ;  /* 0x0000000a000a7308 */ /* 0x002e640000001000 */
[----:B-1----:R-:W-:-:S06]  /*7420*/  VIADD R14, R10, 0xffffffe ;  /* 0x0ffffffe0a0e7836 */ /* 0x002fcc0000000000 */
[----:B------:R-:W1:Y:S02]  /*7430*/  F2I.FTZ.U32.TRUNC.NTZ R9, R14 ;  /* 0x0000000e00097305 */ /* 0x000e64000021f000 */
[----:B-1----:R-:W-:-:S05]  /*7440*/  IADD3 R8, PT, PT, RZ, -R9, RZ ;  /* 0x80000009ff087210 */ /* 0x002fca0007ffe0ff */
        /* <DEDUP_REMOVED lines=33> */
.L_x_3051:
[----:B------:R-:W-:Y:S05]  /*7660*/  BSYNC.RECONVERGENT B2 ;  /* 0x0000000000027941 */ /* 0x000fea0003800200 */
.L_x_3050:
[----:B------:R-:W-:-:S04]  /*7670*/  IADD3 R44, PT, PT, R44, 0x20, RZ ;  /* 0x000000202c2c7810 */ /* 0x000fc80007ffe0ff */
[----:B------:R-:W-:-:S13]  /*7680*/  ISETP.GE.AND P0, PT, R44, R19, PT ;  /* 0x000000132c00720c */ /* 0x000fda0003f06270 */
[----:B------:R-:W-:Y:S05]  /*7690*/  @!P0 BRA `(.L_x_3052) ;  /* 0xfffffff000f08947 */ /* 0x000fea000383ffff */
.L_x_3038:
[----:B------:R-:W-:Y:S05]  /*76a0*/  BSYNC.RECONVERGENT B1 ;  /* 0x0000000000017941 */ /* 0x000fea0003800200 */
.L_x_3037:
        /* <DEDUP_REMOVED lines=8> */
[----:B------:R-:W-:-:S05]  /*7730*/  LEA.HI.X.SX32 R3, R3, UR7, 0x1, P0 ;  /* 0x0000000703037c11 */ /* 0x000fca00080f0eff */
[----:B------:R-:W1:Y:S01]  /*7740*/  LDG.E.64 R18, desc[UR36][R2.64] ;  /* 0x0000002402127981 */ /* 0x000e62000c1e1b00 */
[----:B------:R-:W0:Y:S03]  /*7750*/  LDC.64 R8, c[0x0][0x468] ;  /* 0x00011a00ff087b82 */ /* 0x000e260000000a00 */
[----:B0-----:R0:W2:Y:S01]  /*7760*/  LDG.E R8, desc[UR36][R8.64+0x8] ;  /* 0x0000082408087981 */ /* 0x0010a2000c1e1900 */
[----:B-1----:R-:W-:Y:S01]  /*7770*/  LOP3.LUT R15, R19, 0xff, RZ, 0xc0, !PT ;  /* 0x000000ff130f7812 */ /* 0x002fe200078ec0ff */
[----:B------:R-:W2:Y:S01]  /*7780*/  I2F.S8 R11, R18 ;  /* 0x00000012000b7306 */ /* 0x000ea20000001400 */
        /* <DEDUP_REMOVED lines=12> */
[----:B--2---:R-:W-:Y:S01]  /*7850*/  FMUL.FTZ R11, R8, R11 ;  /* 0x0000000b080b7220 */ /* 0x004fe20000410000 */
        /* <DEDUP_REMOVED lines=33> */
.L_x_3053:
[----:B------:R-:W0:Y:S02]  /*7a70*/  LDC.64 R8, c[0x0][0x3a8] ;  /* 0x0000ea00ff087b82 */ /* 0x000e240000000a00 */
[----:B0-----:R-:W-:-:S06]  /*7a80*/  IMAD.WIDE R8, R3, 0x2, R8 ;  /* 0x0000000203087825 */ /* 0x001fcc00078e0208 */
[----:B------:R-:W5:Y:S02]  /*7a90*/  LDG.E.128 R8, desc[UR36][R8.64] ;  /* 0x0000002408087981 */ /* 0x000f64000c1e1d00 */
.L_x_3054:
[----:B------:R-:W0:Y:S02]  /*7aa0*/  LDCU.64 UR6, c[0x0][0x460] ;  /* 0x00008c00ff0677ac */ /* 0x000e240008000a00 */
[----:B0-----:R-:W-:-:S04]  /*7ab0*/  ISETP.NE.U32.AND P0, PT, RZ, UR6, PT ;  /* 0x00000006ff007c0c */ /* 0x001fc8000bf05070 */
[----:B------:R-:W-:Y:S01]  /*7ac0*/  ISETP.NE.AND.EX P0, PT, RZ, UR7, PT, P0 ;  /* 0x00000007ff007c0c */ /* 0x000fe2000bf05300 */
[----:B------:R-:W-:Y:S01]  /*7ad0*/  IMAD R0, R0, 0x2, R43 ;  /* 0x0000000200007824 */ /* 0x000fe200078e022b */
[----:B------:R-:W0:Y:S05]  /*7ae0*/  LDCU.64 UR6, c[0x0][0x3c0] ;  /* 0x00007800ff0677ac */ /* 0x000e2a0008000a00 */
[----:B------:R-:W2:Y:S06]  /*7af0*/  LDS.U16 R0, [R0] ;  /* 0x0000000000007984 */ /* 0x000eac0000000400 */
[----:B------:R-:W4:Y:S08]  /*7b00*/  @P0 LDC R2, c[0x0][0x3f8] ;  /* 0x0000fe00ff020b82 */ /* 0x000f300000000800 */
[----:B------:R-:W1:Y:S01]  /*7b10*/  @P0 LDC.64 R12, c[0x0][0x458] ;  /* 0x00011600ff0c0b82 */ /* 0x000e620000000a00 */
[----:B----4-:R-:W-:-:S04]  /*7b20*/  @P0 IMAD R45, R22, R2, R45 ;  /* 0x00000002162d0224 */ /* 0x010fc800078e022d */
[----:B------:R-:W-:-:S04]  /*7b30*/  @P0 IMAD R45, R45, 0x70, R20 ;  /* 0x000000702d2d0824 */ /* 0x000fc800078e0214 */
[----:B-1----:R-:W-:-:S06]  /*7b40*/  @P0 IMAD.WIDE R12, R45, 0x2, R12 ;  /* 0x000000022d0c0825 */ /* 0x002fcc00078e020c */
[----:B------:R-:W4:Y:S01]  /*7b50*/  @P0 LDG.E.128 R12, desc[UR36][R12.64] ;  /* 0x000000240c0c0981 */ /* 0x000f22000c1e1d00 */
[----:B------:R-:W-:Y:S02]  /*7b60*/  IMAD R40, R33, R40, R20 ;  /* 0x0000002821287224 */ /* 0x000fe400078e0214 */
[----:B-----5:R-:W-:Y:S02]  /*7b70*/  HFMA2 R4, R8, 1, 1, R4 ;  /* 0x3c003c0008047831 */ /* 0x020fe40000000004 */
[----:B------:R-:W-:Y:S02]  /*7b80*/  IMAD R17, R17, 0x70, RZ ;  /* 0x0000007011117824 */ /* 0x000fe400078e02ff */
[----:B------:R-:W-:Y:S02]  /*7b90*/  HADD2 R5, R9, R5 ;  /* 0x0000000509057230 */ /* 0x000fe40000000000 */
[----:B------:R-:W-:Y:S01]  /*7ba0*/  HFMA2 R6, R10, 1, 1, R6 ;  /* 0x3c003c000a067831 */ /* 0x000fe20000000006 */
[----:B------:R-:W-:Y:S01]  /*7bb0*/  SHF.R.S32.HI R2, RZ, 0x1f, R40 ;  /* 0x0000001fff027819 */ /* 0x000fe20000011428 */
[----:B------:R-:W-:Y:S01]  /*7bc0*/  HADD2 R7, R11, R7 ;  /* 0x000000070b077230 */ /* 0x000fe20000000000 */
[----:B------:R-:W-:Y:S01]  /*7bd0*/  IADD3 R40, P1, PT, R17, R40, RZ ;  /* 0x0000002811287210 */ /* 0x000fe20007f3e0ff */
[----:B--2---:R-:W-:-:S03]  /*7be0*/  HADD2.F32 R0, -RZ, R0.H0_H0 ;  /* 0x20000000ff007230 */ /* 0x004fc60000004100 */
[----:B------:R-:W-:Y:S02]  /*7bf0*/  LEA.HI.X.SX32 R17, R17, R2, 0x1, P1 ;  /* 0x0000000211117211 */ /* 0x000fe400008f0eff */
[----:B0-----:R-:W-:-:S04]  /*7c00*/  LEA R2, P1, R40, UR6, 0x1 ;  /* 0x0000000628027c11 */ /* 0x001fc8000f8208ff */
[----:B------:R-:W-:Y:S01]  /*7c10*/  LEA.HI.X R3, R40, UR7, R17, 0x1, P1 ;  /* 0x0000000728037c11 */ /* 0x000fe200088f0c11 */
[----:B----4-:R-:W-:Y:S02]  /*7c20*/  @P0 HMUL2 R4, R4, R12 ;  /* 0x0000000c04040232 */ /* 0x010fe40000000000 */
[----:B------:R-:W-:Y:S02]  /*7c30*/  @P0 HFMA2 R5, R5, R13, -RZ ;  /* 0x0000000d05050231 */ /* 0x000fe400001000ff */
[----:B------:R-:W-:Y:S02]  /*7c40*/  @P0 HMUL2 R6, R6, R14 ;  /* 0x0000000e06060232 */ /* 0x000fe40000000000 */
[----:B------:R-:W-:Y:S02]  /*7c50*/  @P0 HFMA2 R7, R7, R15, -RZ ;  /* 0x0000000f07070231 */ /* 0x000fe400001000ff */
[--C-:B------:R-:W-:Y:S02]  /*7c60*/  HADD2.F32 R8, -RZ, R4.reuse.H0_H0 ;  /* 0x20000004ff087230 */ /* 0x100fe40000004100 */
[----:B------:R-:W-:Y:S01]  /*7c70*/  HADD2.F32 R9, -RZ, R4.H1_H1 ;  /* 0x30000004ff097230 */ /* 0x000fe20000004100 */
[----:B------:R0:W-:Y:S01]  /*7c80*/  STG.E.128 desc[UR36][R2.64], R4 ;  /* 0x0000000402007986 */ /* 0x0001e2000c101d24 */
        /* <DEDUP_REMOVED lines=13> */
[----:B0-----:R-:W-:-:S07]  /*7d60*/  FFMA.FTZ R32, R0, R15, R32 ;  /* 0x0000000f00207223 */ /* 0x001fce0000010020 */
.L_x_3029:
[----:B------:R-:W-:Y:S05]  /*7d70*/  BSYNC.RECONVERGENT B0 ;  /* 0x0000000000007941 */ /* 0x000fea0003800200 */
.L_x_3028:
        /* <DEDUP_REMOVED lines=24> */
.L_x_3056:
[----:B------:R-:W-:Y:S05]  /*7f00*/  WARPSYNC.ALL ;  /* 0x0000000000007948 */ /* 0x000fea0003800000 */
[----:B------:R-:W-:Y:S06]  /*7f10*/  BAR.SYNC.DEFER_BLOCKING 0x0 ;  /* 0x0000000000007b1d */ /* 0x000fec0000010000 */
[----:B------:R-:W-:Y:S04]  /*7f20*/  BSSY.RECONVERGENT B0, `(.L_x_3057) ;  /* 0x0000013000007945 */ /* 0x000fe80003800200 */
[----:B------:R-:W-:Y:S05]  /*7f30*/  @P2 BRA `(.L_x_3058) ;  /* 0x0000000000442947 */ /* 0x000fea0003800000 */
[----:B0----5:R-:W0:Y:S02]  /*7f40*/  LDS.128 R4, [R23] ;  /* 0x0000000017047984 */ /* 0x021e240000000c00 */
        /* <DEDUP_REMOVED lines=16> */
.L_x_3058:
[----:B------:R-:W-:Y:S05]  /*8050*/  BSYNC.RECONVERGENT B0 ;  /* 0x0000000000007941 */ /* 0x000fea0003800200 */
.L_x_3057:
        /* <DEDUP_REMOVED lines=8> */
.L_x_3060:
[----:B------:R-:W-:Y:S05]  /*80e0*/  BSYNC.RECONVERGENT B0 ;  /* 0x0000000000007941 */ /* 0x000fea0003800200 */
.L_x_3059:
[----:B------:R-:W-:Y:S06]  /*80f0*/  BAR.SYNC.DEFER_BLOCKING 0x0 ;  /* 0x0000000000007b1d */ /* 0x000fec0000010000 */
[----:B------:R-:W-:Y:S04]  /*8100*/  BSSY.RECONVERGENT B0, `(.L_x_3061) ;  /* 0x0000013000007945 */ /* 0x000fe80003800200 */
[----:B------:R-:W-:Y:S05]  /*8110*/  @P6 BRA `(.L_x_3062) ;  /* 0x0000000000446947 */ /* 0x000fea0003800000 */
[----:B0-2--5:R-:W0:Y:S02]  /*8120*/  LDS.128 R4, [R23] ;  /* 0x0000000017047984 */ /* 0x025e240000000c00 */
        /* <DEDUP_REMOVED lines=16> */
.L_x_3062:
[----:B------:R-:W-:Y:S05]  /*8230*/  BSYNC.RECONVERGENT B0 ;  /* 0x0000000000007941 */ /* 0x000fea0003800200 */
.L_x_3061:
[----:B------:R-:W-:Y:S06]  /*8240*/  BAR.SYNC.DEFER_BLOCKING 0x0 ;  /* 0x0000000000007b1d */ /* 0x000fec0000010000 */
[----:B------:R-:W-:Y:S04]  /*8250*/  BSSY.RECONVERGENT B0, `(.L_x_3063) ;  /* 0x0000007000007945 */ /* 0x000fe80003800200 */
[----:B------:R-:W-:Y:S05]  /*8260*/  @P4 BRA `(.L_x_3064) ;  /* 0x0000000000144947 */ /* 0x000fea0003800000 */
[----:B0-2--5:R-:W-:Y:S02]  /*8270*/  F2FP.F16.F32.PACK_AB R4, R38, R41 ;  /* 0x000000292604723e */ /* 0x025fe400000000ff */
[----:B------:R-:W-:Y:S02]  /*8280*/  F2FP.F16.F32.PACK_AB R5, R36, R39 ;  /* 0x000000272405723e */ /* 0x000fe400000000ff */
[----:B------:R-:W-:Y:S02]  /*8290*/  F2FP.F16.F32.PACK_AB R6, R34, R37 ;  /* 0x000000252206723e */ /* 0x000fe400000000ff */
[----:B------:R-:W-:-:S05]  /*82a0*/  F2FP.F16.F32.PACK_AB R7, R32, R35 ;  /* 0x000000232007723e */ /* 0x000fca00000000ff */
[----:B------:R4:W-:Y:S02]  /*82b0*/  STS.128 [R23+-0xe0], R4 ;  /* 0xffff200417007388 */ /* 0x0009e40000000c00 */
.L_x_3064:
[----:B------:R-:W-:Y:S05]  /*82c0*/  BSYNC.RECONVERGENT B0 ;  /* 0x0000000000007941 */ /* 0x000fea0003800200 */
.L_x_3063:
        /* <DEDUP_REMOVED lines=20> */
.L_x_3066:
[----:B------:R-:W-:Y:S05]  /*8410*/  BSYNC.RECONVERGENT B0 ;  /* 0x0000000000007941 */ /* 0x000fea0003800200 */
.L_x_3065:
[----:B------:R-:W-:Y:S06]  /*8420*/  BAR.SYNC.DEFER_BLOCKING 0x0 ;  /* 0x0000000000007b1d */ /* 0x000fec0000010000 */
.L_x_3055:
[----:B------:R-:W-:-:S13]  /*8430*/  ISETP.GT.U32.OR P0, PT, R21, 0xf, P0 ;  /* 0x0000000f1500780c */ /* 0x000fda0000704470 */
[----:B------:R-:W-:Y:S05]  /*8440*/  @P0 EXIT ;  /* 0x000000000000094d */ /* 0x000fea0003800000 */
[----:B------:R-:W0:Y:S02]  /*8450*/  LDCU UR4, c[0x0][0x478] ;  /* 0x00008f00ff0477ac */ /* 0x000e240008000800 */
[----:B0-----:R-:W-:-:S09]  /*8460*/  UISETP.NE.AND UP0, UPT, UR4, 0x2, UPT ;  /* 0x000000020400788c */ /* 0x001fd2000bf05270 */
[----:B------:R-:W-:Y:S05]  /*8470*/  BRA.U UP0, `(.L_x_3067) ;  /* 0x0000000100e07547 */ /* 0x000fea000b800000 */
[----:B------:R-:W0:Y:S01]  /*8480*/  LDC.64 R2, c[0x0][0x470] ;  /* 0x00011c00ff027b82 */ /* 0x000e220000000a00 */
[----:B------:R-:W1:Y:S01]  /*8490*/  LDCU.64 UR4, c[0x0][0x380] ;  /* 0x00007000ff0477ac */ /* 0x000e620008000a00 */
[----:B0-----:R-:W2:Y:S01]  /*84a0*/  LDG.E R2, desc[UR36][R2.64] ;  /* 0x0000002402027981 */ /* 0x001ea2000c1e1900 */
[----:B------:R-:W-:-:S04]  /*84b0*/  IADD3 R20, PT, PT, R33, R20, RZ ;  /* 0x0000001421147210 */ /* 0x000fc80007ffe0ff */
        /* <DEDUP_REMOVED lines=17> */
[----:B----45:R-:W-:Y:S02]  /*85d0*/  LOP3.LUT R4, R0, 0xff0000, RZ, 0xc0, !PT ;  /* 0x00ff000000047812 */ /* 0x030fe400078ec0ff */
[----:B------:R-:W-:Y:S02]  /*85e0*/  PRMT R0, R34, 0x7710, RZ ;  /* 0x0000771022007816 */ /* 0x000fe400000000ff */
[----:B0-----:R-:W-:Y:S01]  /*85f0*/  PRMT R3, R32, 0x8880, RZ ;  /* 0x0000888020037816 */ /* 0x001fe200000000ff */
[----:B------:R-:W0:Y:S02]  /*8600*/  F2I.S8.NTZ R38, R38 ;  /* 0x0000002600267305 */ /* 0x000e240000202100 */
[----:B------:R-:W-:Y:S01]  /*8610*/  IMAD.SHL.U32 R0, R0, 0x100, RZ ;  /* 0x0000010000007824 */ /* 0x000fe200078e00ff */
[----:B------:R-:W-:-:S04]  /*8620*/  PRMT R3, R3, 0x7710, RZ ;  /* 0x0000771003037816 */ /* 0x000fc800000000ff */
[----:B------:R-:W-:Y:S01]  /*8630*/  PRMT R3, R4, 0x4210, R3 ;  /* 0x0000421004037816 */ /* 0x000fe20000000003 */
[----:B------:R-:W1:Y:S01]  /*8640*/  F2I.S8.NTZ R39, R39 ;  /* 0x0000002700277305 */ /* 0x000e620000202100 */
[----:B--2---:R-:W-:Y:S02]  /*8650*/  PRMT R4, R36, 0x8880, RZ ;  /* 0x0000888024047816 */ /* 0x004fe400000000ff */
        /* <DEDUP_REMOVED lines=26> */
.L_x_3067:
        /* <DEDUP_REMOVED lines=12> */
.L_x_2998:
[----:B------:R-:W-:Y:S02]  /*88c0*/  HFMA2 R12, -RZ, RZ, 0, 9.5367431640625e-07 ;  /* 0x00000010ff0c7431 */ /* 0x000fe400000001ff */
[----:B------:R-:W-:Y:S01]  /*88d0*/  IMAD.MOV.U32 R11, RZ, RZ, 0x1f ;  /* 0x0000001fff0b7424 */ /* 0x000fe200078e00ff */
[----:B------:R-:W-:-:S07]  /*88e0*/  MOV R15, 0xffffffff ;  /* 0xffffffff000f7802 */ /* 0x000fce0000000f00 */
[----:B01---5:R-:W-:Y:S05]  /*88f0*/  WARPSYNC.COLLECTIVE R15, `(.L_x_3068) ;  /* 0x000000000f087348 */ /* 0x023fea0003c00000 */
[----:B------:R2:W3:Y:S02]  /*8900*/  SHFL.BFLY P6, R14, R13, R12, R11 ;  /* 0x0c00000c0d0e7389 */ /* 0x0004e400000c000b */
[----:B0123-5:R-:W-:Y:S05]  /*8910*/  ENDCOLLECTIVE ;  /* 0x000000000000791b */ /* 0x02ffea0003800000 */
.L_x_3068:
[----:B------:R-:W-:Y:S02]  /*8920*/  IMAD.MOV.U32 R12, RZ, RZ, 0x8 ;  /* 0x00000008ff0c7424 */ /* 0x000fe400078e00ff */
[----:B------:R-:W-:-:S05]  /*8930*/  FADD.FTZ R0, R13, R14 ;  /* 0x0000000e0d007221 */ /* 0x000fca0000010000 */
[----:B------:R-:W-:-:S07]  /*8940*/  MOV R13, R0 ;  /* 0x00000000000d7202 */ /* 0x000fce0000000f00 */
[----:B------:R-:W-:Y:S05]  /*8950*/  WARPSYNC.COLLECTIVE R15, `(.L_x_3069) ;  /* 0x000000000f087348 */ /* 0x000fea0003c00000 */
[----:B------:R0:W1:Y:S02]  /*8960*/  SHFL.BFLY P6, R14, R13, R12, R11 ;  /* 0x0c00000c0d0e7389 */ /* 0x00006400000c000b */
[----:B01----:R-:W-:Y:S05]  /*8970*/  ENDCOLLECTIVE ;  /* 0x000000000000791b */ /* 0x003fea0003800000 */
.L_x_3069:
[----:B------:R-:W-:Y:S02]  /*8980*/  HFMA2 R12, -RZ, RZ, 0, 2.384185791015625e-07 ;  /* 0x00000004ff0c7431 */ /* 0x000fe400000001ff */
[----:B------:R-:W-:-:S05]  /*8990*/  FADD.FTZ R3, R0, R14 ;  /* 0x0000000e00037221 */ /* 0x000fca0000010000 */
[----:B------:R-:W-:-:S07]  /*89a0*/  MOV R13, R3 ;  /* 0x00000003000d7202 */ /* 0x000fce0000000f00 */
[----:B------:R-:W-:Y:S05]  /*89b0*/  WARPSYNC.COLLECTIVE R15, `(.L_x_3070) ;  /* 0x000000000f087348 */ /* 0x000fea0003c00000 */
[----:B------:R0:W1:Y:S02]  /*89c0*/  SHFL.BFLY P6, R14, R13, R12, R11 ;  /* 0x0c00000c0d0e7389 */ /* 0x00006400000c000b */
[----:B01----:R-:W-:Y:S05]  /*89d0*/  ENDCOLLECTIVE ;  /* 0x000000000000791b */ /* 0x003fea0003800000 */
.L_x_3070:
[----:B------:R-:W-:Y:S01]  /*89e0*/  MOV R12, 0x2 ;  /* 0x00000002000c7802 */ /* 0x000fe20000000f00 */
[----:B------:R-:W-:-:S04]  /*89f0*/  FADD.FTZ R4, R3, R14 ;  /* 0x0000000e03047221 */ /* 0x000fc80000010000 */
[----:B------:R-:W-:-:S07]  /*8a00*/  IMAD.MOV.U32 R13, RZ, RZ, R4 ;  /* 0x000000ffff0d7224 */ /* 0x000fce00078e0004 */
[----:B------:R-:W-:Y:S05]  /*8a10*/  WARPSYNC.COLLECTIVE R15, `(.L_x_3071) ;  /* 0x000000000f087348 */ /* 0x000fea0003c00000 */
[----:B------:R0:W1:Y:S02]  /*8a20*/  SHFL.BFLY P6, R14, R13, R12, R11 ;  /* 0x0c00000c0d0e7389 */ /* 0x00006400000c000b */
[----:B01----:R-:W-:Y:S05]  /*8a30*/  ENDCOLLECTIVE ;  /* 0x000000000000791b */ /* 0x003fea0003800000 */
.L_x_3071:
[----:B------:R-:W-:Y:S02]  /*8a40*/  IMAD.MOV.U32 R12, RZ, RZ, 0x1 ;  /* 0x00000001ff0c7424 */ /* 0x000fe400078e00ff */
[----:B------:R-:W-:-:S05]  /*8a50*/  FADD.FTZ R5, R4, R14 ;  /* 0x0000000e04057221 */ /* 0x000fca0000010000 */
[----:B------:R-:W-:-:S07]  /*8a60*/  MOV R13, R5 ;  /* 0x00000005000d7202 */ /* 0x000fce0000000f00 */
[----:B------:R-:W-:Y:S05]  /*8a70*/  WARPSYNC.COLLECTIVE R15, `(.L_x_3072) ;  /* 0x000000000f087348 */ /* 0x000fea0003c00000 */
[----:B------:R0:W1:Y:S02]  /*8a80*/  SHFL.BFLY P6, R14, R13, R12, R11 ;  /* 0x0c00000c0d0e7389 */ /* 0x00006400000c000b */
[----:B01----:R-:W-:Y:S05]  /*8a90*/  ENDCOLLECTIVE ;  /* 0x000000000000791b */ /* 0x003fea0003800000 */
.L_x_3072:
[----:B------:R-:W-:Y:S05]  /*8aa0*/  BRA `(.L_x_3073) ;  /* 0xffffff90002c7947 */ /* 0x000fea000383ffff */
.L_x_3001:
[----:B------:R-:W-:Y:S01]  /*8ab0*/  BSSY B1, `(.L_x_3074) ;  /* 0x0000007000017945 */ /* 0x000fe20003800000 */
[----:B------:R-:W-:Y:S01]  /*8ac0*/  MOV R12, 0x1 ;  /* 0x00000001000c7802 */ /* 0x000fe20000000f00 */
[----:B------:R-:W-:Y:S01]  /*8ad0*/  IMAD.MOV.U32 R15, RZ, RZ, -0x1 ;  /* 0xffffffffff0f7424 */ /* 0x000fe200078e00ff */
[----:B------:R-:W-:-:S07]  /*8ae0*/  MOV R11, 0x1f ;  /* 0x0000001f000b7802 */ /* 0x000fce0000000f00 */
[----:B-----5:R-:W-:Y:S05]  /*8af0*/  WARPSYNC.COLLECTIVE R15, `(.L_x_3075) ;  /* 0x000000000f087348 */ /* 0x020fea0003c00000 */
[----:B------:R0:W1:Y:S02]  /*8b00*/  SHFL.BFLY P6, R14, R13, R12, R11 ;  /* 0x0c00000c0d0e7389 */ /* 0x00006400000c000b */
[----:B01---5:R-:W-:Y:S05]  /*8b10*/  ENDCOLLECTIVE ;  /* 0x000000000000791b */ /* 0x023fea0003800000 */
.L_x_3075:
[----:B------:R-:W-:Y:S05]  /*8b20*/  BSYNC B1 ;  /* 0x0000000000017941 */ /* 0x000fea0003800000 */
.L_x_3074:
[----:B------:R-:W-:Y:S05]  /*8b30*/  BRA `(.L_x_3076) ;  /* 0xffffffa800047947 */ /* 0x000fea000383ffff */
.L_x_3005:
[----:B------:R-:W-:Y:S01]  /*8b40*/  HFMA2 R12, -RZ, RZ, 0, 9.5367431640625e-07 ;  /* 0x00000010ff0c7431 */ /* 0x000fe200000001ff */
[----:B------:R-:W-:Y:S01]  /*8b50*/  BSSY B0, `(.L_x_3077) ;  /* 0x0000007000007945 */ /* 0x000fe20003800000 */
[----:B0-----:R-:W-:Y:S01]  /*8b60*/  MOV R13, R85 ;  /* 0x00000055000d7202 */ /* 0x001fe20000000f00 */
[----:B------:R-:W-:Y:S01]  /*8b70*/  IMAD.MOV.U32 R11, RZ, RZ, 0x1f ;  /* 0x0000001fff0b7424 */ /* 0x000fe200078e00ff */
[----:B------:R-:W-:-:S07]  /*8b80*/  MOV R15, 0xffffffff ;  /* 0xffffffff000f7802 */ /* 0x000fce0000000f00 */
[----:B--2345:R-:W-:Y:S05]  /*8b90*/  WARPSYNC.COLLECTIVE R15, `(.L_x_3078) ;  /* 0x000000000f087348 */ /* 0x03cfea0003c00000 */
[----:B------:R0:W1:Y:S02]  /*8ba0*/  SHFL.BFLY P6, R14, R13, R12, R11 ;  /* 0x0c00000c0d0e7389 */ /* 0x00006400000c000b */
[----:B012345:R-:W-:Y:S05]  /*8bb0*/  ENDCOLLECTIVE ;  /* 0x000000000000791b */ /* 0x03ffea0003800000 */
.L_x_3078:
[----:B------:R-:W-:Y:S05]  /*8bc0*/  BSYNC B0 ;  /* 0x0000000000007941 */ /* 0x000fea0003800000 */
.L_x_3077:
[----:B------:R-:W-:Y:S01]  /*8bd0*/  FMNMX.FTZ R13, R14, R85, !PT ;  /* 0x000000550e0d7209 */ /* 0x000fe20007810000 */
[----:B------:R-:W-:Y:S02]  /*8be0*/  HFMA2 R12, -RZ, RZ, 0, 4.76837158203125e-07 ;  /* 0x00000008ff0c7431 */ /* 0x000fe400000001ff */
[----:B------:R-:W-:Y:S01]  /*8bf0*/  IMAD.MOV.U32 R11, RZ, RZ, 0x1f ;  /* 0x0000001fff0b7424 */ /* 0x000fe200078e00ff */
[----:B------:R-:W-:-:S07]  /*8c00*/  MOV R15, 0xffffffff ;  /* 0xffffffff000f7802 */ /* 0x000fce0000000f00 */
[----:B------:R-:W-:Y:S05]  /*8c10*/  WARPSYNC.COLLECTIVE R15, `(.L_x_3079) ;  /* 0x000000000f087348 */ /* 0x000fea0003c00000 */
[----:B------:R0:W1:Y:S02]  /*8c20*/  SHFL.BFLY P6, R14, R13, R12, R11 ;  /* 0x0c00000c0d0e7389 */ /* 0x00006400000c000b */
[----:B01----:R-:W-:Y:S05]  /*8c30*/  ENDCOLLECTIVE ;  /* 0x000000000000791b */ /* 0x003fea0003800000 */
.L_x_3079:
[----:B------:R-:W-:Y:S01]  /*8c40*/  IMAD.MOV.U32 R12, RZ, RZ, 0x4 ;  /* 0x00000004ff0c7424 */ /* 0x000fe200078e00ff */
[----:B------:R-:W-:-:S04]  /*8c50*/  FMNMX.FTZ R2, R13, R14, !PT ;  /* 0x0000000e0d027209 */ /* 0x000fc80007810000 */
[----:B------:R-:W-:-:S07]  /*8c60*/  MOV R13, R2 ;  /* 0x00000002000d7202 */ /* 0x000fce0000000f00 */
[----:B------:R-:W-:Y:S05]  /*8c70*/  WARPSYNC.COLLECTIVE R15, `(.L_x_3080) ;  /* 0x000000000f087348 */ /* 0x000fea0003c00000 */
[----:B------:R0:W1:Y:S02]  /*8c80*/  SHFL.BFLY P6, R14, R13, R12, R11 ;  /* 0x0c00000c0d0e7389 */ /* 0x00006400000c000b */
[----:B01----:R-:W-:Y:S05]  /*8c90*/  ENDCOLLECTIVE ;  /* 0x000000000000791b */ /* 0x003fea0003800000 */
.L_x_3080:
[----:B------:R-:W-:Y:S01]  /*8ca0*/  HFMA2 R12, -RZ, RZ, 0, 1.1920928955078125e-07 ;  /* 0x00000002ff0c7431 */ /* 0x000fe200000001ff */
[----:B------:R-:W-:-:S04]  /*8cb0*/  FMNMX.FTZ R4, R2, R14, !PT ;  /* 0x0000000e02047209 */ /* 0x000fc80007810000 */
[----:B------:R-:W-:-:S07]  /*8cc0*/  MOV R13, R4 ;  /* 0x00000004000d7202 */ /* 0x000fce0000000f00 */
[----:B------:R-:W-:Y:S05]  /*8cd0*/  WARPSYNC.COLLECTIVE R15, `(.L_x_3081) ;  /* 0x000000000f087348 */ /* 0x000fea0003c00000 */
[----:B------:R0:W1:Y:S02]  /*8ce0*/  SHFL.BFLY P6, R14, R13, R12, R11 ;  /* 0x0c00000c0d0e7389 */ /* 0x00006400000c000b */
[----:B01----:R-:W-:Y:S05]  /*8cf0*/  ENDCOLLECTIVE ;  /* 0x000000000000791b */ /* 0x003fea0003800000 */
.L_x_3081:
[----:B------:R-:W-:Y:S05]  /*8d00*/  BRA `(.L_x_3082) ;  /* 0xffffffa800607947 */ /* 0x000fea000383ffff */
.L_x_3083:
        /* <DEDUP_REMOVED lines=15> */
.L_x_4069:


//--------------------- .text._ZN4mmha33masked_multihead_attention_kernelItLi112ELi128ELi4ELi16ELi64ELb0ELb0EEEv26Multihead_attention_paramsIT_XT5_EE --------------------------
	.section	.text._ZN4mmha33masked_multihead_attention_kernelItLi112ELi128ELi4ELi16ELi64ELb0ELb0EEEv26Multihead_attention_paramsIT_XT5_EE,"ax",@progbits
	.align	128
        .global         _ZN4mmha33masked_multihead_attention_kernelItLi112ELi128ELi4ELi16ELi64ELb0ELb0EEEv26Multihead_attention_paramsIT_XT5_EE
        .type           _ZN4mmha33masked_multihead_attention_kernelItLi112ELi128ELi4ELi16ELi64ELb0ELb0EEEv26Multihead_attention_paramsIT_XT5_EE,@function
        .size           _ZN4mmha33masked_multihead_attention_kernelItLi112ELi128ELi4ELi16ELi64ELb0ELb0EEEv26Multihead_attention_paramsIT_XT5_EE,(.L_x_4070 - _ZN4mmha33masked_multihead_attention_kernelItLi112ELi128ELi4ELi16ELi64ELb0ELb0EEEv26Multihead_attention_paramsIT_XT5_EE)
        .other          _ZN4mmha33masked_multihead_attention_kernelItLi112ELi128ELi4ELi16ELi64ELb0ELb0EEEv26Multihead_attention_paramsIT_XT5_EE,@"STO_CUDA_ENTRY STV_DEFAULT"
_ZN4mmha33masked_multihead_attention_kernelItLi112ELi128ELi4ELi16ELi64ELb0ELb0EEEv26Multihead_attention_paramsIT_XT5_EE:
.text._ZN4mmha33masked_multihead_attention_kernelItLi112ELi128ELi4ELi16ELi64ELb0ELb0EEEv26Multihead_attention_paramsIT_XT5_EE:
        /* <DEDUP_REMOVED lines=12> */
.L_x_3084:
[----:B------:R-:W1:Y:S01]  /*00c0*/  LDC.64 R2, c[0x0][0x4a0] ;  /* 0x00012800ff027b82 */ /* 0x000e620000000a00 */
[----:B------:R-:W3:Y:S07]  /*00d0*/  LDCU UR4, c[0x0][0x3f4] ;  /* 0x00007e80ff0477ac */ /* 0x000eee0008000800 */
[----:B------:R-:W4:Y:S01]  /*00e0*/  LDC R11, c[0x0][0x3f0] ;  /* 0x0000fc00ff0b7b82 */ /* 0x000f220000000800 */
[----:B-1----:R-:W-:-:S04]  /*00f0*/  ISETP.NE.U32.AND P0, PT, R2, RZ, PT ;  /* 0x000000ff0200720c */ /* 0x002fc80003f05070 */
[----:B------:R-:W-:Y:S02]  /*0100*/  ISETP.NE.AND.EX P0, PT, R3, RZ, PT, P0 ;  /* 0x000000ff0300720c */ /* 0x000fe40003f05300 */
[----:B----4-:R-:W-:-:S04]  /*0110*/  IABS R9, R11 ;  /* 0x0000000b00097213 */ /* 0x010fc80000000000 */
[----:B------:R-:W1:Y:S07]  /*0120*/  I2F.RP R6, R9 ;  /* 0x0000000900067306 */ /* 0x000e6e0000209400 */
[----:B------:R-:W2:Y:S08]  /*0130*/  @P0 LDC.64 R2, c[0x0][0x4a0] ;  /* 0x00012800ff020b82 */ /* 0x000eb00000000a00 */
[----:B------:R-:W4:Y:S01]  /*0140*/  @P0 LDC R12, c[0x0][0x430] ;  /* 0x00010c00ff0c0b82 */ /* 0x000f220000000800 */
[----:B-1----:R-:W1:Y:S01]  /*0150*/  MUFU.RCP R6, R6 ;  /* 0x0000000600067308 */ /* 0x002e620000001000 */
[----:B--2---:R-:W-:-:S06]  /*0160*/  @P0 IMAD.WIDE.U32 R2, R0, 0x4, R2 ;  /* 0x0000000400020825 */ /* 0x004fcc00078e0002 */
[----:B------:R2:W4:Y:S01]  /*0170*/  @P0 LDG.E R3, desc[UR36][R2.64] ;  /* 0x0000002402030981 */ /* 0x000522000c1e1900 */
[----:B-1----:R-:W-:Y:S02]  /*0180*/  IADD3 R7, PT, PT, R6, 0xffffffe, RZ ;  /* 0x0ffffffe06077810 */ /* 0x002fe40007ffe0ff */
[----:B------:R-:W-:Y:S02]  /*0190*/  IABS R6, R0 ;  /* 0x0000000000067213 */ /* 0x000fe40000000000 */
[----:B------:R-:W1:Y:S02]  /*01a0*/  F2I.FTZ.U32.TRUNC.NTZ R5, R7 ;  /* 0x0000000700057305 */ /* 0x000e64000021f000 */
[----:B-1----:R-:W-:-:S04]  /*01b0*/  IMAD.MOV R4, RZ, RZ, -R5 ;  /* 0x000000ffff047224 */ /* 0x002fc800078e0a05 */
[----:B------:R-:W-:Y:S02]  /*01c0*/  IMAD R13, R4, R9, RZ ;  /* 0x00000009040d7224 */ /* 0x000fe400078e02ff */
[----:B------:R-:W-:-:S05]  /*01d0*/  HFMA2 R4, -RZ, RZ, 0, 0 ;  /* 0x00000000ff047431 */ /* 0x000fca00000001ff */
[----:B------:R-:W-:Y:S02]  /*01e0*/  IMAD.HI.U32 R8, R5, R13, R4 ;  /* 0x0000000d05087227 */ /* 0x000fe400078e0004 */
[----:B------:R-:W1:Y:S04]  /*01f0*/  LDC.64 R4, c[0x0][0x460] ;  /* 0x00011800ff047b82 */ /* 0x000e680000000a00 */
[----:B------:R-:W-:-:S04]  /*0200*/  IMAD.HI.U32 R24, R8, R6, RZ ;  /* 0x0000000608187227 */ /* 0x000fc800078e00ff */
[----:B--2---:R-:W-:-:S04]  /*0210*/  IMAD.MOV R2, RZ, RZ, -R24 ;  /* 0x000000ffff027224 */ /* 0x004fc800078e0a18 */
[----:B------:R-:W-:-:S05]  /*0220*/  IMAD R2, R9, R2, R6 ;  /* 0x0000000209027224 */ /* 0x000fca00078e0206 */
[----:B------:R-:W-:Y:S02]  /*0230*/  ISETP.GT.U32.AND P3, PT, R9, R2, PT ;  /* 0x000000020900720c */ /* 0x000fe40003f64070 */
[----:B-1----:R-:W-:Y:S01]  /*0240*/  ISETP.NE.U32.AND P1, PT, R4, RZ, PT ;  /* 0x000000ff0400720c */ /* 0x002fe20003f25070 */
[----:B---3--:R-:W-:-:S03]  /*0250*/  IMAD.U32 R8, RZ, RZ, UR4 ;  /* 0x00000004ff087e24 */ /* 0x008fc6000f8e00ff */
[----:B------:R-:W-:-:S07]  /*0260*/  ISETP.NE.AND.EX P1, PT, R5, RZ, PT, P1 ;  /* 0x000000ff0500720c */ /* 0x000fce0003f25310 */
[-C--:B------:R-:W-:Y:S02]  /*0270*/  @!P3 IADD3 R2, PT, PT, R2, -R9.reuse, RZ ;  /* 0x800000090202b210 */ /* 0x080fe40007ffe0ff */
[----:B------:R-:W-:Y:S02]  /*0280*/  @!P3 IADD3 R24, PT, PT, R24, 0x1, RZ ;  /* 0x000000011818b810 */ /* 0x000fe40007ffe0ff */
[----:B------:R-:W-:Y:S02]  /*0290*/  ISETP.GE.U32.AND P2, PT, R2, R9, PT ;  /* 0x000000090200720c */ /* 0x000fe40003f46070 */
[----:B------:R-:W-:Y:S02]  /*02a0*/  LOP3.LUT R2, R0, R11, RZ, 0x3c, !PT ;  /* 0x0000000b00027212 */ /* 0x000fe400078e3cff */
[----:B------:R-:W-:Y:S02]  /*02b0*/  ISETP.NE.AND P3, PT, R11, RZ, PT ;  /* 0x000000ff0b00720c */ /* 0x000fe40003f65270 */
[----:B------:R-:W-:Y:S01]  /*02c0*/  ISETP.GE.AND P4, PT, R2, RZ, PT ;  /* 0x000000ff0200720c */ /* 0x000fe20003f86270 */
[----:B------:R-:W1:Y:S01]  /*02d0*/  @P1 LDC.64 R6, c[0x0][0x460] ;  /* 0x00011800ff061b82 */ /* 0x000e620000000a00 */
[----:B------:R-:W-:-:S05]  /*02e0*/  MOV R2, RZ ;  /* 0x000000ff00027202 */ /* 0x000fca0000000f00 */
[----:B------:R-:W-:-:S06]  /*02f0*/  @P2 VIADD R24, R24, 0x1 ;  /* 0x0000000118182836 */ /* 0x000fcc0000000000 */
[----:B------:R-:W-:Y:S02]  /*0300*/  @!P4 IADD3 R24, PT, PT, -R24, RZ, RZ ;  /* 0x000000ff1818c210 */ /* 0x000fe40007ffe1ff */
[----:B------:R-:W-:Y:S02]  /*0310*/  @!P3 LOP3.LUT R24, RZ, R11, RZ, 0x33, !PT ;  /* 0x0000000bff18b212 */ /* 0x000fe400078e33ff */
[----:B------:R-:W-:-:S04]  /*0320*/  IABS R11, R8 ;  /* 0x00000008000b7213 */ /* 0x000fc80000000000 */
[----:B------:R-:W2:Y:S01]  /*0330*/  I2F.RP R10, R11 ;  /* 0x0000000b000a7306 */ /* 0x000ea20000209400 */
[----:B------:R-:W3:Y:S01]  /*0340*/  @!P0 LDC R16, c[0x0][0x40c] ;  /* 0x00010300ff108b82 */ /* 0x000ee20000000800 */
[----:B-1----:R-:W-:-:S05]  /*0350*/  @P1 IMAD.WIDE R6, R24, 0x4, R6 ;  /* 0x0000000418061825 */ /* 0x002fca00078e0206 */
[----:B------:R1:W5:Y:S01]  /*0360*/  @P1 LDG.E R2, desc[UR36][R6.64] ;  /* 0x0000002406021981 */ /* 0x000362000c1e1900 */
[----:B------:R-:W-:Y:S02]  /*0370*/  UISETP.NE.AND UP0, UPT, UR4, URZ, UPT ;  /* 0x000000ff0400728c */ /* 0x000fe4000bf05270 */
[----:B------:R-:W-:Y:S01]  /*0380*/  IMAD R23, R0, UR4, RZ ;  /* 0x0000000400177c24 */ /* 0x000fe2000f8e02ff */
[----:B------:R-:W-:Y:S01]  /*0390*/  BSSY.RECONVERGENT B0, `(.L_x_3085) ;  /* 0x000003d000007945 */ /* 0x000fe20003800200 */
[----:B------:R-:W0:Y:S01]  /*03a0*/  S2R R17, SR_CTAID.X ;  /* 0x0000000000117919 */ /* 0x000e220000002500 */
[----:B------:R-:W-:Y:S01]  /*03b0*/  CS2R R30, SRZ ;  /* 0x00000000001e7805 */ /* 0x000fe2000001ff00 */
[----:B--2---:R-:W2:Y:S01]  /*03c0*/  MUFU.RCP R10, R10 ;  /* 0x0000000a000a7308 */ /* 0x004ea20000001000 */
[----:B------:R-:W3:Y:S01]  /*03d0*/  S2R R27, SR_TID.X ;  /* 0x00000000001b7919 */ /* 0x000ee20000002100 */
[----:B-1----:R-:W1:Y:S01]  /*03e0*/  LDC R7, c[0x0][0x3e8] ;  /* 0x0000fa00ff077b82 */ /* 0x002e620000000800 */
[----:B--2---:R-:W-:-:S05]  /*03f0*/  IADD3 R8, PT, PT, R10, 0xffffffe, RZ ;  /* 0x0ffffffe0a087810 */ /* 0x004fca0007ffe0ff */
[----:B------:R2:W0:Y:S02]  /*0400*/  F2I.FTZ.U32.TRUNC.NTZ R9, R8 ;  /* 0x0000000800097305 */ /* 0x000424000021f000 */
[----:B--2---:R-:W-:Y:S02]  /*0410*/  HFMA2 R8, -RZ, RZ, 0, 0 ;  /* 0x00000000ff087431 */ /* 0x004fe400000001ff */
[----:B---3--:R-:W-:Y:S01]  /*0420*/  IMAD.SHL.U32 R26, R27, 0x4, RZ ;  /* 0x000000041b1a7824 */ /* 0x008fe200078e00ff */
[----:B0-----:R-:W-:Y:S01]  /*0430*/  IADD3 R6, PT, PT, RZ, -R9, RZ ;  /* 0x80000009ff067210 */ /* 0x001fe20007ffe0ff */
[----:B----4-:R-:W-:-:S04]  /*0440*/  @P0 IMAD.IADD R16, R3, 0x1, R12 ;  /* 0x0000000103100824 */ /* 0x010fc800078e020c */
[----:B------:R-:W-:Y:S01]  /*0450*/  IMAD R3, R6, R11, RZ ;  /* 0x0000000b06037224 */ /* 0x000fe200078e02ff */
[----:B------:R-:W-:-:S03]  /*0460*/  IABS R6, R16 ;  /* 0x0000001000067213 */ /* 0x000fc60000000000 */
[----:B------:R-:W-:Y:S01]  /*0470*/  IMAD.HI.U32 R9, R9, R3, R8 ;  /* 0x0000000309097227 */ /* 0x000fe200078e0008 */
[C---:B------:R-:W-:Y:S02]  /*0480*/  ISETP.GE.AND P2, PT, R16.reuse, RZ, PT ;  /* 0x000000ff1000720c */ /* 0x040fe40003f46270 */
[----:B------:R-:W-:-:S03]  /*0490*/  IADD3 R37, PT, PT, R16, 0x1, RZ ;  /* 0x0000000110257810 */ /* 0x000fc60007ffe0ff */
[----:B------:R-:W-:Y:S01]  /*04a0*/  IMAD.HI.U32 R9, R9, R6, RZ ;  /* 0x0000000609097227 */ /* 0x000fe200078e00ff */
[----:B------:R-:W-:-:S04]  /*04b0*/  VIADDMNMX R37, R37, -UR4, RZ, !PT ;  /* 0x8000000425257c46 */ /* 0x000fc8000f8001ff */
[----:B------:R-:W-:-:S03]  /*04c0*/  IADD3 R9, PT, PT, -R9, RZ, RZ ;  /* 0x000000ff09097210 */ /* 0x000fc60007ffe1ff */
[----:B------:R-:W-:Y:S02]  /*04d0*/  VOTEU.ANY UP1, P2 ;  /* 0x0000000000ff7886 */ /* 0x000fe40001020100 */
[----:B------:R-:W-:-:S05]  /*04e0*/  IMAD R9, R11, R9, R6 ;  /* 0x000000090b097224 */ /* 0x000fca00078e0206 */
[----:B------:R-:W-:-:S13]  /*04f0*/  R2UR UR38, R9 ;  /* 0x00000000092672ca */ /* 0x000fda00000e0000 */
[----:B------:R-:W-:-:S13]  /*0500*/  ISETP.GT.U32.AND P0, PT, R11, UR38, PT ;  /* 0x000000260b007c0c */ /* 0x000fda000bf04070 */
[----:B------:R-:W-:-:S04]  /*0510*/  @!P0 IADD3 R3, PT, PT, -R11, UR38, RZ ;  /* 0x000000260b038c10 */ /* 0x000fc8000fffe1ff */
[----:B------:R-:W-:Y:S02]  /*0520*/  @!P0 R2UR UR38, R3 ;  /* 0x00000000032682ca */ /* 0x000fe400000e0000 */
[----:B------:R-:W0:Y:S01]  /*0530*/  LDC R3, c[0x0][0x3f8] ;  /* 0x0000fe00ff037b82 */ /* 0x000e220000000800 */
[----:B-1----:R-:W-:-:S10]  /*0540*/  ISETP.NE.AND P0, PT, R7, RZ, PT ;  /* 0x000000ff0700720c */ /* 0x002fd40003f05270 */
[----:B------:R-:W-:-:S03]  /*0550*/  ISETP.GT.U32.AND P1, PT, R11, UR38, PT ;  /* 0x000000260b007c0c */ /* 0x000fc6000bf24070 */
[----:B------:R-:W-:-:S10]  /*0560*/  @P0 IMAD R6, R0, R7, RZ ;  /* 0x0000000700060224 */ /* 0x000fd400078e02ff */
[----:B------:R-:W-:Y:S01]  /*0570*/  @!P1 IADD3 R11, PT, PT, -R11, UR38, RZ ;  /* 0x000000260b0b9c10 */ /* 0x000fe2000fffe1ff */
[----:B0-----:R-:W-:-:S03]  /*0580*/  IMAD R18, R0, R3, R17 ;  /* 0x0000000300127224 */ /* 0x001fc600078e0211 */
[----:B------:R-:W-:Y:S01]  /*0590*/  @!P1 R2UR UR38, R11 ;  /* 0x000000000b2692ca */ /* 0x000fe200000e0000 */
[----:B------:R-:W-:Y:S02]  /*05a0*/  @!P0 IMAD R19, R18, 0x70, RZ ;  /* 0x0000007012138824 */ /* 0x000fe400078e02ff */
[----:B------:R-:W-:Y:S01]  /*05b0*/  @P0 IMAD R19, R17, 0x70, R6 ;  /* 0x0000007011130824 */ /* 0x000fe200078e0206 */
[----:B------:R-:W-:-:S04]  /*05c0*/  ISETP.GT.U32.AND P0, PT, R27, 0x1b, PT ;  /* 0x0000001b1b00780c */ /* 0x000fc80003f04070 */
[----:B------:R-:W-:-:S05]  /*05d0*/  IADD3 R33, PT, PT, R26, R19, RZ ;  /* 0x000000131a217210 */ /* 0x000fca0007ffe0ff */
        /* <DEDUP_REMOVED lines=24> */
.L_x_3086:
[----:B------:R-:W-:Y:S05]  /*0760*/  BSYNC.RECONVERGENT B0 ;  /* 0x0000000000007941 */ /* 0x000fea0003800200 */
.L_x_3085:
        /* <DEDUP_REMOVED lines=23> */
.L_x_3087:
[----:B------:R-:W-:Y:S01]  /*08e0*/  BSSY.RECONVERGENT B0, `(.L_x_3088) ;  /* 0x0000006000007945 */ /* 0x000fe20003800200 */
[----:B------:R-:W-:-:S03]  /*08f0*/  CS2R R28, SRZ ;  /* 0x00000000001c7805 */ /* 0x000fc6000001ff00 */
[----:B------:R-:W-:Y:S05]  /*0900*/  @P0 BRA `(.L_x_3089) ;  /* 0x00000000000c0947 */ /* 0x000fea0003800000 */
[----:B------:R-:W1:Y:S02]  /*0910*/  LDC.64 R28, c[0x0][0x398] ;  /* 0x0000e600ff1c7b82 */ /* 0x000e640000000a00 */
[----:B-1----:R-:W-:-:S06]  /*0920*/  IMAD.WIDE R28, R33, 0x2, R28 ;  /* 0x00000002211c7825 */ /* 0x002fcc00078e021c */
[----:B------:R-:W5:Y:S02]  /*0930*/  LDG.E.64 R28, desc[UR36][R28.64] ;  /* 0x000000241c1c7981 */ /* 0x000f64000c1e1b00 */
.L_x_3089:
[----:B------:R-:W-:Y:S05]  /*0940*/  BSYNC.RECONVERGENT B0 ;  /* 0x0000000000007941 */ /* 0x000fea0003800200 */
.L_x_3088:
[----:B------:R-:W1:Y:S01]  /*0950*/  LDCU.64 UR6, c[0x0][0x3a0] ;  /* 0x00007400ff0677ac */ /* 0x000e620008000a00 */
[----:B0-----:R-:W0:Y:S01]  /*0960*/  LDC.64 R6, c[0x0][0x418] ;  /* 0x00010600ff067b82 */ /* 0x001e220000000a00 */
[----:B------:R-:W-:Y:S02]  /*0970*/  ISETP.EQ.U32.AND P3, PT, R4, RZ, PT ;  /* 0x000000ff0400720c */ /* 0x000fe40003f62070 */
[----:B------:R-:W-:Y:S01]  /*0980*/  CS2R R14, SRZ ;  /* 0x00000000000e7805 */ /* 0x000fe2000001ff00 */
[----:B------:R-:W2:Y:S01]  /*0990*/  LDCU.64 UR4, c[0x0][0x390] ;  /* 0x00007200ff0477ac */ /* 0x000ea20008000a00 */
[----:B------:R-:W-:-:S04]  /*09a0*/  ISETP.GT.U32.AND P1, PT, R27, 0x1f, PT ;  /* 0x0000001f1b00780c */ /* 0x000fc80003f24070 */
[----:B------:R-:W-:Y:S02]  /*09b0*/  ISETP.EQ.OR.EX P1, PT, R5, RZ, P1, P3 ;  /* 0x000000ff0500720c */ /* 0x000fe40000f22730 */
[----:B-1----:R-:W-:Y:S02]  /*09c0*/  ISETP.NE.U32.AND P2, PT, RZ, UR6, PT ;  /* 0x00000006ff007c0c */ /* 0x002fe4000bf45070 */
[----:B--2---:R-:W-:-:S09]  /*09d0*/  ISETP.NE.U32.AND P0, PT, RZ, UR4, PT ;  /* 0x00000004ff007c0c */ /* 0x004fd2000bf05070 */
[----:B------:R-:W1:Y:S01]  /*09e0*/  @!P1 LDC.64 R8, c[0x0][0x450] ;  /* 0x00011400ff089b82 */ /* 0x000e620000000a00 */
[----:B------:R-:W-:Y:S01]  /*09f0*/  ISETP.NE.AND.EX P2, PT, RZ, UR7, PT, P2 ;  /* 0x00000007ff007c0c */ /* 0x000fe2000bf45320 */
[----:B-----5:R-:W-:Y:S01]  /*0a00*/  @!P1 IMAD R12, R2, R3, RZ ;  /* 0x00000003020c9224 */ /* 0x020fe200078e02ff */
[----:B------:R-:W-:Y:S01]  /*0a10*/  ISETP.NE.AND.EX P0, PT, RZ, UR5, PT, P0 ;  /* 0x00000005ff007c0c */ /* 0x000fe2000bf05300 */
[----:B------:R-:W-:Y:S01]  /*0a20*/  IMAD.MOV.U32 R25, RZ, RZ, RZ ;  /* 0x000000ffff197224 */ /* 0x000fe200078e00ff */
[C---:B------:R-:W-:Y:S01]  /*0a30*/  ISETP.GT.U32.OR P2, PT, R27.reuse, 0x1b, !P2 ;  /* 0x0000001b1b00780c */ /* 0x040fe20005744470 */
        /* <DEDUP_REMOVED lines=81> */
.L_x_3091:
        /* <DEDUP_REMOVED lines=41> */
[----:B------:R-:W1:Y:S02]  /*11e0*/  LDCU.64 UR6, c[0x4][0xd0] ;  /* 0x01001a00ff0677ac */ /* 0x000e640008000a00 */
[----:B------:R-:W2:Y:S01]  /*11f0*/  LDC.64 R14, c[0x4][R14] ;  /* 0x010000000e0e7b82 */ /* 0x000ea20000000a00 */
[----:B------:R-:W-:Y:S01]  /*1200*/  MOV R13, RZ ;  /* 0x000000ff000d7202 */ /* 0x000fe20000000f00 */
[----:B------:R-:W3:Y:S01]  /*1210*/  LDCU.64 UR8, c[0x4][0x38] ;  /* 0x01000700ff0877ac */ /* 0x000ee20008000a00 */
[----:B0-----:R-:W-:Y:S01]  /*1220*/  IMAD.U32 R4, RZ, RZ, UR4 ;  /* 0x00000004ff047e24 */ /* 0x001fe2000f8e00ff */
[----:B------:R-:W-:-:S02]  /*1230*/  MOV R5, UR5 ;  /* 0x0000000500057c02 */ /* 0x000fc40008000f00 */
[----:B-1----:R-:W-:Y:S01]  /*1240*/  MOV R6, UR6 ;  /* 0x0000000600067c02 */ /* 0x002fe20008000f00 */
[----:B------:R-:W-:Y:S01]  /*1250*/  IMAD.U32 R7, RZ, RZ, UR7 ;  /* 0x00000007ff077e24 */ /* 0x000fe2000f8e00ff */
[----:B---3--:R-:W-:Y:S02]  /*1260*/  MOV R10, UR8 ;  /* 0x00000008000a7c02 */ /* 0x008fe40008000f00 */
[----:B------:R-:W-:-:S07]  /*1270*/  MOV R11, UR9 ;  /* 0x00000009000b7c02 */ /* 0x000fce0008000f00 */
[----:B------:R-:W-:-:S07]  /*1280*/  LEPC R20, `(.L_x_3093) ;  /* 0x000000001014794e */ /* 0x000fce0000000000 */
[----:B--2--5:R-:W-:Y:S05]  /*1290*/  CALL.ABS.NOINC R14 ;  /* 0x000000000e007343 */ /* 0x024fea0003c00000 */
.L_x_3093:
        /* <DEDUP_REMOVED lines=89> */
.L_x_3097:
[----:B------:R-:W-:Y:S05]  /*1830*/  BSYNC.RECONVERGENT B1 ;  /* 0x0000000000017941 */ /* 0x000fea0003800200 */
.L_x_3096:
        /* <DEDUP_REMOVED lines=8> */
.L_x_3095:
[----:B------:R-:W-:Y:S05]  /*18c0*/  BSYNC.RECONVERGENT B0 ;  /* 0x0000000000007941 */ /* 0x000fea0003800200 */
.L_x_3094:
[----:B------:R-:W-:Y:S01]  /*18d0*/  BAR.SYNC.DEFER_BLOCKING 0x0 ;  /* 0x0000000000007b1d */ /* 0x000fe20000010000 */
[----:B------:R-:W-:-:S05]  /*18e0*/  @!P6 IMAD R32, R33, R32, R34 ;  /* 0x000000202120e224 */ /* 0x000fca00078e0222 */
[C---:B------:R-:W-:Y:S02]  /*18f0*/  @!P6 LEA R0, R32.reuse, R0, 0x1 ;  /* 0x000000002000e211 */ /* 0x040fe400078e08ff */
[----:B------:R-:W-:-:S03]  /*1900*/  @!P6 LEA R3, R32, R3, 0x1 ;  /* 0x000000032003e211 */ /* 0x000fc600078e08ff */
[----:B------:R0:W2:Y:S04]  /*1910*/  @!P6 LDS.64 R30, [R0] ;  /* 0x00000000001ee984 */ /* 0x0000a80000000a00 */
[----:B------:R0:W3:Y:S01]  /*1920*/  @!P6 LDS.64 R28, [R3] ;  /* 0x00000000031ce984 */ /* 0x0000e20000000a00 */
[----:B------:R-:W-:Y:S06]  /*1930*/  BAR.SYNC.DEFER_BLOCKING 0x0 ;  /* 0x0000000000007b1d */ /* 0x000fec0000010000 */
.L_x_3092:
[----:B------:R-:W-:Y:S05]  /*1940*/  BSYNC.RECONVERGENT B6 ;  /* 0x0000000000067941 */ /* 0x000fea0003800200 */
.L_x_3090:
[----:B------:R-:W-:Y:S01]  /*1950*/  ISETP.GT.U32.AND P0, PT, R27, 0x1f, PT ;  /* 0x0000001f1b00780c */ /* 0x000fe20003f04070 */
[----:B0-----:R-:W-:-:S12]  /*1960*/  IMAD.MOV.U32 R0, RZ, RZ, -0x800001 ;  /* 0xff7fffffff007424 */ /* 0x001fd800078e00ff */
[----:B------:R-:W-:Y:S05]  /*1970*/  @P0 BRA `(.L_x_3098) ;  /* 0x0000000000ec0947 */ /* 0x000fea0003800000 */
[----:B------:R-:W0:Y:S01]  /*1980*/  S2R R7, SR_CgaCtaId ;  /* 0x0000000000077919 */ /* 0x000e220000008800 */
[----:B-1----:R-:W-:Y:S01]  /*1990*/  MOV R8, 0x400 ;  /* 0x0000040000087802 */ /* 0x002fe20000000f00 */
        /* <DEDUP_REMOVED lines=11> */
[----:B------:R-:W1:Y:S01]  /*1a50*/  LDCU UR4, c[0x0][0x3f4] ;  /* 0x00007e80ff0477ac */ /* 0x000e620008000800 */
[----:B0-----:R-:W0:Y:S01]  /*1a60*/  LDC.64 R4, c[0x0][0x3b8] ;  /* 0x0000ee00ff047b82 */ /* 0x001e220000000a00 */
[----:B------:R-:W-:Y:S02]  /*1a70*/  LOP3.LUT R6, R26, 0x4, RZ, 0xc0, !PT ;  /* 0x000000041a067812 */ /* 0x000fe400078ec0ff */
[----:B------:R-:W-:Y:S01]  /*1a80*/  SHF.R.U32.HI R9, RZ, 0x1, R27 ;  /* 0x00000001ff097819 */ /* 0x000fe2000001161b */
[----:B-1----:R-:W-:Y:S02]  /*1a90*/  IMAD R3, R18, UR4, RZ ;  /* 0x0000000412037c24 */ /* 0x002fe4000f8e02ff */
[----:B------:R-:W-:Y:S02]  /*1aa0*/  IMAD.U32 R10, RZ, RZ, UR4 ;  /* 0x00000004ff0a7e24 */ /* 0x000fe4000f8e00ff */
[----:B------:R-:W-:Y:S02]  /*1ab0*/  IMAD R3, R3, 0x70, R6 ;  /* 0x0000007003037824 */ /* 0x000fe400078e0206 */
[----:B------:R-:W-:-:S05]  /*1ac0*/  IMAD R6, R9, R10, UR38 ;  /* 0x0000002609067e24 */ /* 0x000fca000f8e020a */
[----:B------:R-:W-:-:S05]  /*1ad0*/  LEA R3, R6, R3, 0x3 ;  /* 0x0000000306037211 */ /* 0x000fca00078e18ff */
[----:B0-----:R-:W-:-:S05]  /*1ae0*/  IMAD.WIDE R4, R3, 0x2, R4 ;  /* 0x0000000203047825 */ /* 0x001fca00078e0204 */
[----:B------:R1:W-:Y:S02]  /*1af0*/  STG.E.64 desc[UR36][R4.64], R28 ;  /* 0x0000001c04007986 */ /* 0x0003e4000c101b24 */
.L_x_3100:
[----:B------:R-:W-:Y:S05]  /*1b00*/  BSYNC.RECONVERGENT B0 ;  /* 0x0000000000007941 */ /* 0x000fea0003800200 */
.L_x_3099:
[----:B------:R-:W-:Y:S01]  /*1b10*/  UMOV UR4, 0xffffffff ;  /* 0xffffffff00047882 */ /* 0x000fe20000000000 */
[----:B------:R-:W-:Y:S02]  /*1b20*/  FADD.FTZ R13, R13, R14 ;  /* 0x0000000e0d0d7221 */ /* 0x000fe40000010000 */
[----:B------:R-:W-:Y:S05]  /*1b30*/  BRA.DIV UR4, `(.L_x_3101) ;  /* 0x0000006604687947 */ /* 0x000fea000b800000 */
[----:B------:R-:W2:Y:S02]  /*1b40*/  SHFL.BFLY PT, R14, R13, 0x10, 0x1f ;  /* 0x0e001f000d0e7f89 */ /* 0x000ea400000e0000 */
[----:B--2---:R-:W-:-:S05]  /*1b50*/  FADD.FTZ R3, R13, R14 ;  /* 0x0000000e0d037221 */ /* 0x004fca0000010000 */
[----:B------:R-:W0:Y:S02]  /*1b60*/  SHFL.BFLY PT, R14, R3, 0x8, 0x1f ;  /* 0x0d001f00030e7f89 */ /* 0x000e2400000e0000 */
[----:B01----:R-:W-:-:S05]  /*1b70*/  FADD.FTZ R4, R3, R14 ;  /* 0x0000000e03047221 */ /* 0x003fca0000010000 */
[----:B------:R-:W0:Y:S02]  /*1b80*/  SHFL.BFLY PT, R14, R4, 0x4, 0x1f ;  /* 0x0c801f00040e7f89 */ /* 0x000e2400000e0000 */
[----:B0-----:R-:W-:-:S05]  /*1b90*/  FADD.FTZ R5, R4, R14 ;  /* 0x0000000e04057221 */ /* 0x001fca0000010000 */
[----:B------:R-:W0:Y:S02]  /*1ba0*/  SHFL.BFLY PT, R14, R5, 0x2, 0x1f ;  /* 0x0c401f00050e7f89 */ /* 0x000e2400000e0000 */
[----:B0-----:R-:W-:-:S05]  /*1bb0*/  FADD.FTZ R6, R5, R14 ;  /* 0x0000000e05067221 */ /* 0x001fca0000010000 */
[----:B------:R0:W1:Y:S02]  /*1bc0*/  SHFL.BFLY PT, R14, R6, 0x1, 0x1f ;  /* 0x0c201f00060e7f89 */ /* 0x00006400000e0000 */
.L_x_3172:
        /* <DEDUP_REMOVED lines=22> */
.L_x_3098:
[----:B------:R-:W-:Y:S05]  /*1d30*/  WARPSYNC.ALL ;  /* 0x0000000000007948 */ /* 0x000fea0003800000 */
[----:B------:R-:W-:Y:S01]  /*1d40*/  IMAD.IADD R3, R16, 0x1, -R37 ;  /* 0x0000000110037824 */ /* 0x000fe200078e0a25 */
[----:B-1----:R-:W1:Y:S01]  /*1d50*/  LDC.64 R10, c[0x0][0x3f0] ;  /* 0x0000fc00ff0a7b82 */ /* 0x002e620000000a00 */
        /* <DEDUP_REMOVED lines=9> */
[----:B------:R-:W0:Y:S01]  /*1df0*/  LDCU UR12, c[0x0][0x410] ;  /* 0x00008200ff0c77ac */ /* 0x000e220008000800 */
[----:B------:R-:W-:-:S02]  /*1e00*/  SHF.L.U32 R12, R27, 0x1, RZ ;  /* 0x000000011b0c7819 */ /* 0x000fc400000006ff */
[----:B------:R-:W-:Y:S01]  /*1e10*/  LEA.HI R5, R5, R4, RZ, 0x3 ;  /* 0x0000000405057211 */ /* 0x000fe200078f18ff */
[----:B------:R-:W0:Y:S03]  /*1e20*/  LDCU.64 UR14, c[0x0][0x438] ;  /* 0x00008700ff0e77ac */ /* 0x000e260008000a00 */
[----:B------:R-:W-:Y:S01]  /*1e30*/  LOP3.LUT R5, R5, 0xfffffff8, RZ, 0xc0, !PT ;  /* 0xfffffff805057812 */ /* 0x000fe200078ec0ff */
[----:B------:R-:W-:Y:S03]  /*1e40*/  BAR.SYNC.DEFER_BLOCKING 0x0 ;  /* 0x0000000000007b1d */ /* 0x000fe60000010000 */
[----:B------:R-:W-:Y:S01]  /*1e50*/  ISETP.GE.AND P0, PT, R56, R5, PT ;  /* 0x000000053800720c */ /* 0x000fe20003f06270 */
[----:B-1----:R-:W-:-:S04]  /*1e60*/  IMAD R4, R24, R10, R17 ;  /* 0x0000000a18047224 */ /* 0x002fc800078e0211 */
[----:B------:R-:W-:Y:S01]  /*1e70*/  IMAD R4, R4, 0x70, RZ ;  /* 0x0000007004047824 */ /* 0x000fe200078e02ff */
[----:B--2---:R-:W-:-:S07]  /*1e80*/  ULEA UR4, UR10, UR4, 0x18 ;  /* 0x000000040a047291 */ /* 0x004fce000f8ec0ff */
[----:B0-----:R-:W-:Y:S05]  /*1e90*/  @P0 BRA `(.L_x_3103) ;  /* 0x0000001000780947 */ /* 0x001fea0003800000 */
[----:B------:R0:W1:Y:S01]  /*1ea0*/  LDS R35, [R13+UR4] ;  /* 0x000000040d237984 */ /* 0x0000620008000800 */
[----:B------:R-:W2:Y:S01]  /*1eb0*/  LDC R58, c[0x0][0x430] ;  /* 0x00010c00ff3a7b82 */ /* 0x000ea20000000800 */
[----:B------:R-:W3:Y:S01]  /*1ec0*/  LDCU.64 UR8, c[0x0][0x420] ;  /* 0x00008400ff0877ac */ /* 0x000ee20008000a00 */
[----:B------:R-:W-:Y:S01]  /*1ed0*/  IMAD.IADD R37, R37, 0x1, R56 ;  /* 0x0000000125257824 */ /* 0x000fe200078e0238 */
[----:B------:R0:W0:Y:S01]  /*1ee0*/  LDS R5, [R13+UR4+0x10] ;  /* 0x000010040d057984 */ /* 0x0000220008000800 */
[----:B------:R-:W-:Y:S01]  /*1ef0*/  LOP3.LUT R12, R12, 0x6, RZ, 0xc0, !PT ;  /* 0x000000060c0c7812 */ /* 0x000fe200078ec0ff */
[----:B------:R-:W3:Y:S01]  /*1f00*/  LDCU UR11, c[0x0][0x440] ;  /* 0x00008800ff0b77ac */ /* 0x000ee20008000800 */
[----:B------:R-:W-:Y:S01]  /*1f10*/  IMAD R32, R11, 0x70, RZ ;  /* 0x000000700b207824 */ /* 0x000fe200078e02ff */
[----:B------:R0:W0:Y:S01]  /*1f20*/  LDS R6, [R13+UR4+0x20] ;  /* 0x000020040d067984 */ /* 0x0000220008000800 */
[-C--:B------:R-:W-:Y:S01]  /*1f30*/  IABS R36, R11.reuse ;  /* 0x0000000b00247213 */ /* 0x080fe20000000000 */
[----:B------:R-:W2:Y:S01]  /*1f40*/  LDCU UR6, c[0x0][0x408] ;  /* 0x00008100ff0677ac */ /* 0x000ea20008000800 */
[----:B------:R-:W-:Y:S01]  /*1f50*/  IMAD R33, R4, R11, R12 ;  /* 0x0000000b04217224 */ /* 0x000fe200078e020c */
[----:B----4-:R4:W0:Y:S01]  /*1f60*/  LDS R7, [R13+UR4+0x30] ;  /* 0x000030040d077984 */ /* 0x0108220008000800 */
[----:B------:R-:W-:-:S03]  /*1f70*/  UIADD3 UR5, UPT, UPT, UR7, 0x110, URZ ;  /* 0x0000011007057890 */ /* 0x000fc6000fffe0ff */
[----:B------:R4:W0:Y:S01]  /*1f80*/  LDS R8, [R13+UR4+0x40] ;  /* 0x000040040d087984 */ /* 0x0008220008000800 */
[----:B------:R-:W-:-:S03]  /*1f90*/  ULEA UR5, UR10, UR5, 0x18 ;  /* 0x000000050a057291 */ /* 0x000fc6000f8ec0ff */
[----:B------:R4:W0:Y:S01]  /*1fa0*/  LDS R9, [R13+UR4+0x50] ;  /* 0x000050040d097984 */ /* 0x0008220008000800 */
[----:B---3--:R-:W-:Y:S02]  /*1fb0*/  ISETP.NE.U32.AND P0, PT, RZ, UR8, PT ;  /* 0x00000008ff007c0c */ /* 0x008fe4000bf05070 */
[--C-:B------:R-:W-:Y:S01]  /*1fc0*/  IADD3 R34, P1, P2, R23, UR8, R37.reuse ;  /* 0x0000000817227c10 */ /* 0x100fe2000fa3e025 */
[----:B------:R4:W3:Y:S01]  /*1fd0*/  LDS R10, [R13+UR4+0x60] ;  /* 0x000060040d0a7984 */ /* 0x0008e20008000800 */
[----:B------:R-:W-:Y:S01]  /*1fe0*/  IMAD R54, R17, UR11, R16 ;  /* 0x0000000b11367c24 */ /* 0x000fe2000f8e0210 */
[----:B------:R-:W-:Y:S02]  /*1ff0*/  ISETP.NE.AND.EX P0, PT, RZ, UR9, PT, P0 ;  /* 0x00000009ff007c0c */ /* 0x000fe4000bf05300 */
[----:B------:R4:W0:Y:S01]  /*2000*/  LDS R20, [R13+UR4+0x70] ;  /* 0x000070040d147984 */ /* 0x0008220008000800 */
[----:B------:R-:W-:Y:S01]  /*2010*/  IADD3.X R39, PT, PT, R22, UR9, RZ, P1, P2 ;  /* 0x0000000916277c10 */ /* 0x000fe20008fe44ff */
[----:B------:R-:W-:Y:S01]  /*2020*/  IMAD R54, R54, UR11, R37 ;  /* 0x0000000b36367c24 */ /* 0x000fe2000f8e0225 */
[----:B--2---:R-:W-:Y:S01]  /*2030*/  IADD3 R58, PT, PT, R58, UR6, RZ ;  /* 0x000000063a3a7c10 */ /* 0x004fe2000fffe0ff */
[----:B------:R4:W2:Y:S01]  /*2040*/  LDS R21, [R13+UR4+0x80] ;  /* 0x000080040d157984 */ /* 0x0008a20008000800 */
[----:B------:R-:W-:-:S03]  /*2050*/  LEA R56, R56, UR5, 0x2 ;  /* 0x0000000538387c11 */ /* 0x000fc6000f8e10ff */
[----:B------:R4:W0:Y:S04]  /*2060*/  LDS R24, [R13+UR4+0x90] ;  /* 0x000090040d187984 */ /* 0x0008280008000800 */
[----:B------:R4:W0:Y:S04]  /*2070*/  LDS R26, [R13+UR4+0xa0] ;  /* 0x0000a0040d1a7984 */ /* 0x0008280008000800 */
[----:B------:R4:W0:Y:S04]  /*2080*/  LDS R27, [R13+UR4+0xb0] ;  /* 0x0000b0040d1b7984 */ /* 0x0008280008000800 */
[----:B------:R4:W0:Y:S04]  /*2090*/  LDS R28, [R13+UR4+0xc0] ;  /* 0x0000c0040d1c7984 */ /* 0x0008280008000800 */
[----:B------:R4:W0:Y:S04]  /*20a0*/  LDS R29, [R13+UR4+0xd0] ;  /* 0x0000d0040d1d7984 */ /* 0x0008280008000800 */
[----:B------:R4:W0:Y:S04]  /*20b0*/  LDS R30, [R13+UR4+0xe0] ;  /* 0x0000e0040d1e7984 */ /* 0x0008280008000800 */
[----:B-1-3--:R4:W0:Y:S02]  /*20c0*/  LDS R31, [R13+UR4+0xf0] ;  /* 0x0000f0040d1f7984 */ /* 0x00a8240008000800 */
.L_x_3107:
[----:B------:R-:W1:Y:S01]  /*20d0*/  I2F.RP R11, R36 ;  /* 0x00000024000b7306 */ /* 0x000e620000209400 */
[----:B------:R-:W3:Y:S01]  /*20e0*/  LDC R14, c[0x0][0x3f4] ;  /* 0x0000fd00ff0e7b82 */ /* 0x000ee20000000800 */
[----:B------:R-:W-:-:S06]  /*20f0*/  ISETP.GE.AND P2, PT, R37, RZ, PT ;  /* 0x000000ff2500720c */ /* 0x000fcc0003f46270 */
[----:B-1----:R-:W1:Y:S02]  /*2100*/  MUFU.RCP R11, R11 ;  /* 0x0000000b000b7308 */ /* 0x002e640000001000 */
[----:B-1----:R-:W-:-:S06]  /*2110*/  IADD3 R12, PT, PT, R11, 0xffffffe, RZ ;  /* 0x0ffffffe0b0c7810 */ /* 0x002fcc0007ffe0ff */
[----:B0---4-:R0:W1:Y:S02]  /*2120*/  F2I.FTZ.U32.TRUNC.NTZ R13, R12 ;  /* 0x0000000c000d7305 */ /* 0x011064000021f000 */
[----:B0-----:R-:W-:Y:S02]  /*2130*/  HFMA2 R12, -RZ, RZ, 0, 0 ;  /* 0x00000000ff0c7431 */ /* 0x001fe400000001ff */
[----:B-1----:R-:W-:-:S04]  /*2140*/  IMAD.MOV R15, RZ, RZ, -R13 ;  /* 0x000000ffff0f7224 */ /* 0x002fc800078e0a0d */
[----:B------:R-:W-:-:S04]  /*2150*/  IMAD R15, R15, R36, RZ ;  /* 0x000000240f0f7224 */ /* 0x000fc800078e02ff */
[----:B------:R-:W-:Y:S01]  /*2160*/  IMAD.HI.U32 R60, R13, R15, R12 ;  /* 0x0000000f0d3c7227 */ /* 0x000fe200078e000c */
[----:B------:R-:W-:-:S05]  /*2170*/  IABS R15, R37 ;  /* 0x00000025000f7213 */ /* 0x000fca0000000000 */
[----:B------:R-:W-:Y:S01]  /*2180*/  IMAD.HI.U32 R11, R60, R15, RZ ;  /* 0x0000000f3c0b7227 */ /* 0x000fe200078e00ff */
[----:B---3--:R-:W-:-:S04]  /*2190*/  IABS R60, R14 ;  /* 0x0000000e003c7213 */ /* 0x008fc80000000000 */
[----:B------:R-:W-:Y:S02]  /*21a0*/  IADD3 R12, PT, PT, -R11, RZ, RZ ;  /* 0x000000ff0b0c7210 */ /* 0x000fe40007ffe1ff */
[----:B------:R-:W-:-:S03]  /*21b0*/  SHF.R.S32.HI R11, RZ, 0x1f, R33 ;  /* 0x0000001fff0b7819 */ /* 0x000fc60000011421 */
[----:B------:R-:W-:-:S05]  /*21c0*/  IMAD R15, R60, R12, R15 ;  /* 0x0000000c3c0f7224 */ /* 0x000fca00078e020f */
[----:B------:R-:W-:-:S13]  /*21d0*/  ISETP.GT.U32.AND P1, PT, R36, R15, PT ;  /* 0x0000000f2400720c */ /* 0x000fda0003f24070 */
[----:B------:R-:W-:-:S05]  /*21e0*/  @!P1 IMAD.IADD R15, R15, 0x1, -R60 ;  /* 0x000000010f0f9824 */ /* 0x000fca00078e0a3c */
[----:B------:R-:W-:-:S13]  /*21f0*/  ISETP.GT.U32.AND P1, PT, R36, R15, PT ;  /* 0x0000000f2400720c */ /* 0x000fda0003f24070 */
[----:B------:R-:W-:Y:S02]  /*2200*/  @!P1 IADD3 R15, PT, PT, R15, -R60, RZ ;  /* 0x8000003c0f0f9210 */ /* 0x000fe40007ffe0ff */
[----:B------:R-:W-:Y:S02]  /*2210*/  ISETP.NE.AND P1, PT, R14, RZ, PT ;  /* 0x000000ff0e00720c */ /* 0x000fe40003f25270 */
[----:B------:R-:W-:-:S11]  /*2220*/  @!P2 IADD3 R15, PT, PT, -R15, RZ, RZ ;  /* 0x000000ff0f0fa210 */ /* 0x000fd60007ffe1ff */
[----:B------:R-:W-:Y:S02]  /*2230*/  @!P1 LOP3.LUT R15, RZ, R14, RZ, 0x33, !PT ;  /* 0x0000000eff0f9212 */ /* 0x000fe400078e33ff */
[----:B------:R-:W-:-:S03]  /*2240*/  ISETP.GE.AND P1, PT, R37, R16, PT ;  /* 0x000000102500720c */ /* 0x000fc60003f26270 */
[----:B------:R-:W-:-:S05]  /*2250*/  IMAD.SHL.U32 R57, R15, 0x8, RZ ;  /* 0x000000080f397824 */ /* 0x000fca00078e00ff */
[----:B------:R-:W-:-:S04]  /*2260*/  LEA R60, R14, R57, 0x4 ;  /* 0x000000390e3c7211 */ /* 0x000fc800078e20ff */
[----:B------:R-:W-:-:S13]  /*2270*/  ISETP.GE.OR P3, PT, R60, R32, P1 ;  /* 0x000000203c00720c */ /* 0x000fda0000f66670 */
[----:B------:R-:W0:Y:S01]  /*2280*/  @!P3 LDC.64 R12, c[0x0][0x3b8] ;  /* 0x0000ee00ff0cbb82 */ /* 0x000e220000000a00 */
[----:B------:R-:W-:-:S04]  /*2290*/  @!P3 IADD3 R59, P2, PT, R33, R60, RZ ;  /* 0x0000003c213bb210 */ /* 0x000fc80007f5e0ff */
[----:B------:R-:W-:Y:S02]  /*22a0*/  @!P3 LEA.HI.X.SX32 R60, R60, R11, 0x1, P2 ;  /* 0x0000000b3c3cb211 */ /* 0x000fe400010f0eff */
[----:B0-----:R-:W-:-:S04]  /*22b0*/  @!P3 LEA R12, P2, R59, R12, 0x1 ;  /* 0x0000000c3b0cb211 */ /* 0x001fc800078408ff */
[----:B------:R-:W-:Y:S02]  /*22c0*/  @!P3 LEA.HI.X R13, R59, R13, R60, 0x1, P2 ;  /* 0x0000000d3b0db211 */ /* 0x000fe400010f0c3c */
[----:B------:R-:W-:Y:S02]  /*22d0*/  LEA R60, R14, R57, 0x5 ;  /* 0x000000390e3c7211 */ /* 0x000fe400078e28ff */
[----:B------:R-:W-:Y:S02]  /*22e0*/  ISETP.GE.AND P2, PT, R37, R16, PT ;  /* 0x000000102500720c */ /* 0x000fe40003f46270 */
[----:B------:R-:W-:Y:S02]  /*22f0*/  ISETP.GE.OR P4, PT, R60, R32, P1 ;  /* 0x000000203c00720c */ /* 0x000fe40000f86670 */
[----:B------:R-:W-:-:S06]  /*2300*/  SEL R41, R41, RZ, P2 ;  /* 0x000000ff29297207 */ /* 0x000fcc0001000000 */
[----:B------:R0:W3:Y:S01]  /*2310*/  @!P3 LDG.E R41, desc[UR36][R12.64] ;  /* 0x000000240c29b981 */ /* 0x0000e2000c1e1900 */
[----:B------:R-:W-:-:S04]  /*2320*/  SEL R43, R43, RZ, P2 ;  /* 0x000000ff2b2b7207 */ /* 0x000fc80001000000 */
[----:B------:R-:W-:-:S04]  /*2330*/  @!P4 IADD3 R59, P3, PT, R33, R60, RZ ;  /* 0x0000003c213bc210 */ /* 0x000fc80007f7e0ff */
[----:B------:R-:W-:Y:S01]  /*2340*/  @!P4 LEA.HI.X.SX32 R60, R60, R11, 0x1, P3 ;  /* 0x0000000b3c3cc211 */ /* 0x000fe200018f0eff */
[----:B0-----:R-:W0:Y:S02]  /*2350*/  @!P4 LDC.64 R12, c[0x0][0x3b8] ;  /* 0x0000ee00ff0ccb82 */ /* 0x001e240000000a00 */
[----:B0-----:R-:W-:-:S04]  /*2360*/  @!P4 LEA R12, P3, R59, R12, 0x1 ;  /* 0x0000000c3b0cc211 */ /* 0x001fc800078608ff */
[----:B------:R-:W-:Y:S02]  /*2370*/  @!P4 LEA.HI.X R13, R59, R13, R60, 0x1, P3 ;  /* 0x0000000d3b0dc211 */ /* 0x000fe400018f0c3c */
[----:B------:R-:W-:-:S03]  /*2380*/  ISETP.GE.OR P3, PT, R57, R32, P1 ;  /* 0x000000203900720c */ /* 0x000fc60000f66670 */
[----:B------:R0:W4:Y:S01]  /*2390*/  @!P4 LDG.E R43, desc[UR36][R12.64] ;  /* 0x000000240c2bc981 */ /* 0x000122000c1e1900 */
[----:B------:R-:W-:-:S09]  /*23a0*/  SEL R38, R38, RZ, P2 ;  /* 0x000000ff26267207 */ /* 0x000fd20001000000 */
[----:B0-----:R-:W0:Y:S01]  /*23b0*/  @!P3 LDC.64 R12, c[0x0][0x3b8] ;  /* 0x0000ee00ff0cbb82 */ /* 0x001e220000000a00 */
[----:B------:R-:W-:-:S05]  /*23c0*/  @!P3 IADD3 R59, P4, PT, R33, R57, RZ ;  /* 0x00000039213bb210 */ /* 0x000fca0007f9e0ff */
[----:B------:R-:W-:Y:S01]  /*23d0*/  @!P3 IMAD.X R61, RZ, RZ, R11, P4 ;  /* 0x000000ffff3db224 */ /* 0x000fe200020e060b */
[----:B0-----:R-:W-:-:S04]  /*23e0*/  @!P3 LEA R60, P5, R59, R12, 0x1 ;  /* 0x0000000c3b3cb211 */ /* 0x001fc800078a08ff */
[----:B------:R-:W-:Y:S02]  /*23f0*/  @!P3 LEA.HI.X R61, R59, R13, R61, 0x1, P5 ;  /* 0x0000000d3b3db211 */ /* 0x000fe400028f0c3d */
[----:B------:R-:W-:-:S03]  /*2400*/  LEA R59, R14, R57, 0x6 ;  /* 0x000000390e3b7211 */ /* 0x000fc600078e30ff */
[----:B------:R0:W2:Y:S01]  /*2410*/  @!P3 LDG.E R38, desc[UR36][R60.64] ;  /* 0x000000243c26b981 */ /* 0x0000a2000c1e1900 */
[----:B------:R-:W-:-:S13]  /*2420*/  ISETP.GE.OR P4, PT, R59, R32, P1 ;  /* 0x000000203b00720c */ /* 0x000fda0000f86670 */
[----:B------:R-:W0:Y:S01]  /*2430*/  @!P4 LDC.64 R12, c[0x0][0x3b8] ;  /* 0x0000ee00ff0ccb82 */ /* 0x000e220000000a00 */
[----:B------:R-:W-:Y:S02]  /*2440*/  @!P4 IADD3 R57, P3, PT, R33, R59, RZ ;  /* 0x0000003b2139c210 */ /* 0x000fe40007f7e0ff */
[----:B------:R-:W-:Y:S02]  /*2450*/  IADD3 R15, PT, PT, R15, R14, RZ ;  /* 0x0000000e0f0f7210 */ /* 0x000fe40007ffe0ff */
[----:B------:R-:W-:Y:S02]  /*2460*/  @!P4 LEA.HI.X.SX32 R59, R59, R11, 0x1, P3 ;  /* 0x0000000b3b3bc211 */ /* 0x000fe400018f0eff */
[----:B0-----:R-:W-:-:S04]  /*2470*/  @!P4 LEA R60, P3, R57, R12, 0x1 ;  /* 0x0000000c393cc211 */ /* 0x001fc800078608ff */
[----:B------:R-:W-:Y:S01]  /*2480*/  @!P4 LEA.HI.X R61, R57, R13, R59, 0x1, P3 ;  /* 0x0000000d393dc211 */ /* 0x000fe200018f0c3b */
[----:B------:R-:W-:-:S05]  /*2490*/  IMAD.SHL.U32 R57, R15, 0x8, RZ ;  /* 0x000000080f397824 */ /* 0x000fca00078e00ff */
[----:B------:R-:W-:-:S13]  /*24a0*/  ISETP.GE.OR P3, PT, R57, R32, P1 ;  /* 0x000000203900720c */ /* 0x000fda0000f66670 */
[----:B------:R-:W0:Y:S01]  /*24b0*/  @!P3 LDC.64 R12, c[0x0][0x3b8] ;  /* 0x0000ee00ff0cbb82 */ /* 0x000e220000000a00 */
[----:B------:R-:W-:-:S06]  /*24c0*/  SEL R46, R46, RZ, P2 ;  /* 0x000000ff2e2e7207 */ /* 0x000fcc0001000000 */
[----:B------:R1:W4:Y:S01]  /*24d0*/  @!P4 LDG.E R46, desc[UR36][R60.64] ;  /* 0x000000243c2ec981 */ /* 0x000322000c1e1900 */
[----:B------:R-:W-:-:S04]  /*24e0*/  @!P3 IADD3 R59, P4, PT, R33, R57, RZ ;  /* 0x00000039213bb210 */ /* 0x000fc80007f9e0ff */
[----:B-1----:R-:W-:Y:S02]  /*24f0*/  @!P3 LEA.HI.X.SX32 R60, R57, R11, 0x1, P4 ;  /* 0x0000000b393cb211 */ /* 0x002fe400020f0eff */
[----:B0-----:R-:W-:-:S04]  /*2500*/  @!P3 LEA R12, P5, R59, R12, 0x1 ;  /* 0x0000000c3b0cb211 */ /* 0x001fc800078a08ff */
[----:B------:R-:W-:Y:S02]  /*2510*/  @!P3 LEA.HI.X R13, R59, R13, R60, 0x1, P5 ;  /* 0x0000000d3b0db211 */ /* 0x000fe400028f0c3c */
[----:B------:R-:W-:-:S04]  /*2520*/  LEA R59, R14, R57, 0x4 ;  /* 0x000000390e3b7211 */ /* 0x000fc800078e20ff */
[----:B------:R-:W-:Y:S02]  /*2530*/  ISETP.GE.OR P4, PT, R59, R32, P1 ;  /* 0x000000203b00720c */ /* 0x000fe40000f86670 */
[----:B------:R-:W-:-:S06]  /*2540*/  SEL R40, R40, RZ, P2 ;  /* 0x000000ff28287207 */ /* 0x000fcc0001000000 */
[----:B------:R0:W3:Y:S05]  /*2550*/  @!P3 LDG.E R40, desc[UR36][R12.64] ;  /* 0x000000240c28b981 */ /* 0x0000ea000c1e1900 */
[----:B0-----:R-:W0:Y:S01]  /*2560*/  @!P4 LDC.64 R12, c[0x0][0x3b8] ;  /* 0x0000ee00ff0ccb82 */ /* 0x001e220000000a00 */
[----:B------:R-:W-:Y:S02]  /*2570*/  @!P4 IADD3 R57, P3, PT, R33, R59, RZ ;  /* 0x0000003b2139c210 */ /* 0x000fe40007f7e0ff */
[----:B------:R-:W-:Y:S02]  /*2580*/  LEA R15, R14, R15, 0x2 ;  /* 0x0000000f0e0f7211 */ /* 0x000fe400078e10ff */
[----:B------:R-:W-:-:S02]  /*2590*/  @!P4 LEA.HI.X.SX32 R59, R59, R11, 0x1, P3 ;  /* 0x0000000b3b3bc211 */ /* 0x000fc400018f0eff */
[----:B0-----:R-:W-:-:S04]  /*25a0*/  @!P4 LEA R60, P3, R57, R12, 0x1 ;  /* 0x0000000c393cc211 */ /* 0x001fc800078608ff */
[----:B------:R-:W-:Y:S01]  /*25b0*/  @!P4 LEA.HI.X R61, R57, R13, R59, 0x1, P3 ;  /* 0x0000000d393dc211 */ /* 0x000fe200018f0c3b */
[----:B------:R-:W-:-:S05]  /*25c0*/  IMAD.SHL.U32 R59, R15, 0x8, RZ ;  /* 0x000000080f3b7824 */ /* 0x000fca00078e00ff */
[----:B------:R-:W-:-:S13]  /*25d0*/  ISETP.GE.OR P3, PT, R59, R32, P1 ;  /* 0x000000203b00720c */ /* 0x000fda0000f66670 */
[----:B------:R-:W0:Y:S01]  /*25e0*/  @!P3 LDC.64 R12, c[0x0][0x3b8] ;  /* 0x0000ee00ff0cbb82 */ /* 0x000e220000000a00 */
[----:B------:R-:W-:-:S06]  /*25f0*/  SEL R42, R42, RZ, P2 ;  /* 0x000000ff2a2a7207 */ /* 0x000fcc0001000000 */
[----:B------:R-:W4:Y:S01]  /*2600*/  @!P4 LDG.E R42, desc[UR36][R60.64] ;  /* 0x000000243c2ac981 */ /* 0x000f22000c1e1900 */
[----:B------:R-:W-:Y:S02]  /*2610*/  @!P3 IADD3 R57, P4, PT, R33, R59, RZ ;  /* 0x0000003b2139b210 */ /* 0x000fe40007f9e0ff */
[----:B------:R-:W-:Y:S02]  /*2620*/  IADD3 R15, PT, PT, R15, R14, RZ ;  /* 0x0000000e0f0f7210 */ /* 0x000fe40007ffe0ff */
[----:B------:R-:W-:Y:S02]  /*2630*/  @!P3 LEA.HI.X.SX32 R59, R59, R11, 0x1, P4 ;  /* 0x0000000b3b3bb211 */ /* 0x000fe400020f0eff */
[----:B0-----:R-:W-:-:S04]  /*2640*/  @!P3 LEA R12, P4, R57, R12, 0x1 ;  /* 0x0000000c390cb211 */ /* 0x001fc800078808ff */
[----:B------:R-:W-:Y:S02]  /*2650*/  @!P3 LEA.HI.X R13, R57, R13, R59, 0x1, P4 ;  /* 0x0000000d390db211 */ /* 0x000fe400020f0c3b */
[----:B------:R-:W-:-:S04]  /*2660*/  SHF.L.U32 R59, R15, 0x3, RZ ;  /* 0x000000030f3b7819 */ /* 0x000fc800000006ff */
[----:B------:R-:W-:Y:S02]  /*2670*/  ISETP.GE.OR P4, PT, R59, R32, P1 ;  /* 0x000000203b00720c */ /* 0x000fe40000f86670 */
[----:B------:R-:W-:-:S06]  /*2680*/  SEL R44, R44, RZ, P2 ;  /* 0x000000ff2c2c7207 */ /* 0x000fcc0001000000 */
[----:B------:R0:W4:Y:S05]  /*2690*/  @!P3 LDG.E R44, desc[UR36][R12.64] ;  /* 0x000000240c2cb981 */ /* 0x00012a000c1e1900 */
[----:B0-----:R-:W0:Y:S01]  /*26a0*/  @!P4 LDC.64 R12, c[0x0][0x3b8] ;  /* 0x0000ee00ff0ccb82 */ /* 0x001e220000000a00 */
[----:B------:R-:W-:Y:S01]  /*26b0*/  @!P4 IADD3 R57, P3, PT, R33, R59, RZ ;  /* 0x0000003b2139c210 */ /* 0x000fe20007f7e0ff */
[----:B------:R-:W-:-:S03]  /*26c0*/  IMAD.IADD R15, R15, 0x1, R14 ;  /* 0x000000010f0f7824 */ /* 0x000fc600078e020e */
[----:B------:R-:W-:Y:S02]  /*26d0*/  @!P4 LEA.HI.X.SX32 R59, R59, R11, 0x1, P3 ;  /* 0x0000000b3b3bc211 */ /* 0x000fe400018f0eff */
[----:B0-----:R-:W-:-:S04]  /*26e0*/  @!P4 LEA R60, P3, R57, R12, 0x1 ;  /* 0x0000000c393cc211 */ /* 0x001fc800078608ff */
[----:B------:R-:W-:Y:S02]  /*26f0*/  @!P4 LEA.HI.X R61, R57, R13, R59, 0x1, P3 ;  /* 0x0000000d393dc211 */ /* 0x000fe400018f0c3b */
[----:B------:R-:W-:-:S04]  /*2700*/  SHF.L.U32 R59, R15, 0x3, RZ ;  /* 0x000000030f3b7819 */ /* 0x000fc800000006ff */
[----:B------:R-:W-:-:S13]  /*2710*/  ISETP.GE.OR P3, PT, R59, R32, P1 ;  /* 0x000000203b00720c */ /* 0x000fda0000f66670 */
[----:B------:R-:W0:Y:S01]  /*2720*/  @!P3 LDC.64 R12, c[0x0][0x3b8] ;  /* 0x0000ee00ff0cbb82 */ /* 0x000e220000000a00 */
[----:B------:R-:W-:-:S06]  /*2730*/  SEL R45, R45, RZ, P2 ;  /* 0x000000ff2d2d7207 */ /* 0x000fcc0001000000 */
[----:B------:R-:W4:Y:S01]  /*2740*/  @!P4 LDG.E R45, desc[UR36][R60.64] ;  /* 0x000000243c2dc981 */ /* 0x000f22000c1e1900 */
[----:B------:R-:W-:Y:S02]  /*2750*/  @!P3 IADD3 R57, P4, PT, R33, R59, RZ ;  /* 0x0000003b2139b210 */ /* 0x000fe40007f9e0ff */
[----:B------:R-:W-:Y:S02]  /*2760*/  LEA R15, R14, R15, 0x1 ;  /* 0x0000000f0e0f7211 */ /* 0x000fe400078e08ff */
[----:B------:R-:W-:Y:S02]  /*2770*/  @!P3 LEA.HI.X.SX32 R59, R59, R11, 0x1, P4 ;  /* 0x0000000b3b3bb211 */ /* 0x000fe400020f0eff */
[----:B0-----:R-:W-:-:S04]  /*2780*/  @!P3 LEA R12, P4, R57, R12, 0x1 ;  /* 0x0000000c390cb211 */ /* 0x001fc800078808ff */
[----:B------:R-:W-:Y:S01]  /*2790*/  @!P3 LEA.HI.X R13, R57, R13, R59, 0x1, P4 ;  /* 0x0000000d390db211 */ /* 0x000fe200020f0c3b */
[----:B------:R-:W-:-:S05]  /*27a0*/  IMAD.SHL.U32 R59, R15, 0x8, RZ ;  /* 0x000000080f3b7824 */ /* 0x000fca00078e00ff */
[----:B------:R-:W-:Y:S02]  /*27b0*/  ISETP.GE.OR P4, PT, R59, R32, P1 ;  /* 0x000000203b00720c */ /* 0x000fe40000f86670 */
[----:B------:R-:W-:-:S06]  /*27c0*/  SEL R47, R47, RZ, P2 ;  /* 0x000000ff2f2f7207 */ /* 0x000fcc0001000000 */
[----:B------:R0:W4:Y:S05]  /*27d0*/  @!P3 LDG.E R47, desc[UR36][R12.64] ;  /* 0x000000240c2fb981 */ /* 0x00012a000c1e1900 */
[----:B0-----:R-:W0:Y:S01]  /*27e0*/  @!P4 LDC.64 R12, c[0x0][0x3b8] ;  /* 0x0000ee00ff0ccb82 */ /* 0x001e220000000a00 */
[----:B------:R-:W-:Y:S02]  /*27f0*/  @!P4 IADD3 R57, P3, PT, R33, R59, RZ ;  /* 0x0000003b2139c210 */ /* 0x000fe40007f7e0ff */
[----:B------:R-:W-:Y:S02]  /*2800*/  IADD3 R15, PT, PT, R15, R14, RZ ;  /* 0x0000000e0f0f7210 */ /* 0x000fe40007ffe0ff */
[----:B------:R-:W-:-:S02]  /*2810*/  @!P4 LEA.HI.X.SX32 R59, R59, R11, 0x1, P3 ;  /* 0x0000000b3b3bc211 */ /* 0x000fc400018f0eff */
[----:B0-----:R-:W-:-:S04]  /*2820*/  @!P4 LEA R60, P3, R57, R12, 0x1 ;  /* 0x0000000c393cc211 */ /* 0x001fc800078608ff */
[----:B------:R-:W-:Y:S02]  /*2830*/  @!P4 LEA.HI.X R61, R57, R13, R59, 0x1, P3 ;  /* 0x0000000d393dc211 */ /* 0x000fe400018f0c3b */
[----:B------:R-:W-:-:S04]  /*2840*/  SHF.L.U32 R59, R15, 0x3, RZ ;  /* 0x000000030f3b7819 */ /* 0x000fc800000006ff */
[----:B------:R-:W-:-:S13]  /*2850*/  ISETP.GE.OR P3, PT, R59, R32, P1 ;  /* 0x000000203b00720c */ /* 0x000fda0000f66670 */
[----:B------:R-:W0:Y:S01]  /*2860*/  @!P3 LDC.64 R12, c[0x0][0x3b8] ;  /* 0x0000ee00ff0cbb82 */ /* 0x000e220000000a00 */
[----:B------:R-:W-:-:S06]  /*2870*/  SEL R49, R49, RZ, P2 ;  /* 0x000000ff31317207 */ /* 0x000fcc0001000000 */
[----:B------:R-:W4:Y:S01]  /*2880*/  @!P4 LDG.E R49, desc[UR36][R60.64] ;  /* 0x000000243c31c981 */ /* 0x000f22000c1e1900 */
[----:B------:R-:W-:Y:S01]  /*2890*/  @!P3 IADD3 R57, P4, PT, R33, R59, RZ ;  /* 0x0000003b2139b210 */ /* 0x000fe20007f9e0ff */
[----:B------:R-:W-:-:S03]  /*28a0*/  IMAD.IADD R15, R15, 0x1, R14 ;  /* 0x000000010f0f7824 */ /* 0x000fc600078e020e */
        /* <DEDUP_REMOVED lines=28> */
[----:B------:R-:W-:-:S04]  /*2a70*/  @!P4 IADD3 R57, P3, PT, R33, R59, RZ ;  /* 0x0000003b2139c210 */ /* 0x000fc80007f7e0ff */
[----:B------:R-:W-:Y:S02]  /*2a80*/  @!P4 LEA.HI.X.SX32 R59, R59, R11, 0x1, P3 ;  /* 0x0000000b3b3bc211 */ /* 0x000fe400018f0eff */
[----:B0-----:R-:W-:-:S04]  /*2a90*/  @!P4 LEA R60, P3, R57, R12, 0x1 ;  /* 0x0000000c393cc211 */ /* 0x001fc800078608ff */
[----:B------:R-:W-:Y:S01]  /*2aa0*/  @!P4 LEA.HI.X R61, R57, R13, R59, 0x1, P3 ;  /* 0x0000000d393dc211 */ /* 0x000fe200018f0c3b */
[----:B------:R-:W-:-:S05]  /*2ab0*/  IMAD.IADD R57, R15, 0x1, R14 ;  /* 0x000000010f397824 */ /* 0x000fca00078e020e */
[----:B------:R-:W-:-:S04]  /*2ac0*/  SHF.L.U32 R15, R57, 0x3, RZ ;  /* 0x00000003390f7819 */ /* 0x000fc800000006ff */
[----:B------:R-:W-:Y:S02]  /*2ad0*/  ISETP.GE.OR P3, PT, R15, R32, P1 ;  /* 0x000000200f00720c */ /* 0x000fe40000f66670 */
[----:B------:R-:W-:-:S11]  /*2ae0*/  IADD3 R57, PT, PT, R57, R14, RZ ;  /* 0x0000000e39397210 */ /* 0x000fd60007ffe0ff */
[----:B------:R-:W0:Y:S01]  /*2af0*/  @!P3 LDC.64 R12, c[0x0][0x3b8] ;  /* 0x0000ee00ff0cbb82 */ /* 0x000e220000000a00 */
[----:B------:R-:W-:Y:S01]  /*2b00*/  IMAD.SHL.U32 R57, R57, 0x8, RZ ;  /* 0x0000000839397824 */ /* 0x000fe200078e00ff */
[----:B------:R-:W-:-:S04]  /*2b10*/  SEL R50, R50, RZ, P2 ;  /* 0x000000ff32327207 */ /* 0x000fc80001000000 */
[----:B------:R-:W-:Y:S02]  /*2b20*/  ISETP.GE.OR P1, PT, R57, R32, P1 ;  /* 0x000000203900720c */ /* 0x000fe40000f26670 */
[----:B------:R1:W4:Y:S01]  /*2b30*/  @!P4 LDG.E R50, desc[UR36][R60.64] ;  /* 0x000000243c32c981 */ /* 0x000322000c1e1900 */
[----:B------:R-:W-:-:S04]  /*2b40*/  @!P3 IADD3 R59, P4, PT, R33, R15, RZ ;  /* 0x0000000f213bb210 */ /* 0x000fc80007f9e0ff */
[----:B------:R-:W-:Y:S02]  /*2b50*/  @!P3 LEA.HI.X.SX32 R15, R15, R11, 0x1, P4 ;  /* 0x0000000b0f0fb211 */ /* 0x000fe400020f0eff */
[----:B0-----:R-:W-:-:S04]  /*2b60*/  @!P3 LEA R14, P4, R59, R12, 0x1 ;  /* 0x0000000c3b0eb211 */ /* 0x001fc800078808ff */
[----:B------:R-:W-:Y:S02]  /*2b70*/  @!P3 LEA.HI.X R15, R59, R13, R15, 0x1, P4 ;  /* 0x0000000d3b0fb211 */ /* 0x000fe400020f0c0f */
[----:B------:R-:W0:Y:S01]  /*2b80*/  @!P1 LDC.64 R12, c[0x0][0x3b8] ;  /* 0x0000ee00ff0c9b82 */ /* 0x000e220000000a00 */
[----:B------:R-:W-:-:S06]  /*2b90*/  SEL R55, R55, RZ, P2 ;  /* 0x000000ff37377207 */ /* 0x000fcc0001000000 */
[----:B------:R-:W4:Y:S01]  /*2ba0*/  @!P3 LDG.E R55, desc[UR36][R14.64] ;  /* 0x000000240e37b981 */ /* 0x000f22000c1e1900 */
[----:B------:R-:W-:-:S04]  /*2bb0*/  @!P1 IADD3 R59, P3, PT, R33, R57, RZ ;  /* 0x00000039213b9210 */ /* 0x000fc80007f7e0ff */
[----:B-1----:R-:W-:Y:S02]  /*2bc0*/  @!P1 LEA.HI.X.SX32 R60, R57, R11, 0x1, P3 ;  /* 0x0000000b393c9211 */ /* 0x002fe400018f0eff */
[----:B------:R-:W-:Y:S02]  /*2bd0*/  SEL R52, R52, RZ, P2 ;  /* 0x000000ff34347207 */ /* 0x000fe40001000000 */
[----:B0-----:R-:W-:-:S04]  /*2be0*/  @!P1 LEA R12, P3, R59, R12, 0x1 ;  /* 0x0000000c3b0c9211 */ /* 0x001fc800078608ff */
[----:B------:R-:W-:-:S05]  /*2bf0*/  @!P1 LEA.HI.X R13, R59, R13, R60, 0x1, P3 ;  /* 0x0000000d3b0d9211 */ /* 0x000fca00018f0c3c */
[----:B------:R0:W4:Y:S02]  /*2c00*/  @!P1 LDG.E R52, desc[UR36][R12.64] ;  /* 0x000000240c349981 */ /* 0x000124000c1e1900 */
[----:B0-----:R-:W-:Y:S02]  /*2c10*/  @P0 MOV R12, R34 ;  /* 0x00000022000c0202 */ /* 0x001fe40000000f00 */
[----:B------:R-:W-:-:S05]  /*2c20*/  @P0 MOV R13, R39 ;  /* 0x00000027000d0202 */ /* 0x000fca0000000f00 */
[----:B------:R2:W4:Y:S02]  /*2c30*/  @P0 LDG.E.U8 R11, desc[UR36][R12.64] ;  /* 0x000000240c0b0981 */ /* 0x000524000c1e1100 */
[----:B--2---:R-:W-:-:S04]  /*2c40*/  HMUL2 R13, R35, R38 ;  /* 0x00000026230d7232 */ /* 0x004fc80000000000 */
[----:B---3--:R-:W-:-:S04]  /*2c50*/  HFMA2 R13, R5, R40, R13 ;  /* 0x00000028050d7231 */ /* 0x008fc8000000000d */
[----:B------:R-:W-:-:S04]  /*2c60*/  HFMA2 R13, R6, R41, R13 ;  /* 0x00000029060d7231 */ /* 0x000fc8000000000d */
[----:B----4-:R-:W-:-:S04]  /*2c70*/  HFMA2 R13, R7, R42, R13 ;  /* 0x0000002a070d7231 */ /* 0x010fc8000000000d */
[----:B------:R-:W-:-:S04]  /*2c80*/  HFMA2 R13, R8, R43, R13 ;  /* 0x0000002b080d7231 */ /* 0x000fc8000000000d */
[----:B------:R-:W-:-:S04]  /*2c90*/  HFMA2 R13, R9, R44, R13 ;  /* 0x0000002c090d7231 */ /* 0x000fc8000000000d */
[----:B------:R-:W-:-:S04]  /*2ca0*/  HFMA2 R13, R10, R45, R13 ;  /* 0x0000002d0a0d7231 */ /* 0x000fc8000000000d */
[----:B------:R-:W-:-:S04]  /*2cb0*/  HFMA2 R13, R20, R47, R13 ;  /* 0x0000002f140d7231 */ /* 0x000fc8000000000d */
[----:B------:R-:W-:Y:S01]  /*2cc0*/  HFMA2 R13, R21, R46, R13 ;  /* 0x0000002e150d7231 */ /* 0x000fe2000000000d */
[----:B------:R-:W0:Y:S03]  /*2cd0*/  S2R R14, SR_TID.X ;  /* 0x00000000000e7919 */ /* 0x000e260000002100 */
[----:B------:R-:W-:-:S04]  /*2ce0*/  HFMA2 R13, R24, R49, R13 ;  /* 0x00000031180d7231 */ /* 0x000fc8000000000d */
[----:B------:R-:W-:Y:S01]  /*2cf0*/  HFMA2 R13, R26, R51, R13 ;  /* 0x000000331a0d7231 */ /* 0x000fe2000000000d */
[----:B------:R-:W-:Y:S01]  /*2d00*/  UMOV UR5, 0xffffffff ;  /* 0xffffffff00057882 */ /* 0x000fe20000000000 */
[----:B0-----:R-:W-:Y:S02]  /*2d10*/  LOP3.LUT P1, RZ, R14, 0x3, RZ, 0xc0, !PT ;  /* 0x000000030eff7812 */ /* 0x001fe4000782c0ff */
        /* <DEDUP_REMOVED lines=8> */
[----:B------:R-:W-:Y:S01]  /*2da0*/  ISETP.NE.AND P2, PT, R11, RZ, P0 ;  /* 0x000000ff0b00720c */ /* 0x000fe20000745270 */
[----:B------:R-:W-:-:S12]  /*2db0*/  BRA.DIV UR5, `(.L_x_3104) ;  /* 0x0000005605447947 */ /* 0x000fd8000b800000 */
[----:B------:R-:W0:Y:S02]  /*2dc0*/  SHFL.BFLY PT, R14, R13, 0x2, 0x1f ;  /* 0x0c401f000d0e7f89 */ /* 0x000e2400000e0000 */
[----:B0-----:R-:W-:-:S05]  /*2dd0*/  FADD.FTZ R13, R13, R14 ;  /* 0x0000000e0d0d7221 */ /* 0x001fca0000010000 */
[----:B------:R0:W1:Y:S02]  /*2de0*/  SHFL.BFLY PT, R14, R13, 0x1, 0x1f ;  /* 0x0c201f000d0e7f89 */ /* 0x00006400000e0000 */
.L_x_3176:
[----:B------:R-:W-:Y:S01]  /*2df0*/  ISETP.GE.OR P1, PT, R37, R16, P1 ;  /* 0x000000102500720c */ /* 0x000fe20000f26670 */
[----:B-1----:R-:W-:Y:S01]  /*2e00*/  FADD.FTZ R11, R13, R14 ;  /* 0x0000000e0d0b7221 */ /* 0x002fe20000010000 */
[----:B------:R-:W-:Y:S03]  /*2e10*/  BSSY.RECONVERGENT B1, `(.L_x_3105) ;  /* 0x0000018000017945 */ /* 0x000fe60003800200 */
[----:B------:R-:W-:-:S08]  /*2e20*/  FMUL.FTZ R11, R11, UR12 ;  /* 0x0000000c0b0b7c20 */ /* 0x000fd00008410000 */
[----:B------:R-:W-:Y:S05]  /*2e30*/  @P1 BRA `(.L_x_3106) ;  /* 0x0000000000541947 */ /* 0x000fea0003800000 */
[----:B0-----:R-:W0:Y:S01]  /*2e40*/  LDC.64 R12, c[0x0][0x448] ;  /* 0x00011200ff0c7b82 */ /* 0x001e220000000a00 */
[----:B------:R-:W-:-:S04]  /*2e50*/  ISETP.NE.U32.AND P1, PT, RZ, UR14, PT ;  /* 0x0000000eff007c0c */ /* 0x000fc8000bf25070 */
[----:B------:R-:W-:Y:S02]  /*2e60*/  ISETP.NE.AND.EX P3, PT, RZ, UR15, PT, P1 ;  /* 0x0000000fff007c0c */ /* 0x000fe4000bf65310 */
[----:B0-----:R-:W-:-:S04]  /*2e70*/  ISETP.NE.U32.AND P1, PT, R12, RZ, PT ;  /* 0x000000ff0c00720c */ /* 0x001fc80003f25070 */
[----:B------:R-:W-:-:S07]  /*2e80*/  ISETP.NE.AND.EX P1, PT, R13, RZ, PT, P1 ;  /* 0x000000ff0d00720c */ /* 0x000fce0003f25310 */
[----:B------:R-:W0:Y:S08]  /*2e90*/  @P3 LDC.64 R12, c[0x0][0x438] ;  /* 0x00010e00ff0c3b82 */ /* 0x000e300000000a00 */
[----:B------:R-:W1:Y:S01]  /*2ea0*/  @P1 LDC.64 R14, c[0x0][0x448] ;  /* 0x00011200ff0e1b82 */ /* 0x000e620000000a00 */
[----:B0-----:R-:W-:-:S06]  /*2eb0*/  @P3 IMAD.WIDE R12, R54, 0x2, R12 ;  /* 0x00000002360c3825 */ /* 0x001fcc00078e020c */
[----:B------:R-:W2:Y:S01]  /*2ec0*/  @P3 LDG.E.U16 R12, desc[UR36][R12.64] ;  /* 0x000000240c0c3981 */ /* 0x000ea2000c1e1500 */
[----:B-1----:R-:W-:-:S06]  /*2ed0*/  @P1 IMAD.WIDE.U32 R14, R17, 0x2, R14 ;  /* 0x00000002110e1825 */ /* 0x002fcc00078e000e */
[----:B------:R-:W3:Y:S01]  /*2ee0*/  @P1 LDG.E.U16 R14, desc[UR36][R14.64] ;  /* 0x000000240e0e1981 */ /* 0x000ee2000c1e1500 */
[----:B------:R-:W-:-:S04]  /*2ef0*/  @P1 ISETP.GE.AND P4, PT, R37, R58, PT ;  /* 0x0000003a2500120c */ /* 0x000fc80003f86270 */
[----:B-----5:R-:W-:-:S04]  /*2f00*/  @P1 SEL R57, R25, RZ, !P4 ;  /* 0x000000ff19391207 */ /* 0x020fc80006000000 */
[----:B------:R-:W-:Y:S01]  /*2f10*/  @P1 IADD3 R57, PT, PT, R37, R57, -R16 ;  /* 0x0000003925391210 */ /* 0x000fe20007ffe810 */
[----:B--2---:R-:W-:-:S05]  /*2f20*/  @P3 HADD2.F32 R60, -RZ, R12.H0_H0 ;  /* 0x2000000cff3c3230 */ /* 0x004fca0000004100 */
[----:B------:R-:W-:Y:S01]  /*2f30*/  @P3 FADD.FTZ R11, R11, R60 ;  /* 0x0000003c0b0b3221 */ /* 0x000fe20000010000 */
[----:B------:R-:W-:Y:S01]  /*2f40*/  @P1 I2FP.F32.S32 R60, R57 ;  /* 0x00000039003c1245 */ /* 0x000fe20000201400 */
[----:B---3--:R-:W-:-:S05]  /*2f50*/  @P1 HADD2.F32 R57, -RZ, R14.H0_H0 ;  /* 0x2000000eff391230 */ /* 0x008fca0000004100 */
[----:B------:R-:W-:-:S05]  /*2f60*/  @P1 FFMA.FTZ R11, R60, R57, R11 ;  /* 0x000000393c0b1223 */ /* 0x000fca000001000b */
[----:B------:R1:W-:Y:S01]  /*2f70*/  STS [R56], R11 ;  /* 0x0000000b38007388 */ /* 0x0003e20000000800 */
[----:B------:R-:W-:-:S07]  /*2f80*/  @!P2 FMNMX.FTZ R0, R0, R11, !PT ;  /* 0x0000000b0000a209 */ /* 0x000fce0007810000 */
.L_x_3106:
[----:B------:R-:W-:Y:S05]  /*2f90*/  BSYNC.RECONVERGENT B1 ;  /* 0x0000000000017941 */ /* 0x000fea0003800200 */
.L_x_3105:
[----:B------:R-:W-:Y:S01]  /*2fa0*/  VIADD R12, R3, 0x7 ;  /* 0x00000007030c7836 */ /* 0x000fe20000000000 */
[----:B-1----:R-:W-:Y:S02]  /*2fb0*/  IADD3 R11, PT, PT, R16, 0x1, RZ ;  /* 0x00000001100b7810 */ /* 0x002fe40007ffe0ff */
[----:B------:R-:W-:Y:S02]  /*2fc0*/  IADD3 R37, PT, PT, R37, 0x10, RZ ;  /* 0x0000001025257810 */ /* 0x000fe40007ffe0ff */
[----:B0-----:R-:W-:Y:S02]  /*2fd0*/  SHF.R.S32.HI R13, RZ, 0x1f, R12 ;  /* 0x0000001fff0d7819 */ /* 0x001fe4000001140c */
[----:B------:R-:W-:Y:S02]  /*2fe0*/  VIADDMNMX R11, R11, -UR13, RZ, !PT ;  /* 0x8000000d0b0b7c46 */ /* 0x000fe4000f8001ff */
[----:B------:R-:W-:Y:S02]  /*2ff0*/  LEA.HI R13, R13, R12, RZ, 0x3 ;  /* 0x0000000c0d0d7211 */ /* 0x000fe400078f18ff */
[----:B------:R-:W-:-:S02]  /*3000*/  IADD3 R34, P2, PT, R34, 0x10, RZ ;  /* 0x0000001022227810 */ /* 0x000fc40007f5e0ff */
[----:B------:R-:W-:Y:S02]  /*3010*/  LOP3.LUT R12, R13, 0xfffffff8, RZ, 0xc0, !PT ;  /* 0xfffffff80d0c7812 */ /* 0x000fe400078ec0ff */
[----:B------:R-:W-:Y:S01]  /*3020*/  IADD3 R56, PT, PT, R56, 0x40, RZ ;  /* 0x0000004038387810 */ /* 0x000fe20007ffe0ff */
[----:B------:R-:W-:Y:S01]  /*3030*/  IMAD.X R39, RZ, RZ, R39, P2 ;  /* 0x000000ffff277224 */ /* 0x000fe200010e0627 */
[----:B------:R-:W-:Y:S01]  /*3040*/  IADD3 R54, PT, PT, R54, 0x10, RZ ;  /* 0x0000001036367810 */ /* 0x000fe20007ffe0ff */
[----:B------:R-:W-:-:S05]  /*3050*/  IMAD.IADD R12, R11, 0x1, R12 ;  /* 0x000000010b0c7824 */ /* 0x000fca00078e020c */
[----:B------:R-:W-:-:S13]  /*3060*/  ISETP.GE.AND P1, PT, R37, R12, PT ;  /* 0x0000000c2500720c */ /* 0x000fda0003f26270 */
[----:B------:R-:W-:Y:S05]  /*3070*/  @!P1 BRA `(.L_x_3107) ;  /* 0xfffffff000149947 */ /* 0x000fea000383ffff */
.L_x_3103:
[----:B------:R-:W-:Y:S05]  /*3080*/  BSYNC B0 ;  /* 0x0000000000007941 */ /* 0x000fea0003800000 */
.L_x_3102:
[----:B------:R-:W0:Y:S01]  /*3090*/  S2R R5, SR_TID.X ;  /* 0x0000000000057919 */ /* 0x000e220000002100 */
[----:B------:R-:W1:Y:S01]  /*30a0*/  LDCU UR5, c[0x0][0x3f4] ;  /* 0x00007e80ff0577ac */ /* 0x000e620008000800 */
[----:B------:R-:W-:-:S04]  /*30b0*/  IADD3 R8, PT, PT, R16, 0x1, RZ ;  /* 0x0000000110087810 */ /* 0x000fc80007ffe0ff */
[----:B-1----:R-:W-:Y:S01]  /*30c0*/  VIADDMNMX R6, R8, -UR5, RZ, !PT ;  /* 0x8000000508067c46 */ /* 0x002fe2000f8001ff */
[----:B------:R-:W-:Y:S01]  /*30d0*/  UMOV UR5, 0xffffffff ;  /* 0xffffffff00057882 */ /* 0x000fe20000000000 */
[----:B0-----:R-:W-:Y:S02]  /*30e0*/  SHF.L.U32 R9, R5, 0x2, RZ ;  /* 0x0000000205097819 */ /* 0x001fe400000006ff */
[----:B------:R-:W-:Y:S05]  /*30f0*/  BRA.DIV UR5, `(.L_x_3108) ;  /* 0x0000005205b47947 */ /* 0x000fea000b800000 */
[----:B------:R-:W0:Y:S02]  /*3100*/  SHFL.BFLY PT, R14, R0, 0x10, 0x1f ;  /* 0x0e001f00000e7f89 */ /* 0x000e2400000e0000 */
[----:B0-----:R-:W-:-:S05]  /*3110*/  FMNMX.FTZ R13, R14, R0, !PT ;  /* 0x000000000e0d7209 */ /* 0x001fca0007810000 */
[----:B------:R-:W4:Y:S02]  /*3120*/  SHFL.BFLY PT, R14, R13, 0x8, 0x1f ;  /* 0x0d001f000d0e7f89 */ /* 0x000f2400000e0000 */
[----:B----4-:R-:W-:-:S05]  /*3130*/  FMNMX.FTZ R7, R13, R14, !PT ;  /* 0x0000000e0d077209 */ /* 0x010fca0007810000 */
[----:B------:R0:W1:Y:S02]  /*3140*/  SHFL.BFLY PT, R14, R7, 0x4, 0x1f ;  /* 0x0c801f00070e7f89 */ /* 0x00006400000e0000 */
.L_x_3181:
[----:B-----5:R-:W2:Y:S01]  /*3150*/  S2R R25, SR_CgaCtaId ;  /* 0x0000000000197919 */ /* 0x020ea20000008800 */
        /* <DEDUP_REMOVED lines=11> */
[----:B------:R-:W-:Y:S02]  /*3210*/  IMAD.MOV.U32 R13, RZ, RZ, RZ ;  /* 0x000000ffff0d7224 */ /* 0x000fe400078e00ff */
[----:B------:R-:W-:Y:S08]  /*3220*/  BSSY.RECONVERGENT B0, `(.L_x_3109) ;  /* 0x000016a000007945 */ /* 0x000ff00003800200 */
[----:B------:R-:W0:Y:S04]  /*3230*/  @!P0 LDS R14, [R11] ;  /* 0x000000000b0e8984 */ /* 0x000e280000000800 */
[----:B0-----:R-:W0:Y:S02]  /*3240*/  SHFL.BFLY PT, R7, R14, 0x1, 0x1f ;  /* 0x0c201f000e077f89 */ /* 0x001e2400000e0000 */
[----:B0-----:R-:W-:-:S02]  /*3250*/  FMNMX.FTZ R12, R7, R14, !PT ;  /* 0x0000000e070c7209 */ /* 0x001fc40007810000 */
[----:B------:R-:W-:-:S04]  /*3260*/  IADD3 R7, PT, PT, R6, R5, RZ ;  /* 0x0000000506077210 */ /* 0x000fc80007ffe0ff */
        /* <DEDUP_REMOVED lines=17> */
[----:B------:R-:W-:Y:S01]  /*3380*/  VIADD R14, R24, 0x110 ;  /* 0x00000110180e7836 */ /* 0x000fe20000000000 */
[----:B------:R-:W-:-:S04]  /*3390*/  LEA.HI R13, R15, 0x1, RZ, 0x1a ;  /* 0x000000010f0d7811 */ /* 0x000fc800078fd0ff */
[----:B------:R-:W-:Y:S02]  /*33a0*/  LEA R20, R25, R14, 0x18 ;  /* 0x0000000e19147211 */ /* 0x000fe400078ec0ff */
[----:B------:R-:W-:Y:S02]  /*33b0*/  LOP3.LUT R15, R13, 0x3, RZ, 0xc0, !PT ;  /* 0x000000030d0f7812 */ /* 0x000fe400078ec0ff */
[----:B------:R-:W-:Y:S01]  /*33c0*/  MOV R13, RZ ;  /* 0x000000ff000d7202 */ /* 0x000fe20000000f00 */
[----:B------:R-:W-:Y:S01]  /*33d0*/  IMAD.IADD R20, R9, 0x1, R20 ;  /* 0x0000000109147824 */ /* 0x000fe200078e0214 */
[----:B------:R-:W-:Y:S02]  /*33e0*/  MOV R14, R7 ;  /* 0x00000007000e7202 */ /* 0x000fe40000000f00 */
[----:B------:R-:W-:-:S07]  /*33f0*/  IADD3 R15, PT, PT, -R15, RZ, RZ ;  /* 0x000000ff0f0f7210 */ /* 0x000fce0007ffe1ff */
.L_x_3114:
        /* <DEDUP_REMOVED lines=11> */
.L_x_3113:
[----:B------:R-:W-:Y:S05]  /*34b0*/  BSYNC.RECONVERGENT B1 ;  /* 0x0000000000017941 */ /* 0x000fea0003800200 */
.L_x_3112:
[----:B------:R-:W-:Y:S05]  /*34c0*/  @!P1 BRA `(.L_x_3110) ;  /* 0x0000001000fc9947 */ /* 0x000fea0003800000 */
[----:B------:R-:W-:Y:S01]  /*34d0*/  IMAD.SHL.U32 R15, R6, 0x4, RZ ;  /* 0x00000004060f7824 */ /* 0x000fe200078e00ff */
[----:B------:R-:W-:Y:S01]  /*34e0*/  IADD3 R24, PT, PT, R24, 0x110, RZ ;  /* 0x0000011018187810 */ /* 0x000fe20007ffe0ff */
[----:B------:R-:W-:-:S03]  /*34f0*/  VIADD R27, R14, 0x100 ;  /* 0x000001000e1b7836 */ /* 0x000fc60000000000 */
[----:B------:R-:W-:Y:S02]  /*3500*/  LEA R20, R25, R24, 0x18 ;  /* 0x0000001819147211 */ /* 0x000fe400078ec0ff */
[----:B------:R-:W-:Y:S02]  /*3510*/  LEA R15, R14, -R15, 0x2 ;  /* 0x8000000f0e0f7211 */ /* 0x000fe400078e10ff */
[----:B------:R-:W-:Y:S02]  /*3520*/  ISETP.GT.AND P0, PT, R27, R16, PT ;  /* 0x000000101b00720c */ /* 0x000fe40003f04270 */
[----:B------:R-:W-:-:S05]  /*3530*/  IADD3 R20, PT, PT, R20, R15, RZ ;  /* 0x0000000f14147210 */ /* 0x000fca0007ffe0ff */
[----:B------:R-:W0:Y:S04]  /*3540*/  LDS R15, [R20] ;  /* 0x00000000140f7984 */ /* 0x000e280000000800 */
[----:B------:R-:W1:Y:S04]  /*3550*/  LDS R21, [R20+0x100] ;  /* 0x0001000014157984 */ /* 0x000e680000000800 */
[----:B------:R-:W2:Y:S04]  /*3560*/  LDS R23, [R20+0x200] ;  /* 0x0002000014177984 */ /* 0x000ea80000000800 */
        /* <DEDUP_REMOVED lines=24> */
[----:B------:R-:W-:Y:S02]  /*36f0*/  PLOP3.LUT P0, PT, PT, PT, PT, 0x80, 0x8 ;  /* 0x000000000008781c */ /* 0x000fe40003f0f070 */
[----:B------:R-:W-:-:S04]  /*3700*/  IADD3 R14, PT, PT, -R15, R16, RZ ;  /* 0x000000100f0e7210 */ /* 0x000fc80007ffe1ff */
[----:B------:R-:W-:Y:S01]  /*3710*/  ISETP.GT.AND P1, PT, R14, 0x2ff, PT ;  /* 0x000002ff0e00780c */ /* 0x000fe20003f24270 */
[----:B------:R-:W-:-:S12]  /*3720*/  VIADD R14, R20, 0x600 ;  /* 0x00000600140e7836 */ /* 0x000fd80000000000 */
[----:B------:R-:W-:Y:S05]  /*3730*/  @!P1 BRA `(.L_x_3116) ;  /* 0x0000000400989947 */ /* 0x000fea0003800000 */
[----:B------:R-:W-:Y:S02]  /*3740*/  PLOP3.LUT P0, PT, PT, PT, PT, 0x8, 0x80 ;  /* 0x000000000080781c */ /* 0x000fe40003f0e170 */
[----:B------:R-:W-:-:S11]  /*3750*/  IADD3 R20, PT, PT, R16, -0x2ff, RZ ;  /* 0xfffffd0110147810 */ /* 0x000fd60007ffe0ff */
.L_x_3117:
[----:B------:R-:W0:Y:S01]  /*3760*/  LDS R23, [R14+-0x200] ;  /* 0xfffe00000e177984 */ /* 0x000e220000000800 */
[----:B------:R-:W-:-:S03]  /*3770*/  IADD3 R15, PT, PT, R15, 0x400, RZ ;  /* 0x000004000f0f7810 */ /* 0x000fc60007ffe0ff */
[----:B------:R-:W1:Y:S01]  /*3780*/  LDS R25, [R14+-0x100] ;  /* 0xffff00000e197984 */ /* 0x000e620000000800 */
[----:B------:R-:W-:-:S03]  /*3790*/  ISETP.GE.AND P1, PT, R15, R20, PT ;  /* 0x000000140f00720c */ /* 0x000fc60003f26270 */
[----:B---3--:R-:W2:Y:S04]  /*37a0*/  LDS R29, [R14] ;  /* 0x000000000e1d7984 */ /* 0x008ea80000000800 */
        /* <DEDUP_REMOVED lines=10> */
[----:B------:R-:W-:Y:S01]  /*3850*/  FMUL.FTZ R22, R22, 1.4426950216293334961 ;  /* 0x3fb8aa3b16167820 */ /* 0x000fe20000410000 */
[C---:B-1----:R-:W-:Y:S02]  /*3860*/  FADD.FTZ R24, -R12.reuse, R25 ;  /* 0x000000190c187221 */ /* 0x042fe40000010100 */
[----:B------:R-:W1:Y:S01]  /*3870*/  LDS R23, [R14+0xa00] ;  /* 0x000a00000e177984 */ /* 0x000e620000000800 */
[----:B--2---:R-:W-:Y:S01]  /*3880*/  FADD.FTZ R26, -R12, R29 ;  /* 0x0000001d0c1a7221 */ /* 0x004fe20000010100 */
[----:B------:R-:W-:Y:S01]  /*3890*/  FMUL.FTZ R24, R24, 1.4426950216293334961 ;  /* 0x3fb8aa3b18187820 */ /* 0x000fe20000410000 */
[----:B------:R-:W2:Y:S01]  /*38a0*/  MUFU.EX2 R22, R22 ;  /* 0x0000001600167308 */ /* 0x000ea20000000800 */
[----:B------:R-:W1:Y:S01]  /*38b0*/  LDS R25, [R14+0xb00] ;  /* 0x000b00000e197984 */ /* 0x000e620000000800 */
[----:B---3--:R-:W-:Y:S01]  /*38c0*/  FADD.FTZ R28, -R12, R31 ;  /* 0x0000001f0c1c7221 */ /* 0x008fe20000010100 */
[----:B------:R-:W-:Y:S01]  /*38d0*/  FMUL.FTZ R26, R26, 1.4426950216293334961 ;  /* 0x3fb8aa3b1a1a7820 */ /* 0x000fe20000410000 */
[----:B------:R5:W3:Y:S01]  /*38e0*/  MUFU.EX2 R45, R24 ;  /* 0x00000018002d7308 */ /* 0x000ae20000000800 */
[----:B------:R-:W1:Y:S01]  /*38f0*/  LDS R29, [R14+0xc00] ;  /* 0x000c00000e1d7984 */ /* 0x000e620000000800 */
[----:B----4-:R-:W-:Y:S01]  /*3900*/  FADD.FTZ R30, -R12, R33 ;  /* 0x000000210c1e7221 */ /* 0x010fe20000010100 */
[----:B------:R-:W-:Y:S01]  /*3910*/  FMUL.FTZ R28, R28, 1.4426950216293334961 ;  /* 0x3fb8aa3b1c1c7820 */ /* 0x000fe20000410000 */
[----:B------:R-:W4:Y:S01]  /*3920*/  MUFU.EX2 R33, R26 ;  /* 0x0000001a00217308 */ /* 0x000f220000000800 */
[----:B------:R-:W1:Y:S01]  /*3930*/  LDS R31, [R14+0xd00] ;  /* 0x000d00000e1f7984 */ /* 0x000e620000000800 */
[----:B------:R-:W-:Y:S01]  /*3940*/  FMUL.FTZ R30, R30, 1.4426950216293334961 ;  /* 0x3fb8aa3b1e1e7820 */ /* 0x000fe20000410000 */
[C---:B-----5:R-:W-:Y:S01]  /*3950*/  FADD.FTZ R24, -R12.reuse, R39 ;  /* 0x000000270c187221 */ /* 0x060fe20000010100 */
[----:B------:R-:W-:Y:S01]  /*3960*/  FADD.FTZ R32, -R12, R35 ;  /* 0x000000230c207221 */ /* 0x000fe20000010100 */
[----:B--2---:R-:W-:Y:S01]  /*3970*/  STS [R14+-0x200], R22 ;  /* 0xfffe00160e007388 */ /* 0x004fe20000000800 */
[----:B------:R-:W2:Y:S01]  /*3980*/  MUFU.EX2 R35, R28 ;  /* 0x0000001c00237308 */ /* 0x000ea20000000800 */
[----:B------:R-:W-:Y:S01]  /*3990*/  FMUL.FTZ R43, R24, 1.4426950216293334961 ;  /* 0x3fb8aa3b182b7820 */ /* 0x000fe20000410000 */
[----:B------:R-:W-:Y:S01]  /*39a0*/  FADD.FTZ R24, R22, R13 ;  /* 0x0000000d16187221 */ /* 0x000fe20000010000 */
[----:B------:R-:W-:Y:S01]  /*39b0*/  FADD.FTZ R34, -R12, R37 ;  /* 0x000000250c227221 */ /* 0x000fe20000010100 */
[----:B------:R-:W-:Y:S01]  /*39c0*/  FMUL.FTZ R32, R32, 1.4426950216293334961 ;  /* 0x3fb8aa3b20207820 */ /* 0x000fe20000410000 */
[----:B------:R-:W5:Y:S01]  /*39d0*/  MUFU.EX2 R37, R30 ;  /* 0x0000001e00257308 */ /* 0x000f620000000800 */
[----:B---3--:R-:W-:Y:S01]  /*39e0*/  FADD.FTZ R24, R24, R45 ;  /* 0x0000002d18187221 */ /* 0x008fe20000010000 */
[----:B------:R-:W-:Y:S01]  /*39f0*/  FMUL.FTZ R34, R34, 1.4426950216293334961 ;  /* 0x3fb8aa3b22227820 */ /* 0x000fe20000410000 */
[----:B------:R-:W-:Y:S01]  /*3a00*/  FADD.FTZ R36, -R12, R41 ;  /* 0x000000290c247221 */ /* 0x000fe20000010100 */
[----:B------:R-:W3:Y:S01]  /*3a10*/  MUFU.EX2 R39, R32 ;  /* 0x0000002000277308 */ /* 0x000ee20000000800 */
[----:B----4-:R-:W-:Y:S01]  /*3a20*/  FADD.FTZ R24, R24, R33 ;  /* 0x0000002118187221 */ /* 0x010fe20000010000 */
[----:B------:R-:W-:Y:S01]  /*3a30*/  FADD.FTZ R47, -R12, R47 ;  /* 0x0000002f0c2f7221 */ /* 0x000fe20000010100 */
[----:B------:R-:W-:Y:S01]  /*3a40*/  FMUL.FTZ R36, R36, 1.4426950216293334961 ;  /* 0x3fb8aa3b24247820 */ /* 0x000fe20000410000 */
[----:B------:R-:W4:Y:S01]  /*3a50*/  MUFU.EX2 R41, R34 ;  /* 0x0000002200297308 */ /* 0x000f220000000800 */
[----:B--2---:R-:W-:Y:S01]  /*3a60*/  FADD.FTZ R24, R24, R35 ;  /* 0x0000002318187221 */ /* 0x004fe20000010000 */
[C---:B------:R-:W-:Y:S01]  /*3a70*/  FADD.FTZ R27, -R12.reuse, R27 ;  /* 0x0000001b0c1b7221 */ /* 0x040fe20000010100 */
[----:B------:R-:W-:Y:S01]  /*3a80*/  FMUL.FTZ R47, R47, 1.4426950216293334961 ;  /* 0x3fb8aa3b2f2f7820 */ /* 0x000fe20000410000 */
[----:B------:R-:W2:Y:S01]  /*3a90*/  MUFU.EX2 R43, R43 ;  /* 0x0000002b002b7308 */ /* 0x000ea20000000800 */
[----:B0-----:R-:W-:Y:S01]  /*3aa0*/  FADD.FTZ R21, -R12, R21 ;  /* 0x000000150c157221 */ /* 0x001fe20000010100 */
[----:B-----5:R-:W-:Y:S01]  /*3ab0*/  FADD.FTZ R24, R24, R37 ;  /* 0x0000002518187221 */ /* 0x020fe20000010000 */
[----:B------:R-:W-:Y:S01]  /*3ac0*/  FMUL.FTZ R27, R27, 1.4426950216293334961 ;  /* 0x3fb8aa3b1b1b7820 */ /* 0x000fe20000410000 */
[----:B------:R-:W0:Y:S01]  /*3ad0*/  MUFU.EX2 R13, R36 ;  /* 0x00000024000d7308 */ /* 0x000e220000000800 */
[----:B-1----:R-:W-:Y:S01]  /*3ae0*/  FADD.FTZ R23, -R12, R23 ;  /* 0x000000170c177221 */ /* 0x002fe20000010100 */
[----:B---3--:R-:W-:Y:S01]  /*3af0*/  FADD.FTZ R24, R24, R39 ;  /* 0x0000002718187221 */ /* 0x008fe20000010000 */
[----:B------:R-:W-:Y:S01]  /*3b00*/  FMUL.FTZ R21, R21, 1.4426950216293334961 ;  /* 0x3fb8aa3b15157820 */ /* 0x000fe20000410000 */
[----:B------:R-:W1:Y:S01]  /*3b10*/  MUFU.EX2 R47, R47 ;  /* 0x0000002f002f7308 */ /* 0x000e620000000800 */
[----:B------:R-:W-:Y:S01]  /*3b20*/  FADD.FTZ R25, -R12, R25 ;  /* 0x000000190c197221 */ /* 0x000fe20000010100 */
[----:B----4-:R-:W-:Y:S01]  /*3b30*/  FADD.FTZ R24, R24, R41 ;  /* 0x0000002918187221 */ /* 0x010fe20000010000 */
[----:B------:R-:W-:Y:S01]  /*3b40*/  FMUL.FTZ R23, R23, 1.4426950216293334961 ;  /* 0x3fb8aa3b17177820 */ /* 0x000fe20000410000 */
[----:B------:R-:W3:Y:S01]  /*3b50*/  MUFU.EX2 R27, R27 ;  /* 0x0000001b001b7308 */ /* 0x000ee20000000800 */
[----:B------:R-:W-:Y:S01]  /*3b60*/  FADD.FTZ R29, -R12, R29 ;  /* 0x0000001d0c1d7221 */ /* 0x000fe20000010100 */
[----:B--2---:R-:W-:Y:S01]  /*3b70*/  FADD.FTZ R24, R24, R43 ;  /* 0x0000002b18187221 */ /* 0x004fe20000010000 */
[----:B------:R-:W-:Y:S01]  /*3b80*/  FMUL.FTZ R25, R25, 1.4426950216293334961 ;  /* 0x3fb8aa3b19197820 */ /* 0x000fe20000410000 */
[----:B------:R-:W2:Y:S01]  /*3b90*/  MUFU.EX2 R21, R21 ;  /* 0x0000001500157308 */ /* 0x000ea20000000800 */
[----:B------:R-:W-:Y:S01]  /*3ba0*/  FADD.FTZ R31, -R12, R31 ;  /* 0x0000001f0c1f7221 */ /* 0x000fe20000010100 */
[----:B0-----:R-:W-:Y:S01]  /*3bb0*/  FADD.FTZ R24, R24, R13 ;  /* 0x0000000d18187221 */ /* 0x001fe20000010000 */
[----:B------:R-:W-:Y:S01]  /*3bc0*/  FMUL.FTZ R29, R29, 1.4426950216293334961 ;  /* 0x3fb8aa3b1d1d7820 */ /* 0x000fe20000410000 */
[----:B------:R-:W0:Y:S01]  /*3bd0*/  MUFU.EX2 R23, R23 ;  /* 0x0000001700177308 */ /* 0x000e220000000800 */
[----:B------:R-:W-:Y:S01]  /*3be0*/  FMUL.FTZ R31, R31, 1.4426950216293334961 ;  /* 0x3fb8aa3b1f1f7820 */ /* 0x000fe20000410000 */
[----:B-1----:R-:W-:Y:S01]  /*3bf0*/  FADD.FTZ R24, R24, R47 ;  /* 0x0000002f18187221 */ /* 0x002fe20000010000 */
[----:B------:R-:W-:Y:S01]  /*3c00*/  STS [R14+-0x100], R45 ;  /* 0xffff002d0e007388 */ /* 0x000fe20000000800 */
[----:B------:R-:W1:Y:S02]  /*3c10*/  MUFU.EX2 R25, R25 ;  /* 0x0000001900197308 */ /* 0x000e640000000800 */
[----:B---3--:R-:W-:Y:S01]  /*3c20*/  FADD.FTZ R24, R24, R27 ;  /* 0x0000001b18187221 */ /* 0x008fe20000010000 */
[----:B------:R-:W-:Y:S01]  /*3c30*/  STS [R14], R33 ;  /* 0x000000210e007388 */ /* 0x000fe20000000800 */
[----:B------:R-:W3:Y:S02]  /*3c40*/  MUFU.EX2 R29, R29 ;  /* 0x0000001d001d7308 */ /* 0x000ee40000000800 */
[----:B--2---:R-:W-:Y:S01]  /*3c50*/  FADD.FTZ R24, R24, R21 ;  /* 0x0000001518187221 */ /* 0x004fe20000010000 */
[----:B------:R-:W-:Y:S01]  /*3c60*/  STS [R14+0x100], R35 ;  /* 0x000100230e007388 */ /* 0x000fe20000000800 */
[----:B------:R-:W2:Y:S02]  /*3c70*/  MUFU.EX2 R31, R31 ;  /* 0x0000001f001f7308 */ /* 0x000ea40000000800 */
[----:B0-----:R-:W-:Y:S01]  /*3c80*/  FADD.FTZ R24, R24, R23 ;  /* 0x0000001718187221 */ /* 0x001fe20000010000 */
[----:B------:R-:W-:Y:S03]  /*3c90*/  STS [R14+0x200], R37 ;  /* 0x000200250e007388 */ /* 0x000fe60000000800 */
[----:B-1----:R-:W-:Y:S01]  /*3ca0*/  FADD.FTZ R24, R24, R25 ;  /* 0x0000001918187221 */ /* 0x002fe20000010000 */
[----:B------:R-:W-:Y:S03]  /*3cb0*/  STS [R14+0x300], R39 ;  /* 0x000300270e007388 */ /* 0x000fe60000000800 */
[----:B---3--:R-:W-:Y:S01]  /*3cc0*/  FADD.FTZ R24, R24, R29 ;  /* 0x0000001d18187221 */ /* 0x008fe20000010000 */
[----:B------:R-:W-:Y:S04]  /*3cd0*/  STS [R14+0x400], R41 ;  /* 0x000400290e007388 */ /* 0x000fe80000000800 */
        /* <DEDUP_REMOVED lines=8> */
[----:B------:R-:W-:Y:S04]  /*3d60*/  STS [R14+0xc00], R29 ;  /* 0x000c001d0e007388 */ /* 0x000fe80000000800 */
[----:B------:R0:W-:Y:S02]  /*3d70*/  STS [R14+0xd00], R31 ;  /* 0x000d001f0e007388 */ /* 0x0001e40000000800 */
[----:B0-----:R-:W-:Y:S01]  /*3d80*/  VIADD R14, R14, 0x1000 ;  /* 0x000010000e0e7836 */ /* 0x001fe20000000000 */
[----:B------:R-:W-:Y:S06]  /*3d90*/  @!P1 BRA `(.L_x_3117) ;  /* 0xfffffff800709947 */ /* 0x000fec000383ffff */
.L_x_3116:
[----:B------:R-:W-:Y:S05]  /*3da0*/  BSYNC.RECONVERGENT B1 ;  /* 0x0000000000017941 */ /* 0x000fea0003800200 */
.L_x_3115:
[----:B------:R-:W-:Y:S01]  /*3db0*/  IADD3 R20, PT, PT, -R15, R16, RZ ;  /* 0x000000100f147210 */ /* 0x000fe20007ffe1ff */
        /* <DEDUP_REMOVED lines=54> */
.L_x_3119:
[----:B------:R-:W-:Y:S05]  /*4120*/  BSYNC.RECONVERGENT B1 ;  /* 0x0000000000017941 */ /* 0x000fea0003800200 */
.L_x_3118:
        /* <DEDUP_REMOVED lines=27> */
.L_x_3111:
        /* <DEDUP_REMOVED lines=12> */
[----:B------:R-:W-:Y:S02]  /*43a0*/  IADD3 R27, P1, P2, R23, R14, R7 ;  /* 0x0000000e171b7210 */ /* 0x000fe40007a3e007 */
[----:B------:R-:W-:Y:S02]  /*43b0*/  LEA R24, R25, R24, 0x18 ;  /* 0x0000001819187211 */ /* 0x000fe400078ec0ff */
[----:B------:R-:W-:Y:S02]  /*43c0*/  LOP3.LUT R14, R13, 0x3, RZ, 0xc0, !PT ;  /* 0x000000030d0e7812 */ /* 0x000fe400078ec0ff */
[----:B------:R-:W-:Y:S01]  /*43d0*/  IADD3.X R15, PT, PT, R22, R15, RZ, P1, P2 ;  /* 0x0000000f160f7210 */ /* 0x000fe20000fe44ff */
[----:B------:R-:W-:Y:S01]  /*43e0*/  IMAD.IADD R21, R9, 0x1, R24 ;  /* 0x0000000109157824 */ /* 0x000fe200078e0218 */
[----:B------:R-:W-:-:S02]  /*43f0*/  MOV R13, RZ ;  /* 0x000000ff000d7202 */ /* 0x000fc40000000f00 */
[----:B------:R-:W-:Y:S02]  /*4400*/  MOV R20, R7 ;  /* 0x0000000700147202 */ /* 0x000fe40000000f00 */
[----:B------:R-:W-:-:S07]  /*4410*/  IADD3 R24, PT, PT, -R14, RZ, RZ ;  /* 0x000000ff0e187210 */ /* 0x000fce0007ffe1ff */
.L_x_3122:
[----:B------:R-:W-:-:S06]  /*4420*/  MOV R14, R27 ;  /* 0x0000001b000e7202 */ /* 0x000fcc0000000f00 */
[----:B------:R1:W2:Y:S01]  /*4430*/  LDG.E.U8 R14, desc[UR36][R14.64] ;  /* 0x000000240e0e7981 */ /* 0x0002a2000c1e1100 */
[----:B------:R-:W-:Y:S01]  /*4440*/  IMAD.MOV.U32 R26, RZ, RZ, RZ ;  /* 0x000000ffff1a7224 */ /* 0x000fe200078e00ff */
[----:B------:R-:W-:Y:S02]  /*4450*/  IADD3 R24, PT, PT, R24, 0x1, RZ ;  /* 0x0000000118187810 */ /* 0x000fe40007ffe0ff */
        /* <DEDUP_REMOVED lines=13> */
.L_x_3121:
[----:B------:R-:W-:Y:S05]  /*4530*/  BSYNC.RECONVERGENT B1 ;  /* 0x0000000000017941 */ /* 0x000fea0003800200 */
.L_x_3120:
[----:B------:R-:W-:Y:S05]  /*4540*/  @!P0 BRA `(.L_x_3110) ;  /* 0x0000000000dc8947 */ /* 0x000fea0003800000 */
[----:B------:R-:W1:Y:S01]  /*4550*/  S2R R24, SR_CgaCtaId ;  /* 0x0000000000187919 */ /* 0x000e620000008800 */
[----:B------:R-:W2:Y:S01]  /*4560*/  LDCU.64 UR4, c[0x0][0x420] ;  /* 0x00008400ff0477ac */ /* 0x000ea20008000a00 */
[----:B------:R-:W-:Y:S02]  /*4570*/  MOV R14, 0x400 ;  /* 0x00000400000e7802 */ /* 0x000fe40000000f00 */
[----:B------:R-:W-:-:S03]  /*4580*/  SHF.L.U32 R15, R6, 0x2, RZ ;  /* 0x00000002060f7819 */ /* 0x000fc600000006ff */
[----:B------:R-:W-:Y:S01]  /*4590*/  VIADD R21, R14, 0x110 ;  /* 0x000001100e157836 */ /* 0x000fe20000000000 */
[----:B------:R-:W-:Y:S02]  /*45a0*/  LEA R14, R20, -R15, 0x2 ;  /* 0x8000000f140e7211 */ /* 0x000fe400078e10ff */
[----:B--2---:R-:W-:-:S04]  /*45b0*/  IADD3 R23, P0, P1, R23, UR4, R20 ;  /* 0x0000000417177c10 */ /* 0x004fc8000f91e014 */
[----:B------:R-:W-:Y:S02]  /*45c0*/  IADD3 R23, P2, PT, R23, 0x80, RZ ;  /* 0x0000008017177810 */ /* 0x000fe40007f5e0ff */
[----:B------:R-:W-:-:S04]  /*45d0*/  IADD3.X R15, PT, PT, R22, UR5, RZ, P0, P1 ;  /* 0x00000005160f7c10 */ /* 0x000fc800087e24ff */
[----:B------:R-:W-:Y:S02]  /*45e0*/  IADD3.X R15, PT, PT, RZ, R15, RZ, P2, !PT ;  /* 0x0000000fff0f7210 */ /* 0x000fe400017fe4ff */
[----:B-1----:R-:W-:-:S04]  /*45f0*/  LEA R21, R24, R21, 0x18 ;  /* 0x0000001518157211 */ /* 0x002fc800078ec0ff */
[----:B------:R-:W-:-:S07]  /*4600*/  IADD3 R21, PT, PT, R14, 0x200, R21 ;  /* 0x000002000e157810 */ /* 0x000fce0007ffe015 */
.L_x_3123:
[----:B------:R-:W-:-:S05]  /*4610*/  IMAD.MOV.U32 R14, RZ, RZ, R23 ;  /* 0x000000ffff0e7224 */ /* 0x000fca00078e0017 */
[----:B------:R-:W2:Y:S04]  /*4620*/  LDG.E.U8 R25, desc[UR36][R14.64+-0x80] ;  /* 0xffff80240e197981 */ /* 0x000ea8000c1e1100 */
[----:B------:R-:W4:Y:S04]  /*4630*/  LDG.E.U8 R22, desc[UR36][R14.64+-0x40] ;  /* 0xffffc0240e167981 */ /* 0x000f28000c1e1100 */
[----:B------:R-:W5:Y:S04]  /*4640*/  LDG.E.U8 R23, desc[UR36][R14.64] ;  /* 0x000000240e177981 */ /* 0x000f68000c1e1100 */
[----:B------:R-:W5:Y:S01]  /*4650*/  LDG.E.U8 R24, desc[UR36][R14.64+0x40] ;  /* 0x000040240e187981 */ /* 0x000f62000c1e1100 */
[----:B------:R-:W-:-:S02]  /*4660*/  IMAD.MOV.U32 R26, RZ, RZ, RZ ;  /* 0x000000ffff1a7224 */ /* 0x000fc400078e00ff */
[----:B---3--:R-:W-:Y:S01]  /*4670*/  HFMA2 R28, -RZ, RZ, 0, 0 ;  /* 0x00000000ff1c7431 */ /* 0x008fe200000001ff */
[----:B------:R-:W-:Y:S02]  /*4680*/  IADD3 R20, PT, PT, R20, 0x100, RZ ;  /* 0x0000010014147810 */ /* 0x000fe40007ffe0ff */
[----:B--2---:R-:W-:Y:S02]  /*4690*/  ISETP.NE.AND P0, PT, R25, RZ, PT ;  /* 0x000000ff1900720c */ /* 0x004fe40003f05270 */
[----:B----4-:R-:W-:Y:S01]  /*46a0*/  ISETP.NE.AND P1, PT, R22, RZ, PT ;  /* 0x000000ff1600720c */ /* 0x010fe20003f25270 */
[----:B------:R-:W-:Y:S01]  /*46b0*/  HFMA2 R22, -RZ, RZ, 0, 0 ;  /* 0x00000000ff167431 */ /* 0x000fe200000001ff */
[----:B-----5:R-:W-:Y:S02]  /*46c0*/  ISETP.NE.AND P2, PT, R23, RZ, PT ;  /* 0x000000ff1700720c */ /* 0x020fe40003f45270 */
[----:B------:R-:W-:-:S07]  /*46d0*/  ISETP.NE.AND P3, PT, R24, RZ, PT ;  /* 0x000000ff1800720c */ /* 0x000fce0003f65270 */
        /* <DEDUP_REMOVED lines=30> */
.L_x_3110:
[----:B------:R-:W-:Y:S05]  /*48c0*/  BSYNC.RECONVERGENT B0 ;  /* 0x0000000000007941 */ /* 0x000fea0003800200 */
.L_x_3109:
        /* <DEDUP_REMOVED lines=25> */
[----:B------:R0:W1:Y:S01]  /*4a60*/  @!P1 LDS R13, [R11+0x8] ;  /* 0x000008000b0d9984 */ /* 0x0000620000000800 */
[----:B------:R-:W-:Y:S02]  /*4a70*/  ISETP.GT.AND P1, PT, R7, R16, PT ;  /* 0x000000100700720c */ /* 0x000fe40003f24270 */
[----:B0-----:R-:W-:Y:S01]  /*4a80*/  CS2R R10, SRZ ;  /* 0x00000000000a7805 */ /* 0x001fe2000001ff00 */
[----:B-1----:R-:W0:Y:S02]  /*4a90*/  SHFL.BFLY PT, R0, R13, 0x1, 0x1f ;  /* 0x0c201f000d007f89 */ /* 0x002e2400000e0000 */
[----:B0-----:R-:W-:-:S06]  /*4aa0*/  FADD.FTZ R12, R0, R13 ;  /* 0x0000000d000c7221 */ /* 0x001fcc0000010000 */
[----:B------:R-:W0:Y:S02]  /*4ab0*/  SHFL.IDX PT, R12, R12, RZ, 0x1f ;  /* 0x00001fff0c0c7589 */ /* 0x000e2400000e0000 */
[----:B0-----:R-:W-:-:S06]  /*4ac0*/  FADD.FTZ R0, R12, 9.9999999747524270788e-07 ;  /* 0x358637bd0c007421 */ /* 0x001fcc0000010000 */
        /* <DEDUP_REMOVED lines=8> */
.L_x_3124:
        /* <DEDUP_REMOVED lines=10> */
[----:B------:R-:W1:Y:S01]  /*4bf0*/  S2R R21, SR_CgaCtaId ;  /* 0x0000000000157919 */ /* 0x000e620000008800 */
[----:B------:R-:W2:Y:S01]  /*4c00*/  LDCU.64 UR8, c[0x0][0x480] ;  /* 0x00009000ff0877ac */ /* 0x000ea20008000a00 */
[----:B------:R-:W-:Y:S02]  /*4c10*/  MOV R12, 0x400 ;  /* 0x00000400000c7802 */ /* 0x000fe40000000f00 */
[----:B------:R-:W-:Y:S02]  /*4c20*/  LEA.HI R8, R8, 0x1, RZ, 0x1a ;  /* 0x0000000108087811 */ /* 0x000fe400078fd0ff */
[----:B------:R-:W-:Y:S02]  /*4c30*/  IADD3 R14, PT, PT, R12, 0x110, RZ ;  /* 0x000001100c0e7810 */ /* 0x000fe40007ffe0ff */
[----:B------:R-:W-:Y:S01]  /*4c40*/  IADD3 R20, P2, PT, R7, R10, RZ ;  /* 0x0000000a07147210 */ /* 0x000fe20007f5e0ff */
[C---:B------:R-:W-:Y:S01]  /*4c50*/  IMAD.SHL.U32 R12, R8.reuse, 0x40, RZ ;  /* 0x00000040080c7824 */ /* 0x040fe200078e00ff */
[----:B------:R-:W-:-:S02]  /*4c60*/  LOP3.LUT R8, R8, 0x3, RZ, 0xc0, !PT ;  /* 0x0000000308087812 */ /* 0x000fc400078ec0ff */
[----:B------:R-:W-:Y:S02]  /*4c70*/  IADD3.X R13, PT, PT, RZ, R11, RZ, P2, !PT ;  /* 0x0000000bff0d7210 */ /* 0x000fe400017fe4ff */
[----:B------:R-:W-:Y:S02]  /*4c80*/  LOP3.LUT R12, R12, 0xc0, RZ, 0xc0, !PT ;  /* 0x000000c00c0c7812 */ /* 0x000fe400078ec0ff */
[----:B--2---:R-:W-:-:S03]  /*4c90*/  LEA R15, P2, R20, UR8, 0x2 ;  /* 0x00000008140f7c11 */ /* 0x004fc6000f8410ff */
[----:B------:R-:W-:Y:S01]  /*4ca0*/  IMAD.IADD R7, R7, 0x1, R12 ;  /* 0x0000000107077824 */ /* 0x000fe200078e020c */
[----:B------:R-:W-:Y:S02]  /*4cb0*/  LEA.HI.X R20, R20, UR9, R13, 0x2, P2 ;  /* 0x0000000914147c11 */ /* 0x000fe400090f140d */
[----:B-1----:R-:W-:Y:S02]  /*4cc0*/  LEA R14, R21, R14, 0x18 ;  /* 0x0000000e150e7211 */ /* 0x002fe400078ec0ff */
[----:B------:R-:W-:Y:S02]  /*4cd0*/  SHF.L.U32 R21, R5, 0x1, RZ ;  /* 0x0000000105157819 */ /* 0x000fe400000006ff */
[----:B------:R-:W-:Y:S02]  /*4ce0*/  IADD3 R13, PT, PT, R9, R14, RZ ;  /* 0x0000000e090d7210 */ /* 0x000fe40007ffe0ff */
[----:B------:R-:W-:Y:S02]  /*4cf0*/  IADD3 R12, PT, PT, R14, UR5, R21 ;  /* 0x000000050e0c7c10 */ /* 0x000fe4000fffe015 */
[----:B------:R-:W-:-:S07]  /*4d00*/  IADD3 R14, PT, PT, -R8, RZ, RZ ;  /* 0x000000ff080e7210 */ /* 0x000fce0007ffe1ff */
.L_x_3129:
[----:B-1----:R1:W0:Y:S01]  /*4d10*/  LDS R9, [R13] ;  /* 0x000000000d097984 */ /* 0x0022220000000800 */
[----:B------:R-:W-:-:S04]  /*4d20*/  IADD3 R14, PT, PT, R14, 0x1, RZ ;  /* 0x000000010e0e7810 */ /* 0x000fc80007ffe0ff */
[----:B------:R-:W-:Y:S01]  /*4d30*/  ISETP.NE.AND P3, PT, R14, RZ, PT ;  /* 0x000000ff0e00720c */ /* 0x000fe20003f65270 */
[----:B-1----:R-:W-:Y:S02]  /*4d40*/  VIADD R13, R13, 0x100 ;  /* 0x000001000d0d7836 */ /* 0x002fe40000000000 */
[----:B0-----:R-:W-:Y:S01]  /*4d50*/  FMUL.FTZ R21, R9, R0 ;  /* 0x0000000009157220 */ /* 0x001fe20000410000 */
[----:B------:R-:W-:-:S04]  /*4d60*/  @P0 MOV R9, R20 ;  /* 0x0000001400090202 */ /* 0x000fc80000000f00 */
        /* <DEDUP_REMOVED lines=9> */
.L_x_3128:
[----:B------:R-:W-:Y:S05]  /*4e00*/  BSYNC.RECONVERGENT B1 ;  /* 0x0000000000017941 */ /* 0x000fea0003800200 */
.L_x_3127:
[----:B------:R-:W-:Y:S05]  /*4e10*/  @!P1 BRA `(.L_x_3126) ;  /* 0x0000000000d49947 */ /* 0x000fea0003800000 */
[----:B-1----:R-:W1:Y:S01]  /*4e20*/  S2R R9, SR_CgaCtaId ;  /* 0x0000000000097919 */ /* 0x002e620000008800 */
[----:B------:R-:W2:Y:S01]  /*4e30*/  LDCU.64 UR8, c[0x0][0x480] ;  /* 0x00009000ff0877ac */ /* 0x000ea20008000a00 */
[----:B------:R-:W-:Y:S02]  /*4e40*/  MOV R8, 0x400 ;  /* 0x0000040000087802 */ /* 0x000fe40000000f00 */
[----:B------:R-:W-:Y:S01]  /*4e50*/  IADD3 R10, P0, PT, R7, R10, RZ ;  /* 0x0000000a070a7210 */ /* 0x000fe20007f1e0ff */
[----:B------:R-:W-:Y:S02]  /*4e60*/  UISETP.NE.AND UP0, UPT, UR6, URZ, UPT ;  /* 0x000000ff0600728c */ /* 0x000fe4000bf05270 */
[----:B------:R-:W-:Y:S01]  /*4e70*/  ISETP.NE.AND P1, PT, RZ, UR6, PT ;  /* 0x00000006ff007c0c */ /* 0x000fe2000bf25270 */
[----:B------:R-:W-:Y:S01]  /*4e80*/  VIADD R8, R8, 0x110 ;  /* 0x0000011008087836 */ /* 0x000fe20000000000 */
[----:B------:R-:W-:Y:S02]  /*4e90*/  IADD3.X R13, PT, PT, RZ, R11, RZ, P0, !PT ;  /* 0x0000000bff0d7210 */ /* 0x000fe400007fe4ff */
[----:B------:R-:W-:-:S02]  /*4ea0*/  PLOP3.LUT P0, PT, PT, PT, UP0, 0x80, 0x8 ;  /* 0x000000000008781c */ /* 0x000fc40003f0f008 */
[----:B--2---:R-:W-:-:S04]  /*4eb0*/  LEA R12, P3, R10, UR8, 0x2 ;  /* 0x000000080a0c7c11 */ /* 0x004fc8000f8610ff */
[----:B------:R-:W-:Y:S02]  /*4ec0*/  IADD3 R12, P2, PT, R12, 0x200, RZ ;  /* 0x000002000c0c7810 */ /* 0x000fe40007f5e0ff */
[----:B------:R-:W-:-:S04]  /*4ed0*/  LEA.HI.X R13, R10, UR9, R13, 0x2, P3 ;  /* 0x000000090a0d7c11 */ /* 0x000fc800098f140d */
[----:B------:R-:W-:Y:S02]  /*4ee0*/  IADD3.X R15, PT, PT, RZ, R13, RZ, P2, !PT ;  /* 0x0000000dff0f7210 */ /* 0x000fe400017fe4ff */
[----:B-1----:R-:W-:Y:S02]  /*4ef0*/  LEA R11, R9, R8, 0x18 ;  /* 0x00000008090b7211 */ /* 0x002fe400078ec0ff */
[----:B------:R-:W-:Y:S02]  /*4f00*/  SHF.L.U32 R8, R6, 0x2, RZ ;  /* 0x0000000206087819 */ /* 0x000fe400000006ff */
[----:B------:R-:W-:-:S03]  /*4f10*/  LEA R9, R7, UR5, 0x1 ;  /* 0x0000000507097c11 */ /* 0x000fc6000f8e08ff */
[----:B------:R-:W-:Y:S02]  /*4f20*/  IMAD R8, R7, 0x4, -R8 ;  /* 0x0000000407087824 */ /* 0x000fe400078e0a08 */
[----:B------:R-:W-:-:S03]  /*4f30*/  IMAD R9, R6, -0x2, R9 ;  /* 0xfffffffe06097824 */ /* 0x000fc600078e0209 */
[--C-:B------:R-:W-:Y:S02]  /*4f40*/  IADD3 R10, PT, PT, R8, 0x200, R11.reuse ;  /* 0x00000200080a7810 */ /* 0x100fe40007ffe00b */
[----:B------:R-:W-:-:S07]  /*4f50*/  IADD3 R11, PT, PT, R9, 0x100, R11 ;  /* 0x00000100090b7810 */ /* 0x000fce0007ffe00b */
.L_x_3130:
        /* <DEDUP_REMOVED lines=13> */
[----:B0-----:R-:W-:Y:S01]  /*5030*/  FMUL.FTZ R25, R9, R0 ;  /* 0x0000000009197220 */ /* 0x001fe20000410000 */
[----:B------:R-:W-:-:S04]  /*5040*/  IMAD.MOV.U32 R9, RZ, RZ, R15 ;  /* 0x000000ffff097224 */ /* 0x000fc800078e000f */
[----:B------:R-:W-:-:S05]  /*5050*/  F2FP.F16.F32.PACK_AB R8, RZ, R25 ;  /* 0x00000019ff08723e */ /* 0x000fca00000000ff */
[----:B------:R0:W-:Y:S04]  /*5060*/  STS.U16 [R11], R8 ;  /* 0x000000080b007388 */ /* 0x0001e80000000400 */
[----:B------:R1:W2:Y:S01]  /*5070*/  LDS R13, [R10+0x100] ;  /* 0x000100000a0d7984 */ /* 0x0002a20000000800 */
[----:B0-----:R-:W-:Y:S01]  /*5080*/  MOV R8, R12 ;  /* 0x0000000c00087202 */ /* 0x001fe20000000f00 */
[----:B-1----:R-:W-:-:S04]  /*5090*/  VIADD R10, R10, 0x400 ;  /* 0x000004000a0a7836 */ /* 0x002fc80000000000 */
        /* <DEDUP_REMOVED lines=9> */
[----:B------:R0:W-:Y:S01]  /*5130*/  STS.U16 [R11+0x80], R14 ;  /* 0x0000800e0b007388 */ /* 0x0001e20000000400 */
[----:B------:R-:W-:Y:S02]  /*5140*/  IADD3.X R15, PT, PT, RZ, R9, RZ, P3, !PT ;  /* 0x00000009ff0f7210 */ /* 0x000fe40001ffe4ff */
[----:B0-----:R-:W-:Y:S01]  /*5150*/  IADD3 R11, PT, PT, R11, 0x200, RZ ;  /* 0x000002000b0b7810 */ /* 0x001fe20007ffe0ff */
[----:B------:R-:W-:Y:S06]  /*5160*/  @!P2 BRA `(.L_x_3130) ;  /* 0xfffffffc007ca947 */ /* 0x000fec000383ffff */
.L_x_3126:
[----:B------:R-:W-:Y:S05]  /*5170*/  BSYNC.RECONVERGENT B0 ;  /* 0x0000000000007941 */ /* 0x000fea0003800200 */
.L_x_3125:
[----:B------:R-:W-:Y:S01]  /*5180*/  SHF.R.S32.HI R7, RZ, 0x1f, R16 ;  /* 0x0000001fff077819 */ /* 0x000fe20000011410 */
[----:B------:R-:W2:Y:S01]  /*5190*/  LDCU.64 UR6, c[0x0][0x3b0] ;  /* 0x00007600ff0677ac */ /* 0x000ea20008000a00 */
[----:B0-----:R-:W-:Y:S02]  /*51a0*/  SHF.L.U32 R0, R5, 0x3, RZ ;  /* 0x0000000305007819 */ /* 0x001fe400000006ff */
[----:B------:R-:W-:Y:S02]  /*51b0*/  CS2R R10, SRZ ;  /* 0x00000000000a7805 */ /* 0x000fe4000001ff00 */
[----:B------:R-:W-:Y:S02]  /*51c0*/  LEA.HI R7, R7, R16, RZ, 0x2 ;  /* 0x0000001007077211 */ /* 0x000fe400078f10ff */
[----:B------:R-:W-:Y:S02]  /*51d0*/  LOP3.LUT R0, R0, 0x78, RZ, 0xc0, !PT ;  /* 0x0000007800007812 */ /* 0x000fe400078ec0ff */
[----:B-1----:R-:W-:-:S02]  /*51e0*/  LOP3.LUT R9, R7, 0xfffffffc, RZ, 0xc0, !PT ;  /* 0xfffffffc07097812 */ /* 0x002fc400078ec0ff */
[----:B------:R-:W-:-:S03]  /*51f0*/  SHF.R.U32.HI R7, RZ, 0x4, R5 ;  /* 0x00000004ff077819 */ /* 0x000fc60000011605 */
[----:B------:R-:W-:-:S05]  /*5200*/  IMAD.IADD R38, R16, 0x1, -R9 ;  /* 0x0000000110267824 */ /* 0x000fca00078e0a09 */
[----:B------:R-:W-:Y:S02]  /*5210*/  ISETP.NE.AND P0, PT, R7, R38, PT ;  /* 0x000000260700720c */ /* 0x000fe40003f05270 */
[----:B--2---:R-:W-:Y:S02]  /*5220*/  ISETP.EQ.U32.AND P1, PT, RZ, UR6, PT ;  /* 0x00000006ff007c0c */ /* 0x004fe4000bf22070 */
        /* <DEDUP_REMOVED lines=14> */
[----:B------:R-:W-:Y:S01]  /*5310*/  MOV R41, RZ ;  /* 0x000000ff00297202 */ /* 0x000fe20000000f00 */
[----:B------:R-:W-:Y:S01]  /*5320*/  IMAD.MOV.U32 R34, RZ, RZ, RZ ;  /* 0x000000ffff227224 */ /* 0x000fe200078e00ff */
[----:B------:R-:W-:Y:S01]  /*5330*/  MOV R32, RZ ;  /* 0x000000ff00207202 */ /* 0x000fe20000000f00 */
[----:B------:R-:W-:-:S04]  /*5340*/  IMAD.MOV.U32 R18, RZ, RZ, RZ ;  /* 0x000000ffff127224 */ /* 0x000fc800078e00ff */
[----:B0-----:R-:W-:Y:S05]  /*5350*/  @P0 BRA `(.L_x_3132) ;  /* 0x0000002400100947 */ /* 0x001fea0003800000 */
[----:B------:R-:W0:Y:S01]  /*5360*/  LDCU UR4, c[0x0][0x3f4] ;  /* 0x00007e80ff0477ac */ /* 0x000e220008000800 */
[----:B------:R-:W1:Y:S01]  /*5370*/  S2R R15, SR_CgaCtaId ;  /* 0x00000000000f7919 */ /* 0x000e620000008800 */
[----:B------:R-:W2:Y:S01]  /*5380*/  LDC.64 R46, c[0x0][0x3c0] ;  /* 0x0000f000ff2e7b82 */ /* 0x000ea20000000a00 */
[----:B------:R-:W-:Y:S01]  /*5390*/  IADD3 R45, PT, PT, R6, R7, RZ ;  /* 0x00000007062d7210 */ /* 0x000fe20007ffe0ff */
[----:B------:R-:W-:Y:S01]  /*53a0*/  BSSY.RECONVERGENT B1, `(.L_x_3133) ;  /* 0x00000c6000017945 */ /* 0x000fe20003800200 */
[----:B------:R-:W-:Y:S02]  /*53b0*/  MOV R12, 0x400 ;  /* 0x00000400000c7802 */ /* 0x000fe40000000f00 */
[----:B------:R-:W-:-:S03]  /*53c0*/  MOV R43, RZ ;  /* 0x000000ff002b7202 */ /* 0x000fc60000000f00 */
[----:B------:R-:W-:Y:S01]  /*53d0*/  VIADD R12, R12, 0x110 ;  /* 0x000001100c0c7836 */ /* 0x000fe20000000000 */
[----:B0-----:R-:W-:-:S04]  /*53e0*/  MOV R35, UR4 ;  /* 0x0000000400237c02 */ /* 0x001fc80008000f00 */
[-C--:B------:R-:W-:Y:S01]  /*53f0*/  VIMNMX R42, PT, PT, R16, R35.reuse, PT ;  /* 0x00000023102a7248 */ /* 0x080fe20003fe0100 */
[----:B------:R-:W-:-:S03]  /*5400*/  IMAD R13, R4, R35, R0 ;  /* 0x00000023040d7224 */ /* 0x000fc600078e0200 */
[----:B------:R-:W-:Y:S01]  /*5410*/  ISETP.GE.AND P0, PT, R45, R42, PT ;  /* 0x0000002a2d00720c */ /* 0x000fe20003f06270 */
[----:B--2---:R-:W-:Y:S01]  /*5420*/  IMAD.WIDE R46, R13, 0x2, R46 ;  /* 0x000000020d2e7825 */ /* 0x004fe200078e022e */
[----:B-1----:R-:W-:-:S04]  /*5430*/  LEA R40, R15, R12, 0x18 ;  /* 0x0000000c0f287211 */ /* 0x002fc800078ec0ff */
[----:B------:R-:W-:-:S07]  /*5440*/  IADD3 R4, PT, PT, R40, UR5, RZ ;  /* 0x0000000528047c10 */ /* 0x000fce000fffe0ff */
[----:B------:R-:W-:Y:S05]  /*5450*/  @P0 BRA `(.L_x_3134) ;  /* 0x0000000800e80947 */ /* 0x000fea0003800000 */
[----:B------:R-:W-:Y:S01]  /*5460*/  VIADDMNMX R42, R45, 0x4, R42, !PT ;  /* 0x000000042d2a7846 */ /* 0x000fe2000780012a */
[----:B------:R-:W-:Y:S01]  /*5470*/  BSSY.RECONVERGENT B2, `(.L_x_3135) ;  /* 0x000006d000027945 */ /* 0x000fe20003800200 */
[----:B------:R-:W-:Y:S01]  /*5480*/  LOP3.LUT R12, RZ, R6, RZ, 0x33, !PT ;  /* 0x00000006ff0c7212 */ /* 0x000fe200078e33ff */
[----:B------:R-:W-:Y:S02]  /*5490*/  HFMA2 R32, -RZ, RZ, 0, 0 ;  /* 0x00000000ff207431 */ /* 0x000fe400000001ff */
[----:B------:R-:W-:Y:S02]  /*54a0*/  IMAD.MOV.U32 R18, RZ, RZ, RZ ;  /* 0x000000ffff127224 */ /* 0x000fe400078e00ff */
[----:B------:R-:W-:Y:S01]  /*54b0*/  HFMA2 R41, -RZ, RZ, 0, 0 ;  /* 0x00000000ff297431 */ /* 0x000fe200000001ff */
[----:B------:R-:W-:Y:S02]  /*54c0*/  IADD3 R42, PT, PT, -R7, R42, R12 ;  /* 0x0000002a072a7210 */ /* 0x000fe40007ffe10c */
[----:B------:R-:W-:-:S02]  /*54d0*/  CS2R R36, SRZ ;  /* 0x0000000000247805 */ /* 0x000fc4000001ff00 */
[----:B------:R-:W-:Y:S01]  /*54e0*/  MOV R49, R45 ;  /* 0x0000002d00317202 */ /* 0x000fe20000000f00 */
[----:B------:R-:W-:Y:S01]  /*54f0*/  IMAD.MOV.U32 R39, RZ, RZ, RZ ;  /* 0x000000ffff277224 */ /* 0x000fe200078e00ff */
[C---:B------:R-:W-:Y:S01]  /*5500*/  ISETP.GE.U32.AND P0, PT, R42.reuse, 0xc, PT ;  /* 0x0000000c2a00780c */ /* 0x040fe20003f06070 */
[----:B------:R-:W-:Y:S01]  /*5510*/  IMAD.MOV.U32 R43, RZ, RZ, RZ ;  /* 0x000000ffff2b7224 */ /* 0x000fe200078e00ff */
[----:B------:R-:W-:Y:S02]  /*5520*/  LEA.HI R44, R42, 0x1, RZ, 0x1e ;  /* 0x000000012a2c7811 */ /* 0x000fe400078ff0ff */
[----:B------:R-:W-:Y:S02]  /*5530*/  MOV R34, RZ ;  /* 0x000000ff00227202 */ /* 0x000fe40000000f00 */
[----:B------:R-:W-:-:S07]  /*5540*/  LOP3.LUT P1, R52, R44, 0x3, RZ, 0xc0, !PT ;  /* 0x000000032c347812 */ /* 0x000fce000782c0ff */
[----:B------:R-:W-:Y:S06]  /*5550*/  @!P0 BRA `(.L_x_3136) ;  /* 0x0000000400788947 */ /* 0x000fec0003800000 */
[----:B------:R-:W-:Y:S01]  /*5560*/  LOP3.LUT R44, R44, 0x7ffffffc, RZ, 0xc0, !PT ;  /* 0x7ffffffc2c2c7812 */ /* 0x000fe200078ec0ff */
[----:B------:R-:W-:Y:S01]  /*5570*/  IMAD.MOV.U32 R49, RZ, RZ, R45 ;  /* 0x000000ffff317224 */ /* 0x000fe200078e002d */
[----:B------:R-:W-:Y:S02]  /*5580*/  MOV R51, RZ ;  /* 0x000000ff00337202 */ /* 0x000fe40000000f00 */
[----:B------:R-:W-:-:S07]  /*5590*/  MOV R18, RZ ;  /* 0x000000ff00127202 */ /* 0x000fce0000000f00 */
.L_x_3137:
[----:B---3--:R-:W-:-:S04]  /*55a0*/  IMAD R29, R49, 0x70, RZ ;  /* 0x00000070311d7824 */ /* 0x008fc800078e02ff */
[----:B------:R-:W-:-:S06]  /*55b0*/  IMAD.WIDE.U32 R12, R29, 0x2, R46 ;  /* 0x000000021d0c7825 */ /* 0x000fcc00078e002e */
[----:B------:R-:W2:Y:S01]  /*55c0*/  LDG.E.128 R12, desc[UR36][R12.64] ;  /* 0x000000240c0c7981 */ /* 0x000ea2000c1e1d00 */
[C---:B------:R-:W-:Y:S02]  /*55d0*/  IADD3 R21, PT, PT, R29.reuse, 0x1c0, RZ ;  /* 0x000001c01d157810 */ /* 0x040fe40007ffe0ff */
[----:B------:R-:W-:-:S03]  /*55e0*/  IADD3 R25, PT, PT, R29, 0x380, RZ ;  /* 0x000003801d197810 */ /* 0x000fc60007ffe0ff */
[----:B------:R-:W-:-:S04]  /*55f0*/  IMAD.WIDE.U32 R20, R21, 0x2, R46 ;  /* 0x0000000215147825 */ /* 0x000fc800078e002e */
[--C-:B------:R-:W-:Y:S02]  /*5600*/  IMAD.WIDE.U32 R24, R25, 0x2, R46.reuse ;  /* 0x0000000219187825 */ /* 0x100fe400078e002e */
[----:B------:R-:W3:Y:S02]  /*5610*/  LDG.E.128 R20, desc[UR36][R20.64] ;  /* 0x0000002414147981 */ /* 0x000ee4000c1e1d00 */
[----:B------:R-:W-:Y:S02]  /*5620*/  VIADD R29, R29, 0x540 ;  /* 0x000005401d1d7836 */ /* 0x000fe40000000000 */
[----:B------:R-:W4:Y:S02]  /*5630*/  LDG.E.128 R24, desc[UR36][R24.64] ;  /* 0x0000002418187981 */ /* 0x000f24000c1e1d00 */
[----:B------:R-:W-:-:S06]  /*5640*/  IMAD.WIDE.U32 R28, R29, 0x2, R46 ;  /* 0x000000021d1c7825 */ /* 0x000fcc00078e002e */
[----:B------:R-:W4:Y:S01]  /*5650*/  LDG.E.128 R28, desc[UR36][R28.64] ;  /* 0x000000241c1c7981 */ /* 0x000f22000c1e1d00 */
[----:B------:R-:W-:Y:S01]  /*5660*/  IADD3 R53, PT, PT, -R6, R49, RZ ;  /* 0x0000003106357210 */ /* 0x000fe20007ffe1ff */
[----:B------:R-:W-:Y:S01]  /*5670*/  VIADD R51, R51, 0x4 ;  /* 0x0000000433337836 */ /* 0x000fe20000000000 */
[----:B------:R-:W-:Y:S02]  /*5680*/  IADD3 R49, PT, PT, R49, 0x10, RZ ;  /* 0x0000001031317810 */ /* 0x000fe40007ffe0ff */
[----:B------:R-:W-:Y:S02]  /*5690*/  LEA R54, R53, R4, 0x1 ;  /* 0x0000000435367211 */ /* 0x000fe400078e08ff */
[----:B------:R-:W-:-:S03]  /*56a0*/  ISETP.NE.AND P0, PT, R51, R44, PT ;  /* 0x0000002c3300720c */ /* 0x000fc60003f05270 */
[----:B------:R-:W0:Y:S04]  /*56b0*/  LDS.U16 R53, [R54] ;  /* 0x0000000036357984 */ /* 0x000e280000000400 */
[----:B------:R-:W1:Y:S04]  /*56c0*/  LDS.U16 R50, [R54+0x8] ;  /* 0x0000080036327984 */ /* 0x000e680000000400 */
[----:B------:R-:W4:Y:S01]  /*56d0*/  LDS.U16 R48, [R54+0x10] ;  /* 0x0000100036307984 */ /* 0x000f220000000400 */
[----:B0-----:R-:W-:Y:S02]  /*56e0*/  HADD2.F32 R53, -RZ, R53.H0_H0 ;  /* 0x20000035ff357230 */ /* 0x001fe40000004100 */
[----:B--2---:R-:W-:-:S02]  /*56f0*/  HADD2.F32 R55, -RZ, R12.H0_H0 ;  /* 0x2000000cff377230 */ /* 0x004fc40000004100 */
[----:B------:R-:W-:Y:S02]  /*5700*/  HADD2.F32 R12, -RZ, R12.H1_H1 ;  /* 0x3000000cff0c7230 */ /* 0x000fe40000004100 */
[--C-:B------:R-:W-:Y:S02]  /*5710*/  HADD2.F32 R56, -RZ, R13.reuse.H1_H1 ;  /* 0x3000000dff387230 */ /* 0x100fe40000004100 */
[C---:B------:R-:W-:Y:S01]  /*5720*/  FFMA.FTZ R18, R53.reuse, R55, R18 ;  /* 0x0000003735127223 */ /* 0x040fe20000010012 */
[----:B------:R-:W-:Y:S02]  /*5730*/  HADD2.F32 R55, -RZ, R13.H0_H0 ;  /* 0x2000000dff377230 */ /* 0x000fe40000004100 */
[C---:B------:R-:W-:Y:S01]  /*5740*/  FFMA.FTZ R37, R53.reuse, R12, R37 ;  /* 0x0000000c35257223 */ /* 0x040fe20000010025 */
[--C-:B------:R-:W-:Y:S01]  /*5750*/  HADD2.F32 R13, -RZ, R14.reuse.H0_H0 ;  /* 0x2000000eff0d7230 */ /* 0x100fe20000004100 */
[----:B------:R0:W2:Y:S01]  /*5760*/  LDS.U16 R12, [R54+0x18] ;  /* 0x00001800360c7984 */ /* 0x0000a20000000400 */
[C---:B------:R-:W-:Y:S01]  /*5770*/  FFMA.FTZ R39, R53.reuse, R56, R39 ;  /* 0x0000003835277223 */ /* 0x040fe20000010027 */
[----:B------:R-:W-:Y:S01]  /*5780*/  FFMA.FTZ R32, R53, R55, R32 ;  /* 0x0000003735207223 */ /* 0x000fe20000010020 */
[----:B------:R-:W-:-:S02]  /*5790*/  HADD2.F32 R14, -RZ, R14.H1_H1 ;  /* 0x3000000eff0e7230 */ /* 0x000fc40000004100 */
[C---:B------:R-:W-:Y:S01]  /*57a0*/  FFMA.FTZ R34, R53.reuse, R13, R34 ;  /* 0x0000000d35227223 */ /* 0x040fe20000010022 */
[--C-:B------:R-:W-:Y:S02]  /*57b0*/  HADD2.F32 R55, -RZ, R15.reuse.H0_H0 ;  /* 0x2000000fff377230 */ /* 0x100fe40000004100 */
[----:B------:R-:W-:Y:S02]  /*57c0*/  HADD2.F32 R56, -RZ, R15.H1_H1 ;  /* 0x3000000fff387230 */ /* 0x000fe40000004100 */
[C---:B------:R-:W-:Y:S01]  /*57d0*/  FFMA.FTZ R41, R53.reuse, R14, R41 ;  /* 0x0000000e35297223 */ /* 0x040fe20000010029 */
[----:B-1----:R-:W-:Y:S02]  /*57e0*/  HADD2.F32 R13, -RZ, R50.H0_H0 ;  /* 0x20000032ff0d7230 */ /* 0x002fe40000004100 */
[C---:B------:R-:W-:Y:S01]  /*57f0*/  FFMA.FTZ R36, R53.reuse, R55, R36 ;  /* 0x0000003735247223 */ /* 0x040fe20000010024 */
[--C-:B---3--:R-:W-:Y:S02]  /*5800*/  HADD2.F32 R15, -RZ, R21.reuse.H0_H0 ;  /* 0x20000015ff0f7230 */ /* 0x108fe40000004100 */
[----:B------:R-:W-:Y:S01]  /*5810*/  FFMA.FTZ R43, R53, R56, R43 ;  /* 0x00000038352b7223 */ /* 0x000fe2000001002b */
[----:B------:R-:W-:-:S02]  /*5820*/  HADD2.F32 R50, -RZ, R21.H1_H1 ;  /* 0x30000015ff327230 */ /* 0x000fc40000004100 */
[----:B------:R-:W-:Y:S02]  /*5830*/  HADD2.F32 R14, -RZ, R20.H0_H0 ;  /* 0x20000014ff0e7230 */ /* 0x000fe40000004100 */
[C---:B------:R-:W-:Y:S01]  /*5840*/  FFMA.FTZ R32, R13.reuse, R15, R32 ;  /* 0x0000000f0d207223 */ /* 0x040fe20000010020 */
[----:B------:R-:W-:Y:S02]  /*5850*/  HADD2.F32 R21, -RZ, R22.H0_H0 ;  /* 0x20000016ff157230 */ /* 0x000fe40000004100 */
[C---:B------:R-:W-:Y:S01]  /*5860*/  FFMA.FTZ R39, R13.reuse, R50, R39 ;  /* 0x000000320d277223 */ /* 0x040fe20000010027 */
[----:B------:R-:W-:Y:S02]  /*5870*/  HADD2.F32 R20, -RZ, R20.H1_H1 ;  /* 0x30000014ff147230 */ /* 0x000fe40000004100 */
[C---:B------:R-:W-:Y:S01]  /*5880*/  FFMA.FTZ R18, R13.reuse, R14, R18 ;  /* 0x0000000e0d127223 */ /* 0x040fe20000010012 */
[----:B------:R-:W-:Y:S02]  /*5890*/  HADD2.F32 R22, -RZ, R22.H1_H1 ;  /* 0x30000016ff167230 */ /* 0x000fe40000004100 */
[----:B------:R-:W-:Y:S01]  /*58a0*/  FFMA.FTZ R34, R13, R21, R34 ;  /* 0x000000150d227223 */ /* 0x000fe20000010022 */
[----:B------:R-:W-:-:S02]  /*58b0*/  HADD2.F32 R53, -RZ, R23.H0_H0 ;  /* 0x20000017ff357230 */ /* 0x000fc40000004100 */
[C---:B------:R-:W-:Y:S01]  /*58c0*/  FFMA.FTZ R37, R13.reuse, R20, R37 ;  /* 0x000000140d257223 */ /* 0x040fe20000010025 */
[----:B0-----:R-:W-:Y:S02]  /*58d0*/  HADD2.F32 R54, -RZ, R23.H1_H1 ;  /* 0x30000017ff367230 */ /* 0x001fe40000004100 */
[C---:B------:R-:W-:Y:S01]  /*58e0*/  FFMA.FTZ R41, R13.reuse, R22, R41 ;  /* 0x000000160d297223 */ /* 0x040fe20000010029 */
[----:B----4-:R-:W-:Y:S02]  /*58f0*/  HADD2.F32 R14, -RZ, R24.H0_H0 ;  /* 0x20000018ff0e7230 */ /* 0x010fe40000004100 */
[C---:B------:R-:W-:Y:S01]  /*5900*/  FFMA.FTZ R36, R13.reuse, R53, R36 ;  /* 0x000000350d247223 */ /* 0x040fe20000010024 */
[----:B------:R-:W-:Y:S02]  /*5910*/  HADD2.F32 R21, -RZ, R26.H0_H0 ;  /* 0x2000001aff157230 */ /* 0x000fe40000004100 */
[----:B------:R-:W-:Y:S01]  /*5920*/  FFMA.FTZ R43, R13, R54, R43 ;  /* 0x000000360d2b7223 */ /* 0x000fe2000001002b */
[----:B------:R-:W-:-:S02]  /*5930*/  HADD2.F32 R13, -RZ, R48.H0_H0 ;  /* 0x20000030ff0d7230 */ /* 0x000fc40000004100 */
[----:B------:R-:W-:Y:S02]  /*5940*/  HADD2.F32 R24, -RZ, R24.H1_H1 ;  /* 0x30000018ff187230 */ /* 0x000fe40000004100 */
        /* <DEDUP_REMOVED lines=12> */
[----:B------:R-:W-:Y:S02]  /*5a10*/  HADD2.F32 R21, -RZ, R30.H0_H0 ;  /* 0x2000001eff157230 */ /* 0x000fe40000004100 */
[----:B------:R-:W-:Y:S01]  /*5a20*/  FFMA.FTZ R43, R13, R22, R43 ;  /* 0x000000160d2b7223 */ /* 0x000fe2000001002b */
        /* <DEDUP_REMOVED lines=15> */
[----:B------:R-:W-:Y:S01]  /*5b20*/  FFMA.FTZ R43, R13, R20, R43 ;  /* 0x000000140d2b7223 */ /* 0x000fe2000001002b */
[----:B------:R-:W-:Y:S06]  /*5b30*/  @P0 BRA `(.L_x_3137) ;  /* 0xfffffff800980947 */ /* 0x000fec000383ffff */
.L_x_3136:
[----:B------:R-:W-:Y:S05]  /*5b40*/  BSYNC.RECONVERGENT B2 ;  /* 0x0000000000027941 */ /* 0x000fea0003800200 */
.L_x_3135:
[----:B------:R-:W-:Y:S05]  /*5b50*/  @!P1 BRA `(.L_x_3134) ;  /* 0x0000000400289947 */ /* 0x000fea0003800000 */
[----:B------:R-:W-:Y:S01]  /*5b60*/  ISETP.NE.AND P1, PT, R52, 0x1, PT ;  /* 0x000000013400780c */ /* 0x000fe20003f25270 */
[----:B------:R-:W-:Y:S01]  /*5b70*/  BSSY.RECONVERGENT B2, `(.L_x_3138) ;  /* 0x0000030000027945 */ /* 0x000fe20003800200 */
[----:B------:R-:W-:-:S11]  /*5b80*/  LOP3.LUT P0, RZ, R42, 0x4, RZ, 0xc0, !PT ;  /* 0x000000042aff7812 */ /* 0x000fd6000780c0ff */
[----:B------:R-:W-:Y:S05]  /*5b90*/  @!P1 BRA `(.L_x_3139) ;  /* 0x0000000000b49947 */ /* 0x000fea0003800000 */
[----:B------:R-:W-:-:S04]  /*5ba0*/  IMAD R21, R49, 0x70, RZ ;  /* 0x0000007031157824 */ /* 0x000fc800078e02ff */
[C---:B------:R-:W-:Y:S01]  /*5bb0*/  IMAD.WIDE.U32 R12, R21.reuse, 0x2, R46 ;  /* 0x00000002150c7825 */ /* 0x040fe200078e002e */
[----:B------:R-:W-:-:S05]  /*5bc0*/  IADD3 R21, PT, PT, R21, 0x1c0, RZ ;  /* 0x000001c015157810 */ /* 0x000fca0007ffe0ff */
[----:B------:R-:W2:Y:S01]  /*5bd0*/  LDG.E.128 R12, desc[UR36][R12.64] ;  /* 0x000000240c0c7981 */ /* 0x000ea2000c1e1d00 */
[----:B------:R-:W-:-:S06]  /*5be0*/  IMAD.WIDE.U32 R20, R21, 0x2, R46 ;  /* 0x0000000215147825 */ /* 0x000fcc00078e002e */
[----:B------:R-:W4:Y:S01]  /*5bf0*/  LDG.E.128 R20, desc[UR36][R20.64] ;  /* 0x0000002414147981 */ /* 0x000f22000c1e1d00 */
[C---:B------:R-:W-:Y:S01]  /*5c00*/  IMAD.IADD R25, R49.reuse, 0x1, -R6 ;  /* 0x0000000131197824 */ /* 0x040fe200078e0a06 */
[----:B------:R-:W-:-:S04]  /*5c10*/  IADD3 R49, PT, PT, R49, 0x8, RZ ;  /* 0x0000000831317810 */ /* 0x000fc80007ffe0ff */
[----:B------:R-:W-:-:S05]  /*5c20*/  LEA R25, R25, R4, 0x1 ;  /* 0x0000000419197211 */ /* 0x000fca00078e08ff */
[----:B------:R-:W0:Y:S04]  /*5c30*/  LDS.U16 R24, [R25] ;  /* 0x0000000019187984 */ /* 0x000e280000000400 */
[----:B------:R-:W1:Y:S01]  /*5c40*/  LDS.U16 R30, [R25+0x8] ;  /* 0x00000800191e7984 */ /* 0x000e620000000400 */
[--C-:B--2---:R-:W-:Y:S02]  /*5c50*/  HADD2.F32 R26, -RZ, R12.reuse.H0_H0 ;  /* 0x2000000cff1a7230 */ /* 0x104fe40000004100 */
[----:B---3--:R-:W-:Y:S02]  /*5c60*/  HADD2.F32 R28, -RZ, R12.H1_H1 ;  /* 0x3000000cff1c7230 */ /* 0x008fe40000004100 */
[--C-:B------:R-:W-:Y:S02]  /*5c70*/  HADD2.F32 R27, -RZ, R13.reuse.H0_H0 ;  /* 0x2000000dff1b7230 */ /* 0x100fe40000004100 */
[----:B------:R-:W-:-:S02]  /*5c80*/  HADD2.F32 R12, -RZ, R13.H1_H1 ;  /* 0x3000000dff0c7230 */ /* 0x000fc40000004100 */
[----:B0-----:R-:W-:Y:S02]  /*5c90*/  HADD2.F32 R13, -RZ, R24.H0_H0 ;  /* 0x20000018ff0d7230 */ /* 0x001fe40000004100 */
[--C-:B------:R-:W-:Y:S02]  /*5ca0*/  HADD2.F32 R29, -RZ, R14.reuse.H0_H0 ;  /* 0x2000000eff1d7230 */ /* 0x100fe40000004100 */
        /* <DEDUP_REMOVED lines=8> */
[C---:B------:R-:W-:Y:S01]  /*5d30*/  FFMA.FTZ R14, R13.reuse, R14, R41 ;  /* 0x0000000e0d0e7223 */ /* 0x040fe20000010029 */
[C---:B------:R-:W-:Y:S01]  /*5d40*/  FFMA.FTZ R31, R13.reuse, R31, R36 ;  /* 0x0000001f0d1f7223 */ /* 0x040fe20000010024 */
[----:B------:R-:W-:Y:S01]  /*5d50*/  FFMA.FTZ R24, R13, R24, R43 ;  /* 0x000000180d187223 */ /* 0x000fe2000001002b */
[----:B----4-:R-:W-:Y:S02]  /*5d60*/  HADD2.F32 R32, -RZ, R21.H0_H0 ;  /* 0x20000015ff207230 */ /* 0x010fe40000004100 */
[----:B-1----:R-:W-:Y:S02]  /*5d70*/  HADD2.F32 R43, -RZ, R30.H0_H0 ;  /* 0x2000001eff2b7230 */ /* 0x002fe40000004100 */
[----:B------:R-:W-:-:S02]  /*5d80*/  HADD2.F32 R13, -RZ, R20.H0_H0 ;  /* 0x20000014ff0d7230 */ /* 0x000fc40000004100 */
[----:B------:R-:W-:Y:S02]  /*5d90*/  HADD2.F32 R37, -RZ, R20.H1_H1 ;  /* 0x30000014ff257230 */ /* 0x000fe40000004100 */
        /* <DEDUP_REMOVED lines=13> */
.L_x_3139:
[----:B------:R-:W-:Y:S05]  /*5e70*/  BSYNC.RECONVERGENT B2 ;  /* 0x0000000000027941 */ /* 0x000fea0003800200 */
.L_x_3138:
[----:B------:R-:W-:Y:S05]  /*5e80*/  @P0 BRA `(.L_x_3134) ;  /* 0x00000000005c0947 */ /* 0x000fea0003800000 */
[----:B------:R-:W-:-:S04]  /*5e90*/  IMAD R13, R49, 0x70, RZ ;  /* 0x00000070310d7824 */ /* 0x000fc800078e02ff */
[----:B------:R-:W-:-:S06]  /*5ea0*/  IMAD.WIDE.U32 R12, R13, 0x2, R46 ;  /* 0x000000020d0c7825 */ /* 0x000fcc00078e002e */
[----:B------:R-:W2:Y:S01]  /*5eb0*/  LDG.E.128 R12, desc[UR36][R12.64] ;  /* 0x000000240c0c7981 */ /* 0x000ea2000c1e1d00 */
[----:B------:R-:W-:-:S05]  /*5ec0*/  IMAD.IADD R21, R49, 0x1, -R6 ;  /* 0x0000000131157824 */ /* 0x000fca00078e0a06 */
[----:B------:R-:W-:-:S06]  /*5ed0*/  LEA R21, R21, R4, 0x1 ;  /* 0x0000000415157211 */ /* 0x000fcc00078e08ff */
[----:B------:R-:W0:Y:S02]  /*5ee0*/  LDS.U16 R21, [R21] ;  /* 0x0000000015157984 */ /* 0x000e240000000400 */
        /* <DEDUP_REMOVED lines=17> */
.L_x_3134:
[----:B------:R-:W-:Y:S05]  /*6000*/  BSYNC.RECONVERGENT B1 ;  /* 0x0000000000017941 */ /* 0x000fea0003800200 */
.L_x_3133:
        /* <DEDUP_REMOVED lines=13> */
[----:B------:R-:W-:Y:S02]  /*60e0*/  LOP3.LUT R12, R12, 0x3, RZ, 0xc0, !PT ;  /* 0x000000030c0c7812 */ /* 0x000fe400078ec0ff */
[----:B------:R-:W-:-:S03]  /*60f0*/  IADD3 R40, PT, PT, R40, R13, RZ ;  /* 0x0000000d28287210 */ /* 0x000fc60007ffe0ff */
[----:B------:R-:W-:-:S07]  /*6100*/  IMAD.MOV R21, RZ, RZ, -R12 ;  /* 0x000000ffff157224 */ /* 0x000fce00078e0a0c */
.L_x_3146:
        /* <DEDUP_REMOVED lines=14> */
[----:B-1----:R-:W-:-:S04]  /*61f0*/  IMAD.MOV R12, RZ, RZ, -R13 ;  /* 0x000000ffff0c7224 */ /* 0x002fc800078e0a0d */
        /* <DEDUP_REMOVED lines=33> */
.L_x_3145:
[----:B------:R-:W-:Y:S05]  /*6410*/  BSYNC.RECONVERGENT B3 ;  /* 0x0000000000037941 */ /* 0x000fea0003800200 */
.L_x_3144:
[----:B------:R-:W-:Y:S02]  /*6420*/  IADD3 R45, PT, PT, R45, 0x4, RZ ;  /* 0x000000042d2d7810 */ /* 0x000fe40007ffe0ff */
[----:B------:R-:W-:Y:S01]  /*6430*/  IADD3 R40, PT, PT, R40, 0x8, RZ ;  /* 0x0000000828287810 */ /* 0x000fe20007ffe0ff */
[----:B------:R-:W-:Y:S06]  /*6440*/  @P2 BRA `(.L_x_3146) ;  /* 0xfffffffc00302947 */ /* 0x000fec000383ffff */
.L_x_3143:
[----:B------:R-:W-:Y:S05]  /*6450*/  BSYNC.RECONVERGENT B2 ;  /* 0x0000000000027941 */ /* 0x000fea0003800200 */
.L_x_3142:
[----:B------:R-:W-:-:S13]  /*6460*/  ISETP.GE.U32.AND P0, PT, R20, 0xc, PT ;  /* 0x0000000c1400780c */ /* 0x000fda0003f06070 */
[----:B------:R-:W-:Y:S05]  /*6470*/  @!P0 BRA `(.L_x_3141) ;  /* 0x0000000c00148947 */ /* 0x000fea0003800000 */
[----:B------:R-:W0:Y:S02]  /*6480*/  LDC R35, c[0x0][0x3f4] ;  /* 0x0000fd00ff237b82 */ /* 0x000e240000000800 */
.L_x_3155:
        /* <DEDUP_REMOVED lines=40> */
[----:B---3--:R-:W-:Y:S02]  /*6710*/  HADD2.F32 R28, -RZ, R12.H1_H1 ;  /* 0x3000000cff1c7230 */ /* 0x008fe40000004100 */
        /* <DEDUP_REMOVED lines=13> */
.L_x_3148:
[----:B------:R-:W-:Y:S05]  /*67f0*/  BSYNC.RECONVERGENT B2 ;  /* 0x0000000000027941 */ /* 0x000fea0003800200 */
.L_x_3147:
        /* <DEDUP_REMOVED lines=45> */
.L_x_3150:
[----:B------:R-:W-:Y:S05]  /*6ad0*/  BSYNC.RECONVERGENT B2 ;  /* 0x0000000000027941 */ /* 0x000fea0003800200 */
.L_x_3149:
        /* <DEDUP_REMOVED lines=10> */
[----:B0-----:R-:W0:Y:S01]  /*6b80*/  LDS.U16 R21, [R20+0x10] ;  /* 0x0000100014157984 */ /* 0x001e220000000400 */
        /* <DEDUP_REMOVED lines=34> */
.L_x_3152:
[----:B------:R-:W-:Y:S05]  /*6db0*/  BSYNC.RECONVERGENT B2 ;  /* 0x0000000000027941 */ /* 0x000fea0003800200 */
.L_x_3151:
        /* <DEDUP_REMOVED lines=9> */
[----:B-1----:R-:W-:-:S06]  /*6e50*/  IADD3 R21, PT, PT, R14, 0xffffffe, RZ ;  /* 0x0ffffffe0e157810 */ /* 0x002fcc0007ffe0ff */
[----:B------:R-:W1:Y:S02]  /*6e60*/  F2I.FTZ.U32.TRUNC.NTZ R13, R21 ;  /* 0x00000015000d7305 */ /* 0x000e64000021f000 */
        /* <DEDUP_REMOVED lines=30> */
[----:B---3--:R-:W-:-:S02]  /*7050*/  HADD2.F32 R28, -RZ, R15.H1_H1 ;  /* 0x3000000fff1c7230 */ /* 0x008fc40000004100 */
[C---:B------:R-:W-:Y:S01]  /*7060*/  FFMA.FTZ R41, R21.reuse, R14, R41 ;  /* 0x0000000e15297223 */ /* 0x040fe20000010029 */
[C---:B------:R-:W-:Y:S02]  /*7070*/  FFMA.FTZ R36, R21.reuse, R27, R36 ;  /* 0x0000001b15247223 */ /* 0x040fe40000010024 */
[----:B------:R-:W-:-:S07]  /*7080*/  FFMA.FTZ R43, R21, R28, R43 ;  /* 0x0000001c152b7223 */ /* 0x000fce000001002b */
.L_x_3154:
[----:B------:R-:W-:Y:S05]  /*7090*/  BSYNC.RECONVERGENT B2 ;  /* 0x0000000000027941 */ /* 0x000fea0003800200 */
.L_x_3153:
[----:B------:R-:W-:-:S04]  /*70a0*/  IADD3 R45, PT, PT, R45, 0x10, RZ ;  /* 0x000000102d2d7810 */ /* 0x000fc80007ffe0ff */
[----:B------:R-:W-:-:S13]  /*70b0*/  ISETP.GE.AND P0, PT, R45, R16, PT ;  /* 0x000000102d00720c */ /* 0x000fda0003f06270 */
[----:B------:R-:W-:Y:S05]  /*70c0*/  @!P0 BRA `(.L_x_3155) ;  /* 0xfffffff000f08947 */ /* 0x000fea000383ffff */
.L_x_3141:
[----:B------:R-:W-:Y:S05]  /*70d0*/  BSYNC.RECONVERGENT B1 ;  /* 0x0000000000017941 */ /* 0x000fea0003800200 */
.L_x_3140:
        /* <DEDUP_REMOVED lines=8> */
[----:B------:R-:W-:-:S06]  /*7160*/  LEA.HI.X.SX32 R13, R19, UR7, 0x1, P0 ;  /* 0x00000007130d7c11 */ /* 0x000fcc00080f0eff */
[----:B------:R-:W2:Y:S01]  /*7170*/  LDG.E.64 R12, desc[UR36][R12.64] ;  /* 0x000000240c0c7981 */ /* 0x000ea2000c1e1b00 */
[----:B------:R-:W0:Y:S03]  /*7180*/  LDC.64 R14, c[0x0][0x468] ;  /* 0x00011a00ff0e7b82 */ /* 0x000e260000000a00 */
[----:B0-----:R-:W4:Y:S01]  /*7190*/  LDG.E R14, desc[UR36][R14.64+0x8] ;  /* 0x000008240e0e7981 */ /* 0x001f22000c1e1900 */
[----:B--2---:R-:W-:Y:S01]  /*71a0*/  LOP3.LUT R24, R13, 0xff, RZ, 0xc0, !PT ;  /* 0x000000ff0d187812 */ /* 0x004fe200078ec0ff */
[----:B------:R0:W4:Y:S01]  /*71b0*/  I2F.S8 R19, R12 ;  /* 0x0000000c00137306 */ /* 0x0001220000001400 */
[--C-:B---3--:R-:W-:Y:S02]  /*71c0*/  SHF.R.S32.HI R29, RZ, 0x18, R13.reuse ;  /* 0x00000018ff1d7819 */ /* 0x108fe4000001140d */
[----:B------:R-:W-:Y:S02]  /*71d0*/  SHF.R.U64 R16, R24, 0x7, RZ ;  /* 0x0000000718107819 */ /* 0x000fe400000012ff */
[----:B------:R-:W-:-:S02]  /*71e0*/  SHF.R.S64 R26, R12, 0x10, R13 ;  /* 0x000000100c1a7819 */ /* 0x000fc4000000100d */
[----:B------:R-:W-:Y:S01]  /*71f0*/  ISETP.NE.U32.AND P1, PT, R16, RZ, PT ;  /* 0x000000ff1000720c */ /* 0x000fe20003f25070 */
[----:B------:R-:W1:Y:S01]  /*7200*/  I2F.S16 R29, R29 ;  /* 0x0000001d001d7306 */ /* 0x000e620000101400 */
[----:B------:R-:W-:Y:S02]  /*7210*/  PRMT R16, R13, 0x9910, RZ ;  /* 0x000099100d107816 */ /* 0x000fe400000000ff */
[--C-:B------:R-:W-:Y:S02]  /*7220*/  SHF.R.U64 R20, R12, 0x10, R13.reuse ;  /* 0x000000100c147819 */ /* 0x100fe4000000120d */
[----:B------:R-:W-:Y:S02]  /*7230*/  SHF.R.S32.HI R13, RZ, 0x10, R13 ;  /* 0x00000010ff0d7819 */ /* 0x000fe4000001140d */
[----:B------:R-:W-:Y:S02]  /*7240*/  LOP3.LUT R26, R26, 0xff, RZ, 0xc0, !PT ;  /* 0x000000ff1a1a7812 */ /* 0x000fe400078ec0ff */
[----:B------:R-:W-:-:S02]  /*7250*/  LOP3.LUT R27, R13, 0xff, RZ, 0xc0, !PT ;  /* 0x000000ff0d1b7812 */ /* 0x000fc400078ec0ff */
[----:B------:R-:W-:Y:S02]  /*7260*/  PRMT R6, R12, 0x9910, RZ ;  /* 0x000099100c067816 */ /* 0x000fe400000000ff */
[----:B------:R-:W-:Y:S02]  /*7270*/  SHF.R.U64 R13, R27, 0x7, RZ ;  /* 0x000000071b0d7819 */ /* 0x000fe400000012ff */
[----:B0-----:R-:W-:Y:S01]  /*7280*/  SHF.R.U64 R12, R26, 0x7, RZ ;  /* 0x000000071a0c7819 */ /* 0x001fe200000012ff */
[C---:B----4-:R-:W-:Y:S01]  /*7290*/  FMUL.FTZ R19, R14.reuse, R19 ;  /* 0x000000130e137220 */ /* 0x050fe20000410000 */
[----:B------:R-:W-:Y:S01]  /*72a0*/  ISETP.NE.U32.AND P2, PT, R13, RZ, PT ;  /* 0x000000ff0d00720c */ /* 0x000fe20003f45070 */
[----:B-1----:R-:W-:Y:S01]  /*72b0*/  FMUL.FTZ R22, R14, R29 ;  /* 0x0000001d0e167220 */ /* 0x002fe20000410000 */
[----:B------:R-:W-:Y:S02]  /*72c0*/  ISETP.NE.U32.AND P0, PT, R12, RZ, PT ;  /* 0x000000ff0c00720c */ /* 0x000fe40003f05070 */
[----:B------:R-:W-:-:S02]  /*72d0*/  ISETP.NE.U32.AND.EX P2, PT, RZ, RZ, PT, P2 ;  /* 0x000000ffff00720c */ /* 0x000fc40003f45120 */
[----:B------:R-:W-:Y:S02]  /*72e0*/  ISETP.NE.U32.AND.EX P1, PT, RZ, RZ, PT, P1 ;  /* 0x000000ffff00720c */ /* 0x000fe40003f25110 */
[----:B------:R-:W-:Y:S02]  /*72f0*/  ISETP.NE.U32.AND.EX P0, PT, RZ, RZ, PT, P0 ;  /* 0x000000ffff00720c */ /* 0x000fe40003f05100 */
[----:B------:R-:W-:Y:S02]  /*7300*/  PRMT R20, R20, 0x9910, RZ ;  /* 0x0000991014147816 */ /* 0x000fe400000000ff */
[----:B------:R-:W-:Y:S02]  /*7310*/  SHF.R.S32.HI R6, RZ, 0x8, R6 ;  /* 0x00000008ff067819 */ /* 0x000fe40000011406 */
[----:B------:R-:W-:Y:S01]  /*7320*/  SHF.R.S32.HI R16, RZ, 0x8, R16 ;  /* 0x00000008ff107819 */ /* 0x000fe20000011410 */
[----:B------:R-:W-:Y:S01]  /*7330*/  IMAD.MOV.U32 R12, RZ, RZ, R20 ;  /* 0x000000ffff0c7224 */ /* 0x000fe200078e0014 */
[----:B------:R-:W0:Y:S01]  /*7340*/  I2F.S16 R15, R6 ;  /* 0x00000006000f7306 */ /* 0x000e220000101400 */
[----:B------:R-:W-:-:S02]  /*7350*/  @P2 LOP3.LUT R27, R27, 0xffffff00, RZ, 0xfc, !PT ;  /* 0xffffff001b1b2812 */ /* 0x000fc400078efcff */
[----:B------:R-:W-:Y:S02]  /*7360*/  @P1 LOP3.LUT R24, R24, 0xffffff00, RZ, 0xfc, !PT ;  /* 0xffffff0018181812 */ /* 0x000fe400078efcff */
[----:B------:R-:W-:Y:S02]  /*7370*/  SHF.R.S32.HI R12, RZ, 0x8, R12 ;  /* 0x00000008ff0c7819 */ /* 0x000fe4000001140c */
[----:B------:R-:W-:Y:S01]  /*7380*/  @P0 LOP3.LUT R26, R26, 0xffffff00, RZ, 0xfc, !PT ;  /* 0xffffff001a1a0812 */ /* 0x000fe200078efcff */
[----:B------:R-:W1:Y:S01]  /*7390*/  I2F.S16 R25, R16 ;  /* 0x0000001000197306 */ /* 0x000e620000101400 */
[----:B0-----:R-:W-:-:S07]  /*73a0*/  FMUL.FTZ R6, R14, R15 ;  /* 0x0000000f0e067220 */ /* 0x001fce0000410000 */
[----:B------:R0:W2:Y:S01]  /*73b0*/  I2F.S16 R21, R12 ;  /* 0x0000000c00157306 */ /* 0x0000a20000101400 */
[----:B-1----:R-:W-:-:S07]  /*73c0*/  FMUL.FTZ R20, R14, R25 ;  /* 0x000000190e147220 */ /* 0x002fce0000410000 */
[----:B------:R-:W1:Y:S01]  /*73d0*/  I2F.S8 R23, R24 ;  /* 0x0000001800177306 */ /* 0x000e620000001400 */
[----:B0-----:R-:W-:Y:S01]  /*73e0*/  F2FP.F16.F32.PACK_AB R12, R6, R19 ;  /* 0x00000013060c723e */ /* 0x001fe200000000ff */
[----:B--2---:R-:W-:-:S06]  /*73f0*/  FMUL.FTZ R16, R14, R21 ;  /* 0x000000150e107220 */ /* 0x004fcc0000410000 */
[----:B------:R-:W0:Y:S01]  /*7400*/  I2F.S8 R13, R26 ;  /* 0x0000001a000d7306 */ /* 0x000e220000001400 */
[----:B-1----:R-:W-:-:S07]  /*7410*/  FMUL.FTZ R23, R14, R23 ;  /* 0x000000170e177220 */ /* 0x002fce0000410000 */
[----:B------:R-:W1:Y:S01]  /*7420*/  I2F.S8 R27, R27 ;  /* 0x0000001b001b7306 */ /* 0x000e620000001400 */
[----:B0-----:R-:W-:-:S05]  /*7430*/  FMUL.FTZ R13, R14, R13 ;  /* 0x0000000d0e0d7220 */ /* 0x001fca0000410000 */
[----:B------:R-:W-:Y:S01]  /*7440*/  F2FP.F16.F32.PACK_AB R13, R16, R13 ;  /* 0x0000000d100d723e */ /* 0x000fe200000000ff */
[----:B-1----:R-:W-:Y:S01]  /*7450*/  FMUL.FTZ R15, R14, R27 ;  /* 0x0000001b0e0f7220 */ /* 0x002fe20000410000 */
[----:B------:R-:W-:-:S04]  /*7460*/  F2FP.F16.F32.PACK_AB R14, R20, R23 ;  /* 0x00000017140e723e */ /* 0x000fc800000000ff */
[----:B------:R-:W-:Y:S01]  /*7470*/  F2FP.F16.F32.PACK_AB R15, R22, R15 ;  /* 0x0000000f160f723e */ /* 0x000fe200000000ff */
[----:B------:R-:W-:Y:S06]  /*7480*/  BRA `(.L_x_3157) ;  /* 0x00000000000c7947 */ /* 0x000fec0003800000 */
.L_x_3156:
[----:B------:R-:W0:Y:S02]  /*7490*/  LDC.64 R12, c[0x0][0x3a8] ;  /* 0x0000ea00ff0c7b82 */ /* 0x000e240000000a00 */
[----:B0-----:R-:W-:-:S06]  /*74a0*/  IMAD.WIDE R12, R19, 0x2, R12 ;  /* 0x00000002130c7825 */ /* 0x001fcc00078e020c */
[----:B------:R-:W5:Y:S02]  /*74b0*/  LDG.E.128 R12, desc[UR36][R12.64] ;  /* 0x000000240c0c7981 */ /* 0x000f64000c1e1d00 */
.L_x_3157:
        /* <DEDUP_REMOVED lines=10> */
[----:B------:R-:W-:Y:S01]  /*7560*/  LEA R4, R3, R4, 0x1 ;  /* 0x0000000403047211 */ /* 0x000fe200078e08ff */
[----:B------:R-:W-:Y:S01]  /*7570*/  UIMAD UR4, UR38, 0x70, URZ ;  /* 0x00000070260478a4 */ /* 0x000fe2000f8e02ff */
[----:B------:R-:W-:Y:S02]  /*7580*/  IMAD R35, R33, R35, R0 ;  /* 0x0000002321237224 */ /* 0x000fe400078e0200 */
[----:B-----5:R-:W-:Y:S02]  /*7590*/  HFMA2 R8, R12, 1, 1, R8 ;  /* 0x3c003c000c087831 */ /* 0x020fe40000000008 */
[----:B------:R-:W-:Y:S02]  /*75a0*/  HADD2 R9, R13, R9 ;  /* 0x000000090d097230 */ /* 0x000fe40000000000 */
[----:B------:R-:W-:Y:S01]  /*75b0*/  HFMA2 R10, R14, 1, 1, R10 ;  /* 0x3c003c000e0a7831 */ /* 0x000fe2000000000a */
[----:B------:R-:W1:Y:S01]  /*75c0*/  LDS.U16 R4, [R4] ;  /* 0x0000000004047984 */ /* 0x000e620000000400 */
[----:B------:R-:W-:Y:S01]  /*75d0*/  SHF.R.S32.HI R2, RZ, 0x1f, R35 ;  /* 0x0000001fff027819 */ /* 0x000fe20000011423 */
[----:B------:R-:W-:Y:S01]  /*75e0*/  HADD2 R11, R15, R11 ;  /* 0x0000000b0f0b7230 */ /* 0x000fe20000000000 */
[----:B------:R-:W-:-:S02]  /*75f0*/  IADD3 R35, P1, PT, R35, UR4, RZ ;  /* 0x0000000423237c10 */ /* 0x000fc4000ff3e0ff */
        /* <DEDUP_REMOVED lines=26> */
.L_x_3132:
[----:B------:R-:W-:Y:S05]  /*77a0*/  BSYNC.RECONVERGENT B0 ;  /* 0x0000000000007941 */ /* 0x000fea0003800200 */
.L_x_3131:
        /* <DEDUP_REMOVED lines=21> */
.L_x_3159:
        /* <DEDUP_REMOVED lines=21> */
.L_x_3161:
[----:B------:R-:W-:Y:S05]  /*7a50*/  BSYNC.RECONVERGENT B0 ;  /* 0x0000000000007941 */ /* 0x000fea0003800200 */
.L_x_3160:
        /* <DEDUP_REMOVED lines=8> */
.L_x_3163:
[----:B------:R-:W-:Y:S05]  /*7ae0*/  BSYNC.RECONVERGENT B0 ;  /* 0x0000000000007941 */ /* 0x000fea0003800200 */
.L_x_3162:
        /* <DEDUP_REMOVED lines=20> */
.L_x_3165:
[----:B------:R-:W-:Y:S05]  /*7c30*/  BSYNC.RECONVERGENT B0 ;  /* 0x0000000000007941 */ /* 0x000fea0003800200 */
.L_x_3164:
[----:B------:R-:W-:Y:S06]  /*7c40*/  BAR.SYNC.DEFER_BLOCKING 0x0 ;  /* 0x0000000000007b1d */ /* 0x000fec0000010000 */
.L_x_3158:
[----:B------:R-:W-:-:S13]  /*7c50*/  ISETP.GT.U32.OR P0, PT, R5, 0xf, P0 ;  /* 0x0000000f0500780c */ /* 0x000fda0000704470 */
[----:B------:R-:W-:Y:S05]  /*7c60*/  @P0 EXIT ;  /* 0x000000000000094d */ /* 0x000fea0003800000 */
[----:B------:R-:W2:Y:S02]  /*7c70*/  LDCU UR4, c[0x0][0x478] ;  /* 0x00008f00ff0477ac */ /* 0x000ea40008000800 */
[----:B--2---:R-:W-:-:S09]  /*7c80*/  UISETP.NE.AND UP0, UPT, UR4, 0x2, UPT ;  /* 0x000000020400788c */ /* 0x004fd2000bf05270 */
[----:B------:R-:W-:Y:S05]  /*7c90*/  BRA.U UP0, `(.L_x_3166) ;  /* 0x0000000100e07547 */ /* 0x000fea000b800000 */
[----:B------:R-:W2:Y:S01]  /*7ca0*/  LDC.64 R2, c[0x0][0x470] ;  /* 0x00011c00ff027b82 */ /* 0x000ea20000000a00 */
[----:B------:R-:W-:Y:S01]  /*7cb0*/  IADD3 R33, PT, PT, R33, R0, RZ ;  /* 0x0000000021217210 */ /* 0x000fe20007ffe0ff */
[----:B------:R-:W0:Y:S01]  /*7cc0*/  LDCU.64 UR4, c[0x0][0x380] ;  /* 0x00007000ff0477ac */ /* 0x000e220008000a00 */
[----:B--2---:R-:W2:Y:S02]  /*7cd0*/  LDG.E R2, desc[UR36][R2.64] ;  /* 0x0000002402027981 */ /* 0x004ea4000c1e1900 */
[----:B01---5:R-:W-:Y:S01]  /*7ce0*/  IADD3 R8, P0, PT, R33, UR4, RZ ;  /* 0x0000000421087c10 */ /* 0x023fe2000ff1e0ff */
        /* <DEDUP_REMOVED lines=12> */
[----:B------:R-:W-:Y:S02]  /*7db0*/  PRMT R3, R3, 0x7710, RZ ;  /* 0x0000771003037816 */ /* 0x000fe400000000ff */
[----:B-1----:R-:W-:-:S05]  /*7dc0*/  PRMT R5, R43, 0x8880, RZ ;  /* 0x000088802b057816 */ /* 0x002fca00000000ff */
        /* <DEDUP_REMOVED lines=37> */
.L_x_3166:
[----:B------:R-:W2:Y:S01]  /*8020*/  LDC.64 R2, c[0x0][0x380] ;  /* 0x0000e000ff027b82 */ /* 0x000ea20000000a00 */
[----:B------:R-:W-:Y:S01]  /*8030*/  IMAD.IADD R33, R33, 0x1, R0 ;  /* 0x0000000121217824 */ /* 0x000fe200078e0200 */
        /* <DEDUP_REMOVED lines=10> */
.L_x_3101:
[----:B------:R-:W-:Y:S01]  /*80e0*/  HFMA2 R12, -RZ, RZ, 0, 9.5367431640625e-07 ;  /* 0x00000010ff0c7431 */ /* 0x000fe200000001ff */
[----:B------:R-:W-:Y:S01]  /*80f0*/  MOV R11, 0x1f ;  /* 0x0000001f000b7802 */ /* 0x000fe20000000f00 */
[----:B------:R-:W-:-:S07]  /*8100*/  IMAD.MOV.U32 R15, RZ, RZ, -0x1 ;  /* 0xffffffffff0f7424 */ /* 0x000fce00078e00ff */
[----:B01---5:R-:W-:Y:S05]  /*8110*/  WARPSYNC.COLLECTIVE R15, `(.L_x_3167) ;  /* 0x000000000f087348 */ /* 0x023fea0003c00000 */
[----:B------:R2:W3:Y:S02]  /*8120*/  SHFL.BFLY P6, R14, R13, R12, R11 ;  /* 0x0c00000c0d0e7389 */ /* 0x0004e400000c000b */
[----:B0123-5:R-:W-:Y:S05]  /*8130*/  ENDCOLLECTIVE ;  /* 0x000000000000791b */ /* 0x02ffea0003800000 */
.L_x_3167:
[----:B------:R-:W-:Y:S02]  /*8140*/  HFMA2 R12, -RZ, RZ, 0, 4.76837158203125e-07 ;  /* 0x00000008ff0c7431 */ /* 0x000fe400000001ff */
[----:B------:R-:W-:-:S05]  /*8150*/  FADD.FTZ R3, R13, R14 ;  /* 0x0000000e0d037221 */ /* 0x000fca0000010000 */
[----:B------:R-:W-:-:S07]  /*8160*/  MOV R13, R3 ;  /* 0x00000003000d7202 */ /* 0x000fce0000000f00 */
[----:B------:R-:W-:Y:S05]  /*8170*/  WARPSYNC.COLLECTIVE R15, `(.L_x_3168) ;  /* 0x000000000f087348 */ /* 0x000fea0003c00000 */
[----:B------:R0:W1:Y:S02]  /*8180*/  SHFL.BFLY P6, R14, R13, R12, R11 ;  /* 0x0c00000c0d0e7389 */ /* 0x00006400000c000b */
[----:B01----:R-:W-:Y:S05]  /*8190*/  ENDCOLLECTIVE ;  /* 0x000000000000791b */ /* 0x003fea0003800000 */
.L_x_3168:
[----:B------:R-:W-:Y:S01]  /*81a0*/  MOV R12, 0x4 ;  /* 0x00000004000c7802 */ /* 0x000fe20000000f00 */
[----:B------:R-:W-:-:S04]  /*81b0*/  FADD.FTZ R4, R3, R14 ;  /* 0x0000000e03047221 */ /* 0x000fc80000010000 */
[----:B------:R-:W-:-:S07]  /*81c0*/  IMAD.MOV.U32 R13, RZ, RZ, R4 ;  /* 0x000000ffff0d7224 */ /* 0x000fce00078e0004 */
[----:B------:R-:W-:Y:S05]  /*81d0*/  WARPSYNC.COLLECTIVE R15, `(.L_x_3169) ;  /* 0x000000000f087348 */ /* 0x000fea0003c00000 */
[----:B------:R0:W1:Y:S02]  /*81e0*/  SHFL.BFLY P6, R14, R13, R12, R11 ;  /* 0x0c00000c0d0e7389 */ /* 0x00006400000c000b */
[----:B01----:R-:W-:Y:S05]  /*81f0*/  ENDCOLLECTIVE ;  /* 0x000000000000791b */ /* 0x003fea0003800000 */
.L_x_3169:
[----:B------:R-:W-:Y:S02]  /*8200*/  IMAD.MOV.U32 R12, RZ, RZ, 0x2 ;  /* 0x00000002ff0c7424 */ /* 0x000fe400078e00ff */
[----:B------:R-:W-:-:S05]  /*8210*/  FADD.FTZ R5, R4, R14 ;  /* 0x0000000e04057221 */ /* 0x000fca0000010000 */
[----:B------:R-:W-:-:S07]  /*8220*/  MOV R13, R5 ;  /* 0x00000005000d7202 */ /* 0x000fce0000000f00 */
[----:B------:R-:W-:Y:S05]  /*8230*/  WARPSYNC.COLLECTIVE R15, `(.L_x_3170) ;  /* 0x000000000f087348 */ /* 0x000fea0003c00000 */
[----:B------:R0:W1:Y:S02]  /*8240*/  SHFL.BFLY P6, R14, R13, R12, R11 ;  /* 0x0c00000c0d0e7389 */ /* 0x00006400000c000b */
[----:B01----:R-:W-:Y:S05]  /*8250*/  ENDCOLLECTIVE ;  /* 0x000000000000791b */ /* 0x003fea0003800000 */
.L_x_3170:
[----:B------:R-:W-:Y:S02]  /*8260*/  HFMA2 R12, -RZ, RZ, 0, 5.9604644775390625e-08 ;  /* 0x00000001ff0c7431 */ /* 0x000fe400000001ff */
[----:B------:R-:W-:-:S05]  /*8270*/  FADD.FTZ R6, R5, R14 ;  /* 0x0000000e05067221 */ /* 0x000fca0000010000 */
[----:B------:R-:W-:-:S07]  /*8280*/  MOV R13, R6 ;  /* 0x00000006000d7202 */ /* 0x000fce0000000f00 */
[----:B------:R-:W-:Y:S05]  /*8290*/  WARPSYNC.COLLECTIVE R15, `(.L_x_3171) ;  /* 0x000000000f087348 */ /* 0x000fea0003c00000 */
[----:B------:R0:W1:Y:S02]  /*82a0*/  SHFL.BFLY P6, R14, R13, R12, R11 ;  /* 0x0c00000c0d0e7389 */ /* 0x00006400000c000b */
[----:B01----:R-:W-:Y:S05]  /*82b0*/  ENDCOLLECTIVE ;  /* 0x000000000000791b */ /* 0x003fea0003800000 */
.L_x_3171:
[----:B------:R-:W-:Y:S05]  /*82c0*/  BRA `(.L_x_3172) ;  /* 0xffffff9800407947 */ /* 0x000fea000383ffff */
.L_x_3104:
[----:B------:R-:W-:Y:S01]  /*82d0*/  BSSY B1, `(.L_x_3173) ;  /* 0x0000007000017945 */ /* 0x000fe20003800000 */
[----:B------:R-:W-:Y:S01]  /*82e0*/  IMAD.MOV.U32 R12, RZ, RZ, 0x2 ;  /* 0x00000002ff0c7424 */ /* 0x000fe200078e00ff */
[----:B------:R-:W-:Y:S02]  /*82f0*/  MOV R11, 0x1f ;  /* 0x0000001f000b7802 */ /* 0x000fe40000000f00 */
[----:B------:R-:W-:-:S07]  /*8300*/  MOV R15, 0xffffffff ;  /* 0xffffffff000f7802 */ /* 0x000fce0000000f00 */
[----:B-----5:R-:W-:Y:S05]  /*8310*/  WARPSYNC.COLLECTIVE R15, `(.L_x_3174) ;  /* 0x000000000f087348 */ /* 0x020fea0003c00000 */
[----:B------:R0:W1:Y:S02]  /*8320*/  SHFL.BFLY P6, R14, R13, R12, R11 ;  /* 0x0c00000c0d0e7389 */ /* 0x00006400000c000b */
[----:B01---5:R-:W-:Y:S05]  /*8330*/  ENDCOLLECTIVE ;  /* 0x000000000000791b */ /* 0x023fea0003800000 */
.L_x_3174:
[----:B------:R-:W-:Y:S05]  /*8340*/  BSYNC B1 ;  /* 0x0000000000017941 */ /* 0x000fea0003800000 */
.L_x_3173:
[----:B------:R-:W-:Y:S01]  /*8350*/  FADD.FTZ R13, R13, R14 ;  /* 0x0000000e0d0d7221 */ /* 0x000fe20000010000 */
[----:B------:R-:W-:Y:S01]  /*8360*/  IMAD.MOV.U32 R12, RZ, RZ, 0x1 ;  /* 0x00000001ff0c7424 */ /* 0x000fe200078e00ff */
[----:B------:R-:W-:Y:S02]  /*8370*/  MOV R11, 0x1f ;  /* 0x0000001f000b7802 */ /* 0x000fe40000000f00 */
[----:B------:R-:W-:-:S07]  /*8380*/  MOV R15, 0xffffffff ;  /* 0xffffffff000f7802 */ /* 0x000fce0000000f00 */
[----:B------:R-:W-:Y:S05]  /*8390*/  WARPSYNC.COLLECTIVE R15, `(.L_x_3175) ;  /* 0x000000000f087348 */ /* 0x000fea0003c00000 */
[----:B------:R0:W1:Y:S02]  /*83a0*/  SHFL.BFLY P6, R14, R13, R12, R11 ;  /* 0x0c00000c0d0e7389 */ /* 0x00006400000c000b */
[----:B01----:R-:W-:Y:S05]  /*83b0*/  ENDCOLLECTIVE ;  /* 0x000000000000791b */ /* 0x003fea0003800000 */
.L_x_3175:
[----:B------:R-:W-:Y:S05]  /*83c0*/  BRA `(.L_x_3176) ;  /* 0xffffffa800887947 */ /* 0x000fea000383ffff */
.L_x_3108:
[----:B------:R-:W-:Y:S01]  /*83d0*/  HFMA2 R12, -RZ, RZ, 0, 9.5367431640625e-07 ;  /* 0x00000010ff0c7431 */ /* 0x000fe200000001ff */
[----:B------:R-:W-:Y:S01]  /*83e0*/  BSSY B0, `(.L_x_3177) ;  /* 0x0000007000007945 */ /* 0x000fe20003800000 */
[----:B------:R-:W-:Y:S01]  /*83f0*/  IMAD.MOV.U32 R13, RZ, RZ, R0 ;  /* 0x000000ffff0d7224 */ /* 0x000fe200078e0000 */
[----:B------:R-:W-:Y:S01]  /*8400*/  MOV R11, 0x1f ;  /* 0x0000001f000b7802 */ /* 0x000fe20000000f00 */
[----:B------:R-:W-:-:S07]  /*8410*/  IMAD.MOV.U32 R15, RZ, RZ, -0x1 ;  /* 0xffffffffff0f7424 */ /* 0x000fce00078e00ff */
[----:B---345:R-:W-:Y:S05]  /*8420*/  WARPSYNC.COLLECTIVE R15, `(.L_x_3178) ;  /* 0x000000000f087348 */ /* 0x038fea0003c00000 */
[----:B------:R0:W1:Y:S02]  /*8430*/  SHFL.BFLY P6, R14, R13, R12, R11 ;  /* 0x0c00000c0d0e7389 */ /* 0x00006400000c000b */
[----:B01-345:R-:W-:Y:S05]  /*8440*/  ENDCOLLECTIVE ;  /* 0x000000000000791b */ /* 0x03bfea0003800000 */
.L_x_3178:
[----:B------:R-:W-:Y:S05]  /*8450*/  BSYNC B0 ;  /* 0x0000000000007941 */ /* 0x000fea0003800000 */
.L_x_3177:
[----:B------:R-:W-:Y:S01]  /*8460*/  FMNMX.FTZ R13, R14, R0, !PT ;  /* 0x000000000e0d7209 */ /* 0x000fe20007810000 */
[----:B------:R-:W-:Y:S01]  /*8470*/  HFMA2 R12, -RZ, RZ, 0, 4.76837158203125e-07 ;  /* 0x00000008ff0c7431 */ /* 0x000fe200000001ff */
[----:B------:R-:W-:Y:S01]  /*8480*/  MOV R11, 0x1f ;  /* 0x0000001f000b7802 */ /* 0x000fe20000000f00 */
[----:B------:R-:W-:-:S07]  /*8490*/  IMAD.MOV.U32 R15, RZ, RZ, -0x1 ;  /* 0xffffffffff0f7424 */ /* 0x000fce00078e00ff */
[----:B------:R-:W-:Y:S05]  /*84a0*/  WARPSYNC.COLLECTIVE R15, `(.L_x_3179) ;  /* 0x000000000f087348 */ /* 0x000fea0003c00000 */
[----:B------:R0:W1:Y:S02]  /*84b0*/  SHFL.BFLY P6, R14, R13, R12, R11 ;  /* 0x0c00000c0d0e7389 */ /* 0x00006400000c000b */
[----:B01----:R-:W-:Y:S05]  /*84c0*/  ENDCOLLECTIVE ;  /* 0x000000000000791b */ /* 0x003fea0003800000 */
.L_x_3179:
[----:B------:R-:W-:Y:S01]  /*84d0*/  HFMA2 R12, -RZ, RZ, 0, 2.384185791015625e-07 ;  /* 0x00000004ff0c7431 */ /* 0x000fe200000001ff */
[----:B------:R-:W-:-:S04]  /*84e0*/  FMNMX.FTZ R7, R13, R14, !PT ;  /* 0x0000000e0d077209 */ /* 0x000fc80007810000 */
[----:B------:R-:W-:-:S07]  /*84f0*/  MOV R13, R7 ;  /* 0x00000007000d7202 */ /* 0x000fce0000000f00 */
[----:B------:R-:W-:Y:S05]  /*8500*/  WARPSYNC.COLLECTIVE R15, `(.L_x_3180) ;  /* 0x000000000f087348 */ /* 0x000fea0003c00000 */
[----:B------:R0:W1:Y:S02]  /*8510*/  SHFL.BFLY P6, R14, R13, R12, R11 ;  /* 0x0c00000c0d0e7389 */ /* 0x00006400000c000b */
[----:B01----:R-:W-:Y:S05]  /*8520*/  ENDCOLLECTIVE ;  /* 0x000000000000791b */ /* 0x003fea0003800000 */
.L_x_3180:
[----:B------:R-:W-:Y:S05]  /*8530*/  BRA `(.L_x_3181) ;  /* 0xffffffac00047947 */ /* 0x000fea000383ffff */
.L_x_3182:
        /* <DEDUP_REMOVED lines=12> */
.L_x_4070:


//--------------------- .text._ZN4mmha33masked_multihead_attention_kernelIfLi112ELi128ELi1ELi32ELi256ELb0ELb1EEEv26Multihead_attention_paramsIT_XT5_EE --------------------------
	.section	.text._ZN4mmha33masked_multihead_attention_kernelIfLi112ELi128ELi1ELi32ELi256ELb0ELb1EEEv26Multihead_attention_paramsIT_XT5_EE,"ax",@progbits
	.align	128
        .global         _ZN4mmha33masked_multihead_attention_kernelIfLi112ELi128ELi1ELi32ELi256ELb0ELb1EEEv26Multihead_attention_paramsIT_XT5_EE
        .type           _ZN4mmha33masked_multihead_attention_kernelIfLi112ELi128ELi1ELi32ELi256ELb0ELb1EEEv26Multihead_attention_paramsIT_XT5_EE,@function
        .size           _ZN4mmha33masked_multihead_attention_kernelIfLi112ELi128ELi1ELi32ELi256ELb0ELb1EEEv26Multihead_attention_paramsIT_XT5_EE,(.L_x_4071 - _ZN4mmha33masked_multihead_attention_kernelIfLi112ELi128ELi1ELi32ELi256ELb0ELb1EEEv26Multihead_attention_paramsIT_XT5_EE)
        .other          _ZN4mmha33masked_multihead_attention_kernelIfLi112ELi128ELi1ELi32ELi256ELb0ELb1EEEv26Multihead_attention_paramsIT_XT5_EE,@"STO_CUDA_ENTRY STV_DEFAULT"
_ZN4mmha33masked_multihead_attention_kernelIfLi112ELi128ELi1ELi32ELi256ELb0ELb1EEEv26Multihead_attention_paramsIT_XT5_EE:
.text._ZN4mmha33masked_multihead_attention_kernelIfLi112ELi128ELi1ELi32ELi256ELb0ELb1EEEv26Multihead_attention_paramsIT_XT5_EE:
[----:B------:R-:W0:Y:S01]  /*0000*/  LDC R1, c[0x0][0x37c] ;  /* 0x0000df00ff017b82 */ /* 0x000e220000000800 */
[----:B------:R-:W1:Y:S07]  /*0010*/  LDCU.64 UR4, c[0x0][0x490] ;  /* 0x00009200ff0477ac */ /* 0x000e6e0008000a00 */
[----:B------:R-:W2:Y:S01]  /*0020*/  S2UR UR6, SR_CTAID.Y ;  /* 0x00000000000679c3 */ /* 0x000ea20000002600 */
[----:B0-----:R-:W-:Y:S01]  /*0030*/  IADD3 R1, PT, PT, R1, -0x50, RZ ;  /* 0xffffffb001017810 */ /* 0x001fe20007ffe0ff */
[----:B------:R-:W0:Y:S01]  /*0040*/  LDCU.64 UR36, c[0x0][0x358] ;  /* 0x00006b00ff2477ac */ /* 0x000e220008000a00 */
[----:B-1----:R-:W-:-:S04]  /*0050*/  UISETP.NE.U32.AND UP0, UPT, UR4, URZ, UPT ;  /* 0x000000ff0400728c */ /* 0x002fc8000bf05070 */
[----:B------:R-:W-:-:S09]  /*0060*/  UISETP.NE.AND.EX UP0, UPT, UR5, URZ, UPT, UP0 ;  /* 0x000000ff0500728c */ /* 0x000fd2000bf05300 */
[----:B--2---:R-:W-:Y:S05]  /*0070*/  BRA.U !UP0, `(.L_x_3183) ;  /* 0x00000001081c7547 */ /* 0x004fea000b800000 */
[----:B------:R-:W-:-:S04]  /*0080*/  UIADD3 UR4, UP0, UPT, UR6, UR4, URZ ;  /* 0x0000000406047290 */ /* 0x000fc8000ff1e0ff */
[----:B------:R-:W-:Y:S02]  /*0090*/  UIADD3.X UR5, UPT, UPT, URZ, UR5, URZ, UP0, !UPT ;  /* 0x00000005ff057290 */ /* 0x000fe400087fe4ff */
[----:B------:R-:W-:-:S04]  /*00a0*/  IMAD.U32 R2, RZ, RZ, UR4 ;  /* 0x00000004ff027e24 */ /* 0x000fc8000f8e00ff */
[----:B------:R-:W-:-:S05]  /*00b0*/  MOV R3, UR5 ;  /* 0x0000000500037c02 */ /* 0x000fca0008000f00 */
[----:B0-----:R-:W2:Y:S02]  /*00c0*/  LDG.E.U8 R2, desc[UR36][R2.64] ;  /* 0x0000002402027981 */ /* 0x001ea4000c1e1100 */
[----:B--2---:R-:W-:-:S13]  /*00d0*/  ISETP.NE.AND P0, PT, R2, 0x1, PT ;  /* 0x000000010200780c */ /* 0x004fda0003f05270 */
[----:B------:R-:W-:Y:S05]  /*00e0*/  @!P0 EXIT ;  /* 0x000000000000894d */ /* 0x000fea0003800000 */
.L_x_3183:
[----:B------:R-:W1:Y:S01]  /*00f0*/  LDCU.64 UR4, c[0x0][0x4a0] ;  /* 0x00009400ff0477ac */ /* 0x000e620008000a00 */
[----:B------:R-:W2:Y:S01]  /*0100*/  LDC R5, c[0x0][0x478] ;  /* 0x00011e00ff057b82 */ /* 0x000ea20000000800 */
[----:B------:R-:W3:Y:S01]  /*0110*/  LDCU UR14, c[0x0][0x3f0] ;  /* 0x00007e00ff0e77ac */ /* 0x000ee20008000800 */
[----:B------:R-:W4:Y:S01]  /*0120*/  S2R R120, SR_TID.X ;  /* 0x0000000000787919 */ /* 0x000f220000002100 */
[----:B------:R-:W2:Y:S05]  /*0130*/  LDCU UR8, c[0x0][0x3e8] ;  /* 0x00007d00ff0877ac */ /* 0x000eaa0008000800 */
[----:B------:R-:W4:Y:S01]  /*0140*/  S2UR UR42, SR_CTAID.X ;  /* 0x00000000002a79c3 */ /* 0x000f220000002500 */
[----:B------:R-:W4:Y:S01]  /*0150*/  S2R R6, SR_CTAID.Y ;  /* 0x0000000000067919 */ /* 0x000f220000002600 */
[----:B------:R-:W4:Y:S01]  /*0160*/  LDCU UR10, c[0x0][0x3f8] ;  /* 0x00007f00ff0a77ac */ /* 0x000f220008000800 */
[----:B------:R-:W4:Y:S01]  /*0170*/  LDCU.64 UR12, c[0x0][0x460] ;  /* 0x00008c00ff0c77ac */ /* 0x000f220008000a00 */
[----:B-1----:R-:W-:Y:S01]  /*0180*/  UISETP.NE.U32.AND UP0, UPT, UR4, URZ, UPT ;  /* 0x000000ff0400728c */ /* 0x002fe2000bf05070 */
[----:B---3--:R-:W-:-:S03]  /*0190*/  IMAD.U32 R0, RZ, RZ, UR14 ;  /* 0x0000000eff007e24 */ /* 0x008fc6000f8e00ff */
[----:B------:R-:W-:Y:S02]  /*01a0*/  UISETP.NE.AND.EX UP0, UPT, UR5, URZ, UPT, UP0 ;  /* 0x000000ff0500728c */ /* 0x000fe4000bf05300 */
[----:B------:R-:W-:-:S04]  /*01b0*/  IABS R0, R0 ;  /* 0x0000000000007213 */ /* 0x000fc80000000000 */
[----:B------:R-:W-:Y:S02]  /*01c0*/  PLOP3.LUT P1, PT, PT, PT, UP0, 0x80, 0x8 ;  /* 0x000000000008781c */ /* 0x000fe40003f2f008 */
[----:B------:R-:W-:-:S03]  /*01d0*/  R2UR UR11, R0 ;  /* 0x00000000000b72ca */ /* 0x000fc600000e0000 */
[----:B------:R-:W1:Y:S10]  /*01e0*/  @UP0 LDCU.64 UR4, c[0x0][0x4a0] ;  /* 0x00009400ff0407ac */ /* 0x000e740008000a00 */
[----:B------:R-:W3:Y:S01]  /*01f0*/  I2F.RP R0, UR11 ;  /* 0x0000000b00007d06 */ /* 0x000ee20008209400 */
[----:B-1----:R-:W-:-:S06]  /*0200*/  @UP0 UIMAD.WIDE.U32 UR4, UR6, 0x4, UR4 ;  /* 0x00000004060408a5 */ /* 0x002fcc000f8e0004 */
[----:B------:R-:W-:Y:S01]  /*0210*/  IMAD.U32 R2, RZ, RZ, UR4 ;  /* 0x00000004ff027e24 */ /* 0x000fe2000f8e00ff */
[----:B------:R-:W-:Y:S01]  /*0220*/  MOV R3, UR5 ;  /* 0x0000000500037c02 */ /* 0x000fe20008000f00 */
[----:B---3--:R-:W1:Y:S04]  /*0230*/  MUFU.RCP R0, R0 ;  /* 0x0000000000007308 */ /* 0x008e680000001000 */
[----:B0-----:R0:W3:Y:S01]  /*0240*/  @P1 LDG.E R7, desc[UR36][R2.64] ;  /* 0x0000002402071981 */ /* 0x0010e2000c1e1900 */
[----:B--2---:R-:W-:Y:S01]  /*0250*/  ISETP.NE.AND P4, PT, R5, 0x2, PT ;  /* 0x000000020500780c */ /* 0x004fe20003f85270 */
[----:B------:R-:W-:Y:S02]  /*0260*/  UISETP.NE.AND UP1, UPT, UR8, URZ, UPT ;  /* 0x000000ff0800728c */ /* 0x000fe4000bf25270 */
[----:B----4-:R-:W-:-:S10]  /*0270*/  UIMAD UR44, UR6, UR10, UR42 ;  /* 0x0000000a062c72a4 */ /* 0x010fd4000f8e022a */
[----:B0-----:R-:W0:Y:S01]  /*0280*/  @!P4 LDC.64 R2, c[0x0][0x398] ;  /* 0x0000e600ff02cb82 */ /* 0x001e220000000a00 */
[----:B-1----:R-:W-:Y:S01]  /*0290*/  IADD3 R4, PT, PT, R0, 0xffffffe, RZ ;  /* 0x0ffffffe00047810 */ /* 0x002fe20007ffe0ff */
[----:B------:R-:W-:-:S05]  /*02a0*/  @UP1 UIMAD UR8, UR6, UR8, URZ ;  /* 0x00000008060812a4 */ /* 0x000fca000f8e02ff */
[----:B------:R-:W1:Y:S01]  /*02b0*/  F2I.FTZ.U32.TRUNC.NTZ R4, R4 ;  /* 0x0000000400047305 */ /* 0x000e62000021f000 */
[----:B------:R-:W-:Y:S01]  /*02c0*/  @!UP1 UIMAD UR43, UR44, 0x70, URZ ;  /* 0x000000702c2b98a4 */ /* 0x000fe2000f8e02ff */
[----:B------:R-:W-:Y:S01]  /*02d0*/  IMAD.SHL.U32 R121, R120, 0x4, RZ ;  /* 0x0000000478797824 */ /* 0x000fe200078e00ff */
[----:B------:R-:W-:Y:S01]  /*02e0*/  @UP1 UIMAD UR43, UR42, 0x70, UR8 ;  /* 0x000000702a2b18a4 */ /* 0x000fe2000f8e0208 */
[----:B------:R-:W-:Y:S02]  /*02f0*/  IABS R0, R6 ;  /* 0x0000000600007213 */ /* 0x000fe40000000000 */
[----:B------:R-:W2:Y:S03]  /*0300*/  LDCU UR8, c[0x0][0x3f4] ;  /* 0x00007e80ff0877ac */ /* 0x000ea60008000800 */
[----:B------:R-:W-:Y:S02]  /*0310*/  IADD3 R13, PT, PT, R121, UR43, RZ ;  /* 0x0000002b790d7c10 */ /* 0x000fe4000fffe0ff */
[----:B-1----:R-:W-:-:S02]  /*0320*/  R2UR UR5, R4 ;  /* 0x00000000040572ca */ /* 0x002fc400000e0000 */
[C---:B0-----:R-:W-:Y:S01]  /*0330*/  @!P4 IADD3 R2, P0, PT, R13.reuse, R2, RZ ;  /* 0x000000020d02c210 */ /* 0x041fe20007f1e0ff */
[----:B------:R-:W0:Y:S03]  /*0340*/  @!P4 LDC.64 R4, c[0x0][0x468] ;  /* 0x00011a00ff04cb82 */ /* 0x000e260000000a00 */
[----:B------:R-:W-:-:S05]  /*0350*/  @!P4 LEA.HI.X.SX32 R3, R13, R3, 0x1, P0 ;  /* 0x000000030d03c211 */ /* 0x000fca00000f0eff */
[----:B------:R-:W4:Y:S04]  /*0360*/  @!P4 LDG.E R6, desc[UR36][R2.64] ;  /* 0x000000240206c981 */ /* 0x000f28000c1e1900 */
[----:B0-----:R0:W4:Y:S01]  /*0370*/  @!P4 LDG.E R5, desc[UR36][R4.64+0x4] ;  /* 0x000004240405c981 */ /* 0x001122000c1e1900 */
[----:B------:R-:W-:Y:S01]  /*0380*/  R2UR UR9, R0 ;  /* 0x00000000000972ca */ /* 0x000fe200000e0000 */
[----:B------:R-:W-:Y:S01]  /*0390*/  UIADD3 UR7, UPT, UPT, URZ, -UR5, URZ ;  /* 0x80000005ff077290 */ /* 0x000fe2000fffe0ff */
[----:B------:R-:W-:-:S03]  /*03a0*/  UMOV UR4, URZ ;  /* 0x000000ff00047c82 */ /* 0x000fc60008000000 */
[----:B------:R-:W-:-:S04]  /*03b0*/  UIMAD UR7, UR7, UR11, URZ ;  /* 0x0000000b070772a4 */ /* 0x000fc8000f8e02ff */
[----:B------:R-:W-:-:S04]  /*03c0*/  UIMAD.WIDE.U32 UR4, UR5, UR7, UR4 ;  /* 0x00000007050472a5 */ /* 0x000fc8000f8e0004 */
[----:B------:R-:W-:Y:S01]  /*03d0*/  UIMAD.WIDE.U32 UR4, UR5, UR9, URZ ;  /* 0x00000009050472a5 */ /* 0x000fe2000f8e00ff */
[----:B--2---:R-:W-:-:S06]  /*03e0*/  IMAD.U32 R0, RZ, RZ, UR8 ;  /* 0x00000008ff007e24 */ /* 0x004fcc000f8e00ff */
[----:B------:R-:W-:Y:S01]  /*03f0*/  UMOV UR7, UR5 ;  /* 0x0000000500077c82 */ /* 0x000fe20008000000 */
[----:B------:R-:W-:Y:S01]  /*0400*/  IABS R0, R0 ;  /* 0x0000000000007213 */ /* 0x000fe20000000000 */
[----:B------:R-:W-:-:S04]  /*0410*/  UIADD3 UR4, UPT, UPT, -UR7, URZ, URZ ;  /* 0x000000ff07047290 */ /* 0x000fc8000fffe1ff */
[----:B------:R-:W-:Y:S01]  /*0420*/  UIMAD UR4, UR11, UR4, UR9 ;  /* 0x000000040b0472a4 */ /* 0x000fe2000f8e0209 */
[----:B------:R-:W-:-:S03]  /*0430*/  R2UR UR9, R0 ;  /* 0x00000000000972ca */ /* 0x000fc600000e0000 */
[----:B------:R-:W-:Y:S02]  /*0440*/  UISETP.GT.U32.AND UP2, UPT, UR11, UR4, UPT ;  /* 0x000000040b00728c */ /* 0x000fe4000bf44070 */
[----:B------:R-:W-:-:S08]  /*0450*/  UISETP.NE.U32.AND UP1, UPT, UR12, URZ, UPT ;  /* 0x000000ff0c00728c */ /* 0x000fd0000bf25070 */
[----:B------:R-:W1:Y:S01]  /*0460*/  I2F.RP R0, UR9 ;  /* 0x0000000900007d06 */ /* 0x000e620008209400 */
[----:B------:R-:W-:Y:S02]  /*0470*/  @!UP2 UIADD3 UR4, UPT, UPT, UR4, -UR11, URZ ;  /* 0x8000000b0404a290 */ /* 0x000fe4000fffe0ff */
[----:B------:R-:W-:Y:S02]  /*0480*/  UISETP.NE.AND.EX UP1, UPT, UR13, URZ, UPT, UP1 ;  /* 0x000000ff0d00728c */ /* 0x000fe4000bf25310 */
[----:B------:R-:W-:Y:S02]  /*0490*/  UISETP.GE.U32.AND UP4, UPT, UR4, UR11, UPT ;  /* 0x0000000b0400728c */ /* 0x000fe4000bf86070 */
[----:B------:R-:W-:Y:S02]  /*04a0*/  ULOP3.LUT UR4, UR6, UR14, URZ, 0x3c, !UPT ;  /* 0x0000000e06047292 */ /* 0x000fe4000f8e3cff */
[----:B------:R-:W-:Y:S02]  /*04b0*/  @!UP2 UIADD3 UR7, UPT, UPT, UR7, 0x1, URZ ;  /* 0x000000010707a890 */ /* 0x000fe4000fffe0ff */
[----:B------:R-:W-:Y:S01]  /*04c0*/  UISETP.GE.AND UP3, UPT, UR4, URZ, UPT ;  /* 0x000000ff0400728c */ /* 0x000fe2000bf66270 */
[----:B-1----:R-:W0:Y:S06]  /*04d0*/  MUFU.RCP R0, R0 ;  /* 0x0000000000007308 */ /* 0x002e2c0000001000 */
[----:B------:R-:W1:Y:S01]  /*04e0*/  @UP1 LDCU.64 UR4, c[0x0][0x460] ;  /* 0x00008c00ff0417ac */ /* 0x000e620008000a00 */
[----:B------:R-:W-:-:S02]  /*04f0*/  UISETP.NE.AND UP2, UPT, UR14, URZ, UPT ;  /* 0x000000ff0e00728c */ /* 0x000fc4000bf45270 */
[----:B------:R-:W-:-:S07]  /*0500*/  @UP4 UIADD3 UR7, UPT, UPT, UR7, 0x1, URZ ;  /* 0x0000000107074890 */ /* 0x000fce000fffe0ff */
[----:B------:R-:W-:Y:S02]  /*0510*/  UMOV UR41, UR7 ;  /* 0x0000000700297c82 */ /* 0x000fe40008000000 */
[----:B------:R-:W-:Y:S01]  /*0520*/  @!UP3 UIADD3 UR41, UPT, UPT, -UR41, URZ, URZ ;  /* 0x000000ff2929b290 */ /* 0x000fe2000fffe1ff */
[----:B0-----:R-:W-:Y:S01]  /*0530*/  IADD3 R4, PT, PT, R0, 0xffffffe, RZ ;  /* 0x0ffffffe00047810 */ /* 0x001fe20007ffe0ff */
[----:B------:R-:W-:Y:S01]  /*0540*/  @!UP2 ULOP3.LUT UR41, URZ, UR14, URZ, 0x33, !UPT ;  /* 0x0000000eff29a292 */ /* 0x000fe2000f8e33ff */
[----:B------:R-:W0:Y:S03]  /*0550*/  @UP0 LDCU UR7, c[0x0][0x430] ;  /* 0x00008600ff0707ac */ /* 0x000e260008000800 */
[----:B-1----:R-:W-:Y:S01]  /*0560*/  @UP1 UIMAD.WIDE UR4, UR41, 0x4, UR4 ;  /* 0x00000004290418a5 */ /* 0x002fe2000f8e0204 */
[----:B------:R-:W1:Y:S01]  /*0570*/  F2I.FTZ.U32.TRUNC.NTZ R4, R4 ;  /* 0x0000000400047305 */ /* 0x000e62000021f000 */
[----:B------:R-:W0:Y:S04]  /*0580*/  @!UP0 LDCU UR45, c[0x0][0x40c] ;  /* 0x00008180ff2d87ac */ /* 0x000e280008000800 */
[----:B------:R-:W-:Y:S01]  /*0590*/  IMAD.U32 R2, RZ, RZ, UR4 ;  /* 0x00000004ff027e24 */ /* 0x000fe2000f8e00ff */
[----:B------:R-:W-:-:S02]  /*05a0*/  PLOP3.LUT P3, PT, PT, PT, UP1, 0x80, 0x8 ;  /* 0x000000000008781c */ /* 0x000fc40003f6f018 */
[----:B------:R-:W-:Y:S02]  /*05b0*/  MOV R3, UR5 ;  /* 0x0000000500037c02 */ /* 0x000fe40008000f00 */
[----:B-1----:R-:W-:-:S09]  /*05c0*/  R2UR UR5, R4 ;  /* 0x00000000040572ca */ /* 0x002fd200000e0000 */
[----:B------:R1:W5:Y:S01]  /*05d0*/  @P3 LDG.E R8, desc[UR36][R2.64] ;  /* 0x0000002402083981 */ /* 0x000362000c1e1900 */
[----:B------:R-:W-:Y:S01]  /*05e0*/  ISETP.GT.U32.AND P0, PT, R120, 0x1b, PT ;  /* 0x0000001b7800780c */ /* 0x000fe20003f04070 */
[----:B------:R-:W-:Y:S01]  /*05f0*/  UMOV UR38, URZ ;  /* 0x000000ff00267c82 */ /* 0x000fe20008000000 */
[----:B------:R-:W-:Y:S01]  /*0600*/  UIMAD UR46, UR6, UR8, URZ ;  /* 0x00000008062e72a4 */ /* 0x000fe2000f8e02ff */
[----:B------:R-:W-:Y:S01]  /*0610*/  BSSY.RECONVERGENT B0, `(.L_x_3184) ;  /* 0x0000035000007945 */ /* 0x000fe20003800200 */
[----:B------:R-:W-:Y:S01]  /*0620*/  UIMAD UR41, UR41, UR10, URZ ;  /* 0x0000000a292972a4 */ /* 0x000fe2000f8e02ff */
[----:B------:R-:W-:Y:S02]  /*0630*/  CS2R R18, SRZ ;  /* 0x0000000000127805 */ /* 0x000fe4000001ff00 */
[----:B------:R-:W-:Y:S02]  /*0640*/  CS2R R16, SRZ ;  /* 0x0000000000107805 */ /* 0x000fe4000001ff00 */
[----:B---3--:R-:W-:-:S13]  /*0650*/  @P1 R2UR UR4, R7 ;  /* 0x00000000070412ca */ /* 0x008fda00000e0000 */
[----:B0-----:R-:W-:-:S06]  /*0660*/  @UP0 UIADD3 UR45, UPT, UPT, UR4, UR7, URZ ;  /* 0x00000007042d0290 */ /* 0x001fcc000fffe0ff */
[----:B-1----:R-:W-:Y:S01]  /*0670*/  IABS R2, UR45 ;  /* 0x0000002d00027c13 */ /* 0x002fe20008000000 */
[----:B------:R-:W-:-:S03]  /*0680*/  UIADD3 UR7, UPT, UPT, URZ, -UR5, URZ ;  /* 0x80000005ff077290 */ /* 0x000fc6000fffe0ff */
[----:B------:R-:W-:Y:S01]  /*0690*/  R2UR UR40, R2 ;  /* 0x00000000022872ca */ /* 0x000fe200000e0000 */
[----:B------:R-:W-:Y:S01]  /*06a0*/  UIMAD UR7, UR7, UR9, URZ ;  /* 0x00000009070772a4 */ /* 0x000fe2000f8e02ff */
[----:B------:R-:W-:-:S03]  /*06b0*/  UMOV UR4, URZ ;  /* 0x000000ff00047c82 */ /* 0x000fc60008000000 */
[----:B------:R-:W-:-:S08]  /*06c0*/  UIMAD.WIDE.U32 UR4, UR5, UR7, UR4 ;  /* 0x00000007050472a5 */ /* 0x000fd0000f8e0004 */
[----:B------:R-:W-:-:S04]  /*06d0*/  UIMAD.WIDE.U32 UR4, UR5, UR40, URZ ;  /* 0x00000028050472a5 */ /* 0x000fc8000f8e00ff */
[----:B------:R-:W-:-:S04]  /*06e0*/  UIADD3 UR5, UPT, UPT, -UR5, URZ, URZ ;  /* 0x000000ff05057290 */ /* 0x000fc8000fffe1ff */
[----:B------:R-:W-:-:S04]  /*06f0*/  UIMAD UR40, UR9, UR5, UR40 ;  /* 0x00000005092872a4 */ /* 0x000fc8000f8e0228 */
[----:B------:R-:W-:-:S11]  /*0700*/  UISETP.GT.U32.AND UP0, UPT, UR9, UR40, UPT ;  /* 0x000000280900728c */ /* 0x000fd6000bf04070 */
[----:B------:R-:W-:-:S04]  /*0710*/  @!UP0 UIADD3 UR40, UPT, UPT, UR40, -UR9, URZ ;  /* 0x8000000928288290 */ /* 0x000fc8000fffe0ff */
[----:B------:R-:W-:Y:S01]  /*0720*/  UISETP.GT.U32.AND UP0, UPT, UR9, UR40, UPT ;  /* 0x000000280900728c */ /* 0x000fe2000bf04070 */
[----:B----4-:R-:W0:Y:S01]  /*0730*/  @!P4 I2F.S8 R0, R6 ;  /* 0x000000060000c306 */ /* 0x010e220000001400 */
[----:B------:R-:W-:-:S07]  /*0740*/  UISETP.GE.AND UP1, UPT, UR45, URZ, UPT ;  /* 0x000000ff2d00728c */ /* 0x000fce000bf26270 */
[----:B------:R-:W1:Y:S02]  /*0750*/  @!P4 I2F.S8 R2, R6.B1 ;  /* 0x100000060002c306 */ /* 0x000e640000001400 */
[----:B------:R-:W-:Y:S02]  /*0760*/  @!UP0 UIADD3 UR40, UPT, UPT, UR40, -UR9, URZ ;  /* 0x8000000928288290 */ /* 0x000fe4000fffe0ff */
[----:B------:R-:W-:-:S04]  /*0770*/  UISETP.NE.AND UP0, UPT, UR8, URZ, UPT ;  /* 0x000000ff0800728c */ /* 0x000fc8000bf05270 */
[----:B------:R-:W2:Y:S01]  /*0780*/  @!P4 I2F.S8 R4, R6.B2 ;  /* 0x200000060004c306 */ /* 0x000ea20000001400 */
[----:B------:R-:W-:-:S07]  /*0790*/  UIADD3 UR4, UPT, UPT, UR45, 0x1, -UR8 ;  /* 0x000000012d047890 */ /* 0x000fce000fffe808 */
[----:B------:R-:W3:Y:S01]  /*07a0*/  @!P4 I2F.S8 R10, R6.B3 ;  /* 0x30000006000ac306 */ /* 0x000ee20000001400 */
[----:B------:R-:W-:Y:S01]  /*07b0*/  @!UP1 UIADD3 UR40, UPT, UPT, -UR40, URZ, URZ ;  /* 0x000000ff28289290 */ /* 0x000fe2000fffe1ff */
[----:B------:R-:W-:Y:S01]  /*07c0*/  VIMNMX R123, PT, PT, RZ, UR4, !PT ;  /* 0x00000004ff7b7c48 */ /* 0x000fe2000ffe0100 */
[----:B------:R-:W-:Y:S01]  /*07d0*/  @!UP0 ULOP3.LUT UR40, URZ, UR8, URZ, 0x33, !UPT ;  /* 0x00000008ff288292 */ /* 0x000fe2000f8e33ff */
[C---:B0-----:R-:W-:Y:S01]  /*07e0*/  @!P4 FMUL.FTZ R24, R5.reuse, R0 ;  /* 0x000000000518c220 */ /* 0x041fe20000410000 */
[C---:B-1----:R-:W-:Y:S01]  /*07f0*/  @!P4 FMUL.FTZ R25, R5.reuse, R2 ;  /* 0x000000020519c220 */ /* 0x042fe20000410000 */
[C---:B--2---:R-:W-:Y:S01]  /*0800*/  @!P4 FMUL.FTZ R26, R5.reuse, R4 ;  /* 0x00000004051ac220 */ /* 0x044fe20000410000 */
[----:B---3--:R-:W-:Y:S01]  /*0810*/  @!P4 FMUL.FTZ R27, R5, R10 ;  /* 0x0000000a051bc220 */ /* 0x008fe20000410000 */
[----:B------:R-:W-:Y:S07]  /*0820*/  @P0 BRA `(.L_x_3185) ;  /* 0x00000000004c0947 */ /* 0x000fee0003800000 */
[----:B------:R-:W0:Y:S02]  /*0830*/  LDC R0, c[0x0][0x478] ;  /* 0x00011e00ff007b82 */ /* 0x000e240000000800 */
        /* <DEDUP_REMOVED lines=18> */
.L_x_3185:
[----:B------:R-:W-:Y:S05]  /*0960*/  BSYNC.RECONVERGENT B0 ;  /* 0x0000000000007941 */ /* 0x000fea0003800200 */
.L_x_3184:
[----:B------:R-:W-:Y:S05]  /*0970*/  @!P4 BRA `(.L_x_3186) ;  /* 0x000000000020c947 */ /* 0x000fea0003800000 */
[----:B------:R-:W-:Y:S01]  /*0980*/  BSSY.RECONVERGENT B0, `(.L_x_3186) ;  /* 0x0000007000007945 */ /* 0x000fe20003800200 */
[----:B------:R-:W-:Y:S02]  /*0990*/  CS2R R26, SRZ ;  /* 0x00000000001a7805 */ /* 0x000fe4000001ff00 */
[----:B------:R-:W-:Y:S01]  /*09a0*/  CS2R R24, SRZ ;  /* 0x0000000000187805 */ /* 0x000fe2000001ff00 */
[----:B------:R-:W-:Y:S06]  /*09b0*/  @P0 BRA `(.L_x_3187) ;  /* 0x00000000000c0947 */ /* 0x000fec0003800000 */
[----:B------:R-:W1:Y:S02]  /*09c0*/  LDC.64 R2, c[0x0][0x398] ;  /* 0x0000e600ff027b82 */ /* 0x000e640000000a00 */
[----:B-1----:R-:W-:-:S05]  /*09d0*/  IMAD.WIDE R2, R13, 0x4, R2 ;  /* 0x000000040d027825 */ /* 0x002fca00078e0202 */
[----:B------:R1:W5:Y:S02]  /*09e0*/  LDG.E.128 R24, desc[UR36][R2.64] ;  /* 0x0000002402187981 */ /* 0x000364000c1e1d00 */
.L_x_3187:
[----:B------:R-:W-:Y:S05]  /*09f0*/  BSYNC.RECONVERGENT B0 ;  /* 0x0000000000007941 */ /* 0x000fea0003800200 */
.L_x_3186:
[----:B------:R-:W2:Y:S01]  /*0a00*/  LDCU.64 UR4, c[0x0][0x390] ;  /* 0x00007200ff0477ac */ /* 0x000ea20008000a00 */
[----:B------:R-:W3:Y:S01]  /*0a10*/  S2R R0, SR_CTAID.X ;  /* 0x0000000000007919 */ /* 0x000ee20000002500 */
[----:B------:R-:W-:Y:S02]  /*0a20*/  ISETP.GT.U32.AND P2, PT, R120, 0x1f, PT ;  /* 0x0000001f7800780c */ /* 0x000fe40003f44070 */
[----:B------:R-:W-:Y:S01]  /*0a30*/  CS2R R14, SRZ ;  /* 0x00000000000e7805 */ /* 0x000fe2000001ff00 */
[----:B------:R-:W4:Y:S01]  /*0a40*/  LDCU.64 UR8, c[0x0][0x3a0] ;  /* 0x00007400ff0877ac */ /* 0x000f220008000a00 */
[----:B------:R-:W-:Y:S02]  /*0a50*/  ISETP.EQ.U32.AND P4, PT, RZ, UR12, PT ;  /* 0x0000000cff007c0c */ /* 0x000fe4000bf82070 */
[----:B------:R-:W-:Y:S02]  /*0a60*/  CS2R R12, SRZ ;  /* 0x00000000000c7805 */ /* 0x000fe4000001ff00 */
[----:B-----5:R-:W-:Y:S01]  /*0a70*/  @P3 R2UR UR38, R8 ;  /* 0x00000000082632ca */ /* 0x020fe200000e0000 */
[----:B------:R-:W0:Y:S01]  /*0a80*/  LDCU.64 UR14, c[0x0][0x418] ;  /* 0x00008300ff0e77ac */ /* 0x000e220008000a00 */
[----:B------:R-:W-:-:S02]  /*0a90*/  ISETP.EQ.OR.EX P2, PT, RZ, UR13, P2, P4 ;  /* 0x0000000dff007c0c */ /* 0x000fc40009742740 */
[----:B--2---:R-:W-:Y:S02]  /*0aa0*/  ISETP.NE.U32.AND P0, PT, RZ, UR4, PT ;  /* 0x00000004ff007c0c */ /* 0x004fe4000bf05070 */
[----:B----4-:R-:W-:-:S09]  /*0ab0*/  ISETP.NE.U32.AND P1, PT, RZ, UR8, PT ;  /* 0x00000008ff007c0c */ /* 0x010fd2000bf25070 */
[----:B------:R-:W2:Y:S01]  /*0ac0*/  @!P2 LDC.64 R6, c[0x0][0x450] ;  /* 0x00011400ff06ab82 */ /* 0x000ea20000000a00 */
[----:B------:R-:W-:Y:S01]  /*0ad0*/  ISETP.NE.AND.EX P0, PT, RZ, UR5, PT, P0 ;  /* 0x00000005ff007c0c */ /* 0x000fe2000bf05300 */
[----:B------:R-:W-:Y:S01]  /*0ae0*/  VOTEU.ALL UP1, P2 ;  /* 0x0000000000ff7886 */ /* 0x000fe20001020000 */
[----:B------:R-:W-:Y:S01]  /*0af0*/  ISETP.NE.AND.EX P1, PT, RZ, UR9, PT, P1 ;  /* 0x00000009ff007c0c */ /* 0x000fe2000bf25310 */
[----:B0-----:R-:W-:Y:S01]  /*0b00*/  UISETP.NE.U32.AND UP0, UPT, UR14, URZ, UPT ;  /* 0x000000ff0e00728c */ /* 0x001fe2000bf05070 */
[C---:B------:R-:W-:Y:S02]  /*0b10*/  ISETP.GT.U32.OR P0, PT, R120.reuse, 0x1b, !P0 ;  /* 0x0000001b7800780c */ /* 0x040fe40004704470 */
[----:B------:R-:W-:Y:S01]  /*0b20*/  ISETP.GT.U32.OR P1, PT, R120, 0x1b, !P1 ;  /* 0x0000001b7800780c */ /* 0x000fe20004f24470 */
[----:B------:R-:W-:Y:S02]  /*0b30*/  UISETP.NE.AND.EX UP0, UPT, UR15, URZ, UPT, UP0 ;  /* 0x000000ff0f00728c */ /* 0x000fe4000bf05300 */
[----:B------:R-:W-:Y:S01]  /*0b40*/  @!UP1 UIMAD UR8, UR38, UR10, URZ ;  /* 0x0000000a260892a4 */ /* 0x000fe2000f8e02ff */
[----:B---3--:R-:W-:-:S03]  /*0b50*/  IMAD R11, R0, 0x70, R121 ;  /* 0x00000070000b7824 */ /* 0x008fc600078e0279 */
[----:B------:R-:W-:-:S04]  /*0b60*/  PLOP3.LUT P3, PT, PT, PT, UP0, 0x80, 0x8 ;  /* 0x000000000008781c */ /* 0x000fc80003f6f008 */
[----:B-1----:R-:W0:Y:S01]  /*0b70*/  @!P0 LDC.64 R2, c[0x0][0x390] ;  /* 0x0000e400ff028b82 */ /* 0x002e220000000a00 */
[----:B------:R-:W1:Y:S07]  /*0b80*/  @UP0 LDCU.64 UR4, c[0x0][0x418] ;  /* 0x00008300ff0407ac */ /* 0x000e6e0008000a00 */
[----:B------:R-:W3:Y:S01]  /*0b90*/  @!P1 LDC.64 R4, c[0x0][0x3a0] ;  /* 0x0000e800ff049b82 */ /* 0x000ee20000000a00 */
[----:B------:R-:W-:Y:S01]  /*0ba0*/  IMAD.U32 R0, RZ, RZ, UR8 ;  /* 0x00000008ff007e24 */ /* 0x000fe2000f8e00ff */
[----:B------:R-:W-:-:S02]  /*0bb0*/  CS2R R22, SRZ ;  /* 0x0000000000167805 */ /* 0x000fc4000001ff00 */
[----:B------:R-:W-:Y:S01]  /*0bc0*/  CS2R R20, SRZ ;  /* 0x0000000000147805 */ /* 0x000fe2000001ff00 */
[----:B-1----:R-:W-:Y:S01]  /*0bd0*/  @UP0 UIMAD.WIDE.U32 UR6, UR6, 0x4, UR4 ;  /* 0x00000004060608a5 */ /* 0x002fe2000f8e0004 */
[----:B------:R-:W1:Y:S01]  /*0be0*/  LDCU.U8 UR4, c[0x0][0x404] ;  /* 0x00008080ff0477ac */ /* 0x000e620008000000 */
[----:B0-----:R-:W-:-:S04]  /*0bf0*/  @!P0 IMAD.WIDE.U32 R2, R11, 0x4, R2 ;  /* 0x000000040b028825 */ /* 0x001fc800078e0002 */
[----:B------:R-:W-:Y:S01]  /*0c00*/  MOV R8, UR6 ;  /* 0x0000000600087c02 */ /* 0x000fe20008000f00 */
[----:B------:R-:W-:Y:S01]  /*0c10*/  IMAD.U32 R9, RZ, RZ, UR7 ;  /* 0x00000007ff097e24 */ /* 0x000fe2000f8e00ff */
[----:B------:R2:W4:Y:S01]  /*0c20*/  @!P0 LDG.E.128 R12, desc[UR36][R2.64] ;  /* 0x00000024020c8981 */ /* 0x000522000c1e1d00 */
[----:B---3--:R-:W-:-:S03]  /*0c30*/  @!P1 IMAD.WIDE.U32 R4, R11, 0x4, R4 ;  /* 0x000000040b049825 */ /* 0x008fc600078e0004 */
[----:B------:R-:W3:Y:S01]  /*0c40*/  @P3 LDG.E R8, desc[UR36][R8.64] ;  /* 0x0000002408083981 */ /* 0x000ee2000c1e1900 */
[----:B------:R-:W-:-:S03]  /*0c50*/  @!P2 IMAD R11, R0, 0x70, R11 ;  /* 0x00000070000ba824 */ /* 0x000fc600078e020b */
[----:B------:R-:W3:Y:S01]  /*0c60*/  @!P1 LDG.E.128 R20, desc[UR36][R4.64] ;  /* 0x0000002404149981 */ /* 0x000ee2000c1e1d00 */
[----:B--2---:R-:W-:Y:S02]  /*0c70*/  @!P2 IMAD.WIDE R2, R11, 0x4, R6 ;  /* 0x000000040b02a825 */ /* 0x004fe400078e0206 */
[----:B------:R-:W0:Y:S03]  /*0c80*/  LDC R6, c[0x0][0x400] ;  /* 0x00010000ff067b82 */ /* 0x000e260000000800 */
[----:B------:R-:W2:Y:S01]  /*0c90*/  @!P2 LDG.E.128 R28, desc[UR36][R2.64] ;  /* 0x00000024021ca981 */ /* 0x000ea2000c1e1d00 */
[----:B-1----:R-:W-:Y:S01]  /*0ca0*/  ISETP.NE.AND P0, PT, RZ, UR4, PT ;  /* 0x00000004ff007c0c */ /* 0x002fe2000bf05270 */
[----:B------:R-:W-:Y:S01]  /*0cb0*/  UMOV UR39, URZ ;  /* 0x000000ff00277c82 */ /* 0x000fe20008000000 */
[----:B------:R-:W-:Y:S01]  /*0cc0*/  USHF.R.S32.HI UR47, URZ, 0x1f, UR46 ;  /* 0x0000001fff2f7899 */ /* 0x000fe2000801142e */
[----:B------:R-:W-:Y:S01]  /*0cd0*/  BSSY.RECONVERGENT B6, `(.L_x_3188) ;  /* 0x00000d1000067945 */ /* 0x000fe20003800200 */
[----:B0-----:R-:W-:Y:S01]  /*0ce0*/  ISETP.LT.OR P0, PT, R6, 0x1, P0 ;  /* 0x000000010600780c */ /* 0x001fe20000701670 */
[----:B----4-:R-:W-:Y:S01]  /*0cf0*/  FADD.FTZ R16, R12, R16 ;  /* 0x000000100c107221 */ /* 0x010fe20000010000 */
[----:B------:R-:W-:Y:S01]  /*0d00*/  FADD.FTZ R17, R13, R17 ;  /* 0x000000110d117221 */ /* 0x000fe20000010000 */
[----:B---3--:R-:W-:Y:S01]  /*0d10*/  @P3 R2UR UR39, R8 ;  /* 0x00000000082732ca */ /* 0x008fe200000e0000 */
[----:B------:R-:W-:Y:S01]  /*0d20*/  FADD.FTZ R24, R20, R24 ;  /* 0x0000001814187221 */ /* 0x000fe20000010000 */
[----:B------:R-:W-:Y:S01]  /*0d30*/  FADD.FTZ R25, R21, R25 ;  /* 0x0000001915197221 */ /* 0x000fe20000010000 */
[----:B------:R-:W-:Y:S01]  /*0d40*/  FADD.FTZ R26, R22, R26 ;  /* 0x0000001a161a7221 */ /* 0x000fe20000010000 */
[----:B------:R-:W-:Y:S01]  /*0d50*/  FADD.FTZ R27, R23, R27 ;  /* 0x0000001b171b7221 */ /* 0x000fe20000010000 */
[----:B------:R-:W-:Y:S01]  /*0d60*/  FADD.FTZ R18, R14, R18 ;  /* 0x000000120e127221 */ /* 0x000fe20000010000 */
[----:B------:R-:W-:Y:S01]  /*0d70*/  FADD.FTZ R19, R15, R19 ;  /* 0x000000130f137221 */ /* 0x000fe20000010000 */
[----:B--2---:R-:W-:Y:S01]  /*0d80*/  @!P2 FMUL.FTZ R24, R24, R28 ;  /* 0x0000001c1818a220 */ /* 0x004fe20000410000 */
[----:B------:R-:W-:Y:S01]  /*0d90*/  @!P2 FMUL.FTZ R25, R25, R29 ;  /* 0x0000001d1919a220 */ /* 0x000fe20000410000 */
[----:B------:R-:W-:Y:S01]  /*0da0*/  @!P2 FMUL.FTZ R26, R26, R30 ;  /* 0x0000001e1a1aa220 */ /* 0x000fe20000410000 */
[----:B------:R-:W-:Y:S01]  /*0db0*/  @!P2 FMUL.FTZ R27, R27, R31 ;  /* 0x0000001f1b1ba220 */ /* 0x000fe20000410000 */
[----:B------:R-:W-:Y:S06]  /*0dc0*/  @P0 BRA `(.L_x_3189) ;  /* 0x0000000000ac0947 */ /* 0x000fec0003800000 */
[----:B------:R-:W-:-:S13]  /*0dd0*/  ISETP.GE.AND P0, PT, R121, R6, PT ;  /* 0x000000067900720c */ /* 0x000fda0003f06270 */
[----:B------:R-:W-:Y:S05]  /*0de0*/  @P0 BRA `(.L_x_3190) ;  /* 0x0000000800fc0947 */ /* 0x000fea0003800000 */
[----:B------:R-:W-:Y:S01]  /*0df0*/  I2FP.F32.U32 R2, R6 ;  /* 0x0000000600027245 */ /* 0x000fe20000201000 */
[----:B------:R-:W0:Y:S01]  /*0e00*/  LDCU UR4, c[0x0][0x40c] ;  /* 0x00008180ff0477ac */ /* 0x000e220008000800 */
[----:B------:R-:W-:Y:S02]  /*0e10*/  IADD3 R0, PT, PT, R121, 0x2, RZ ;  /* 0x0000000279007810 */ /* 0x000fe40007ffe0ff */
[----:B------:R-:W1:Y:S02]  /*0e20*/  MUFU.RCP R5, R2 ;  /* 0x0000000200057308 */ /* 0x000e640000001000 */
[----:B------:R-:W-:Y:S01]  /*0e30*/  I2FP.F32.U32 R0, R0 ;  /* 0x0000000000007245 */ /* 0x000fe20000201000 */
[----:B0-----:R-:W-:-:S04]  /*0e40*/  UIADD3 UR4, UPT, UPT, -UR39, UR4, URZ ;  /* 0x0000000427047290 */ /* 0x001fc8000fffe1ff */
[----:B-1----:R-:W-:Y:S01]  /*0e50*/  FMUL.FTZ R3, R0, R5 ;  /* 0x0000000500037220 */ /* 0x002fe20000410000 */
        /* <DEDUP_REMOVED lines=21> */
[-C--:B------:R-:W-:Y:S01]  /*0fb0*/  FMUL.FTZ R4, R16, R2.reuse ;  /* 0x0000000210047220 */ /* 0x080fe20000410000 */
[----:B------:R-:W-:Y:S01]  /*0fc0*/  FMUL.FTZ R2, R24, R2 ;  /* 0x0000000218027220 */ /* 0x000fe20000410000 */
[-C--:B--2---:R-:W-:Y:S01]  /*0fd0*/  FFMA.FTZ R3, R16, R0.reuse, -R3 ;  /* 0x0000000010037223 */ /* 0x084fe20000010803 */
[-C--:B------:R-:W-:Y:S01]  /*0fe0*/  FFMA.FTZ R24, R24, R0.reuse, -R5 ;  /* 0x0000000018187223 */ /* 0x080fe20000010805 */
[-C--:B------:R-:W-:Y:S01]  /*0ff0*/  FFMA.FTZ R17, R17, R0.reuse, R4 ;  /* 0x0000000011117223 */ /* 0x080fe20000010004 */
[----:B------:R-:W-:Y:S02]  /*1000*/  FFMA.FTZ R25, R25, R0, R2 ;  /* 0x0000000019197223 */ /* 0x000fe40000010002 */
[----:B------:R-:W-:Y:S01]  /*1010*/  MOV R16, R3 ;  /* 0x0000000300107202 */ /* 0x000fe20000000f00 */
[-C--:B0-----:R-:W-:Y:S01]  /*1020*/  FFMA.FTZ R7, R18, R6.reuse, -R7 ;  /* 0x0000000612077223 */ /* 0x081fe20000010807 */
[-C--:B------:R-:W-:Y:S01]  /*1030*/  FFMA.FTZ R26, R26, R6.reuse, -R9 ;  /* 0x000000061a1a7223 */ /* 0x080fe20000010809 */
[-C--:B------:R-:W-:Y:S01]  /*1040*/  FFMA.FTZ R19, R19, R6.reuse, R8 ;  /* 0x0000000613137223 */ /* 0x080fe20000010008 */
[----:B------:R-:W-:Y:S01]  /*1050*/  FFMA.FTZ R27, R27, R6, R10 ;  /* 0x000000061b1b7223 */ /* 0x000fe2000001000a */
[----:B------:R-:W-:Y:S01]  /*1060*/  IMAD.MOV.U32 R18, RZ, RZ, R7 ;  /* 0x000000ffff127224 */ /* 0x000fe200078e0007 */
[----:B------:R-:W-:Y:S06]  /*1070*/  BRA `(.L_x_3190) ;  /* 0x0000000800587947 */ /* 0x000fec0003800000 */
.L_x_3189:
        /* <DEDUP_REMOVED lines=15> */
[----:B------:R-:W-:Y:S02]  /*1170*/  IMAD R7, R4, R5, RZ ;  /* 0x0000000504077224 */ /* 0x000fe400078e02ff */
[----:B------:R-:W-:Y:S02]  /*1180*/  IMAD.MOV.U32 R4, RZ, RZ, R8 ;  /* 0x000000ffff047224 */ /* 0x000fe400078e0008 */
        /* <DEDUP_REMOVED lines=11> */
[----:B------:R-:W-:-:S03]  /*1240*/  ISETP.GE.AND P0, PT, R121, R6, PT ;  /* 0x000000067900720c */ /* 0x000fc60003f06270 */
[----:B------:R-:W-:-:S05]  /*1250*/  IMAD.MOV.U32 R23, RZ, RZ, R3 ;  /* 0x000000ffff177224 */ /* 0x000fca00078e0003 */
        /* <DEDUP_REMOVED lines=10> */
[----:B------:R-:W-:Y:S01]  /*1300*/  MOV R8, 0x53f ;  /* 0x0000053f00087802 */ /* 0x000fe20000000f00 */
        /* <DEDUP_REMOVED lines=13> */
.L_x_3191:
        /* <DEDUP_REMOVED lines=8> */
[----:B-1----:R-:W-:Y:S01]  /*1460*/  LEA R2, R5, R0, 0x2 ;  /* 0x0000000005027211 */ /* 0x002fe200078e10ff */
[----:B------:R-:W-:-:S03]  /*1470*/  @!P6 IMAD R4, R3, 0x4, R0 ;  /* 0x000000040304e824 */ /* 0x000fc600078e0200 */
[----:B------:R-:W-:Y:S02]  /*1480*/  @!P6 LEA R3, R3, R2, 0x2 ;  /* 0x000000020303e211 */ /* 0x000fe400078e10ff */
[----:B------:R-:W-:Y:S04]  /*1490*/  @!P6 STS.128 [R4], R16 ;  /* 0x000000100400e388 */ /* 0x000fe80000000c00 */
[----:B------:R0:W-:Y:S02]  /*14a0*/  @!P6 STS.128 [R3], R24 ;  /* 0x000000180300e388 */ /* 0x0001e40000000c00 */
        /* <DEDUP_REMOVED lines=9> */
[C---:B------:R-:W-:Y:S01]  /*1540*/  LEA.HI R4, R3.reuse, R3, RZ, 0x1 ;  /* 0x0000000303047211 */ /* 0x040fe200078f08ff */
[C---:B------:R-:W-:Y:S02]  /*1550*/  IMAD R15, R3.reuse, 0x4, R0 ;  /* 0x00000004030f7824 */ /* 0x040fe400078e0200 */
[----:B------:R-:W-:Y:S01]  /*1560*/  IMAD R21, R3, 0x4, R2 ;  /* 0x0000000403157824 */ /* 0x000fe200078e0202 */
[----:B------:R-:W-:Y:S02]  /*1570*/  SHF.L.U32 R4, R4, 0x1, RZ ;  /* 0x0000000104047819 */ /* 0x000fe400000006ff */
[C---:B------:R-:W-:Y:S01]  /*1580*/  LEA R20, R22.reuse, R15, 0x2 ;  /* 0x0000000f16147211 */ /* 0x040fe200078e10ff */
[----:B------:R-:W-:Y:S01]  /*1590*/  IMAD R30, R22, 0x4, R21 ;  /* 0x00000004161e7824 */ /* 0x000fe200078e0215 */
[----:B------:R0:W1:Y:S01]  /*15a0*/  LDS R16, [R15] ;  /* 0x000000000f107984 */ /* 0x0000620000000800 */
[----:B------:R-:W-:-:S03]  /*15b0*/  LOP3.LUT R6, R4, 0xfffffffc, RZ, 0xc0, !PT ;  /* 0xfffffffc04067812 */ /* 0x000fc600078ec0ff */
[----:B------:R0:W2:Y:S01]  /*15c0*/  LDS R18, [R15+0x4] ;  /* 0x000004000f127984 */ /* 0x0000a20000000800 */
[----:B------:R-:W-:-:S03]  /*15d0*/  ISETP.GE.AND P0, PT, R6, R5, PT ;  /* 0x000000050600720c */ /* 0x000fc60003f06270 */
[----:B------:R0:W3:Y:S04]  /*15e0*/  LDS R24, [R21] ;  /* 0x0000000015187984 */ /* 0x0000e80000000800 */
[----:B------:R0:W4:Y:S04]  /*15f0*/  LDS R26, [R21+0x4] ;  /* 0x00000400151a7984 */ /* 0x0001280000000800 */
[----:B------:R0:W0:Y:S04]  /*1600*/  LDS R17, [R20] ;  /* 0x0000000014117984 */ /* 0x0000280000000800 */
[----:B------:R0:W0:Y:S04]  /*1610*/  LDS R19, [R20+0x4] ;  /* 0x0000040014137984 */ /* 0x0000280000000800 */
[----:B------:R0:W0:Y:S04]  /*1620*/  LDS R25, [R30] ;  /* 0x000000001e197984 */ /* 0x0000280000000800 */
[----:B------:R0:W0:Y:S01]  /*1630*/  LDS R27, [R30+0x4] ;  /* 0x000004001e1b7984 */ /* 0x0000220000000800 */
[----:B------:R-:W-:Y:S05]  /*1640*/  @P0 BRA `(.L_x_3195) ;  /* 0x0000000000a00947 */ /* 0x000fea0003800000 */
[----:B------:R-:W-:Y:S01]  /*1650*/  I2FP.F32.S32 R4, R5 ;  /* 0x0000000500047245 */ /* 0x000fe20000201400 */
[----:B------:R-:W5:Y:S01]  /*1660*/  LDCU UR4, c[0x0][0x40c] ;  /* 0x00008180ff0477ac */ /* 0x000f620008000800 */
[----:B------:R-:W-:-:S04]  /*1670*/  IADD3 R3, PT, PT, R6, 0x2, RZ ;  /* 0x0000000206037810 */ /* 0x000fc80007ffe0ff */
[----:B------:R-:W1:Y:S01]  /*1680*/  MUFU.RCP R4, R4 ;  /* 0x0000000400047308 */ /* 0x000e620000001000 */
[----:B------:R-:W-:Y:S01]  /*1690*/  I2FP.F32.S32 R3, R3 ;  /* 0x0000000300037245 */ /* 0x000fe20000201400 */
[----:B-----5:R-:W-:-:S04]  /*16a0*/  UIADD3 UR4, UPT, UPT, -UR39, UR4, URZ ;  /* 0x0000000427047290 */ /* 0x020fc8000fffe1ff */
[----:B-1----:R-:W-:Y:S01]  /*16b0*/  FMUL.FTZ R5, R3, R4 ;  /* 0x0000000403057220 */ /* 0x002fe20000410000 */
[----:B------:R-:W-:Y:S02]  /*16c0*/  I2FP.F32.S32 R3, R6 ;  /* 0x0000000600037245 */ /* 0x000fe40000201400 */
[----:B------:R-:W-:Y:S01]  /*16d0*/  I2FP.F32.S32 R6, UR4 ;  /* 0x0000000400067c45 */ /* 0x000fe20008201400 */
[----:B------:R-:W-:Y:S02]  /*16e0*/  FMUL.FTZ R5, R5, 13.28771209716796875 ;  /* 0x41549a7805057820 */ /* 0x000fe40000410000 */
[----:B------:R-:W-:-:S04]  /*16f0*/  FMUL.FTZ R3, R3, R4 ;  /* 0x0000000403037220 */ /* 0x000fc80000410000 */
[----:B------:R-:W-:Y:S01]  /*1700*/  FMUL.FTZ R3, R3, 13.28771209716796875 ;  /* 0x41549a7803037820 */ /* 0x000fe20000410000 */
[----:B------:R-:W1:Y:S05]  /*1710*/  MUFU.EX2 R5, -R5 ;  /* 0x8000000500057308 */ /* 0x000e6a0000000800 */
[----:B------:R-:W5:Y:S01]  /*1720*/  MUFU.EX2 R3, -R3 ;  /* 0x8000000300037308 */ /* 0x000f620000000800 */
[----:B-1----:R-:W-:-:S04]  /*1730*/  FMUL.FTZ R4, R6, R5 ;  /* 0x0000000506047220 */ /* 0x002fc80000410000 */
[----:B------:R-:W-:Y:S01]  /*1740*/  FMUL.RZ R13, R4, 0.15915493667125701904 ;  /* 0x3e22f983040d7820 */ /* 0x000fe2000040c000 */
[----:B-----5:R-:W-:-:S03]  /*1750*/  FMUL.FTZ R4, R6, R3 ;  /* 0x0000000306047220 */ /* 0x020fc60000410000 */
[----:B------:R-:W0:Y:S01]  /*1760*/  MUFU.SIN R6, R13 ;  /* 0x0000000d00067308 */ /* 0x000e220000000400 */
[----:B------:R-:W-:-:S07]  /*1770*/  FMUL.RZ R8, R4, 0.15915493667125701904 ;  /* 0x3e22f98304087820 */ /* 0x000fce000040c000 */
[----:B------:R-:W1:Y:S08]  /*1780*/  MUFU.SIN R5, R8 ;  /* 0x0000000800057308 */ /* 0x000e700000000400 */
[----:B------:R-:W5:Y:S01]  /*1790*/  MUFU.COS R9, R13 ;  /* 0x0000000d00097308 */ /* 0x000f620000000000 */
[-C--:B0-----:R-:W-:Y:S01]  /*17a0*/  FMUL.FTZ R7, R19, R6.reuse ;  /* 0x0000000613077220 */ /* 0x081fe20000410000 */
[-C--:B------:R-:W-:Y:S01]  /*17b0*/  FMUL.FTZ R11, R27, R6.reuse ;  /* 0x000000061b0b7220 */ /* 0x080fe20000410000 */
[-C--:B--2---:R-:W-:Y:S01]  /*17c0*/  FMUL.FTZ R12, R18, R6.reuse ;  /* 0x00000006120c7220 */ /* 0x084fe20000410000 */
[----:B----4-:R-:W-:-:S04]  /*17d0*/  FMUL.FTZ R14, R26, R6 ;  /* 0x000000061a0e7220 */ /* 0x010fc80000410000 */
[----:B------:R3:W0:Y:S01]  /*17e0*/  MUFU.COS R4, R8 ;  /* 0x0000000800047308 */ /* 0x0006220000000000 */
[-C--:B-1----:R-:W-:Y:S01]  /*17f0*/  FMUL.FTZ R3, R17, R5.reuse ;  /* 0x0000000511037220 */ /* 0x082fe20000410000 */
[-C--:B------:R-:W-:Y:S01]  /*1800*/  FMUL.FTZ R6, R16, R5.reuse ;  /* 0x0000000510067220 */ /* 0x080fe20000410000 */
[----:B---3--:R-:W-:Y:S01]  /*1810*/  FMUL.FTZ R8, R24, R5 ;  /* 0x0000000518087220 */ /* 0x008fe20000410000 */
[----:B-----5:R-:W-:Y:S01]  /*1820*/  FFMA.FTZ R10, R18, R9, -R7 ;  /* 0x00000009120a7223 */ /* 0x020fe20000010807 */
        /* <DEDUP_REMOVED lines=8> */
[----:B------:R-:W-:-:S02]  /*18b0*/  FFMA.FTZ R25, R25, R4, R8 ;  /* 0x0000000419197223 */ /* 0x000fc40000010008 */
[----:B------:R-:W-:-:S07]  /*18c0*/  MOV R16, R3 ;  /* 0x0000000300107202 */ /* 0x000fce0000000f00 */
.L_x_3195:
[----:B------:R-:W-:Y:S05]  /*18d0*/  BSYNC.RECONVERGENT B1 ;  /* 0x0000000000017941 */ /* 0x000fea0003800200 */
.L_x_3194:
[----:B---3--:R3:W-:Y:S04]  /*18e0*/  STS [R21], R24 ;  /* 0x0000001815007388 */ /* 0x0087e80000000800 */
[----:B----4-:R3:W-:Y:S04]  /*18f0*/  STS [R21+0x4], R26 ;  /* 0x0000041a15007388 */ /* 0x0107e80000000800 */
[----:B0-----:R3:W-:Y:S04]  /*1900*/  STS [R30], R25 ;  /* 0x000000191e007388 */ /* 0x0017e80000000800 */
[----:B------:R3:W-:Y:S04]  /*1910*/  STS [R30+0x4], R27 ;  /* 0x0000041b1e007388 */ /* 0x0007e80000000800 */
[----:B-1----:R3:W-:Y:S04]  /*1920*/  STS [R15], R16 ;  /* 0x000000100f007388 */ /* 0x0027e80000000800 */
[----:B--2---:R3:W-:Y:S04]  /*1930*/  STS [R15+0x4], R18 ;  /* 0x000004120f007388 */ /* 0x0047e80000000800 */
[----:B------:R3:W-:Y:S04]  /*1940*/  STS [R20], R17 ;  /* 0x0000001114007388 */ /* 0x0007e80000000800 */
[----:B------:R3:W-:Y:S02]  /*1950*/  STS [R20+0x4], R19 ;  /* 0x0000041314007388 */ /* 0x0007e40000000800 */
.L_x_3193:
[----:B------:R-:W-:Y:S05]  /*1960*/  BSYNC.RECONVERGENT B0 ;  /* 0x0000000000007941 */ /* 0x000fea0003800200 */
.L_x_3192:
[----:B------:R-:W-:Y:S01]  /*1970*/  BAR.SYNC.DEFER_BLOCKING 0x0 ;  /* 0x0000000000007b1d */ /* 0x000fe20000010000 */
[----:B------:R-:W-:-:S04]  /*1980*/  @!P6 IMAD R23, R22, R23, R28 ;  /* 0x000000171617e224 */ /* 0x000fc800078e021c */
[C---:B------:R-:W-:Y:S01]  /*1990*/  @!P6 IMAD R0, R23.reuse, 0x4, R0 ;  /* 0x000000041700e824 */ /* 0x040fe200078e0200 */
[----:B------:R-:W-:-:S04]  /*19a0*/  @!P6 LEA R2, R23, R2, 0x2 ;  /* 0x000000021702e211 */ /* 0x000fc800078e10ff */
[----:B---3--:R0:W1:Y:S04]  /*19b0*/  @!P6 LDS.128 R16, [R0] ;  /* 0x000000000010e984 */ /* 0x0080680000000c00 */
[----:B------:R0:W2:Y:S01]  /*19c0*/  @!P6 LDS.128 R24, [R2] ;  /* 0x000000000218e984 */ /* 0x0000a20000000c00 */
[----:B------:R-:W-:Y:S06]  /*19d0*/  BAR.SYNC.DEFER_BLOCKING 0x0 ;  /* 0x0000000000007b1d */ /* 0x000fec0000010000 */
.L_x_3190:
[----:B------:R-:W-:Y:S05]  /*19e0*/  BSYNC.RECONVERGENT B6 ;  /* 0x0000000000067941 */ /* 0x000fea0003800200 */
.L_x_3188:
[----:B------:R-:W3:Y:S01]  /*19f0*/  S2R R9, SR_CgaCtaId ;  /* 0x0000000000097919 */ /* 0x000ee20000008800 */
[----:B------:R-:W-:Y:S02]  /*1a00*/  MOV R122, 0x400 ;  /* 0x00000400007a7802 */ /* 0x000fe40000000f00 */
[----:B------:R-:W-:Y:S02]  /*1a10*/  ISETP.GT.U32.AND P0, PT, R120, 0x1f, PT ;  /* 0x0000001f7800780c */ /* 0x000fe40003f04070 */
[----:B------:R-:W-:Y:S01]  /*1a20*/  IADD3 R6, PT, PT, -R123, UR45, RZ ;  /* 0x0000002d7b067c10 */ /* 0x000fe2000fffe1ff */
[----:B0-----:R-:W-:-:S05]  /*1a30*/  VIADD R0, R122, 0x240 ;  /* 0x000002407a007836 */ /* 0x001fca0000000000 */
[----:B---3--:R-:W-:Y:S02]  /*1a40*/  LEA R124, R9, R0, 0x18 ;  /* 0x00000000097c7211 */ /* 0x008fe400078ec0ff */
[----:B------:R-:W-:-:S03]  /*1a50*/  MOV R0, 0xff7fffff ;  /* 0xff7fffff00007802 */ /* 0x000fc60000000f00 */
[----:B------:R-:W-:Y:S02]  /*1a60*/  IMAD R8, R6, 0x4, R124 ;  /* 0x0000000406087824 */ /* 0x000fe400078e027c */
[----:B------:R0:W-:Y:S01]  /*1a70*/  STL [R1+0xc], R0 ;  /* 0x00000c0001007387 */ /* 0x0001e20000100800 */
[----:B------:R-:W-:Y:S05]  /*1a80*/  @P0 BRA `(.L_x_3196) ;  /* 0x0000000000cc0947 */ /* 0x000fea0003800000 */
[----:B------:R-:W-:Y:S01]  /*1a90*/  ISETP.GT.U32.AND P0, PT, R120, 0x1b, PT ;  /* 0x0000001b7800780c */ /* 0x000fe20003f04070 */
[----:B------:R-:W-:Y:S01]  /*1aa0*/  UMOV UR4, 0xffffffff ;  /* 0xffffffff00047882 */ /* 0x000fe20000000000 */
[----:B0-----:R-:W-:-:S11]  /*1ab0*/  IADD3 R0, PT, PT, R122, 0x40, RZ ;  /* 0x000000407a007810 */ /* 0x001fd60007ffe0ff */
[----:B------:R-:W0:Y:S08]  /*1ac0*/  @!P0 LDC R5, c[0x0][0x3f4] ;  /* 0x0000fd00ff058b82 */ /* 0x000e300000000800 */
[----:B------:R-:W3:Y:S01]  /*1ad0*/  @!P0 LDC.64 R2, c[0x0][0x3b8] ;  /* 0x0000ee00ff028b82 */ /* 0x000ee20000000a00 */
[----:B0-----:R-:W-:Y:S02]  /*1ae0*/  @!P0 IMAD R4, R120, R5, UR40 ;  /* 0x0000002878048e24 */ /* 0x001fe4000f8e0205 */
[----:B------:R-:W-:-:S04]  /*1af0*/  @!P0 IMAD R5, R5, UR44, RZ ;  /* 0x0000002c05058c24 */ /* 0x000fc8000f8e02ff */
[----:B------:R-:W-:Y:S01]  /*1b00*/  @!P0 IMAD R4, R5, 0x1c, R4 ;  /* 0x0000001c05048824 */ /* 0x000fe200078e0204 */
[----:B------:R-:W-:Y:S01]  /*1b10*/  LEA R5, R9, R0, 0x18 ;  /* 0x0000000009057211 */ /* 0x000fe200078ec0ff */
[----:B-12---:R-:W-:Y:S02]  /*1b20*/  FMUL.FTZ R0, R24, R16 ;  /* 0x0000001018007220 */ /* 0x006fe40000410000 */
[----:B------:R-:W-:Y:S01]  /*1b30*/  @!P0 IMAD.SHL.U32 R7, R4, 0x4, RZ ;  /* 0x0000000404078824 */ /* 0x000fe200078e00ff */
[----:B------:R-:W-:-:S03]  /*1b40*/  LEA R5, R120, R5, 0x4 ;  /* 0x0000000578057211 */ /* 0x000fc600078e20ff */
[----:B---3--:R-:W-:-:S04]  /*1b50*/  @!P0 IMAD.WIDE R2, R7, 0x4, R2 ;  /* 0x0000000407028825 */ /* 0x008fc800078e0202 */
[----:B------:R-:W-:Y:S01]  /*1b60*/  FFMA.FTZ R7, R25, R17, R0 ;  /* 0x0000001119077223 */ /* 0x000fe20000010000 */
[----:B------:R0:W-:Y:S03]  /*1b70*/  STS.128 [R5], R16 ;  /* 0x0000001005007388 */ /* 0x0001e60000000c00 */
        /* <DEDUP_REMOVED lines=13> */
.L_x_3339:
[----:B------:R-:W-:Y:S01]  /*1c50*/  ISETP.NE.AND P0, PT, R120, RZ, PT ;  /* 0x000000ff7800720c */ /* 0x000fe20003f05270 */
[----:B-1----:R-:W-:-:S12]  /*1c60*/  FADD.FTZ R14, R4, R14 ;  /* 0x0000000e040e7221 */ /* 0x002fd80000010000 */
[----:B------:R-:W-:Y:S05]  /*1c70*/  @P0 BRA `(.L_x_3196) ;  /* 0x0000000000500947 */ /* 0x000fea0003800000 */
[----:B------:R-:W1:Y:S01]  /*1c80*/  LDCU UR4, c[0x0][0x410] ;  /* 0x00008200ff0477ac */ /* 0x000e620008000800 */
[----:B------:R-:W2:Y:S01]  /*1c90*/  LDCU.64 UR6, c[0x0][0x438] ;  /* 0x00008700ff0677ac */ /* 0x000ea20008000a00 */
[----:B-1----:R-:W-:Y:S01]  /*1ca0*/  FMUL.FTZ R0, R14, UR4 ;  /* 0x000000040e007c20 */ /* 0x002fe20008410000 */
[----:B--2---:R-:W-:-:S04]  /*1cb0*/  UISETP.NE.U32.AND UP0, UPT, UR6, URZ, UPT ;  /* 0x000000ff0600728c */ /* 0x004fc8000bf05070 */
[----:B------:R1:W-:Y:S01]  /*1cc0*/  STL [R1+0xc], R0 ;  /* 0x00000c0001007387 */ /* 0x0003e20000100800 */
[----:B------:R-:W-:-:S09]  /*1cd0*/  UISETP.NE.AND.EX UP0, UPT, UR7, URZ, UPT, UP0 ;  /* 0x000000ff0700728c */ /* 0x000fd2000bf05300 */
[----:B-1----:R-:W-:Y:S05]  /*1ce0*/  BRA.U !UP0, `(.L_x_3198) ;  /* 0x00000001082c7547 */ /* 0x002fea000b800000 */
[----:B------:R-:W1:Y:S01]  /*1cf0*/  LDCU UR8, c[0x0][0x440] ;  /* 0x00008800ff0877ac */ /* 0x000e620008000800 */
[----:B------:R-:W2:Y:S01]  /*1d00*/  LDCU.64 UR4, c[0x0][0x438] ;  /* 0x00008700ff0477ac */ /* 0x000ea20008000a00 */
[----:B------:R-:W-:-:S04]  /*1d10*/  UIADD3 UR6, UPT, UPT, -UR39, UR45, URZ ;  /* 0x0000002d27067290 */ /* 0x000fc8000fffe1ff */
[----:B-1----:R-:W-:-:S04]  /*1d20*/  UIMAD UR7, UR42, UR8, UR6 ;  /* 0x000000082a0772a4 */ /* 0x002fc8000f8e0206 */
[----:B------:R-:W-:-:S04]  /*1d30*/  UIMAD UR7, UR7, UR8, UR6 ;  /* 0x00000008070772a4 */ /* 0x000fc8000f8e0206 */
[----:B--2---:R-:W-:-:S06]  /*1d40*/  UIMAD.WIDE UR4, UR7, 0x4, UR4 ;  /* 0x00000004070478a5 */ /* 0x004fcc000f8e0204 */
[----:B------:R-:W-:Y:S01]  /*1d50*/  IMAD.U32 R2, RZ, RZ, UR4 ;  /* 0x00000004ff027e24 */ /* 0x000fe2000f8e00ff */
[----:B------:R-:W-:-:S05]  /*1d60*/  MOV R3, UR5 ;  /* 0x0000000500037c02 */ /* 0x000fca0008000f00 */
[----:B------:R-:W2:Y:S02]  /*1d70*/  LDG.E R2, desc[UR36][R2.64] ;  /* 0x0000002402027981 */ /* 0x000ea4000c1e1900 */
[----:B--2---:R-:W-:-:S05]  /*1d80*/  FADD.FTZ R0, R0, R2 ;  /* 0x0000000200007221 */ /* 0x004fca0000010000 */
[----:B------:R1:W-:Y:S02]  /*1d90*/  STL [R1+0xc], R0 ;  /* 0x00000c0001007387 */ /* 0x0003e40000100800 */
.L_x_3198:
[----:B-1----:R-:W2:Y:S04]  /*1da0*/  LDL R0, [R1+0xc] ;  /* 0x00000c0001007983 */ /* 0x002ea80000100800 */
[----:B--2---:R3:W-:Y:S02]  /*1db0*/  STS [R8], R0 ;  /* 0x0000000008007388 */ /* 0x0047e40000000800 */
.L_x_3196:
[----:B------:R-:W-:Y:S05]  /*1dc0*/  WARPSYNC.ALL ;  /* 0x0000000000007948 */ /* 0x000fea0003800000 */
[----:B0--3--:R-:W-:Y:S01]  /*1dd0*/  VIADD R0, R6, 0x1f ;  /* 0x0000001f06007836 */ /* 0x009fe20000000000 */
[----:B------:R-:W0:Y:S01]  /*1de0*/  LDCU UR4, c[0x0][0x3f0] ;  /* 0x00007e00ff0477ac */ /* 0x000e220008000800 */
[----:B------:R-:W-:Y:S03]  /*1df0*/  BSSY.RECONVERGENT B0, `(.L_x_3199) ;  /* 0x00004a4000007945 */ /* 0x000fe60003800200 */
[----:B------:R-:W-:Y:S01]  /*1e00*/  SHF.R.S32.HI R3, RZ, 0x1f, R0 ;  /* 0x0000001fff037819 */ /* 0x000fe20000011400 */
[----:B------:R-:W3:Y:S03]  /*1e10*/  LDCU UR17, c[0x0][0x3f8] ;  /* 0x00007f00ff1177ac */ /* 0x000ee60008000800 */
[----:B------:R-:W-:Y:S01]  /*1e20*/  LEA.HI R3, R3, R0, RZ, 0x5 ;  /* 0x0000000003037211 */ /* 0x000fe200078f28ff */
[----:B------:R-:W4:Y:S03]  /*1e30*/  LDCU UR18, c[0x0][0x410] ;  /* 0x00008200ff1277ac */ /* 0x000f260008000800 */
[----:B------:R-:W-:Y:S01]  /*1e40*/  LOP3.LUT R2, R3, 0xffffffe0, RZ, 0xc0, !PT ;  /* 0xffffffe003027812 */ /* 0x000fe200078ec0ff */
[----:B------:R-:W1:Y:S01]  /*1e50*/  LDCU.64 UR6, c[0x0][0x3c8] ;  /* 0x00007900ff0677ac */ /* 0x000e620008000a00 */
[----:B------:R-:W-:Y:S02]  /*1e60*/  BAR.SYNC.DEFER_BLOCKING 0x0 ;  /* 0x0000000000007b1d */ /* 0x000fe40000010000 */
[----:B------:R-:W-:Y:S01]  /*1e70*/  ISETP.GE.AND P0, PT, R120, R2, PT ;  /* 0x000000027800720c */ /* 0x000fe20003f06270 */
[----:B0-----:R-:W-:-:S03]  /*1e80*/  UIMAD UR4, UR41, UR4, UR42 ;  /* 0x00000004290472a4 */ /* 0x001fc6000f8e022a */
[----:B------:R-:W0:Y:S01]  /*1e90*/  LDCU.64 UR8, c[0x0][0x3b8] ;  /* 0x00007700ff0877ac */ /* 0x000e220008000a00 */
[----:B------:R-:W0:Y:S01]  /*1ea0*/  LDCU.64 UR10, c[0x0][0x438] ;  /* 0x00008700ff0a77ac */ /* 0x000e220008000a00 */
[----:B------:R-:W0:Y:S01]  /*1eb0*/  LDCU.64 UR12, c[0x0][0x448] ;  /* 0x00008900ff0c77ac */ /* 0x000e220008000a00 */
[----:B------:R-:W-:-:S06]  /*1ec0*/  UIMAD UR4, UR4, 0x70, URZ ;  /* 0x00000070040478a4 */ /* 0x000fcc000f8e02ff */
[----:B---34-:R-:W-:Y:S06]  /*1ed0*/  @P0 BRA `(.L_x_3200) ;  /* 0x0000004800540947 */ /* 0x018fec0003800000 */
[----:B------:R-:W3:Y:S01]  /*1ee0*/  LDC R0, c[0x0][0x3f4] ;  /* 0x0000fd00ff007b82 */ /* 0x000ee20000000800 */
[----:B------:R-:W-:Y:S01]  /*1ef0*/  LEA R122, R9, R122, 0x18 ;  /* 0x0000007a097a7211 */ /* 0x000fe200078ec0ff */
[----:B------:R-:W4:Y:S01]  /*1f00*/  LDCU.64 UR14, c[0x0][0x420] ;  /* 0x00008400ff0e77ac */ /* 0x000f220008000a00 */
[----:B------:R-:W-:-:S03]  /*1f10*/  IADD3 R121, PT, PT, R121, R124, RZ ;  /* 0x0000007c79797210 */ /* 0x000fc60007ffe0ff */
[----:B------:R-:W5:Y:S01]  /*1f20*/  LDS.128 R12, [R122+0x40] ;  /* 0x000040007a0c7984 */ /* 0x000f620000000c00 */
[----:B------:R-:W1:Y:S03]  /*1f30*/  LDCU UR16, c[0x0][0x440] ;  /* 0x00008800ff1077ac */ /* 0x000e660008000800 */
[----:B------:R-:W2:Y:S04]  /*1f40*/  LDS.128 R8, [R122+0x50] ;  /* 0x000050007a087984 */ /* 0x000ea80000000c00 */
[----:B------:R-:W0:Y:S04]  /*1f50*/  LDS.128 R4, [R122+0x60] ;  /* 0x000060007a047984 */ /* 0x000e280000000c00 */
[----:B------:R-:W0:Y:S01]  /*1f60*/  LDS.128 R116, [R122+0x70] ;  /* 0x000070007a747984 */ /* 0x000e220000000c00 */
[----:B----4-:R-:W-:Y:S01]  /*1f70*/  IMAD.U32 R251, RZ, RZ, UR15 ;  /* 0x0000000ffffb7e24 */ /* 0x010fe2000f8e00ff */
[----:B------:R-:W-:-:S02]  /*1f80*/  ISETP.NE.U32.AND P0, PT, RZ, UR14, PT ;  /* 0x0000000eff007c0c */ /* 0x000fc4000bf05070 */
[----:B------:R-:W4:Y:S01]  /*1f90*/  LDS.128 R112, [R122+0x80] ;  /* 0x000080007a707984 */ /* 0x000f220000000c00 */
[----:B---3--:R-:W-:Y:S01]  /*1fa0*/  IABS R0, R0 ;  /* 0x0000000000007213 */ /* 0x008fe20000000000 */
[----:B-1----:R-:W-:Y:S02]  /*1fb0*/  UIMAD UR5, UR42, UR16, UR45 ;  /* 0x000000102a0572a4 */ /* 0x002fe4000f8e022d */
[----:B------:R-:W1:Y:S01]  /*1fc0*/  LDS.128 R108, [R122+0x90] ;  /* 0x000090007a6c7984 */ /* 0x000e620000000c00 */
[----:B------:R-:W-:Y:S01]  /*1fd0*/  IMAD.U32 R125, RZ, RZ, UR16 ;  /* 0x00000010ff7d7e24 */ /* 0x000fe2000f8e00ff */
[----:B------:R-:W-:Y:S02]  /*1fe0*/  MOV R126, R0 ;  /* 0x00000000007e7202 */ /* 0x000fe40000000f00 */
[----:B------:R-:W3:Y:S01]  /*1ff0*/  LDS.128 R104, [R122+0xa0] ;  /* 0x0000a0007a687984 */ /* 0x000ee20000000c00 */
[----:B------:R-:W-:Y:S01]  /*2000*/  ISETP.NE.AND.EX P0, PT, RZ, UR15, PT, P0 ;  /* 0x0000000fff007c0c */ /* 0x000fe2000bf05300 */
[----:B------:R-:W2:Y:S02]  /*2010*/  I2F.RP R0, R126 ;  /* 0x0000007e00007306 */ /* 0x000ea40000209400 */
[----:B------:R-:W1:Y:S04]  /*2020*/  LDS.128 R100, [R122+0xb0] ;  /* 0x0000b0007a647984 */ /* 0x000e680000000c00 */
[----:B------:R-:W1:Y:S04]  /*2030*/  LDS.128 R96, [R122+0xc0] ;  /* 0x0000c0007a607984 */ /* 0x000e680000000c00 */
[----:B------:R-:W1:Y:S04]  /*2040*/  LDS.128 R92, [R122+0xd0] ;  /* 0x0000d0007a5c7984 */ /* 0x000e680000000c00 */
[----:B-----5:R-:W-:Y:S01]  /*2050*/  STL.64 [R1+0x30], R12 ;  /* 0x0000300c01007387 */ /* 0x020fe20000100a00 */
[----:B--2---:R-:W2:Y:S03]  /*2060*/  MUFU.RCP R0, R0 ;  /* 0x0000000000007308 */ /* 0x004ea60000001000 */
[----:B------:R-:W-:Y:S04]  /*2070*/  STL.64 [R1+0x38], R14 ;  /* 0x0000380e01007387 */ /* 0x000fe80000100a00 */
[----:B------:R-:W-:Y:S04]  /*2080*/  STL.64 [R1+0x20], R8 ;  /* 0x0000200801007387 */ /* 0x000fe80000100a00 */
[----:B------:R-:W-:Y:S04]  /*2090*/  STL.64 [R1+0x28], R10 ;  /* 0x0000280a01007387 */ /* 0x000fe80000100a00 */
[----:B0-----:R-:W-:Y:S01]  /*20a0*/  STL.64 [R1+0x10], R4 ;  /* 0x0000100401007387 */ /* 0x001fe20000100a00 */
[----:B--2---:R-:W-:-:S03]  /*20b0*/  VIADD R3, R0, 0xffffffe ;  /* 0x0ffffffe00037836 */ /* 0x004fc60000000000 */
[----:B------:R-:W-:Y:S01]  /*20c0*/  STL.64 [R1+0x18], R6 ;  /* 0x0000180601007387 */ /* 0x000fe20000100a00 */
[----:B------:R-:W-:-:S03]  /*20d0*/  IADD3 R0, PT, PT, R123, R120, RZ ;  /* 0x000000787b007210 */ /* 0x000fc60007ffe0ff */
[----:B------:R0:W-:Y:S01]  /*20e0*/  STL [R1+0x4], R121 ;  /* 0x0000047901007387 */ /* 0x0001e20000100800 */
[----:B------:R-:W2:Y:S03]  /*20f0*/  F2I.FTZ.U32.TRUNC.NTZ R3, R3 ;  /* 0x0000000300037305 */ /* 0x000ea6000021f000 */
[----:B------:R1:W1:Y:S04]  /*2100*/  LDS.128 R88, [R122+0xe0] ;  /* 0x0000e0007a587984 */ /* 0x0002680000000c00 */
[----:B------:R1:W1:Y:S01]  /*2110*/  LDS.128 R84, [R122+0xf0] ;  /* 0x0000f0007a547984 */ /* 0x0002620000000c00 */
[----:B0-----:R-:W-:-:S03]  /*2120*/  IMAD.U32 R121, RZ, RZ, UR14 ;  /* 0x0000000eff797e24 */ /* 0x001fc6000f8e00ff */
[----:B------:R0:W0:Y:S02]  /*2130*/  LDS.128 R80, [R122+0x100] ;  /* 0x000100007a507984 */ /* 0x0000240000000c00 */
[----:B------:R-:W-:Y:S01]  /*2140*/  IADD3 R252, P1, P2, R121, UR46, R0 ;  /* 0x0000002e79fc7c10 */ /* 0x000fe2000fa3e000 */
[--C-:B--2---:R-:W-:Y:S01]  /*2150*/  IMAD.MOV R124, RZ, RZ, -R3.reuse ;  /* 0x000000ffff7c7224 */ /* 0x104fe200078e0a03 */
[----:B------:R2:W0:Y:S02]  /*2160*/  LDS.128 R76, [R122+0x110] ;  /* 0x000110007a4c7984 */ /* 0x0004240000000c00 */
[----:B------:R-:W-:Y:S02]  /*2170*/  IADD3.X R251, PT, PT, R251, UR47, RZ, P1, P2 ;  /* 0x0000002ffbfb7c10 */ /* 0x000fe40008fe44ff */
[----:B------:R-:W-:Y:S01]  /*2180*/  MOV R120, R124 ;  /* 0x0000007c00787202 */ /* 0x000fe20000000f00 */
[----:B------:R2:W0:Y:S04]  /*2190*/  LDS.128 R72, [R122+0x120] ;  /* 0x000120007a487984 */ /* 0x0004280000000c00 */
[----:B------:R2:W0:Y:S01]  /*21a0*/  LDS.128 R68, [R122+0x130] ;  /* 0x000130007a447984 */ /* 0x0004220000000c00 */
[----:B------:R-:W-:Y:S01]  /*21b0*/  IMAD R121, R120, R126, RZ ;  /* 0x0000007e78797224 */ /* 0x000fe200078e02ff */
[----:B------:R-:W-:Y:S01]  /*21c0*/  IADD3 R120, PT, PT, R123, R2, RZ ;  /* 0x000000027b787210 */ /* 0x000fe20007ffe0ff */
[----:B------:R-:W-:Y:S01]  /*21d0*/  HFMA2 R2, -RZ, RZ, 0, 0 ;  /* 0x00000000ff027431 */ /* 0x000fe200000001ff */
[----:B------:R2:W0:Y:S04]  /*21e0*/  LDS.128 R64, [R122+0x140] ;  /* 0x000140007a407984 */ /* 0x0004280000000c00 */
[----:B------:R2:W0:Y:S01]  /*21f0*/  LDS.128 R60, [R122+0x150] ;  /* 0x000150007a3c7984 */ /* 0x0004220000000c00 */
[----:B------:R-:W-:-:S03]  /*2200*/  IMAD.HI.U32 R3, R3, R121, R2 ;  /* 0x0000007903037227 */ /* 0x000fc600078e0002 */
[----:B------:R2:W0:Y:S01]  /*2210*/  LDS.128 R56, [R122+0x160] ;  /* 0x000160007a387984 */ /* 0x0004220000000c00 */
[----:B------:R-:W-:-:S03]  /*2220*/  IMAD R2, R125, UR5, R0 ;  /* 0x000000057d027c24 */ /* 0x000fc6000f8e0200 */
[----:B------:R2:W0:Y:S04]  /*2230*/  LDS.128 R52, [R122+0x170] ;  /* 0x000170007a347984 */ /* 0x0004280000000c00 */
        /* <DEDUP_REMOVED lines=12> */
[----:B------:R2:W-:Y:S04]  /*2300*/  STL [R1+0x44], R120 ;  /* 0x0000447801007387 */ /* 0x0005e80000100800 */
[----:B------:R2:W-:Y:S04]  /*2310*/  STL [R1], R2 ;  /* 0x0000000201007387 */ /* 0x0005e80000100800 */
[----:B-1-34-:R2:W-:Y:S02]  /*2320*/  STL [R1+0x40], R3 ;  /* 0x0000400301007387 */ /* 0x01a5e40000100800 */
.L_x_3267:
[----:B---3--:R-:W3:Y:S01]  /*2330*/  LDL R248, [R1+0x40] ;  /* 0x0000400001f87983 */ /* 0x008ee20000100800 */
[----:B--2---:R-:W1:Y:S01]  /*2340*/  LDC R2, c[0x0][0x3f4] ;  /* 0x0000fd00ff027b82 */ /* 0x004e620000000800 */
[----:B------:R-:W-:-:S07]  /*2350*/  IABS R3, R0 ;  /* 0x0000000000037213 */ /* 0x000fce0000000000 */
[----:B------:R-:W2:Y:S01]  /*2360*/  LDC R250, c[0x0][0x3f4] ;  /* 0x0000fd00fffa7b82 */ /* 0x000ea20000000800 */
[----:B-1----:R-:W-:Y:S02]  /*2370*/  IABS R249, R2 ;  /* 0x0000000200f97213 */ /* 0x002fe40000000000 */
[----:B--2---:R-:W-:Y:S01]  /*2380*/  IABS R250, R250 ;  /* 0x000000fa00fa7213 */ /* 0x004fe20000000000 */
[----:B---3--:R-:W-:-:S04]  /*2390*/  IMAD.HI.U32 R248, R248, R3, RZ ;  /* 0x00000003f8f87227 */ /* 0x008fc800078e00ff */
[----:B------:R-:W-:-:S04]  /*23a0*/  IMAD.MOV R248, RZ, RZ, -R248 ;  /* 0x000000fffff87224 */ /* 0x000fc800078e0af8 */
[----:B------:R-:W-:Y:S01]  /*23b0*/  IMAD R3, R249, R248, R3 ;  /* 0x000000f8f9037224 */ /* 0x000fe200078e0203 */
[----:B------:R-:W-:-:S04]  /*23c0*/  @P0 MOV R248, R252 ;  /* 0x000000fc00f80202 */ /* 0x000fc80000000f00 */
[----:B------:R-:W-:-:S13]  /*23d0*/  ISETP.GT.U32.AND P1, PT, R250, R3, PT ;  /* 0x00000003fa00720c */ /* 0x000fda0003f24070 */
[----:B------:R-:W-:-:S04]  /*23e0*/  @!P1 IADD3 R3, PT, PT, R3, -R249, RZ ;  /* 0x800000f903039210 */ /* 0x000fc80007ffe0ff */
[----:B------:R-:W-:-:S13]  /*23f0*/  ISETP.GT.U32.AND P1, PT, R250, R3, PT ;  /* 0x00000003fa00720c */ /* 0x000fda0003f24070 */
[----:B------:R-:W-:Y:S02]  /*2400*/  @!P1 IMAD.IADD R3, R3, 0x1, -R249 ;  /* 0x0000000103039824 */ /* 0x000fe400078e0af9 */
[----:B------:R-:W-:-:S05]  /*2410*/  @P0 IMAD.MOV.U32 R249, RZ, RZ, R251 ;  /* 0x000000fffff90224 */ /* 0x000fca00078e00fb */
[----:B------:R-:W2:Y:S01]  /*2420*/  @P0 LDG.E.U8 R248, desc[UR36][R248.64] ;  /* 0x00000024f8f80981 */ /* 0x000ea2000c1e1100 */
[----:B------:R-:W-:Y:S01]  /*2430*/  ISETP.GE.AND P2, PT, R0, RZ, PT ;  /* 0x000000ff0000720c */ /* 0x000fe20003f46270 */
[----:B------:R-:W-:Y:S01]  /*2440*/  BSSY.RECONVERGENT B1, `(.L_x_3201) ;  /* 0x000001e000017945 */ /* 0x000fe20003800200 */
[C---:B------:R-:W-:Y:S01]  /*2450*/  ISETP.NE.AND P4, PT, R2.reuse, RZ, PT ;  /* 0x000000ff0200720c */ /* 0x040fe20003f85270 */
[----:B------:R-:W-:Y:S01]  /*2460*/  IMAD R250, R2, 0x70, RZ ;  /* 0x0000007002fa7824 */ /* 0x000fe200078e02ff */
[----:B------:R-:W-:-:S09]  /*2470*/  ISETP.GE.AND P1, PT, R0, UR45, PT ;  /* 0x0000002d00007c0c */ /* 0x000fd2000bf26270 */
[----:B------:R-:W-:Y:S02]  /*2480*/  @!P2 IADD3 R3, PT, PT, -R3, RZ, RZ ;  /* 0x000000ff0303a210 */ /* 0x000fe40007ffe1ff */
[----:B------:R-:W-:Y:S02]  /*2490*/  @!P4 LOP3.LUT R3, RZ, R2, RZ, 0x33, !PT ;  /* 0x00000002ff03c212 */ /* 0x000fe400078e33ff */
[----:B--2---:R-:W-:-:S03]  /*24a0*/  ISETP.NE.AND P3, PT, R248, RZ, P0 ;  /* 0x000000fff800720c */ /* 0x004fc60000765270 */
[----:B------:R-:W-:Y:S01]  /*24b0*/  IMAD.SHL.U32 R248, R3, 0x4, RZ ;  /* 0x0000000403f87824 */ /* 0x000fe200078e00ff */
[----:B------:R-:W-:Y:S09]  /*24c0*/  @P1 BRA `(.L_x_3202) ;  /* 0x0000000000541947 */ /* 0x000ff20003800000 */
[----:B------:R-:W-:Y:S02]  /*24d0*/  ISETP.GE.AND P2, PT, R248, R250, PT ;  /* 0x000000faf800720c */ /* 0x000fe40003f46270 */
[----:B0-----:R-:W-:Y:S02]  /*24e0*/  CS2R R122, SRZ ;  /* 0x00000000007a7805 */ /* 0x001fe4000001ff00 */
        /* <DEDUP_REMOVED lines=8> */
[----:B------:R0:W2:Y:S02]  /*2570*/  LDG.E R120, desc[UR36][R120.64] ;  /* 0x0000002478787981 */ /* 0x0000a4000c1e1900 */
[----:B0-----:R-:W-:-:S04]  /*2580*/  IMAD R121, R2, UR17, RZ ;  /* 0x0000001102797c24 */ /* 0x001fc8000f8e02ff */
[----:B--2---:R-:W-:Y:S02]  /*2590*/  IMAD R120, R120, R121, RZ ;  /* 0x0000007978787224 */ /* 0x004fe400078e02ff */
[----:B------:R-:W-:Y:S02]  /*25a0*/  IMAD R121, R2, UR4, RZ ;  /* 0x0000000402797c24 */ /* 0x000fe4000f8e02ff */
[----:B------:R-:W-:-:S03]  /*25b0*/  IMAD R122, R120, 0x70, R248 ;  /* 0x00000070787a7824 */ /* 0x000fc600078e02f8 */
[----:B------:R-:W-:Y:S02]  /*25c0*/  SHF.R.S32.HI R120, RZ, 0x1f, R121 ;  /* 0x0000001fff787819 */ /* 0x000fe40000011479 */
[----:B------:R-:W-:-:S04]  /*25d0*/  IADD3 R121, P2, PT, R122, R121, RZ ;  /* 0x000000797a797210 */ /* 0x000fc80007f5e0ff */
[----:B------:R-:W-:Y:S02]  /*25e0*/  LEA.HI.X.SX32 R122, R122, R120, 0x1, P2 ;  /* 0x000000787a7a7211 */ /* 0x000fe400010f0eff */
[----:B------:R-:W-:-:S04]  /*25f0*/  LEA R120, P2, R121, UR8, 0x2 ;  /* 0x0000000879787c11 */ /* 0x000fc8000f8410ff */
[----:B------:R-:W-:-:S06]  /*2600*/  LEA.HI.X R121, R121, UR9, R122, 0x2, P2 ;  /* 0x0000000979797c11 */ /* 0x000fcc00090f147a */
[----:B------:R-:W5:Y:S03]  /*2610*/  LDG.E.128 R120, desc[UR36][R120.64] ;  /* 0x0000002478787981 */ /* 0x000f66000c1e1d00 */
.L_x_3202:
[----:B------:R-:W-:Y:S05]  /*2620*/  BSYNC.RECONVERGENT B1 ;  /* 0x0000000000017941 */ /* 0x000fea0003800200 */
.L_x_3201:
[----:B------:R-:W-:Y:S01]  /*2630*/  BSSY.RECONVERGENT B1, `(.L_x_3203) ;  /* 0x000001a000017945 */ /* 0x000fe20003800200 */
[----:B------:R-:W-:-:S03]  /*2640*/  IADD3 R249, PT, PT, R3, R2, RZ ;  /* 0x0000000203f97210 */ /* 0x000fc60007ffe0ff */
[----:B------:R-:W-:Y:S05]  /*2650*/  @P1 BRA `(.L_x_3204) ;  /* 0x00000000005c1947 */ /* 0x000fea0003800000 */
[----:B------:R-:W-:Y:S01]  /*2660*/  IMAD R124, R2, 0x70, RZ ;  /* 0x00000070027c7824 */ /* 0x000fe200078e02ff */
[----:B------:R-:W-:Y:S01]  /*2670*/  CS2R R126, SRZ ;  /* 0x00000000007e7805 */ /* 0x000fe2000001ff00 */
[----:B------:R-:W-:-:S05]  /*2680*/  IMAD.SHL.U32 R250, R249, 0x4, RZ ;  /* 0x00000004f9fa7824 */ /* 0x000fca00078e00ff */
[----:B------:R-:W-:Y:S02]  /*2690*/  ISETP.GE.AND P2, PT, R250, R124, PT ;  /* 0x0000007cfa00720c */ /* 0x000fe40003f46270 */
[----:B------:R-:W-:-:S11]  /*26a0*/  CS2R R124, SRZ ;  /* 0x00000000007c7805 */ /* 0x000fd6000001ff00 */
[----:B------:R-:W-:Y:S05]  /*26b0*/  @P2 BRA `(.L_x_3204) ;  /* 0x0000000000442947 */ /* 0x000fea0003800000 */
[----:B------:R-:W1:Y:S02]  /*26c0*/  S2UR UR5, SR_CTAID.Y ;  /* 0x00000000000579c3 */ /* 0x000e640000002600 */
[----:B-1----:R-:W-:-:S05]  /*26d0*/  IMAD R126, R2, UR5, RZ ;  /* 0x00000005027e7c24 */ /* 0x002fca000f8e02ff */
[----:B------:R-:W-:-:S04]  /*26e0*/  IADD3 R125, P2, PT, R126, R3, RZ ;  /* 0x000000037e7d7210 */ /* 0x000fc80007f5e0ff */
[----:B------:R-:W-:Y:S02]  /*26f0*/  LEA.HI.X.SX32 R126, R126, RZ, 0x1, P2 ;  /* 0x000000ff7e7e7211 */ /* 0x000fe400010f0eff */
[----:B------:R-:W-:-:S04]  /*2700*/  LEA R124, P2, R125, UR6, 0x2 ;  /* 0x000000067d7c7c11 */ /* 0x000fc8000f8410ff */
[----:B------:R-:W-:-:S05]  /*2710*/  LEA.HI.X R125, R125, UR7, R126, 0x2, P2 ;  /* 0x000000077d7d7c11 */ /* 0x000fca00090f147e */
[----:B------:R1:W2:Y:S01]  /*2720*/  LDG.E R124, desc[UR36][R124.64] ;  /* 0x000000247c7c7981 */ /* 0x0002a2000c1e1900 */
[C---:B------:R-:W-:Y:S02]  /*2730*/  IMAD R126, R2.reuse, UR4, RZ ;  /* 0x00000004027e7c24 */ /* 0x040fe4000f8e02ff */
[----:B-1----:R-:W-:-:S04]  /*2740*/  IMAD R125, R2, UR17, RZ ;  /* 0x00000011027d7c24 */ /* 0x002fc8000f8e02ff */
        /* <DEDUP_REMOVED lines=8> */
.L_x_3204:
[----:B------:R-:W-:Y:S05]  /*27d0*/  BSYNC.RECONVERGENT B1 ;  /* 0x0000000000017941 */ /* 0x000fea0003800200 */
.L_x_3203:
[----:B------:R-:W-:Y:S04]  /*27e0*/  BSSY.RECONVERGENT B1, `(.L_x_3205) ;  /* 0x0000019000017945 */ /* 0x000fe80003800200 */
[----:B------:R-:W-:Y:S05]  /*27f0*/  @P1 BRA `(.L_x_3206) ;  /* 0x00000000005c1947 */ /* 0x000fea0003800000 */
[C---:B------:R-:W-:Y:S01]  /*2800*/  IMAD R128, R2.reuse, 0x70, RZ ;  /* 0x0000007002807824 */ /* 0x040fe200078e02ff */
[----:B------:R-:W-:Y:S02]  /*2810*/  LEA R250, R2, R248, 0x3 ;  /* 0x000000f802fa7211 */ /* 0x000fe400078e18ff */
[----:B------:R-:W-:Y:S02]  /*2820*/  CS2R R130, SRZ ;  /* 0x0000000000827805 */ /* 0x000fe4000001ff00 */
        /* <DEDUP_REMOVED lines=20> */
.L_x_3206:
[----:B------:R-:W-:Y:S05]  /*2970*/  BSYNC.RECONVERGENT B1 ;  /* 0x0000000000017941 */ /* 0x000fea0003800200 */
.L_x_3205:
[----:B------:R-:W-:Y:S04]  /*2980*/  BSSY.RECONVERGENT B1, `(.L_x_3207) ;  /* 0x000001a000017945 */ /* 0x000fe80003800200 */
[----:B------:R-:W-:Y:S05]  /*2990*/  @P1 BRA `(.L_x_3208) ;  /* 0x0000000000601947 */ /* 0x000fea0003800000 */
[C---:B------:R-:W-:Y:S01]  /*29a0*/  IMAD R132, R2.reuse, 0x2, R249 ;  /* 0x0000000202847824 */ /* 0x040fe200078e02f9 */
[----:B------:R-:W-:Y:S01]  /*29b0*/  CS2R R134, SRZ ;  /* 0x0000000000867805 */ /* 0x000fe2000001ff00 */
[----:B------:R-:W-:-:S03]  /*29c0*/  IMAD R133, R2, 0x70, RZ ;  /* 0x0000007002857824 */ /* 0x000fc600078e02ff */
[----:B------:R-:W-:-:S04]  /*29d0*/  SHF.L.U32 R250, R132, 0x2, RZ ;  /* 0x0000000284fa7819 */ /* 0x000fc800000006ff */
        /* <DEDUP_REMOVED lines=20> */
.L_x_3208:
[----:B------:R-:W-:Y:S05]  /*2b20*/  BSYNC.RECONVERGENT B1 ;  /* 0x0000000000017941 */ /* 0x000fea0003800200 */
.L_x_3207:
[----:B------:R-:W-:Y:S04]  /*2b30*/  BSSY.RECONVERGENT B1, `(.L_x_3209) ;  /* 0x0000019000017945 */ /* 0x000fe80003800200 */
[----:B------:R-:W-:Y:S05]  /*2b40*/  @P1 BRA `(.L_x_3210) ;  /* 0x00000000005c1947 */ /* 0x000fea0003800000 */
[C---:B------:R-:W-:Y:S01]  /*2b50*/  IMAD R136, R2.reuse, 0x70, RZ ;  /* 0x0000007002887824 */ /* 0x040fe200078e02ff */
[----:B------:R-:W-:Y:S01]  /*2b60*/  CS2R R138, SRZ ;  /* 0x00000000008a7805 */ /* 0x000fe2000001ff00 */
[----:B------:R-:W-:-:S05]  /*2b70*/  IMAD R250, R2, 0x10, R248 ;  /* 0x0000001002fa7824 */ /* 0x000fca00078e02f8 */
        /* <DEDUP_REMOVED lines=20> */
.L_x_3210:
[----:B------:R-:W-:Y:S05]  /*2cc0*/  BSYNC.RECONVERGENT B1 ;  /* 0x0000000000017941 */ /* 0x000fea0003800200 */
.L_x_3209:
[----:B------:R-:W-:Y:S04]  /*2cd0*/  BSSY.RECONVERGENT B1, `(.L_x_3211) ;  /* 0x000001b000017945 */ /* 0x000fe80003800200 */
[----:B------:R-:W-:Y:S05]  /*2ce0*/  @P1 BRA `(.L_x_3212) ;  /* 0x0000000000641947 */ /* 0x000fea0003800000 */
[C---:B------:R-:W-:Y:S01]  /*2cf0*/  LEA R250, R2.reuse, R249, 0x2 ;  /* 0x000000f902fa7211 */ /* 0x040fe200078e10ff */
[----:B------:R-:W-:Y:S01]  /*2d00*/  IMAD R141, R2, 0x70, RZ ;  /* 0x00000070028d7824 */ /* 0x000fe200078e02ff */
[----:B------:R-:W-:-:S03]  /*2d10*/  CS2R R142, SRZ ;  /* 0x00000000008e7805 */ /* 0x000fc6000001ff00 */
        /* <DEDUP_REMOVED lines=22> */
.L_x_3212:
[----:B------:R-:W-:Y:S05]  /*2e80*/  BSYNC.RECONVERGENT B1 ;  /* 0x0000000000017941 */ /* 0x000fea0003800200 */
.L_x_3211:
[----:B------:R-:W-:Y:S04]  /*2e90*/  BSSY.RECONVERGENT B1, `(.L_x_3213) ;  /* 0x000001c000017945 */ /* 0x000fe80003800200 */
[----:B------:R-:W-:Y:S05]  /*2ea0*/  @P1 BRA `(.L_x_3214) ;  /* 0x0000000000681947 */ /* 0x000fea0003800000 */
[C---:B------:R-:W-:Y:S01]  /*2eb0*/  IMAD R144, R2.reuse, 0x4, R249 ;  /* 0x0000000402907824 */ /* 0x040fe200078e02f9 */
[----:B------:R-:W-:Y:S01]  /*2ec0*/  CS2R R146, SRZ ;  /* 0x0000000000927805 */ /* 0x000fe2000001ff00 */
[----:B------:R-:W-:-:S03]  /*2ed0*/  IMAD R145, R2, 0x70, RZ ;  /* 0x0000007002917824 */ /* 0x000fc600078e02ff */
[----:B------:R-:W-:-:S05]  /*2ee0*/  IADD3 R250, PT, PT, R144, R2, RZ ;  /* 0x0000000290fa7210 */ /* 0x000fca0007ffe0ff */
        /* <DEDUP_REMOVED lines=22> */
.L_x_3214:
[----:B------:R-:W-:Y:S05]  /*3050*/  BSYNC.RECONVERGENT B1 ;  /* 0x0000000000017941 */ /* 0x000fea0003800200 */
.L_x_3213:
[----:B------:R-:W-:Y:S04]  /*3060*/  BSSY.RECONVERGENT B1, `(.L_x_3215) ;  /* 0x000001c000017945 */ /* 0x000fe80003800200 */
[----:B------:R-:W-:Y:S05]  /*3070*/  @P1 BRA `(.L_x_3216) ;  /* 0x0000000000681947 */ /* 0x000fea0003800000 */
[C---:B------:R-:W-:Y:S01]  /*3080*/  IMAD R148, R2.reuse, 0x4, R249 ;  /* 0x0000000402947824 */ /* 0x040fe200078e02f9 */
[----:B------:R-:W-:Y:S01]  /*3090*/  CS2R R150, SRZ ;  /* 0x0000000000967805 */ /* 0x000fe2000001ff00 */
[----:B------:R-:W-:-:S03]  /*30a0*/  IMAD R149, R2, 0x70, RZ ;  /* 0x0000007002957824 */ /* 0x000fc600078e02ff */
[----:B------:R-:W-:-:S05]  /*30b0*/  LEA R250, R2, R148, 0x1 ;  /* 0x0000009402fa7211 */ /* 0x000fca00078e08ff */
        /* <DEDUP_REMOVED lines=22> */
.L_x_3216:
[----:B------:R-:W-:Y:S05]  /*3220*/  BSYNC.RECONVERGENT B1 ;  /* 0x0000000000017941 */ /* 0x000fea0003800200 */
.L_x_3215:
        /* <DEDUP_REMOVED lines=25> */
.L_x_3218:
[----:B------:R-:W-:Y:S05]  /*33c0*/  BSYNC.RECONVERGENT B1 ;  /* 0x0000000000017941 */ /* 0x000fea0003800200 */
.L_x_3217:
[----:B------:R-:W-:Y:S04]  /*33d0*/  BSSY.RECONVERGENT B1, `(.L_x_3219) ;  /* 0x000001d000017945 */ /* 0x000fe80003800200 */
[----:B------:R-:W-:Y:S05]  /*33e0*/  @P1 BRA `(.L_x_3220) ;  /* 0x00000000006c1947 */ /* 0x000fea0003800000 */
[C---:B------:R-:W-:Y:S01]  /*33f0*/  LEA R156, R2.reuse, R249, 0x2 ;  /* 0x000000f9029c7211 */ /* 0x040fe200078e10ff */
[----:B------:R-:W-:Y:S01]  /*3400*/  IMAD R157, R2, 0x70, RZ ;  /* 0x00000070029d7824 */ /* 0x000fe200078e02ff */
[----:B------:R-:W-:-:S03]  /*3410*/  CS2R R158, SRZ ;  /* 0x00000000009e7805 */ /* 0x000fc6000001ff00 */
[----:B------:R-:W-:-:S05]  /*3420*/  IMAD R156, R2, 0x2, R156 ;  /* 0x00000002029c7824 */ /* 0x000fca00078e029c */
        /* <DEDUP_REMOVED lines=23> */
.L_x_3220:
[----:B------:R-:W-:Y:S05]  /*35a0*/  BSYNC.RECONVERGENT B1 ;  /* 0x0000000000017941 */ /* 0x000fea0003800200 */
.L_x_3219:
[----:B------:R-:W-:Y:S04]  /*35b0*/  BSSY.RECONVERGENT B1, `(.L_x_3221) ;  /* 0x000001e000017945 */ /* 0x000fe80003800200 */
[----:B------:R-:W-:Y:S05]  /*35c0*/  @P1 BRA `(.L_x_3222) ;  /* 0x0000000000701947 */ /* 0x000fea0003800000 */
[C---:B------:R-:W-:Y:S01]  /*35d0*/  IMAD R160, R2.reuse, 0x4, R249 ;  /* 0x0000000402a07824 */ /* 0x040fe200078e02f9 */
[----:B------:R-:W-:Y:S01]  /*35e0*/  CS2R R162, SRZ ;  /* 0x0000000000a27805 */ /* 0x000fe2000001ff00 */
[----:B------:R-:W-:-:S03]  /*35f0*/  IMAD R161, R2, 0x70, RZ ;  /* 0x0000007002a17824 */ /* 0x000fc600078e02ff */
[----:B------:R-:W-:-:S05]  /*3600*/  LEA R160, R2, R160, 0x1 ;  /* 0x000000a002a07211 */ /* 0x000fca00078e08ff */
[----:B------:R-:W-:-:S05]  /*3610*/  IMAD R160, R2, 0x2, R160 ;  /* 0x0000000202a07824 */ /* 0x000fca00078e02a0 */
        /* <DEDUP_REMOVED lines=23> */
.L_x_3222:
[----:B------:R-:W-:Y:S05]  /*3790*/  BSYNC.RECONVERGENT B1 ;  /* 0x0000000000017941 */ /* 0x000fea0003800200 */
.L_x_3221:
[C---:B------:R-:W-:Y:S01]  /*37a0*/  IMAD R249, R2.reuse, 0x4, R249 ;  /* 0x0000000402f97824 */ /* 0x040fe200078e02f9 */
[----:B------:R-:W-:Y:S04]  /*37b0*/  BSSY.RECONVERGENT B1, `(.L_x_3223) ;  /* 0x000001e000017945 */ /* 0x000fe80003800200 */
[----:B------:R-:W-:-:S05]  /*37c0*/  LEA R249, R2, R249, 0x1 ;  /* 0x000000f902f97211 */ /* 0x000fca00078e08ff */
[C---:B------:R-:W-:Y:S01]  /*37d0*/  IMAD R250, R2.reuse, 0x2, R249 ;  /* 0x0000000202fa7824 */ /* 0x040fe200078e02f9 */
[----:B------:R-:W-:-:S03]  /*37e0*/  LEA R249, R2, R248, 0x6 ;  /* 0x000000f802f97211 */ /* 0x000fc600078e30ff */
[----:B------:R-:W-:Y:S01]  /*37f0*/  IMAD R248, R2, 0x2, R250 ;  /* 0x0000000202f87824 */ /* 0x000fe200078e02fa */
[----:B------:R-:W-:Y:S06]  /*3800*/  @P1 BRA `(.L_x_3224) ;  /* 0x0000000000601947 */ /* 0x000fec0003800000 */
[----:B------:R-:W-:Y:S01]  /*3810*/  IMAD R250, R2, 0x70, RZ ;  /* 0x0000007002fa7824 */ /* 0x000fe200078e02ff */
[----:B------:R-:W-:Y:S02]  /*3820*/  SHF.L.U32 R164, R248, 0x2, RZ ;  /* 0x00000002f8a47819 */ /* 0x000fe400000006ff */
        /* <DEDUP_REMOVED lines=22> */
.L_x_3224:
[----:B------:R-:W-:Y:S05]  /*3990*/  BSYNC.RECONVERGENT B1 ;  /* 0x0000000000017941 */ /* 0x000fea0003800200 */
.L_x_3223:
        /* <DEDUP_REMOVED lines=27> */
.L_x_3226:
[----:B------:R-:W-:Y:S05]  /*3b50*/  BSYNC.RECONVERGENT B1 ;  /* 0x0000000000017941 */ /* 0x000fea0003800200 */
.L_x_3225:
[----:B------:R-:W-:Y:S01]  /*3b60*/  BSSY.RECONVERGENT B1, `(.L_x_3227) ;  /* 0x000001b000017945 */ /* 0x000fe20003800200 */
[----:B------:R-:W-:-:S03]  /*3b70*/  IMAD.IADD R248, R248, 0x1, R2 ;  /* 0x00000001f8f87824 */ /* 0x000fc600078e0202 */
[----:B------:R-:W-:Y:S05]  /*3b80*/  @P1 BRA `(.L_x_3228) ;  /* 0x0000000000601947 */ /* 0x000fea0003800000 */
        /* <DEDUP_REMOVED lines=24> */
.L_x_3228:
[----:B------:R-:W-:Y:S05]  /*3d10*/  BSYNC.RECONVERGENT B1 ;  /* 0x0000000000017941 */ /* 0x000fea0003800200 */
.L_x_3227:
        /* <DEDUP_REMOVED lines=27> */
.L_x_3230:
[----:B------:R-:W-:Y:S05]  /*3ed0*/  BSYNC.RECONVERGENT B1 ;  /* 0x0000000000017941 */ /* 0x000fea0003800200 */
.L_x_3229:
        /* <DEDUP_REMOVED lines=27> */
.L_x_3232:
[----:B------:R-:W-:Y:S05]  /*4090*/  BSYNC.RECONVERGENT B1 ;  /* 0x0000000000017941 */ /* 0x000fea0003800200 */
.L_x_3231:
[----:B------:R-:W-:Y:S04]  /*40a0*/  BSSY.RECONVERGENT B1, `(.L_x_3233) ;  /* 0x0000018000017945 */ /* 0x000fe80003800200 */
[----:B------:R-:W-:Y:S05]  /*40b0*/  @P1 BRA `(.L_x_3234) ;  /* 0x0000000000581947 */ /* 0x000fea0003800000 */
[----:B------:R-:W-:Y:S01]  /*40c0*/  IMAD R250, R2, 0x70, RZ ;  /* 0x0000007002fa7824 */ /* 0x000fe200078e02ff */
[----:B------:R-:W-:Y:S02]  /*40d0*/  CS2R R186, SRZ ;  /* 0x0000000000ba7805 */ /* 0x000fe4000001ff00 */
[----:B------:R-:W-:Y:S02]  /*40e0*/  CS2R R184, SRZ ;  /* 0x0000000000b87805 */ /* 0x000fe4000001ff00 */
[----:B------:R-:W-:-:S13]  /*40f0*/  ISETP.GE.AND P2, PT, R249, R250, PT ;  /* 0x000000faf900720c */ /* 0x000fda0003f46270 */
        /* <DEDUP_REMOVED lines=18> */
.L_x_3234:
[----:B------:R-:W-:Y:S05]  /*4220*/  BSYNC.RECONVERGENT B1 ;  /* 0x0000000000017941 */ /* 0x000fea0003800200 */
.L_x_3233:
[----:B------:R-:W-:Y:S01]  /*4230*/  BSSY.RECONVERGENT B1, `(.L_x_3235) ;  /* 0x000001b000017945 */ /* 0x000fe20003800200 */
[----:B------:R-:W-:-:S03]  /*4240*/  LEA R248, R2, R248, 0x1 ;  /* 0x000000f802f87211 */ /* 0x000fc600078e08ff */
        /* <DEDUP_REMOVED lines=25> */
.L_x_3236:
[----:B------:R-:W-:Y:S05]  /*43e0*/  BSYNC.RECONVERGENT B1 ;  /* 0x0000000000017941 */ /* 0x000fea0003800200 */
.L_x_3235:
        /* <DEDUP_REMOVED lines=27> */
.L_x_3238:
[----:B------:R-:W-:Y:S05]  /*45a0*/  BSYNC.RECONVERGENT B1 ;  /* 0x0000000000017941 */ /* 0x000fea0003800200 */
.L_x_3237:
        /* <DEDUP_REMOVED lines=27> */
.L_x_3240:
[----:B------:R-:W-:Y:S05]  /*4760*/  BSYNC.RECONVERGENT B1 ;  /* 0x0000000000017941 */ /* 0x000fea0003800200 */
.L_x_3239:
        /* <DEDUP_REMOVED lines=27> */
.L_x_3242:
[----:B------:R-:W-:Y:S05]  /*4920*/  BSYNC.RECONVERGENT B1 ;  /* 0x0000000000017941 */ /* 0x000fea0003800200 */
.L_x_3241:
        /* <DEDUP_REMOVED lines=27> */
.L_x_3244:
[----:B------:R-:W-:Y:S05]  /*4ae0*/  BSYNC.RECONVERGENT B1 ;  /* 0x0000000000017941 */ /* 0x000fea0003800200 */
.L_x_3243:
        /* <DEDUP_REMOVED lines=27> */
.L_x_3246:
[----:B------:R-:W-:Y:S05]  /*4ca0*/  BSYNC.RECONVERGENT B1 ;  /* 0x0000000000017941 */ /* 0x000fea0003800200 */
.L_x_3245:
        /* <DEDUP_REMOVED lines=27> */
.L_x_3248:
[----:B------:R-:W-:Y:S05]  /*4e60*/  BSYNC.RECONVERGENT B1 ;  /* 0x0000000000017941 */ /* 0x000fea0003800200 */
.L_x_3247:
        /* <DEDUP_REMOVED lines=27> */
.L_x_3250:
[----:B------:R-:W-:Y:S05]  /*5020*/  BSYNC.RECONVERGENT B1 ;  /* 0x0000000000017941 */ /* 0x000fea0003800200 */
.L_x_3249:
        /* <DEDUP_REMOVED lines=27> */
.L_x_3252:
[----:B------:R-:W-:Y:S05]  /*51e0*/  BSYNC.RECONVERGENT B1 ;  /* 0x0000000000017941 */ /* 0x000fea0003800200 */
.L_x_3251:
        /* <DEDUP_REMOVED lines=27> */
.L_x_3254:
[----:B------:R-:W-:Y:S05]  /*53a0*/  BSYNC.RECONVERGENT B1 ;  /* 0x0000000000017941 */ /* 0x000fea0003800200 */
.L_x_3253:
        /* <DEDUP_REMOVED lines=27> */
.L_x_3256:
[----:B------:R-:W-:Y:S05]  /*5560*/  BSYNC.RECONVERGENT B1 ;  /* 0x0000000000017941 */ /* 0x000fea0003800200 */
.L_x_3255:
        /* <DEDUP_REMOVED lines=27> */
.L_x_3258:
[----:B------:R-:W-:Y:S05]  /*5720*/  BSYNC.RECONVERGENT B1 ;  /* 0x0000000000017941 */ /* 0x000fea0003800200 */
.L_x_3257:
        /* <DEDUP_REMOVED lines=27> */
.L_x_3260:
[----:B------:R-:W-:Y:S05]  /*58e0*/  BSYNC.RECONVERGENT B1 ;  /* 0x0000000000017941 */ /* 0x000fea0003800200 */
.L_x_3259:
        /* <DEDUP_REMOVED lines=27> */
.L_x_3262:
[----:B------:R-:W-:Y:S05]  /*5aa0*/  BSYNC.RECONVERGENT B1 ;  /* 0x0000000000017941 */ /* 0x000fea0003800200 */
.L_x_3261:
[----:B------:R-:W-:Y:S04]  /*5ab0*/  BSSY.RECONVERGENT B1, `(.L_x_3263) ;  /* 0x000001a000017945 */ /* 0x000fe80003800200 */
[----:B------:R-:W-:Y:S05]  /*5ac0*/  @P1 BRA `(.L_x_3264) ;  /* 0x0000000000601947 */ /* 0x000fea0003800000 */
[----:B------:R-:W-:Y:S01]  /*5ad0*/  IADD3 R244, PT, PT, R248, R2, RZ ;  /* 0x00000002f8f47210 */ /* 0x000fe20007ffe0ff */
[----:B------:R-:W-:Y:S01]  /*5ae0*/  IMAD R249, R2, 0x70, RZ ;  /* 0x0000007002f97824 */ /* 0x000fe200078e02ff */
[----:B------:R-:W-:-:S03]  /*5af0*/  CS2R R246, SRZ ;  /* 0x0000000000f67805 */ /* 0x000fc6000001ff00 */
[----:B------:R-:W-:Y:S01]  /*5b00*/  IMAD.SHL.U32 R248, R244, 0x4, RZ ;  /* 0x00000004f4f87824 */ /* 0x000fe200078e00ff */
[----:B------:R-:W-:-:S04]  /*5b10*/  CS2R R244, SRZ ;  /* 0x0000000000f47805 */ /* 0x000fc8000001ff00 */
        /* <DEDUP_REMOVED lines=8> */
[----:B------:R1:W2:Y:S02]  /*5ba0*/  LDG.E R3, desc[UR36][R244.64] ;  /* 0x00000024f4037981 */ /* 0x0002a4000c1e1900 */
[C---:B-1----:R-:W-:Y:S02]  /*5bb0*/  IMAD R244, R2.reuse, UR17, RZ ;  /* 0x0000001102f47c24 */ /* 0x042fe4000f8e02ff */
[----:B------:R-:W-:Y:S02]  /*5bc0*/  IMAD R2, R2, UR4, RZ ;  /* 0x0000000402027c24 */ /* 0x000fe4000f8e02ff */
[----:B--2---:R-:W-:-:S04]  /*5bd0*/  IMAD R3, R3, R244, RZ ;  /* 0x000000f403037224 */ /* 0x004fc800078e02ff */
[----:B------:R-:W-:-:S05]  /*5be0*/  IMAD R3, R3, 0x70, R248 ;  /* 0x0000007003037824 */ /* 0x000fca00078e02f8 */
[----:B------:R-:W-:Y:S02]  /*5bf0*/  SHF.R.S32.HI R244, RZ, 0x1f, R3 ;  /* 0x0000001ffff47819 */ /* 0x000fe40000011403 */
[----:B------:R-:W-:-:S04]  /*5c00*/  IADD3 R3, P2, PT, R2, R3, RZ ;  /* 0x0000000302037210 */ /* 0x000fc80007f5e0ff */
[----:B------:R-:W-:Y:S02]  /*5c10*/  LEA.HI.X.SX32 R244, R2, R244, 0x1, P2 ;  /* 0x000000f402f47211 */ /* 0x000fe400010f0eff */
[----:B------:R-:W-:-:S04]  /*5c20*/  LEA R2, P2, R3, UR8, 0x2 ;  /* 0x0000000803027c11 */ /* 0x000fc8000f8410ff */
[----:B------:R-:W-:-:S05]  /*5c30*/  LEA.HI.X R3, R3, UR9, R244, 0x2, P2 ;  /* 0x0000000903037c11 */ /* 0x000fca00090f14f4 */
[----:B------:R1:W5:Y:S04]  /*5c40*/  LDG.E.128 R244, desc[UR36][R2.64] ;  /* 0x0000002402f47981 */ /* 0x000368000c1e1d00 */
.L_x_3264:
[----:B------:R-:W-:Y:S05]  /*5c50*/  BSYNC.RECONVERGENT B1 ;  /* 0x0000000000017941 */ /* 0x000fea0003800200 */
.L_x_3263:
[----:B------:R-:W-:Y:S04]  /*5c60*/  BSSY.RECONVERGENT B1, `(.L_x_3265) ;  /* 0x00000b0000017945 */ /* 0x000fe80003800200 */
[----:B------:R-:W-:Y:S05]  /*5c70*/  @P1 BRA `(.L_x_3266) ;  /* 0x0000000800b81947 */ /* 0x000fea0003800000 */
[----:B------:R-:W-:Y:S01]  /*5c80*/  ISETP.NE.U32.AND P1, PT, RZ, UR12, PT ;  /* 0x0000000cff007c0c */ /* 0x000fe2000bf25070 */
[----:B------:R2:W-:Y:S03]  /*5c90*/  STL [R1+0x4c], R252 ;  /* 0x00004cfc01007387 */ /* 0x0005e60000100800 */
[----:B------:R-:W-:Y:S01]  /*5ca0*/  ISETP.NE.AND.EX P1, PT, RZ, UR13, PT, P1 ;  /* 0x0000000dff007c0c */ /* 0x000fe2000bf25310 */
[----:B------:R-:W3:Y:S04]  /*5cb0*/  LDL R250, [R1+0x10] ;  /* 0x0000100001fa7983 */ /* 0x000ee80000100800 */
[----:B------:R-:W4:Y:S04]  /*5cc0*/  LDL R249, [R1+0x14] ;  /* 0x0000140001f97983 */ /* 0x000f280000100800 */
[----:B--2---:R-:W2:Y:S04]  /*5cd0*/  LDL R252, [R1+0x30] ;  /* 0x0000300001fc7983 */ /* 0x004ea80000100800 */
[----:B-1----:R-:W1:Y:S08]  /*5ce0*/  @P1 LDC R2, c[0x0][0x408] ;  /* 0x00010200ff021b82 */ /* 0x002e700000000800 */
[----:B------:R-:W1:Y:S01]  /*5cf0*/  @P1 LDC R3, c[0x0][0x430] ;  /* 0x00010c00ff031b82 */ /* 0x000e620000000800 */
[----:B------:R-:W0:Y:S01]  /*5d00*/  @P1 S2R R248, SR_CTAID.X ;  /* 0x0000000000f81919 */ /* 0x000e220000002500 */
[----:B-1----:R-:W-:-:S04]  /*5d10*/  @P1 IADD3 R2, PT, PT, R3, R2, RZ ;  /* 0x0000000203021210 */ /* 0x002fc80007ffe0ff */
[----:B------:R-:W-:Y:S02]  /*5d20*/  @P1 ISETP.GE.AND P4, PT, R0, R2, PT ;  /* 0x000000020000120c */ /* 0x000fe40003f86270 */
[----:B------:R-:W0:Y:S01]  /*5d30*/  @P1 LDC.64 R2, c[0x0][0x448] ;  /* 0x00011200ff021b82 */ /* 0x000e220000000a00 */
[----:B------:R1:W-:Y:S04]  /*5d40*/  STL [R1+0x48], R251 ;  /* 0x000048fb01007387 */ /* 0x0003e80000100800 */
[----:B-1----:R-:W3:Y:S01]  /*5d50*/  LDL R251, [R1+0x34] ;  /* 0x0000340001fb7983 */ /* 0x002ee20000100800 */
[----:B0-----:R-:W-:-:S05]  /*5d60*/  @P1 IMAD.WIDE.U32 R2, R248, 0x4, R2 ;  /* 0x00000004f8021825 */ /* 0x001fca00078e0002 */
[----:B------:R0:W4:Y:S04]  /*5d70*/  @P1 LDG.E R248, desc[UR36][R2.64] ;  /* 0x0000002402f81981 */ /* 0x000128000c1e1900 */
[----:B------:R-:W0:Y:S04]  /*5d80*/  LDL R3, [R1+0x20] ;  /* 0x0000200001037983 */ /* 0x000e280000100800 */
[----:B------:R-:W2:Y:S01]  /*5d90*/  LDL R2, [R1+0x24] ;  /* 0x0000240001027983 */ /* 0x000ea20000100800 */
[----:B0----5:R-:W-:Y:S01]  /*5da0*/  FMUL.FTZ R3, R3, R124 ;  /* 0x0000007c03037220 */ /* 0x021fe20000410000 */
[----:B--2---:R-:W-:-:S03]  /*5db0*/  FMUL.FTZ R2, R2, R125 ;  /* 0x0000007d02027220 */ /* 0x004fc60000410000 */
[----:B------:R-:W-:Y:S02]  /*5dc0*/  FFMA.FTZ R3, R252, R120, R3 ;  /* 0x00000078fc037223 */ /* 0x000fe40000010003 */
[----:B------:R-:W5:Y:S01]  /*5dd0*/  LDL.LU R252, [R1+0x4c] ;  /* 0x00004c0001fc7983 */ /* 0x000f620000300800 */
[----:B---3--:R-:W-:-:S03]  /*5de0*/  FFMA.FTZ R2, R251, R121, R2 ;  /* 0x00000079fb027223 */ /* 0x008fc60000010002 */
[----:B------:R-:W2:Y:S01]  /*5df0*/  LDL R251, [R1+0x28] ;  /* 0x0000280001fb7983 */ /* 0x000ea20000100800 */
[----:B------:R-:W-:-:S03]  /*5e00*/  FFMA.FTZ R3, R250, R128, R3 ;  /* 0x00000080fa037223 */ /* 0x000fc60000010003 */
[----:B------:R-:W3:Y:S01]  /*5e10*/  LDL R250, [R1+0x38] ;  /* 0x0000380001fa7983 */ /* 0x000ee20000100800 */
[----:B----4-:R-:W-:-:S03]  /*5e20*/  FFMA.FTZ R2, R249, R129, R2 ;  /* 0x00000081f9027223 */ /* 0x010fc60000010002 */
[----:B------:R-:W4:Y:S01]  /*5e30*/  LDL R249, [R1+0x18] ;  /* 0x0000180001f97983 */ /* 0x000f220000100800 */
        /* <DEDUP_REMOVED lines=59> */
[----:B--2---:R-:W-:Y:S02]  /*61f0*/  FMUL.FTZ R3, R251, R126 ;  /* 0x0000007efb037220 */ /* 0x004fe40000410000 */
[----:B------:R-:W2:Y:S02]  /*6200*/  LDL R251, [R1+0x2c] ;  /* 0x00002c0001fb7983 */ /* 0x000ea40000100800 */
[----:B---3--:R-:W-:Y:S02]  /*6210*/  FFMA.FTZ R3, R250, R122, R3 ;  /* 0x0000007afa037223 */ /* 0x008fe40000010003 */
[----:B------:R-:W3:Y:S02]  /*6220*/  LDL R250, [R1+0x3c] ;  /* 0x00003c0001fa7983 */ /* 0x000ee40000100800 */
[----:B----4-:R-:W-:Y:S02]  /*6230*/  FFMA.FTZ R3, R249, R130, R3 ;  /* 0x00000082f9037223 */ /* 0x010fe40000010003 */
[----:B------:R-:W4:Y:S02]  /*6240*/  LDL R249, [R1+0x1c] ;  /* 0x00001c0001f97983 */ /* 0x000f240000100800 */
        /* <DEDUP_REMOVED lines=29> */
[----:B------:R-:W-:Y:S01]  /*6420*/  FADD.FTZ R2, R3, R2 ;  /* 0x0000000203027221 */ /* 0x000fe20000010000 */
[----:B--2---:R-:W-:Y:S02]  /*6430*/  FMUL.FTZ R3, R251, R127 ;  /* 0x0000007ffb037220 */ /* 0x004fe40000410000 */
[----:B------:R-:W2:Y:S02]  /*6440*/  LDL R251, [R1] ;  /* 0x0000000001fb7983 */ /* 0x000ea40000100800 */
[----:B---3--:R-:W-:Y:S01]  /*6450*/  FFMA.FTZ R3, R250, R123, R3 ;  /* 0x0000007bfa037223 */ /* 0x008fe20000010003 */
[----:B------:R-:W-:Y:S01]  /*6460*/  ISETP.NE.U32.AND P2, PT, RZ, UR10, PT ;  /* 0x0000000aff007c0c */ /* 0x000fe2000bf45070 */
[----:B------:R-:W3:Y:S02]  /*6470*/  LDL R250, [R1+0xc] ;  /* 0x00000c0001fa7983 */ /* 0x000ee40000100800 */
[----:B----4-:R-:W-:-:S04]  /*6480*/  FFMA.FTZ R3, R249, R131, R3 ;  /* 0x00000083f9037223 */ /* 0x010fc80000010003 */
        /* <DEDUP_REMOVED lines=26> */
[----:B------:R-:W-:-:S03]  /*6630*/  ISETP.NE.AND.EX P2, PT, RZ, UR11, PT, P2 ;  /* 0x0000000bff007c0c */ /* 0x000fc6000bf45320 */
[----:B------:R-:W-:-:S04]  /*6640*/  FFMA.FTZ R3, R15, R239, R3 ;  /* 0x000000ef0f037223 */ /* 0x000fc80000010003 */
[----:B------:R-:W-:-:S04]  /*6650*/  FFMA.FTZ R3, R11, R243, R3 ;  /* 0x000000f30b037223 */ /* 0x000fc80000010003 */
[----:B------:R-:W-:-:S04]  /*6660*/  FFMA.FTZ R3, R7, R247, R3 ;  /* 0x000000f707037223 */ /* 0x000fc80000010003 */
[----:B------:R-:W-:Y:S02]  /*6670*/  FADD.FTZ R249, R3, R2 ;  /* 0x0000000203f97221 */ /* 0x000fe40000010000 */
[----:B------:R-:W2:Y:S02]  /*6680*/  @P2 LDC.64 R2, c[0x0][0x438] ;  /* 0x00010e00ff022b82 */ /* 0x000ea40000000a00 */
[----:B--2---:R-:W-:Y:S02]  /*6690*/  @P2 IMAD.WIDE R2, R251, 0x4, R2 ;  /* 0x00000004fb022825 */ /* 0x004fe400078e0202 */
[----:B------:R-:W5:Y:S04]  /*66a0*/  LDL.LU R251, [R1+0x48] ;  /* 0x0000480001fb7983 */ /* 0x000f680000300800 */
[----:B------:R0:W2:Y:S02]  /*66b0*/  @P2 LDG.E R2, desc[UR36][R2.64] ;  /* 0x0000002402022981 */ /* 0x0000a4000c1e1900 */
[----:B0-----:R-:W-:-:S02]  /*66c0*/  FMUL.FTZ R3, R249, UR18 ;  /* 0x00000012f9037c20 */ /* 0x001fc40008410000 */
[----:B------:R-:W4:Y:S02]  /*66d0*/  LDL R249, [R1+0x4] ;  /* 0x0000040001f97983 */ /* 0x000f240000100800 */
[----:B--2---:R-:W-:Y:S01]  /*66e0*/  @P2 FADD.FTZ R3, R3, R2 ;  /* 0x0000000203032221 */ /* 0x004fe20000010000 */
[----:B------:R-:W-:-:S04]  /*66f0*/  @P1 SEL R2, RZ, UR39, P4 ;  /* 0x00000027ff021c07 */ /* 0x000fc8000a000000 */
[----:B------:R-:W-:-:S04]  /*6700*/  @P1 IADD3 R2, PT, PT, R0, -UR45, R2 ;  /* 0x8000002d00021c10 */ /* 0x000fc8000fffe002 */
[----:B------:R-:W-:-:S05]  /*6710*/  @P1 I2FP.F32.S32 R2, R2 ;  /* 0x0000000200021245 */ /* 0x000fca0000201400 */
[----:B------:R-:W-:-:S05]  /*6720*/  @P1 FFMA.FTZ R3, R2, R248, R3 ;  /* 0x000000f802031223 */ /* 0x000fca0000010003 */
[----:B---3--:R-:W-:Y:S01]  /*6730*/  @!P3 FMNMX.FTZ R250, R250, R3, !PT ;  /* 0x00000003fafab209 */ /* 0x008fe20007810000 */
[----:B----4-:R2:W-:Y:S04]  /*6740*/  STS [R249], R3 ;  /* 0x00000003f9007388 */ /* 0x0105e80000000800 */
[----:B------:R2:W-:Y:S02]  /*6750*/  @!P3 STL [R1+0xc], R250 ;  /* 0x00000cfa0100b387 */ /* 0x0005e40000100800 */
.L_x_3266:
[----:B------:R-:W-:Y:S05]  /*6760*/  BSYNC.RECONVERGENT B1 ;  /* 0x0000000000017941 */ /* 0x000fea0003800200 */
.L_x_3265:
[----:B------:R-:W3:Y:S04]  /*6770*/  LDL.LU R248, [R1+0x4] ;  /* 0x0000040001f87983 */ /* 0x000ee80000300800 */
[----:B-12---:R-:W2:Y:S04]  /*6780*/  LDL.LU R3, [R1] ;  /* 0x0000000001037983 */ /* 0x006ea80000300800 */
[----:B------:R-:W4:Y:S01]  /*6790*/  LDL R2, [R1+0x44] ;  /* 0x0000440001027983 */ /* 0x000f220000100800 */
[----:B-----5:R-:W-:Y:S01]  /*67a0*/  IADD3 R252, P1, PT, R252, 0x100, RZ ;  /* 0x00000100fcfc7810 */ /* 0x020fe20007f3e0ff */
[----:B------:R-:W-:-:S03]  /*67b0*/  VIADD R0, R0, 0x100 ;  /* 0x0000010000007836 */ /* 0x000fc60000000000 */
[----:B------:R-:W-:Y:S02]  /*67c0*/  IADD3.X R251, PT, PT, RZ, R251, RZ, P1, !PT ;  /* 0x000000fbfffb7210 */ /* 0x000fe40000ffe4ff */
[----:B---3--:R-:W-:Y:S01]  /*67d0*/  IADD3 R248, PT, PT, R248, 0x400, RZ ;  /* 0x00000400f8f87810 */ /* 0x008fe20007ffe0ff */
[----:B--2---:R-:W-:Y:S01]  /*67e0*/  VIADD R3, R3, 0x100 ;  /* 0x0000010003037836 */ /* 0x004fe20000000000 */
[----:B----4-:R-:W-:-:S04]  /*67f0*/  ISETP.GE.AND P1, PT, R0, R2, PT ;  /* 0x000000020000720c */ /* 0x010fc80003f26270 */
[----:B------:R3:W-:Y:S04]  /*6800*/  STL [R1], R3 ;  /* 0x0000000301007387 */ /* 0x0007e80000100800 */
[----:B------:R3:W-:Y:S05]  /*6810*/  STL [R1+0x4], R248 ;  /* 0x000004f801007387 */ /* 0x0007ea0000100800 */
[----:B------:R-:W-:Y:S05]  /*6820*/  @!P1 BRA `(.L_x_3267) ;  /* 0xffffffb800c09947 */ /* 0x000fea000383ffff */
.L_x_3200:
[----:B01----:R-:W-:Y:S05]  /*6830*/  BSYNC.RECONVERGENT B0 ;  /* 0x0000000000007941 */ /* 0x003fea0003800200 */
.L_x_3199:
[----:B------:R-:W4:Y:S01]  /*6840*/  LDL.LU R2, [R1+0xc] ;  /* 0x00000c0001027983 */ /* 0x000f220000300800 */
[----:B------:R-:W0:Y:S01]  /*6850*/  S2UR UR10, SR_CgaCtaId ;  /* 0x00000000000a79c3 */ /* 0x000e220000008800 */
[----:B------:R-:W-:Y:S01]  /*6860*/  UMOV UR9, 0x400 ;  /* 0x0000040000097882 */ /* 0x000fe20000000000 */
[----:B------:R-:W1:Y:S01]  /*6870*/  LDCU UR5, c[0x0][0x3f4] ;  /* 0x00007e80ff0577ac */ /* 0x000e620008000800 */
[----:B------:R-:W-:Y:S01]  /*6880*/  BSSY.RECONVERGENT B0, `(.L_x_3268) ;  /* 0x000018d000007945 */ /* 0x000fe20003800200 */
[----:B------:R-:W5:Y:S04]  /*6890*/  LDCU UR6, c[0x0][0x3f4] ;  /* 0x00007e80ff0677ac */ /* 0x000f680008000800 */
[----:B------:R-:W5:Y:S01]  /*68a0*/  S2UR UR13, SR_CTAID.Y ;  /* 0x00000000000d79c3 */ /* 0x000f620000002600 */
[----:B------:R-:W-:-:S02]  /*68b0*/  UIADD3 UR12, UPT, UPT, UR45, 0x1, URZ ;  /* 0x000000012d0c7890 */ /* 0x000fc4000fffe0ff */
[----:B-1----:R-:W-:Y:S02]  /*68c0*/  UIADD3 UR5, UPT, UPT, UR45, 0x1, -UR5 ;  /* 0x000000012d057890 */ /* 0x002fe4000fffe805 */
[----:B0-----:R-:W-:Y:S02]  /*68d0*/  ULEA UR11, UR10, UR9, 0x18 ;  /* 0x000000090a0b7291 */ /* 0x001fe4000f8ec0ff */
[----:B------:R-:W-:-:S04]  /*68e0*/  UISETP.LT.AND UP0, UPT, URZ, UR5, UPT ;  /* 0x00000005ff00728c */ /* 0x000fc8000bf01270 */
[----:B------:R-:W-:Y:S02]  /*68f0*/  USEL UR5, URZ, UR5, !UP0 ;  /* 0x00000005ff057287 */ /* 0x000fe4000c000000 */
[----:B-----5:R-:W-:-:S04]  /*6900*/  UIMAD UR6, UR13, UR6, URZ ;  /* 0x000000060d0672a4 */ /* 0x020fc8000f8e02ff */
[----:B------:R-:W-:Y:S01]  /*6910*/  USHF.R.S32.HI UR15, URZ, 0x1f, UR6 ;  /* 0x0000001fff0f7899 */ /* 0x000fe20008011406 */
[----:B----4-:R-:W3:Y:S02]  /*6920*/  SHFL.BFLY PT, R0, R2, 0x10, 0x1f ;  /* 0x0e001f0002007f89 */ /* 0x010ee400000e0000 */
[----:B---3--:R-:W-:-:S05]  /*6930*/  FMNMX.FTZ R3, R0, R2, !PT ;  /* 0x0000000200037209 */ /* 0x008fca0007810000 */
[----:B------:R-:W0:Y:S02]  /*6940*/  SHFL.BFLY PT, R0, R3, 0x8, 0x1f ;  /* 0x0d001f0003007f89 */ /* 0x000e2400000e0000 */
[----:B0-----:R-:W-:Y:S02]  /*6950*/  FMNMX.FTZ R4, R3, R0, !PT ;  /* 0x0000000003047209 */ /* 0x001fe40007810000 */
[----:B------:R-:W0:Y:S03]  /*6960*/  S2R R0, SR_TID.X ;  /* 0x0000000000007919 */ /* 0x000e260000002100 */
[----:B------:R-:W1:Y:S02]  /*6970*/  SHFL.BFLY PT, R5, R4, 0x4, 0x1f ;  /* 0x0c801f0004057f89 */ /* 0x000e6400000e0000 */
[----:B-1----:R-:W-:Y:S02]  /*6980*/  FMNMX.FTZ R5, R4, R5, !PT ;  /* 0x0000000504057209 */ /* 0x002fe40007810000 */
[----:B0-----:R-:W-:-:S03]  /*6990*/  SHF.L.U32 R14, R0, 0x2, RZ ;  /* 0x00000002000e7819 */ /* 0x001fc600000006ff */
[----:B------:R-:W0:Y:S02]  /*69a0*/  SHFL.BFLY PT, R2, R5, 0x2, 0x1f ;  /* 0x0c401f0005027f89 */ /* 0x000e2400000e0000 */
[----:B0-----:R-:W-:Y:S01]  /*69b0*/  FMNMX.FTZ R6, R5, R2, !PT ;  /* 0x0000000205067209 */ /* 0x001fe20007810000 */
[----:B------:R-:W-:Y:S01]  /*69c0*/  IMAD.MOV.U32 R5, RZ, RZ, -0x800001 ;  /* 0xff7fffffff057424 */ /* 0x000fe200078e00ff */
[----:B------:R-:W-:-:S03]  /*69d0*/  LOP3.LUT P0, R2, R0, 0x1f, RZ, 0xc0, !PT ;  /* 0x0000001f00027812 */ /* 0x000fc6000780c0ff */
[----:B------:R-:W0:Y:S01]  /*69e0*/  SHFL.BFLY PT, R7, R6, 0x1, 0x1f ;  /* 0x0c201f0006077f89 */ /* 0x000e2200000e0000 */
[C---:B------:R-:W-:Y:S02]  /*69f0*/  ISETP.GT.U32.AND P1, PT, R2.reuse, 0x7, PT ;  /* 0x000000070200780c */ /* 0x040fe40003f24070 */
[----:B------:R-:W-:-:S07]  /*6a00*/  LEA R4, R2, UR11, 0x2 ;  /* 0x0000000b02047c11 */ /* 0x000fce000f8e10ff */
[----:B------:R-:W-:Y:S02]  /*6a10*/  @!P0 LEA.HI R3, R0, UR11, RZ, 0x1d ;  /* 0x0000000b00038c11 */ /* 0x000fe4000f8fe8ff */
[----:B0-----:R-:W-:-:S05]  /*6a20*/  FMNMX.FTZ R10, R6, R7, !PT ;  /* 0x00000007060a7209 */ /* 0x001fca0007810000 */
[----:B------:R0:W-:Y:S01]  /*6a30*/  @!P0 STS [R3], R10 ;  /* 0x0000000a03008388 */ /* 0x0001e20000000800 */
[----:B------:R-:W-:Y:S01]  /*6a40*/  BAR.SYNC.DEFER_BLOCKING 0x0 ;  /* 0x0000000000007b1d */ /* 0x000fe20000010000 */
[----:B0-----:R-:W-:-:S05]  /*6a50*/  IMAD.MOV.U32 R3, RZ, RZ, RZ ;  /* 0x000000ffff037224 */ /* 0x001fca00078e00ff */
[----:B------:R-:W0:Y:S04]  /*6a60*/  @!P1 LDS R5, [R4] ;  /* 0x0000000004059984 */ /* 0x000e280000000800 */
[----:B0-----:R-:W0:Y:S02]  /*6a70*/  SHFL.BFLY PT, R6, R5, 0x4, 0x1f ;  /* 0x0c801f0005067f89 */ /* 0x001e2400000e0000 */
[----:B0-----:R-:W-:Y:S02]  /*6a80*/  FMNMX.FTZ R6, R6, R5, !PT ;  /* 0x0000000506067209 */ /* 0x001fe40007810000 */
[----:B------:R-:W-:-:S03]  /*6a90*/  IADD3 R5, PT, PT, R0, UR5, RZ ;  /* 0x0000000500057c10 */ /* 0x000fc6000fffe0ff */
[----:B------:R-:W0:Y:S01]  /*6aa0*/  SHFL.BFLY PT, R7, R6, 0x2, 0x1f ;  /* 0x0c401f0006077f89 */ /* 0x000e2200000e0000 */
[----:B------:R-:W-:Y:S02]  /*6ab0*/  ISETP.GT.AND P0, PT, R5, UR45, PT ;  /* 0x0000002d05007c0c */ /* 0x000fe4000bf04270 */
[----:B0-----:R-:W-:-:S05]  /*6ac0*/  FMNMX.FTZ R7, R6, R7, !PT ;  /* 0x0000000706077209 */ /* 0x001fca0007810000 */
[----:B------:R-:W0:Y:S02]  /*6ad0*/  SHFL.BFLY PT, R8, R7, 0x1, 0x1f ;  /* 0x0c201f0007087f89 */ /* 0x000e2400000e0000 */
[----:B0-----:R-:W-:-:S05]  /*6ae0*/  FMNMX.FTZ R8, R7, R8, !PT ;  /* 0x0000000807087209 */ /* 0x001fca0007810000 */
[----:B--2---:R0:W1:Y:S01]  /*6af0*/  SHFL.IDX PT, R26, R8, RZ, 0x1f ;  /* 0x00001fff081a7589 */ /* 0x00406200000e0000 */
[----:B------:R-:W-:Y:S05]  /*6b00*/  @P0 BRA `(.L_x_3269) ;  /* 0x0000001400900947 */ /* 0x000fea0003800000 */
[----:B------:R-:W2:Y:S02]  /*6b10*/  LDC.64 R6, c[0x0][0x420] ;  /* 0x00010800ff067b82 */ /* 0x000ea40000000a00 */
[----:B--2---:R-:W-:-:S04]  /*6b20*/  ISETP.NE.U32.AND P0, PT, R6, RZ, PT ;  /* 0x000000ff0600720c */ /* 0x004fc80003f05070 */
[----:B------:R-:W-:-:S13]  /*6b30*/  ISETP.NE.AND.EX P0, PT, R7, RZ, PT, P0 ;  /* 0x000000ff0700720c */ /* 0x000fda0003f05300 */
[----:B------:R-:W-:Y:S05]  /*6b40*/  @P0 BRA `(.L_x_3270) ;  /* 0x0000001000040947 */ /* 0x000fea0003800000 */
[----:B0-----:R-:W-:Y:S01]  /*6b50*/  IMAD.U32 R8, RZ, RZ, UR12 ;  /* 0x0000000cff087e24 */ /* 0x001fe2000f8e00ff */
[----:B------:R-:W-:Y:S01]  /*6b60*/  LOP3.LUT R6, RZ, R0, RZ, 0x33, !PT ;  /* 0x00000000ff067212 */ /* 0x000fe200078e33ff */
[----:B------:R-:W-:Y:S03]  /*6b70*/  BSSY.RECONVERGENT B1, `(.L_x_3271) ;  /* 0x000001c000017945 */ /* 0x000fe60003800200 */
[----:B------:R-:W-:-:S04]  /*6b80*/  VIADDMNMX R3, R5, 0x100, R8, !PT ;  /* 0x0000010005037846 */ /* 0x000fc80007800108 */
[----:B------:R-:W-:Y:S01]  /*6b90*/  IADD3 R7, PT, PT, R3, -UR5, R6 ;  /* 0x8000000503077c10 */ /* 0x000fe2000fffe006 */
[----:B------:R-:W-:-:S03]  /*6ba0*/  IMAD.MOV.U32 R6, RZ, RZ, R5 ;  /* 0x000000ffff067224 */ /* 0x000fc600078e0005 */
        /* <DEDUP_REMOVED lines=11> */
[----:B------:R-:W-:Y:S01]  /*6c60*/  IADD3 R8, PT, PT, -R7, RZ, RZ ;  /* 0x000000ff07087210 */ /* 0x000fe20007ffe1ff */
[----:B------:R-:W-:-:S07]  /*6c70*/  VIADD R7, R14, UR7 ;  /* 0x000000070e077c36 */ /* 0x000fce0008000000 */
.L_x_3273:
[----:B------:R-:W1:Y:S01]  /*6c80*/  LDS R9, [R7] ;  /* 0x0000000007097984 */ /* 0x000e620000000800 */
[----:B------:R-:W-:Y:S01]  /*6c90*/  IADD3 R8, PT, PT, R8, 0x1, RZ ;  /* 0x0000000108087810 */ /* 0x000fe20007ffe0ff */
[----:B------:R-:W-:-:S03]  /*6ca0*/  VIADD R6, R6, 0x100 ;  /* 0x0000010006067836 */ /* 0x000fc60000000000 */
[----:B------:R-:W-:Y:S01]  /*6cb0*/  ISETP.NE.AND P0, PT, R8, RZ, PT ;  /* 0x000000ff0800720c */ /* 0x000fe20003f05270 */
[----:B-1----:R-:W-:-:S04]  /*6cc0*/  FADD.FTZ R9, -R26, R9 ;  /* 0x000000091a097221 */ /* 0x002fc80000010100 */
[----:B------:R-:W-:-:S04]  /*6cd0*/  FMUL.FTZ R9, R9, 1.4426950216293334961 ;  /* 0x3fb8aa3b09097820 */ /* 0x000fc80000410000 */
[----:B------:R-:W0:Y:S02]  /*6ce0*/  MUFU.EX2 R10, R9 ;  /* 0x00000009000a7308 */ /* 0x000e240000000800 */
[----:B0-----:R0:W-:Y:S01]  /*6cf0*/  STS [R7], R10 ;  /* 0x0000000a07007388 */ /* 0x0011e20000000800 */
[----:B------:R-:W-:Y:S01]  /*6d00*/  FADD.FTZ R3, R10, R3 ;  /* 0x000000030a037221 */ /* 0x000fe20000010000 */
[----:B0-----:R-:W-:Y:S01]  /*6d10*/  IADD3 R7, PT, PT, R7, 0x400, RZ ;  /* 0x0000040007077810 */ /* 0x001fe20007ffe0ff */
[----:B------:R-:W-:Y:S06]  /*6d20*/  @P0 BRA `(.L_x_3273) ;  /* 0xfffffffc00d40947 */ /* 0x000fec000383ffff */
.L_x_3272:
[----:B------:R-:W-:Y:S05]  /*6d30*/  BSYNC.RECONVERGENT B1 ;  /* 0x0000000000017941 */ /* 0x000fea0003800200 */
.L_x_3271:
[----:B------:R-:W-:Y:S05]  /*6d40*/  @!P1 BRA `(.L_x_3269) ;  /* 0x0000001400009947 */ /* 0x000fea0003800000 */
[----:B------:R-:W-:Y:S01]  /*6d50*/  UIADD3 UR7, UPT, UPT, UR9, 0x240, URZ ;  /* 0x0000024009077890 */ /* 0x000fe2000fffe0ff */
[C---:B------:R-:W-:Y:S01]  /*6d60*/  VIADD R15, R6.reuse, 0x400 ;  /* 0x00000400060f7836 */ /* 0x040fe20000000000 */
[----:B------:R-:W-:Y:S02]  /*6d70*/  USHF.L.U32 UR8, UR5, 0x2, URZ ;  /* 0x0000000205087899 */ /* 0x000fe400080006ff */
[----:B------:R-:W-:Y:S02]  /*6d80*/  ULEA UR7, UR10, UR7, 0x18 ;  /* 0x000000070a077291 */ /* 0x000fe4000f8ec0ff */
[----:B------:R-:W-:Y:S02]  /*6d90*/  ISETP.GT.AND P0, PT, R15, UR45, PT ;  /* 0x0000002d0f007c0c */ /* 0x000fe4000bf04270 */
[----:B------:R-:W-:-:S04]  /*6da0*/  LEA R7, R6, -UR8, 0x2 ;  /* 0x8000000806077c11 */ /* 0x000fc8000f8e10ff */
[----:B------:R-:W-:Y:S01]  /*6db0*/  IADD3 R6, PT, PT, R7, UR7, RZ ;  /* 0x0000000707067c10 */ /* 0x000fe2000fffe0ff */
[----:B------:R-:W1:Y:S04]  /*6dc0*/  LDS R8, [R7+UR7] ;  /* 0x0000000707087984 */ /* 0x000e680008000800 */
[----:B------:R-:W0:Y:S04]  /*6dd0*/  LDS R9, [R7+UR7+0x400] ;  /* 0x0004000707097984 */ /* 0x000e280008000800 */
[----:B------:R-:W2:Y:S04]  /*6de0*/  LDS R10, [R7+UR7+0x800] ;  /* 0x00080007070a7984 */ /* 0x000ea80008000800 */
[----:B------:R-:W3:Y:S01]  /*6df0*/  LDS R11, [R7+UR7+0xc00] ;  /* 0x000c0007070b7984 */ /* 0x000ee20008000800 */
        /* <DEDUP_REMOVED lines=9> */
[----:B------:R-:W-:-:S03]  /*6e90*/  FMUL.FTZ R13, R12, 1.4426950216293334961 ;  /* 0x3fb8aa3b0c0d7820 */ /* 0x000fc60000410000 */
[----:B------:R-:W2:Y:S04]  /*6ea0*/  MUFU.EX2 R12, R11 ;  /* 0x0000000b000c7308 */ /* 0x000ea80000000800 */
[----:B------:R-:W3:Y:S01]  /*6eb0*/  MUFU.EX2 R16, R13 ;  /* 0x0000000d00107308 */ /* 0x000ee20000000800 */
        /* <DEDUP_REMOVED lines=9> */
[----:B----4-:R-:W-:Y:S01]  /*6f50*/  IADD3 R7, PT, PT, -R15, UR45, RZ ;  /* 0x0000002d0f077c10 */ /* 0x010fe2000fffe1ff */
[----:B------:R-:W-:Y:S01]  /*6f60*/  BSSY.RECONVERGENT B1, `(.L_x_3274) ;  /* 0x000006c000017945 */ /* 0x000fe20003800200 */
[----:B------:R-:W-:Y:S01]  /*6f70*/  VIADD R6, R6, 0x1800 ;  /* 0x0000180006067836 */ /* 0x000fe20000000000 */
[----:B------:R-:W-:Y:S02]  /*6f80*/  PLOP3.LUT P0, PT, PT, PT, PT, 0x80, 0x8 ;  /* 0x000000000008781c */ /* 0x000fe40003f0f070 */
[----:B------:R-:W-:-:S13]  /*6f90*/  ISETP.GT.AND P1, PT, R7, 0xbff, PT ;  /* 0x00000bff0700780c */ /* 0x000fda0003f24270 */
[----:B------:R-:W-:Y:S05]  /*6fa0*/  @!P1 BRA `(.L_x_3275) ;  /* 0x00000004009c9947 */ /* 0x000fea0003800000 */
[----:B------:R-:W-:Y:S02]  /*6fb0*/  MOV R28, UR45 ;  /* 0x0000002d001c7c02 */ /* 0x000fe40008000f00 */
[----:B------:R-:W-:-:S03]  /*6fc0*/  PLOP3.LUT P0, PT, PT, PT, PT, 0x8, 0x80 ;  /* 0x000000000080781c */ /* 0x000fc60003f0e170 */
[----:B------:R-:W-:-:S10]  /*6fd0*/  VIADD R28, R28, 0xfffff401 ;  /* 0xfffff4011c1c7836 */ /* 0x000fd40000000000 */
.L_x_3276:
        /* <DEDUP_REMOVED lines=18> */
[----:B--2---:R-:W-:Y:S01]  /*7100*/  FADD.FTZ R9, -R26, R9 ;  /* 0x000000091a097221 */ /* 0x004fe20000010100 */
[----:B------:R-:W-:Y:S02]  /*7110*/  FMUL.FTZ R8, R8, 1.4426950216293334961 ;  /* 0x3fb8aa3b08087820 */ /* 0x000fe40000410000 */
[----:B------:R-:W2:Y:S01]  /*7120*/  MUFU.EX2 R7, R7 ;  /* 0x0000000700077308 */ /* 0x000ea20000000800 */
[----:B------:R-:W1:Y:S01]  /*7130*/  LDS R22, [R6+0x2c00] ;  /* 0x002c000006167984 */ /* 0x000e620000000800 */
[C---:B---3--:R-:W-:Y:S01]  /*7140*/  FADD.FTZ R10, -R26.reuse, R10 ;  /* 0x0000000a1a0a7221 */ /* 0x048fe20000010100 */
[----:B------:R-:W-:Y:S01]  /*7150*/  FMUL.FTZ R9, R9, 1.4426950216293334961 ;  /* 0x3fb8aa3b09097820 */ /* 0x000fe20000410000 */
[----:B------:R-:W3:Y:S01]  /*7160*/  MUFU.EX2 R8, R8 ;  /* 0x0000000800087308 */ /* 0x000ee20000000800 */
[----:B------:R-:W1:Y:S01]  /*7170*/  LDS R23, [R6+0x3000] ;  /* 0x0030000006177984 */ /* 0x000e620000000800 */
[----:B----4-:R-:W-:Y:S01]  /*7180*/  FADD.FTZ R11, -R26, R11 ;  /* 0x0000000b1a0b7221 */ /* 0x010fe20000010100 */
[----:B------:R-:W-:Y:S01]  /*7190*/  FMUL.FTZ R10, R10, 1.4426950216293334961 ;  /* 0x3fb8aa3b0a0a7820 */ /* 0x000fe20000410000 */
[C---:B-----5:R-:W-:Y:S01]  /*71a0*/  FADD.FTZ R12, -R26.reuse, R12 ;  /* 0x0000000c1a0c7221 */ /* 0x060fe20000010100 */
[----:B------:R-:W4:Y:S01]  /*71b0*/  MUFU.EX2 R9, R9 ;  /* 0x0000000900097308 */ /* 0x000f220000000800 */
[----:B------:R-:W5:Y:S01]  /*71c0*/  LDS R24, [R6+0x3400] ;  /* 0x0034000006187984 */ /* 0x000f620000000800 */
[----:B------:R-:W-:Y:S01]  /*71d0*/  FMUL.FTZ R11, R11, 1.4426950216293334961 ;  /* 0x3fb8aa3b0b0b7820 */ /* 0x000fe20000410000 */
[----:B------:R-:W-:Y:S01]  /*71e0*/  FADD.FTZ R13, -R26, R13 ;  /* 0x0000000d1a0d7221 */ /* 0x000fe20000010100 */
[----:B------:R-:W4:Y:S01]  /*71f0*/  MUFU.EX2 R10, R10 ;  /* 0x0000000a000a7308 */ /* 0x000f220000000800 */
[----:B------:R-:W-:Y:S01]  /*7200*/  FMUL.FTZ R12, R12, 1.4426950216293334961 ;  /* 0x3fb8aa3b0c0c7820 */ /* 0x000fe20000410000 */
[----:B--2---:R-:W-:Y:S01]  /*7210*/  FADD.FTZ R3, R7, R3 ;  /* 0x0000000307037221 */ /* 0x004fe20000010000 */
[C---:B------:R-:W-:Y:S01]  /*7220*/  FADD.FTZ R16, -R26.reuse, R16 ;  /* 0x000000101a107221 */ /* 0x040fe20000010100 */
[----:B------:R-:W2:Y:S01]  /*7230*/  MUFU.EX2 R11, R11 ;  /* 0x0000000b000b7308 */ /* 0x000ea20000000800 */
[----:B------:R-:W-:Y:S01]  /*7240*/  FMUL.FTZ R13, R13, 1.4426950216293334961 ;  /* 0x3fb8aa3b0d0d7820 */ /* 0x000fe20000410000 */
[----:B---3--:R-:W-:Y:S01]  /*7250*/  FADD.FTZ R3, R3, R8 ;  /* 0x0000000803037221 */ /* 0x008fe20000010000 */
[----:B------:R-:W-:Y:S01]  /*7260*/  FADD.FTZ R17, -R26, R17 ;  /* 0x000000111a117221 */ /* 0x000fe20000010100 */
[----:B------:R-:W3:Y:S01]  /*7270*/  MUFU.EX2 R12, R12 ;  /* 0x0000000c000c7308 */ /* 0x000ee20000000800 */
[----:B------:R-:W-:Y:S01]  /*7280*/  FMUL.FTZ R16, R16, 1.4426950216293334961 ;  /* 0x3fb8aa3b10107820 */ /* 0x000fe20000410000 */
[----:B----4-:R-:W-:Y:S01]  /*7290*/  FADD.FTZ R3, R3, R9 ;  /* 0x0000000903037221 */ /* 0x010fe20000010000 */
[C---:B------:R-:W-:Y:S01]  /*72a0*/  FADD.FTZ R18, -R26.reuse, R18 ;  /* 0x000000121a127221 */ /* 0x040fe20000010100 */
[----:B------:R-:W4:Y:S01]  /*72b0*/  MUFU.EX2 R13, R13 ;  /* 0x0000000d000d7308 */ /* 0x000f220000000800 */
[----:B------:R-:W-:Y:S01]  /*72c0*/  FMUL.FTZ R17, R17, 1.4426950216293334961 ;  /* 0x3fb8aa3b11117820 */ /* 0x000fe20000410000 */
[----:B------:R-:W-:Y:S01]  /*72d0*/  FADD.FTZ R3, R3, R10 ;  /* 0x0000000a03037221 */ /* 0x000fe20000010000 */
[----:B------:R-:W-:Y:S01]  /*72e0*/  FADD.FTZ R19, -R26, R19 ;  /* 0x000000131a137221 */ /* 0x000fe20000010100 */
[----:B------:R-:W4:Y:S01]  /*72f0*/  MUFU.EX2 R16, R16 ;  /* 0x0000001000107308 */ /* 0x000f220000000800 */
[----:B------:R-:W-:Y:S01]  /*7300*/  FMUL.FTZ R18, R18, 1.4426950216293334961 ;  /* 0x3fb8aa3b12127820 */ /* 0x000fe20000410000 */
[----:B--2---:R-:W-:Y:S01]  /*7310*/  FADD.FTZ R3, R3, R11 ;  /* 0x0000000b03037221 */ /* 0x004fe20000010000 */
[C---:B0-----:R-:W-:Y:S01]  /*7320*/  FADD.FTZ R20, -R26.reuse, R20 ;  /* 0x000000141a147221 */ /* 0x041fe20000010100 */
[----:B------:R-:W0:Y:S01]  /*7330*/  MUFU.EX2 R17, R17 ;  /* 0x0000001100117308 */ /* 0x000e220000000800 */
[----:B------:R-:W-:Y:S01]  /*7340*/  FMUL.FTZ R19, R19, 1.4426950216293334961 ;  /* 0x3fb8aa3b13137820 */ /* 0x000fe20000410000 */
[----:B---3--:R-:W-:Y:S01]  /*7350*/  FADD.FTZ R3, R3, R12 ;  /* 0x0000000c03037221 */ /* 0x008fe20000010000 */
[----:B-1----:R-:W-:Y:S01]  /*7360*/  FADD.FTZ R21, -R26, R21 ;  /* 0x000000151a157221 */ /* 0x002fe20000010100 */
        /* <DEDUP_REMOVED lines=9> */
[----:B------:R-:W-:Y:S01]  /*7400*/  FADD.FTZ R23, -R26, R23 ;  /* 0x000000171a177221 */ /* 0x000fe20000010100 */
        /* <DEDUP_REMOVED lines=33> */
.L_x_3275:
[----:B------:R-:W-:Y:S05]  /*7620*/  BSYNC.RECONVERGENT B1 ;  /* 0x0000000000017941 */ /* 0x000fea0003800200 */
.L_x_3274:
        /* <DEDUP_REMOVED lines=55> */
.L_x_3278:
[----:B------:R-:W-:Y:S05]  /*79a0*/  BSYNC.RECONVERGENT B1 ;  /* 0x0000000000017941 */ /* 0x000fea0003800200 */
.L_x_3277:
[----:B------:R-:W-:-:S13]  /*79b0*/  ISETP.GT.AND P1, PT, R15, UR45, PT ;  /* 0x0000002d0f007c0c */ /* 0x000fda000bf24270 */
        /* <DEDUP_REMOVED lines=26> */
.L_x_3270:
[----:B------:R-:W-:Y:S01]  /*7b60*/  MOV R10, UR12 ;  /* 0x0000000c000a7c02 */ /* 0x000fe20008000f00 */
[----:B------:R-:W-:Y:S01]  /*7b70*/  BSSY.RECONVERGENT B1, `(.L_x_3279) ;  /* 0x0000025000017945 */ /* 0x000fe20003800200 */
[----:B0-----:R-:W-:Y:S02]  /*7b80*/  LOP3.LUT R8, RZ, R0, RZ, 0x33, !PT ;  /* 0x00000000ff087212 */ /* 0x001fe400078e33ff */
[----:B------:R-:W-:Y:S02]  /*7b90*/  VIADDMNMX R3, R5, 0x100, R10, !PT ;  /* 0x0000010005037846 */ /* 0x000fe4000780010a */
[----:B------:R-:W-:Y:S02]  /*7ba0*/  MOV R9, R5 ;  /* 0x0000000500097202 */ /* 0x000fe40000000f00 */
[----:B------:R-:W-:-:S04]  /*7bb0*/  IADD3 R8, PT, PT, R3, -UR5, R8 ;  /* 0x8000000503087c10 */ /* 0x000fc8000fffe008 */
[C---:B------:R-:W-:Y:S02]  /*7bc0*/  LOP3.LUT R3, R8.reuse, 0x300, RZ, 0xc0, !PT ;  /* 0x0000030008037812 */ /* 0x040fe400078ec0ff */
[----:B------:R-:W-:Y:S02]  /*7bd0*/  ISETP.GE.U32.AND P1, PT, R8, 0x300, PT ;  /* 0x000003000800780c */ /* 0x000fe40003f26070 */
[----:B------:R-:W-:Y:S01]  /*7be0*/  ISETP.NE.AND P0, PT, R3, 0x300, PT ;  /* 0x000003000300780c */ /* 0x000fe20003f05270 */
[----:B------:R-:W-:-:S12]  /*7bf0*/  IMAD.MOV.U32 R3, RZ, RZ, RZ ;  /* 0x000000ffff037224 */ /* 0x000fd800078e00ff */
[----:B------:R-:W-:Y:S05]  /*7c00*/  @!P0 BRA `(.L_x_3280) ;  /* 0x00000000006c8947 */ /* 0x000fea0003800000 */
[----:B------:R-:W-:Y:S01]  /*7c10*/  UIADD3 UR7, UPT, UPT, UR9, 0x240, URZ ;  /* 0x0000024009077890 */ /* 0x000fe2000fffe0ff */
[----:B------:R-:W-:Y:S02]  /*7c20*/  LEA.HI R3, R8, 0x1, RZ, 0x18 ;  /* 0x0000000108037811 */ /* 0x000fe400078fc0ff */
[----:B------:R-:W-:Y:S01]  /*7c30*/  IADD3 R13, P0, P2, R6, UR6, R5 ;  /* 0x00000006060d7c10 */ /* 0x000fe2000fa1e005 */
[----:B------:R-:W-:Y:S01]  /*7c40*/  ULEA UR7, UR10, UR7, 0x18 ;  /* 0x000000070a077291 */ /* 0x000fe2000f8ec0ff */
[----:B------:R-:W-:Y:S01]  /*7c50*/  LOP3.LUT R6, R3, 0x3, RZ, 0xc0, !PT ;  /* 0x0000000303067812 */ /* 0x000fe200078ec0ff */
[----:B------:R-:W-:Y:S01]  /*7c60*/  IMAD.MOV.U32 R3, RZ, RZ, RZ ;  /* 0x000000ffff037224 */ /* 0x000fe200078e00ff */
[----:B------:R-:W-:Y:S02]  /*7c70*/  IADD3.X R7, PT, PT, R7, UR15, RZ, P0, P2 ;  /* 0x0000000f07077c10 */ /* 0x000fe400087e44ff */
[----:B------:R-:W-:Y:S01]  /*7c80*/  MOV R9, R5 ;  /* 0x0000000500097202 */ /* 0x000fe20000000f00 */
[----:B------:R-:W-:Y:S01]  /*7c90*/  IMAD.MOV R10, RZ, RZ, -R6 ;  /* 0x000000ffff0a7224 */ /* 0x000fe200078e0a06 */
[----:B------:R-:W-:-:S07]  /*7ca0*/  IADD3 R8, PT, PT, R14, UR7, RZ ;  /* 0x000000070e087c10 */ /* 0x000fce000fffe0ff */
.L_x_3281:
[----:B------:R-:W-:-:S06]  /*7cb0*/  IMAD.MOV.U32 R6, RZ, RZ, R13 ;  /* 0x000000ffff067224 */ /* 0x000fcc00078e000d */
[----:B------:R0:W2:Y:S01]  /*7cc0*/  LDG.E.U8 R6, desc[UR36][R6.64] ;  /* 0x0000002406067981 */ /* 0x0000a2000c1e1100 */
[----:B------:R-:W-:Y:S01]  /*7cd0*/  VIADD R10, R10, 0x1 ;  /* 0x000000010a0a7836 */ /* 0x000fe20000000000 */
[----:B------:R-:W-:Y:S02]  /*7ce0*/  IADD3 R13, P2, PT, R13, 0x100, RZ ;  /* 0x000001000d0d7810 */ /* 0x000fe40007f5e0ff */
[----:B------:R-:W-:-:S03]  /*7cf0*/  IADD3 R9, PT, PT, R9, 0x100, RZ ;  /* 0x0000010009097810 */ /* 0x000fc60007ffe0ff */
        /* <DEDUP_REMOVED lines=12> */
.L_x_3280:
[----:B------:R-:W-:Y:S05]  /*7dc0*/  BSYNC.RECONVERGENT B1 ;  /* 0x0000000000017941 */ /* 0x000fea0003800200 */
.L_x_3279:
[----:B------:R-:W-:Y:S05]  /*7dd0*/  @!P1 BRA `(.L_x_3269) ;  /* 0x0000000000dc9947 */ /* 0x000fea0003800000 */
[----:B------:R-:W0:Y:S01]  /*7de0*/  S2R R8, SR_CgaCtaId ;  /* 0x0000000000087919 */ /* 0x000e220000008800 */
[----:B------:R-:W2:Y:S01]  /*7df0*/  LDC.64 R16, c[0x0][0x420] ;  /* 0x00010800ff107b82 */ /* 0x000ea20000000a00 */
[----:B------:R-:W-:Y:S01]  /*7e00*/  MOV R6, 0x400 ;  /* 0x0000040000067802 */ /* 0x000fe20000000f00 */
[----:B------:R-:W-:-:S04]  /*7e10*/  USHF.L.U32 UR7, UR5, 0x2, URZ ;  /* 0x0000000205077899 */ /* 0x000fc800080006ff */
[----:B------:R-:W-:Y:S02]  /*7e20*/  VIADD R7, R6, 0x240 ;  /* 0x0000024006077836 */ /* 0x000fe40000000000 */
[----:B------:R-:W-:Y:S02]  /*7e30*/  LEA R6, R9, -UR7, 0x2 ;  /* 0x8000000709067c11 */ /* 0x000fe4000f8e10ff */
[----:B--2---:R-:W-:-:S04]  /*7e40*/  IADD3 R11, P0, P1, R16, UR6, R9 ;  /* 0x00000006100b7c10 */ /* 0x004fc8000f91e009 */
[----:B------:R-:W-:Y:S02]  /*7e50*/  IADD3 R11, P2, PT, R11, 0x200, RZ ;  /* 0x000002000b0b7810 */ /* 0x000fe40007f5e0ff */
[----:B0-----:R-:W-:Y:S02]  /*7e60*/  LEA R13, R8, R7, 0x18 ;  /* 0x00000007080d7211 */ /* 0x001fe400078ec0ff */
[----:B------:R-:W-:Y:S02]  /*7e70*/  IADD3.X R7, PT, PT, R17, UR15, RZ, P0, P1 ;  /* 0x0000000f11077c10 */ /* 0x000fe400087e24ff */
[----:B------:R-:W-:Y:S02]  /*7e80*/  IADD3 R8, PT, PT, R6, 0x800, R13 ;  /* 0x0000080006087810 */ /* 0x000fe40007ffe00d */
[----:B------:R-:W-:-:S07]  /*7e90*/  IADD3.X R7, PT, PT, RZ, R7, RZ, P2, !PT ;  /* 0x00000007ff077210 */ /* 0x000fce00017fe4ff */
.L_x_3282:
[----:B------:R-:W-:-:S05]  /*7ea0*/  IMAD.MOV.U32 R6, RZ, RZ, R11 ;  /* 0x000000ffff067224 */ /* 0x000fca00078e000b */
[----:B------:R-:W2:Y:S04]  /*7eb0*/  LDG.E.U8 R13, desc[UR36][R6.64+-0x200] ;  /* 0xfffe0024060d7981 */ /* 0x000ea8000c1e1100 */
[----:B------:R-:W3:Y:S04]  /*7ec0*/  LDG.E.U8 R10, desc[UR36][R6.64+-0x100] ;  /* 0xffff0024060a7981 */ /* 0x000ee8000c1e1100 */
[----:B------:R-:W4:Y:S04]  /*7ed0*/  LDG.E.U8 R11, desc[UR36][R6.64] ;  /* 0x00000024060b7981 */ /* 0x000f28000c1e1100 */
[----:B------:R-:W5:Y:S01]  /*7ee0*/  LDG.E.U8 R12, desc[UR36][R6.64+0x100] ;  /* 0x00010024060c7981 */ /* 0x000f62000c1e1100 */
[----:B------:R-:W-:-:S02]  /*7ef0*/  IADD3 R9, PT, PT, R9, 0x400, RZ ;  /* 0x0000040009097810 */ /* 0x000fc40007ffe0ff */
        /* <DEDUP_REMOVED lines=10> */
[----:B------:R-:W-:-:S03]  /*7fa0*/  MOV R10, RZ ;  /* 0x000000ff000a7202 */ /* 0x000fc60000000f00 */
[----:B------:R-:W-:Y:S01]  /*7fb0*/  @!P0 FMUL.FTZ R11, R11, 1.4426950216293334961 ;  /* 0x3fb8aa3b0b0b8820 */ /* 0x000fe20000410000 */
[----:B0-----:R-:W-:-:S03]  /*7fc0*/  @!P1 FADD.FTZ R12, -R26, R12 ;  /* 0x0000000c1a0c9221 */ /* 0x001fc60000010100 */
[----:B------:R0:W1:Y:S01]  /*7fd0*/  @!P0 MUFU.EX2 R10, R11 ;  /* 0x0000000b000a8308 */ /* 0x0000620000000800 */
[----:B------:R-:W-:Y:S01]  /*7fe0*/  @!P1 FMUL.FTZ R12, R12, 1.4426950216293334961 ;  /* 0x3fb8aa3b0c0c9820 */ /* 0x000fe20000410000 */
[C---:B--2---:R-:W-:Y:S01]  /*7ff0*/  @!P2 FADD.FTZ R16, -R26.reuse, R15 ;  /* 0x0000000f1a10a221 */ /* 0x044fe20000010100 */
[----:B------:R-:W-:Y:S02]  /*8000*/  HFMA2 R15, -RZ, RZ, 0, 0 ;  /* 0x00000000ff0f7431 */ /* 0x000fe400000001ff */
[----:B---3--:R-:W-:Y:S01]  /*8010*/  @!P3 FADD.FTZ R18, -R26, R17 ;  /* 0x000000111a12b221 */ /* 0x008fe20000010100 */
[----:B------:R1:W2:Y:S01]  /*8020*/  @!P1 MUFU.EX2 R13, R12 ;  /* 0x0000000c000d9308 */ /* 0x0002a20000000800 */
[----:B------:R-:W-:Y:S01]  /*8030*/  @!P2 FMUL.FTZ R16, R16, 1.4426950216293334961 ;  /* 0x3fb8aa3b1010a820 */ /* 0x000fe20000410000 */
[----:B------:R-:W-:Y:S02]  /*8040*/  IMAD.MOV.U32 R17, RZ, RZ, RZ ;  /* 0x000000ffff117224 */ /* 0x000fe400078e00ff */
[----:B------:R-:W-:Y:S01]  /*8050*/  @!P3 FMUL.FTZ R18, R18, 1.4426950216293334961 ;  /* 0x3fb8aa3b1212b820 */ /* 0x000fe20000410000 */
[----:B------:R-:W-:Y:S01]  /*8060*/  ISETP.GT.AND P0, PT, R9, UR45, PT ;  /* 0x0000002d09007c0c */ /* 0x000fe2000bf04270 */
        /* <DEDUP_REMOVED lines=14> */
.L_x_3269:
[----:B------:R-:W-:Y:S05]  /*8150*/  BSYNC.RECONVERGENT B0 ;  /* 0x0000000000007941 */ /* 0x000fea0003800200 */
.L_x_3268:
[----:B0-----:R-:W0:Y:S01]  /*8160*/  SHFL.BFLY PT, R6, R3, 0x10, 0x1f ;  /* 0x0e001f0003067f89 */ /* 0x001e2200000e0000 */
[C---:B------:R-:W-:Y:S01]  /*8170*/  ISETP.NE.AND P0, PT, R2.reuse, RZ, PT ;  /* 0x000000ff0200720c */ /* 0x040fe20003f05270 */
[----:B------:R-:W2:Y:S01]  /*8180*/  LDCU.U8 UR9, c[0x0][0x48c] ;  /* 0x00009180ff0977ac */ /* 0x000ea20008000000 */
[----:B------:R-:W-:Y:S01]  /*8190*/  ISETP.GT.U32.AND P1, PT, R2, 0x7, PT ;  /* 0x000000070200780c */ /* 0x000fe20003f24070 */
[----:B----4-:R-:W3:Y:S01]  /*81a0*/  LDC R16, c[0x0][0x3f8] ;  /* 0x0000fe00ff107b82 */ /* 0x010ee20000000800 */
[----:B------:R-:W-:-:S09]  /*81b0*/  SHF.R.U32.HI R2, RZ, 0x5, R0 ;  /* 0x00000005ff027819 */ /* 0x000fd20000011600 */
[----:B------:R-:W-:Y:S01]  /*81c0*/  @!P0 LEA R11, R2, UR11, 0x2 ;  /* 0x0000000b020b8c11 */ /* 0x000fe2000f8e10ff */
[----:B--2---:R-:W-:Y:S01]  /*81d0*/  UISETP.NE.AND UP0, UPT, UR9, URZ, UPT ;  /* 0x000000ff0900728c */ /* 0x004fe2000bf05270 */
        /* <DEDUP_REMOVED lines=11> */
[----:B------:R-:W-:-:S05]  /*8290*/  ISETP.GT.AND P0, PT, R5, UR45, PT ;  /* 0x0000002d05007c0c */ /* 0x000fca000bf04270 */
[----:B------:R-:W0:Y:S04]  /*82a0*/  @!P1 LDS R10, [R4+0x20] ;  /* 0x00002000040a9984 */ /* 0x000e280000000800 */
[----:B0-----:R-:W0:Y:S02]  /*82b0*/  SHFL.BFLY PT, R3, R10, 0x4, 0x1f ;  /* 0x0c801f000a037f89 */ /* 0x001e2400000e0000 */
[----:B0-----:R-:W-:-:S05]  /*82c0*/  FADD.FTZ R6, R3, R10 ;  /* 0x0000000a03067221 */ /* 0x001fca0000010000 */
[----:B------:R-:W0:Y:S02]  /*82d0*/  SHFL.BFLY PT, R3, R6, 0x2, 0x1f ;  /* 0x0c401f0006037f89 */ /* 0x000e2400000e0000 */
[----:B0-----:R-:W-:Y:S01]  /*82e0*/  FADD.FTZ R8, R6, R3 ;  /* 0x0000000306087221 */ /* 0x001fe20000010000 */
[----:B------:R-:W-:-:S04]  /*82f0*/  CS2R R6, SRZ ;  /* 0x0000000000067805 */ /* 0x000fc8000001ff00 */
[----:B------:R-:W0:Y:S02]  /*8300*/  SHFL.BFLY PT, R3, R8, 0x1, 0x1f ;  /* 0x0c201f0008037f89 */ /* 0x000e2400000e0000 */
[----:B0-----:R-:W-:Y:S02]  /*8310*/  FADD.FTZ R9, R8, R3 ;  /* 0x0000000308097221 */ /* 0x001fe40000010000 */
[----:B------:R-:W3:Y:S04]  /*8320*/  S2R R3, SR_CTAID.X ;  /* 0x0000000000037919 */ /* 0x000ee80000002500 */
[----:B------:R-:W0:Y:S02]  /*8330*/  SHFL.IDX PT, R9, R9, RZ, 0x1f ;  /* 0x00001fff09097589 */ /* 0x000e2400000e0000 */
[----:B0-----:R-:W-:-:S04]  /*8340*/  FADD.FTZ R4, R9, 9.9999999747524270788e-07 ;  /* 0x358637bd09047421 */ /* 0x001fc80000010000 */
[----:B------:R0:W2:Y:S01]  /*8350*/  MUFU.RCP R33, R4 ;  /* 0x0000000400217308 */ /* 0x0000a20000001000 */
[----:B---3--:R-:W-:Y:S01]  /*8360*/  IMAD R35, R16, UR13, R3 ;  /* 0x0000000d10237c24 */ /* 0x008fe2000f8e0203 */
[----:B------:R-:W-:Y:S06]  /*8370*/  BRA.U !UP0, `(.L_x_3283) ;  /* 0x0000000108187547 */ /* 0x000fec000b800000 */
[----:B0-----:R-:W0:Y:S08]  /*8380*/  LDC R4, c[0x0][0x488] ;  /* 0x00012200ff047b82 */ /* 0x001e300000000800 */
[----:B------:R-:W0:Y:S08]  /*8390*/  LDC R6, c[0x0][0x40c] ;  /* 0x00010300ff067b82 */ /* 0x000e300000000800 */
[----:B------:R-:W3:Y:S01]  /*83a0*/  LDC R7, c[0x0][0x3f4] ;  /* 0x0000fd00ff077b82 */ /* 0x000ee20000000800 */
[----:B0-----:R-:W-:-:S04]  /*83b0*/  IMAD R4, R35, R4, R6 ;  /* 0x0000000423047224 */ /* 0x001fc800078e0206 */
[----:B---3--:R-:W-:-:S05]  /*83c0*/  IMAD R6, R4, R7, RZ ;  /* 0x0000000704067224 */ /* 0x008fca00078e02ff */
[----:B------:R-:W-:-:S07]  /*83d0*/  SHF.R.S32.HI R7, RZ, 0x1f, R6 ;  /* 0x0000001fff077819 */ /* 0x000fce0000011406 */
.L_x_3283:
[----:B------:R-:W-:Y:S04]  /*83e0*/  BSSY.RECONVERGENT B0, `(.L_x_3284) ;  /* 0x0000168000007945 */ /* 0x000fe80003800200 */
[----:B------:R-:W-:Y:S05]  /*83f0*/  @P0 BRA `(.L_x_3285) ;  /* 0x0000001400980947 */ /* 0x000fea0003800000 */
[----:B------:R-:W-:-:S09]  /*8400*/  UISETP.NE.AND UP0, UPT, UR9, URZ, UPT ;  /* 0x000000ff0900728c */ /* 0x000fd2000bf05270 */
[----:B------:R-:W-:Y:S05]  /*8410*/  BRA.U UP0, `(.L_x_3286) ;  /* 0x0000000900807547 */ /* 0x000fea000b800000 */
[----:B0-----:R-:W-:Y:S01]  /*8420*/  IMAD.U32 R4, RZ, RZ, UR12 ;  /* 0x0000000cff047e24 */ /* 0x001fe2000f8e00ff */
[----:B------:R-:W-:Y:S01]  /*8430*/  LOP3.LUT R7, RZ, R0, RZ, 0x33, !PT ;  /* 0x00000000ff077212 */ /* 0x000fe200078e33ff */
[----:B------:R-:W-:Y:S03]  /*8440*/  BSSY.RECONVERGENT B1, `(.L_x_3287) ;  /* 0x0000019000017945 */ /* 0x000fe60003800200 */
[----:B------:R-:W-:-:S04]  /*8450*/  VIADDMNMX R4, R5, 0x100, R4, !PT ;  /* 0x0000010005047846 */ /* 0x000fc80007800104 */
        /* <DEDUP_REMOVED lines=8> */
[----:B------:R-:W-:Y:S01]  /*84e0*/  UIADD3 UR7, UPT, UPT, UR7, 0x240, URZ ;  /* 0x0000024007077890 */ /* 0x000fe2000fffe0ff */
[C---:B------:R-:W-:Y:S02]  /*84f0*/  SHF.L.U32 R6, R4.reuse, 0x8, RZ ;  /* 0x0000000804067819 */ /* 0x040fe400000006ff */
[----:B------:R-:W-:Y:S02]  /*8500*/  LOP3.LUT R4, R4, 0x3, RZ, 0xc0, !PT ;  /* 0x0000000304047812 */ /* 0x000fe400078ec0ff */
[----:B------:R-:W-:-:S03]  /*8510*/  LOP3.LUT R6, R6, 0x300, RZ, 0xc0, !PT ;  /* 0x0000030006067812 */ /* 0x000fc600078ec0ff */
[----:B------:R-:W-:Y:S01]  /*8520*/  IMAD.MOV R7, RZ, RZ, -R4 ;  /* 0x000000ffff077224 */ /* 0x000fe200078e0a04 */
[----:B------:R-:W-:Y:S01]  /*8530*/  IADD3 R5, PT, PT, R5, R6, RZ ;  /* 0x0000000605057210 */ /* 0x000fe20007ffe0ff */
[----:B0-----:R-:W-:-:S06]  /*8540*/  ULEA UR7, UR8, UR7, 0x18 ;  /* 0x0000000708077291 */ /* 0x001fcc000f8ec0ff */
[----:B------:R-:W-:-:S07]  /*8550*/  VIADD R4, R14, UR7 ;  /* 0x000000070e047c36 */ /* 0x000fce0008000000 */
.L_x_3289:
[----:B------:R-:W2:Y:S01]  /*8560*/  LDS R6, [R4] ;  /* 0x0000000004067984 */ /* 0x000ea20000000800 */
[----:B------:R-:W-:-:S04]  /*8570*/  IADD3 R7, PT, PT, R7, 0x1, RZ ;  /* 0x0000000107077810 */ /* 0x000fc80007ffe0ff */
[----:B------:R-:W-:Y:S01]  /*8580*/  ISETP.NE.AND P0, PT, R7, RZ, PT ;  /* 0x000000ff0700720c */ /* 0x000fe20003f05270 */
[----:B--2---:R-:W-:-:S05]  /*8590*/  FMUL.FTZ R9, R6, R33 ;  /* 0x0000002106097220 */ /* 0x004fca0000410000 */
[----:B------:R0:W-:Y:S02]  /*85a0*/  STS [R4], R9 ;  /* 0x0000000904007388 */ /* 0x0001e40000000800 */
[----:B0-----:R-:W-:-:S05]  /*85b0*/  VIADD R4, R4, 0x400 ;  /* 0x0000040004047836 */ /* 0x001fca0000000000 */
[----:B------:R-:W-:Y:S05]  /*85c0*/  @P0 BRA `(.L_x_3289) ;  /* 0xfffffffc00e40947 */ /* 0x000fea000383ffff */
.L_x_3288:
[----:B------:R-:W-:Y:S05]  /*85d0*/  BSYNC.RECONVERGENT B1 ;  /* 0x0000000000017941 */ /* 0x000fea0003800200 */
.L_x_3287:
[----:B------:R-:W-:Y:S05]  /*85e0*/  @!P1 BRA `(.L_x_3285) ;  /* 0x00000014001c9947 */ /* 0x000fea0003800000 */
[----:B------:R-:W0:Y:S01]  /*85f0*/  S2UR UR8, SR_CgaCtaId ;  /* 0x00000000000879c3 */ /* 0x000e220000008800 */
[----:B------:R-:W-:Y:S01]  /*8600*/  UMOV UR7, 0x400 ;  /* 0x0000040000077882 */ /* 0x000fe20000000000 */
[----:B------:R-:W-:Y:S02]  /*8610*/  USHF.L.U32 UR10, UR5, 0x2, URZ ;  /* 0x00000002050a7899 */ /* 0x000fe400080006ff */
[----:B------:R-:W-:-:S04]  /*8620*/  UIADD3 UR7, UPT, UPT, UR7, 0x240, URZ ;  /* 0x0000024007077890 */ /* 0x000fc8000fffe0ff */
[----:B------:R-:W-:Y:S01]  /*8630*/  LEA R4, R5, -UR10, 0x2 ;  /* 0x8000000a05047c11 */ /* 0x000fe2000f8e10ff */
[----:B0-----:R-:W-:-:S09]  /*8640*/  ULEA UR7, UR8, UR7, 0x18 ;  /* 0x0000000708077291 */ /* 0x001fd2000f8ec0ff */
[----:B------:R-:W2:Y:S04]  /*8650*/  LDS R6, [R4+UR7] ;  /* 0x0000000704067984 */ /* 0x000ea80008000800 */
[----:B------:R-:W0:Y:S04]  /*8660*/  LDS R8, [R4+UR7+0x400] ;  /* 0x0004000704087984 */ /* 0x000e280008000800 */
[----:B------:R-:W3:Y:S04]  /*8670*/  LDS R10, [R4+UR7+0x800] ;  /* 0x00080007040a7984 */ /* 0x000ee80008000800 */
[----:B------:R-:W4:Y:S01]  /*8680*/  LDS R12, [R4+UR7+0xc00] ;  /* 0x000c0007040c7984 */ /* 0x000f220008000800 */
[----:B--2---:R-:W-:Y:S01]  /*8690*/  FMUL.FTZ R7, R6, R33 ;  /* 0x0000002106077220 */ /* 0x004fe20000410000 */
[----:B------:R-:W-:Y:S01]  /*86a0*/  IADD3 R6, PT, PT, R5, 0x400, RZ ;  /* 0x0000040005067810 */ /* 0x000fe20007ffe0ff */
[----:B------:R-:W-:-:S02]  /*86b0*/  VIADD R5, R4, UR7 ;  /* 0x0000000704057c36 */ /* 0x000fc40008000000 */
[-C--:B0-----:R-:W-:Y:S01]  /*86c0*/  FMUL.FTZ R9, R8, R33.reuse ;  /* 0x0000002108097220 */ /* 0x081fe20000410000 */
[----:B------:R-:W-:Y:S01]  /*86d0*/  ISETP.GT.AND P0, PT, R6, UR45, PT ;  /* 0x0000002d06007c0c */ /* 0x000fe2000bf04270 */
[----:B------:R0:W-:Y:S01]  /*86e0*/  STS [R4+UR7], R7 ;  /* 0x0000000704007988 */ /* 0x0001e20008000807 */
[----:B---3--:R-:W-:-:S03]  /*86f0*/  FMUL.FTZ R11, R10, R33 ;  /* 0x000000210a0b7220 */ /* 0x008fc60000410000 */
[----:B------:R0:W-:Y:S01]  /*8700*/  STS [R4+UR7+0x400], R9 ;  /* 0x0004000904007988 */ /* 0x0001e20008000807 */
[----:B----4-:R-:W-:-:S03]  /*8710*/  FMUL.FTZ R13, R12, R33 ;  /* 0x000000210c0d7220 */ /* 0x010fc60000410000 */
[----:B------:R0:W-:Y:S04]  /*8720*/  STS [R4+UR7+0x800], R11 ;  /* 0x0008000b04007988 */ /* 0x0001e80008000807 */
[----:B------:R0:W-:Y:S01]  /*8730*/  STS [R4+UR7+0xc00], R13 ;  /* 0x000c000d04007988 */ /* 0x0001e20008000807 */
[----:B------:R-:W-:Y:S05]  /*8740*/  @P0 BRA `(.L_x_3285) ;  /* 0x0000001000c40947 */ /* 0x000fea0003800000 */
[----:B0-----:R-:W-:Y:S01]  /*8750*/  IADD3 R4, PT, PT, -R6, UR45, RZ ;  /* 0x0000002d06047c10 */ /* 0x001fe2000fffe1ff */
[----:B------:R-:W-:Y:S01]  /*8760*/  BSSY.RECONVERGENT B1, `(.L_x_3290) ;  /* 0x000003c000017945 */ /* 0x000fe20003800200 */
[----:B------:R-:W-:Y:S02]  /*8770*/  IADD3 R5, PT, PT, R5, 0x1800, RZ ;  /* 0x0000180005057810 */ /* 0x000fe40007ffe0ff */
[----:B------:R-:W-:Y:S02]  /*8780*/  ISETP.GT.AND P1, PT, R4, 0xbff, PT ;  /* 0x00000bff0400780c */ /* 0x000fe40003f24270 */
[----:B------:R-:W-:-:S11]  /*8790*/  PLOP3.LUT P0, PT, PT, PT, PT, 0x80, 0x8 ;  /* 0x000000000008781c */ /* 0x000fd60003f0f070 */
[----:B------:R-:W-:Y:S05]  /*87a0*/  @!P1 BRA `(.L_x_3291) ;  /* 0x0000000000dc9947 */ /* 0x000fea0003800000 */
[----:B------:R-:W-:Y:S01]  /*87b0*/  IMAD.U32 R37, RZ, RZ, UR45 ;  /* 0x0000002dff257e24 */ /* 0x000fe2000f8e00ff */
[----:B------:R-:W-:-:S04]  /*87c0*/  PLOP3.LUT P0, PT, PT, PT, PT, 0x8, 0x80 ;  /* 0x000000000080781c */ /* 0x000fc80003f0e170 */
[----:B------:R-:W-:-:S09]  /*87d0*/  IADD3 R37, PT, PT, R37, -0xbff, RZ ;  /* 0xfffff40125257810 */ /* 0x000fd20007ffe0ff */
.L_x_3292:
[----:B------:R-:W0:Y:S01]  /*87e0*/  LDS R4, [R5+-0x800] ;  /* 0xfff8000005047984 */ /* 0x000e220000000800 */
[----:B------:R-:W-:-:S03]  /*87f0*/  VIADD R6, R6, 0x1000 ;  /* 0x0000100006067836 */ /* 0x000fc60000000000 */
[----:B------:R-:W2:Y:S02]  /*8800*/  LDS R7, [R5+-0x400] ;  /* 0xfffc000005077984 */ /* 0x000ea40000000800 */
[----:B------:R-:W-:Y:S02]  /*8810*/  ISETP.GE.AND P1, PT, R6, R37, PT ;  /* 0x000000250600720c */ /* 0x000fe40003f26270 */
        /* <DEDUP_REMOVED lines=9> */
[----:B0-----:R-:W-:-:S03]  /*88b0*/  FMUL.FTZ R4, R33, R4 ;  /* 0x0000000421047220 */ /* 0x001fc60000410000 */
[----:B------:R-:W0:Y:S01]  /*88c0*/  LDS R27, [R5+0x2400] ;  /* 0x00240000051b7984 */ /* 0x000e220000000800 */
[----:B--2---:R-:W-:-:S03]  /*88d0*/  FMUL.FTZ R8, R33, R7 ;  /* 0x0000000721087220 */ /* 0x004fc60000410000 */
[----:B------:R-:W2:Y:S01]  /*88e0*/  LDS R29, [R5+0x2800] ;  /* 0x00280000051d7984 */ /* 0x000ea20000000800 */
        /* <DEDUP_REMOVED lines=17> */
[----:B0-----:R-:W-:-:S03]  /*8a00*/  FMUL.FTZ R8, R33, R27 ;  /* 0x0000001b21087220 */ /* 0x001fc60000410000 */
[----:B------:R-:W-:Y:S01]  /*8a10*/  STS [R5+0xc00], R20 ;  /* 0x000c001405007388 */ /* 0x000fe20000000800 */
[----:B--2---:R-:W-:-:S03]  /*8a20*/  FMUL.FTZ R10, R33, R29 ;  /* 0x0000001d210a7220 */ /* 0x004fc60000410000 */
        /* <DEDUP_REMOVED lines=15> */
.L_x_3291:
[----:B------:R-:W-:Y:S05]  /*8b20*/  BSYNC.RECONVERGENT B1 ;  /* 0x0000000000017941 */ /* 0x000fea0003800200 */
.L_x_3290:
[----:B------:R-:W-:Y:S01]  /*8b30*/  IADD3 R4, PT, PT, -R6, UR45, RZ ;  /* 0x0000002d06047c10 */ /* 0x000fe2000fffe1ff */
[----:B------:R-:W-:Y:S03]  /*8b40*/  BSSY.RECONVERGENT B1, `(.L_x_3293) ;  /* 0x000001e000017945 */ /* 0x000fe60003800200 */
[----:B------:R-:W-:-:S13]  /*8b50*/  ISETP.GT.AND P1, PT, R4, 0x3ff, PT ;  /* 0x000003ff0400780c */ /* 0x000fda0003f24270 */
[----:B------:R-:W-:Y:S05]  /*8b60*/  @!P1 BRA `(.L_x_3294) ;  /* 0x00000000006c9947 */ /* 0x000fea0003800000 */
[----:B------:R-:W0:Y:S01]  /*8b70*/  LDS R4, [R5+-0x800] ;  /* 0xfff8000005047984 */ /* 0x000e220000000800 */
[----:B------:R-:W-:Y:S01]  /*8b80*/  PLOP3.LUT P0, PT, PT, PT, PT, 0x8, 0x80 ;  /* 0x000000000080781c */ /* 0x000fe20003f0e170 */
[----:B------:R-:W-:Y:S02]  /*8b90*/  VIADD R6, R6, 0x800 ;  /* 0x0000080006067836 */ /* 0x000fe40000000000 */
[----:B------:R-:W2:Y:S04]  /*8ba0*/  LDS R7, [R5+-0x400] ;  /* 0xfffc000005077984 */ /* 0x000ea80000000800 */
[----:B------:R-:W3:Y:S04]  /*8bb0*/  LDS R9, [R5] ;  /* 0x0000000005097984 */ /* 0x000ee80000000800 */
[----:B------:R-:W4:Y:S04]  /*8bc0*/  LDS R11, [R5+0x400] ;  /* 0x00040000050b7984 */ /* 0x000f280000000800 */
[----:B------:R-:W5:Y:S04]  /*8bd0*/  LDS R13, [R5+0x800] ;  /* 0x00080000050d7984 */ /* 0x000f680000000800 */
[----:B------:R-:W1:Y:S04]  /*8be0*/  LDS R15, [R5+0xc00] ;  /* 0x000c0000050f7984 */ /* 0x000e680000000800 */
[----:B------:R-:W1:Y:S04]  /*8bf0*/  LDS R17, [R5+0x1000] ;  /* 0x0010000005117984 */ /* 0x000e680000000800 */
[----:B------:R-:W1:Y:S01]  /*8c00*/  LDS R19, [R5+0x1400] ;  /* 0x0014000005137984 */ /* 0x000e620000000800 */
[C---:B0-----:R-:W-:Y:S01]  /*8c10*/  FMUL.FTZ R4, R33.reuse, R4 ;  /* 0x0000000421047220 */ /* 0x041fe20000410000 */
[----:B--2---:R-:W-:-:S04]  /*8c20*/  FMUL.FTZ R8, R33, R7 ;  /* 0x0000000721087220 */ /* 0x004fc80000410000 */
        /* <DEDUP_REMOVED lines=14> */
[----:B0-----:R-:W-:-:S07]  /*8d10*/  IADD3 R5, PT, PT, R5, 0x2000, RZ ;  /* 0x0000200005057810 */ /* 0x001fce0007ffe0ff */
.L_x_3294:
[----:B------:R-:W-:Y:S05]  /*8d20*/  BSYNC.RECONVERGENT B1 ;  /* 0x0000000000017941 */ /* 0x000fea0003800200 */
.L_x_3293:
[----:B------:R-:W-:-:S13]  /*8d30*/  ISETP.GT.AND P1, PT, R6, UR45, PT ;  /* 0x0000002d06007c0c */ /* 0x000fda000bf24270 */
[----:B------:R-:W-:Y:S05]  /*8d40*/  @!P0 BRA P1, `(.L_x_3285) ;  /* 0x0000000c00448947 */ /* 0x000fea0000800000 */
[----:B------:R-:W0:Y:S04]  /*8d50*/  LDS R4, [R5+-0x800] ;  /* 0xfff8000005047984 */ /* 0x000e280000000800 */
[----:B------:R-:W2:Y:S04]  /*8d60*/  LDS R6, [R5+-0x400] ;  /* 0xfffc000005067984 */ /* 0x000ea80000000800 */
[----:B------:R-:W3:Y:S04]  /*8d70*/  LDS R7, [R5] ;  /* 0x0000000005077984 */ /* 0x000ee80000000800 */
[----:B------:R-:W4:Y:S01]  /*8d80*/  LDS R9, [R5+0x400] ;  /* 0x0004000005097984 */ /* 0x000f220000000800 */
[C---:B0-----:R-:W-:Y:S01]  /*8d90*/  FMUL.FTZ R4, R33.reuse, R4 ;  /* 0x0000000421047220 */ /* 0x041fe20000410000 */
[----:B--2---:R-:W-:-:S04]  /*8da0*/  FMUL.FTZ R6, R33, R6 ;  /* 0x0000000621067220 */ /* 0x004fc80000410000 */
[----:B------:R0:W-:Y:S01]  /*8db0*/  STS [R5+-0x800], R4 ;  /* 0xfff8000405007388 */ /* 0x0001e20000000800 */
[----:B---3--:R-:W-:-:S03]  /*8dc0*/  FMUL.FTZ R8, R33, R7 ;  /* 0x0000000721087220 */ /* 0x008fc60000410000 */
[----:B------:R0:W-:Y:S01]  /*8dd0*/  STS [R5+-0x400], R6 ;  /* 0xfffc000605007388 */ /* 0x0001e20000000800 */
[----:B----4-:R-:W-:-:S03]  /*8de0*/  FMUL.FTZ R10, R33, R9 ;  /* 0x00000009210a7220 */ /* 0x010fc60000410000 */
[----:B------:R0:W-:Y:S04]  /*8df0*/  STS [R5], R8 ;  /* 0x0000000805007388 */ /* 0x0001e80000000800 */
[----:B------:R0:W-:Y:S01]  /*8e00*/  STS [R5+0x400], R10 ;  /* 0x0004000a05007388 */ /* 0x0001e20000000800 */
[----:B------:R-:W-:Y:S05]  /*8e10*/  BRA `(.L_x_3285) ;  /* 0x0000000c00107947 */ /* 0x000fea0003800000 */
.L_x_3286:
        /* <DEDUP_REMOVED lines=12> */
[----:B------:R-:W-:Y:S01]  /*8ee0*/  IADD3 R13, P0, PT, R5, R6, RZ ;  /* 0x00000006050d7210 */ /* 0x000fe20007f1e0ff */
[----:B------:R-:W-:Y:S01]  /*8ef0*/  UMOV UR7, 0x400 ;  /* 0x0000040000077882 */ /* 0x000fe20000000000 */
[C---:B------:R-:W-:Y:S01]  /*8f00*/  SHF.L.U32 R8, R4.reuse, 0x8, RZ ;  /* 0x0000000804087819 */ /* 0x040fe200000006ff */
[----:B------:R-:W-:Y:S01]  /*8f10*/  UIADD3 UR7, UPT, UPT, UR7, 0x240, URZ ;  /* 0x0000024007077890 */ /* 0x000fe2000fffe0ff */
[----:B------:R-:W-:Y:S01]  /*8f20*/  LOP3.LUT R4, R4, 0x3, RZ, 0xc0, !PT ;  /* 0x0000000304047812 */ /* 0x000fe200078ec0ff */
[----:B------:R-:W-:Y:S01]  /*8f30*/  IMAD.X R10, RZ, RZ, R7, P0 ;  /* 0x000000ffff0a7224 */ /* 0x000fe200000e0607 */
[----:B------:R-:W-:-:S04]  /*8f40*/  LOP3.LUT R8, R8, 0x300, RZ, 0xc0, !PT ;  /* 0x0000030008087812 */ /* 0x000fc800078ec0ff */
[----:B------:R-:W-:Y:S02]  /*8f50*/  IADD3 R5, PT, PT, R5, R8, RZ ;  /* 0x0000000805057210 */ /* 0x000fe40007ffe0ff */
[----:B---3--:R-:W-:-:S04]  /*8f60*/  LEA R12, P0, R13, UR10, 0x2 ;  /* 0x0000000a0d0c7c11 */ /* 0x008fc8000f8010ff */
[----:B------:R-:W-:Y:S01]  /*8f70*/  LEA.HI.X R13, R13, UR11, R10, 0x2, P0 ;  /* 0x0000000b0d0d7c11 */ /* 0x000fe200080f140a */
[----:B0-----:R-:W-:Y:S01]  /*8f80*/  ULEA UR7, UR8, UR7, 0x18 ;  /* 0x0000000708077291 */ /* 0x001fe2000f8ec0ff */
[----:B------:R-:W-:-:S05]  /*8f90*/  IMAD.MOV R10, RZ, RZ, -R4 ;  /* 0x000000ffff0a7224 */ /* 0x000fca00078e0a04 */
[----:B------:R-:W-:-:S07]  /*8fa0*/  IADD3 R4, PT, PT, R14, UR7, RZ ;  /* 0x000000070e047c10 */ /* 0x000fce000fffe0ff */
.L_x_3297:
[----:B---3--:R-:W2:Y:S01]  /*8fb0*/  LDS R8, [R4] ;  /* 0x0000000004087984 */ /* 0x008ea20000000800 */
[----:B------:R-:W-:Y:S01]  /*8fc0*/  MOV R9, R13 ;  /* 0x0000000d00097202 */ /* 0x000fe20000000f00 */
[----:B------:R-:W-:-:S05]  /*8fd0*/  VIADD R10, R10, 0x1 ;  /* 0x000000010a0a7836 */ /* 0x000fca0000000000 */
[----:B------:R-:W-:Y:S01]  /*8fe0*/  ISETP.NE.AND P0, PT, R10, RZ, PT ;  /* 0x000000ff0a00720c */ /* 0x000fe20003f05270 */
[----:B--2---:R-:W-:Y:S01]  /*8ff0*/  FMUL.FTZ R11, R8, R33 ;  /* 0x00000021080b7220 */ /* 0x004fe20000410000 */
[----:B------:R-:W-:Y:S01]  /*9000*/  IMAD.MOV.U32 R8, RZ, RZ, R12 ;  /* 0x000000ffff087224 */ /* 0x000fe200078e000c */
[----:B------:R-:W-:-:S03]  /*9010*/  IADD3 R12, P2, PT, R12, 0x400, RZ ;  /* 0x000004000c0c7810 */ /* 0x000fc60007f5e0ff */
[----:B------:R0:W-:Y:S01]  /*9020*/  STS [R4], R11 ;  /* 0x0000000b04007388 */ /* 0x0001e20000000800 */
[----:B------:R-:W-:-:S03]  /*9030*/  IADD3.X R13, PT, PT, RZ, R13, RZ, P2, !PT ;  /* 0x0000000dff0d7210 */ /* 0x000fc600017fe4ff */
[----:B------:R3:W-:Y:S01]  /*9040*/  STG.E desc[UR36][R8.64], R11 ;  /* 0x0000000b08007986 */ /* 0x0007e2000c101924 */
[----:B0-----:R-:W-:Y:S02]  /*9050*/  VIADD R4, R4, 0x400 ;  /* 0x0000040004047836 */ /* 0x001fe40000000000 */
[----:B------:R-:W-:Y:S05]  /*9060*/  @P0 BRA `(.L_x_3297) ;  /* 0xfffffffc00d00947 */ /* 0x000fea000383ffff */
.L_x_3296:
[----:B------:R-:W-:Y:S05]  /*9070*/  BSYNC.RECONVERGENT B1 ;  /* 0x0000000000017941 */ /* 0x000fea0003800200 */
.L_x_3295:
[----:B------:R-:W-:Y:S05]  /*9080*/  @!P1 BRA `(.L_x_3285) ;  /* 0x0000000800749947 */ /* 0x000fea0003800000 */
[----:B---3--:R-:W0:Y:S01]  /*9090*/  S2R R9, SR_CgaCtaId ;  /* 0x0000000000097919 */ /* 0x008e220000008800 */
[----:B------:R-:W3:Y:S01]  /*90a0*/  LDCU.64 UR10, c[0x0][0x480] ;  /* 0x00009000ff0a77ac */ /* 0x000ee20008000a00 */
[C---:B------:R-:W-:Y:S01]  /*90b0*/  IADD3 R10, PT, PT, -R5.reuse, UR45, RZ ;  /* 0x0000002d050a7c10 */ /* 0x040fe2000fffe1ff */
[----:B------:R-:W-:Y:S01]  /*90c0*/  BSSY.RECONVERGENT B1, `(.L_x_3298) ;  /* 0x000005b000017945 */ /* 0x000fe20003800200 */
[----:B------:R-:W-:Y:S01]  /*90d0*/  IADD3 R6, P0, PT, R5, R6, RZ ;  /* 0x0000000605067210 */ /* 0x000fe20007f1e0ff */
[----:B------:R-:W-:Y:S01]  /*90e0*/  USHF.L.U32 UR7, UR5, 0x2, URZ ;  /* 0x0000000205077899 */ /* 0x000fe200080006ff */
[----:B------:R-:W-:Y:S02]  /*90f0*/  MOV R4, 0x400 ;  /* 0x0000040000047802 */ /* 0x000fe40000000f00 */
[----:B------:R-:W-:Y:S02]  /*9100*/  ISETP.GT.AND P1, PT, R10, 0xbff, PT ;  /* 0x00000bff0a00780c */ /* 0x000fe40003f24270 */
[----:B------:R-:W-:Y:S01]  /*9110*/  IADD3.X R7, PT, PT, RZ, R7, RZ, P0, !PT ;  /* 0x00000007ff077210 */ /* 0x000fe200007fe4ff */
[----:B------:R-:W-:Y:S01]  /*9120*/  VIADD R4, R4, 0x240 ;  /* 0x0000024004047836 */ /* 0x000fe20000000000 */
[----:B---3--:R-:W-:-:S04]  /*9130*/  LEA R8, P0, R6, UR10, 0x2 ;  /* 0x0000000a06087c11 */ /* 0x008fc8000f8010ff */
[----:B------:R-:W-:Y:S02]  /*9140*/  LEA.HI.X R7, R6, UR11, R7, 0x2, P0 ;  /* 0x0000000b06077c11 */ /* 0x000fe400080f1407 */
[----:B------:R-:W-:-:S04]  /*9150*/  IADD3 R6, P0, PT, R8, 0x800, RZ ;  /* 0x0000080008067810 */ /* 0x000fc80007f1e0ff */
[----:B------:R-:W-:Y:S02]  /*9160*/  IADD3.X R7, PT, PT, RZ, R7, RZ, P0, !PT ;  /* 0x00000007ff077210 */ /* 0x000fe400007fe4ff */
[----:B------:R-:W-:Y:S02]  /*9170*/  PLOP3.LUT P0, PT, PT, PT, PT, 0x80, 0x8 ;  /* 0x000000000008781c */ /* 0x000fe40003f0f070 */
[----:B0-----:R-:W-:Y:S02]  /*9180*/  LEA R9, R9, R4, 0x18 ;  /* 0x0000000409097211 */ /* 0x001fe400078ec0ff */
[----:B------:R-:W-:-:S04]  /*9190*/  LEA R4, R5, -UR7, 0x2 ;  /* 0x8000000705047c11 */ /* 0x000fc8000f8e10ff */
[----:B------:R-:W-:Y:S01]  /*91a0*/  IADD3 R4, PT, PT, R4, 0x800, R9 ;  /* 0x0000080004047810 */ /* 0x000fe20007ffe009 */
[----:B------:R-:W-:Y:S06]  /*91b0*/  @!P1 BRA `(.L_x_3299) ;  /* 0x00000004002c9947 */ /* 0x000fec0003800000 */
[----:B------:R-:W-:Y:S01]  /*91c0*/  IMAD.U32 R30, RZ, RZ, UR45 ;  /* 0x0000002dff1e7e24 */ /* 0x000fe2000f8e00ff */
[----:B------:R-:W-:-:S04]  /*91d0*/  PLOP3.LUT P0, PT, PT, PT, PT, 0x8, 0x80 ;  /* 0x000000000080781c */ /* 0x000fc80003f0e170 */
[----:B------:R-:W-:-:S09]  /*91e0*/  IADD3 R30, PT, PT, R30, -0xbff, RZ ;  /* 0xfffff4011e1e7810 */ /* 0x000fd20007ffe0ff */
.L_x_3300:
        /* <DEDUP_REMOVED lines=9> */
[----:B------:R-:W5:Y:S04]  /*9280*/  LDS R18, [R4+0xc00] ;  /* 0x000c000004127984 */ /* 0x000f680000000800 */
[----:B------:R-:W5:Y:S04]  /*9290*/  LDS R20, [R4+0x1000] ;  /* 0x0010000004147984 */ /* 0x000f680000000800 */
[----:B------:R-:W5:Y:S01]  /*92a0*/  LDS R23, [R4+0x1800] ;  /* 0x0018000004177984 */ /* 0x000f620000000800 */
[----:B--2---:R-:W-:-:S03]  /*92b0*/  FMUL.FTZ R9, R33, R8 ;  /* 0x0000000821097220 */ /* 0x004fc60000410000 */
[----:B------:R-:W2:Y:S01]  /*92c0*/  LDS R25, [R4+0x2000] ;  /* 0x0020000004197984 */ /* 0x000ea20000000800 */
[----:B0-----:R-:W-:-:S03]  /*92d0*/  FMUL.FTZ R11, R33, R10 ;  /* 0x0000000a210b7220 */ /* 0x001fc60000410000 */
[----:B------:R-:W-:Y:S01]  /*92e0*/  LDS R8, [R4+0x3400] ;  /* 0x0034000004087984 */ /* 0x000fe20000000800 */
[----:B---3--:R-:W-:-:S03]  /*92f0*/  FMUL.FTZ R15, R33, R15 ;  /* 0x0000000f210f7220 */ /* 0x008fc60000410000 */
[----:B-1----:R-:W-:Y:S01]  /*9300*/  LDS R26, [R4+0x2400] ;  /* 0x00240000041a7984 */ /* 0x002fe20000000800 */
[----:B----4-:R-:W-:-:S03]  /*9310*/  FMUL.FTZ R13, R33, R12 ;  /* 0x0000000c210d7220 */ /* 0x010fc60000410000 */
[----:B------:R-:W0:Y:S04]  /*9320*/  LDS R27, [R4+0x2800] ;  /* 0x00280000041b7984 */ /* 0x000e280000000800 */
[----:B------:R-:W-:Y:S04]  /*9330*/  LDS R28, [R4+0x2c00] ;  /* 0x002c0000041c7984 */ /* 0x000fe80000000800 */
[----:B------:R-:W1:Y:S01]  /*9340*/  LDS R29, [R4+0x3000] ;  /* 0x00300000041d7984 */ /* 0x000e620000000800 */
[----:B-----5:R-:W-:-:S03]  /*9350*/  FMUL.FTZ R17, R33, R17 ;  /* 0x0000001121117220 */ /* 0x020fc60000410000 */
[----:B------:R-:W-:Y:S01]  /*9360*/  STG.E desc[UR36][R6.64+-0x800], R9 ;  /* 0xfff8000906007986 */ /* 0x000fe2000c101924 */
[----:B------:R-:W-:-:S03]  /*9370*/  FMUL.FTZ R19, R33, R18 ;  /* 0x0000001221137220 */ /* 0x000fc60000410000 */
[----:B------:R3:W-:Y:S01]  /*9380*/  STS [R4+-0x800], R9 ;  /* 0xfff8000904007388 */ /* 0x0007e20000000800 */
[----:B------:R-:W-:-:S03]  /*9390*/  FMUL.FTZ R21, R33, R20 ;  /* 0x0000001421157220 */ /* 0x000fc60000410000 */
[----:B------:R-:W-:Y:S01]  /*93a0*/  STG.E desc[UR36][R6.64+-0x400], R11 ;  /* 0xfffc000b06007986 */ /* 0x000fe2000c101924 */
[----:B------:R-:W-:-:S03]  /*93b0*/  FMUL.FTZ R23, R33, R23 ;  /* 0x0000001721177220 */ /* 0x000fc60000410000 */
[----:B------:R4:W-:Y:S01]  /*93c0*/  STS [R4+-0x400], R11 ;  /* 0xfffc000b04007388 */ /* 0x0009e20000000800 */
[----:B---3--:R-:W-:-:S03]  /*93d0*/  FMUL.FTZ R9, R33, R22 ;  /* 0x0000001621097220 */ /* 0x008fc60000410000 */
[----:B------:R-:W-:Y:S01]  /*93e0*/  STG.E desc[UR36][R6.64+0x400], R15 ;  /* 0x0004000f06007986 */ /* 0x000fe2000c101924 */
[----:B--2---:R-:W-:-:S03]  /*93f0*/  FMUL.FTZ R25, R33, R25 ;  /* 0x0000001921197220 */ /* 0x004fc60000410000 */
[----:B------:R2:W-:Y:S01]  /*9400*/  STS [R4+0x400], R15 ;  /* 0x0004000f04007388 */ /* 0x0005e20000000800 */
[----:B----4-:R-:W-:-:S03]  /*9410*/  FMUL.FTZ R11, R33, R24 ;  /* 0x00000018210b7220 */ /* 0x010fc60000410000 */
[----:B------:R-:W-:Y:S04]  /*9420*/  STG.E desc[UR36][R6.64], R13 ;  /* 0x0000000d06007986 */ /* 0x000fe8000c101924 */
[----:B------:R3:W-:Y:S01]  /*9430*/  STS [R4], R13 ;  /* 0x0000000d04007388 */ /* 0x0007e20000000800 */
[C---:B0-----:R-:W-:Y:S01]  /*9440*/  FMUL.FTZ R27, R33.reuse, R27 ;  /* 0x0000001b211b7220 */ /* 0x041fe20000410000 */
[C---:B--2---:R-:W-:Y:S01]  /*9450*/  FMUL.FTZ R15, R33.reuse, R8 ;  /* 0x00000008210f7220 */ /* 0x044fe20000410000 */
[----:B------:R-:W-:Y:S01]  /*9460*/  IADD3 R8, P2, PT, R6, 0x4000, RZ ;  /* 0x0000400006087810 */ /* 0x000fe20007f5e0ff */
[----:B------:R-:W-:Y:S04]  /*9470*/  STG.E desc[UR36][R6.64+0x1400], R9 ;  /* 0x0014000906007986 */ /* 0x000fe8000c101924 */
[----:B------:R0:W-:Y:S01]  /*9480*/  STS [R4+0x1400], R9 ;  /* 0x0014000904007388 */ /* 0x0001e20000000800 */
[C---:B-1----:R-:W-:Y:S01]  /*9490*/  FMUL.FTZ R29, R33.reuse, R29 ;  /* 0x0000001d211d7220 */ /* 0x042fe20000410000 */
[----:B---3--:R-:W-:-:S02]  /*94a0*/  FMUL.FTZ R13, R33, R26 ;  /* 0x0000001a210d7220 */ /* 0x008fc40000410000 */
[----:B------:R-:W-:Y:S04]  /*94b0*/  STG.E desc[UR36][R6.64+0x1c00], R11 ;  /* 0x001c000b06007986 */ /* 0x000fe8000c101924 */
[----:B------:R1:W-:Y:S01]  /*94c0*/  STS [R4+0x1c00], R11 ;  /* 0x001c000b04007388 */ /* 0x0003e20000000800 */
[----:B0-----:R-:W-:-:S03]  /*94d0*/  FMUL.FTZ R9, R33, R28 ;  /* 0x0000001c21097220 */ /* 0x001fc60000410000 */
[----:B------:R-:W-:Y:S04]  /*94e0*/  STG.E desc[UR36][R6.64+0x800], R17 ;  /* 0x0008001106007986 */ /* 0x000fe8000c101924 */
[----:B------:R-:W-:Y:S01]  /*94f0*/  STS [R4+0x800], R17 ;  /* 0x0008001104007388 */ /* 0x000fe20000000800 */
[----:B-1----:R-:W-:-:S03]  /*9500*/  IADD3.X R11, PT, PT, RZ, R7, RZ, P2, !PT ;  /* 0x00000007ff0b7210 */ /* 0x002fc600017fe4ff */
        /* <DEDUP_REMOVED lines=20> */
[----:B-1----:R-:W-:Y:S01]  /*9650*/  VIADD R4, R4, 0x4000 ;  /* 0x0000400004047836 */ /* 0x002fe20000000000 */
[----:B------:R-:W-:Y:S06]  /*9660*/  @!P1 BRA `(.L_x_3300) ;  /* 0xfffffff800e09947 */ /* 0x000fec000383ffff */
.L_x_3299:
[----:B------:R-:W-:Y:S05]  /*9670*/  BSYNC.RECONVERGENT B1 ;  /* 0x0000000000017941 */ /* 0x000fea0003800200 */
.L_x_3298:
        /* <DEDUP_REMOVED lines=28> */
[----:B0-----:R-:W-:Y:S01]  /*9840*/  IADD3.X R11, PT, PT, RZ, R7, RZ, P1, !PT ;  /* 0x00000007ff0b7210 */ /* 0x001fe20000ffe4ff */
[----:B------:R-:W-:Y:S02]  /*9850*/  FMUL.FTZ R9, R33, R22 ;  /* 0x0000001621097220 */ /* 0x000fe40000410000 */
        /* <DEDUP_REMOVED lines=11> */
[----:B------:R-:W-:-:S02]  /*9910*/  MOV R7, R11 ;  /* 0x0000000b00077202 */ /* 0x000fc40000000f00 */
[----:B-1----:R-:W-:-:S07]  /*9920*/  IADD3 R4, PT, PT, R4, 0x2000, RZ ;  /* 0x0000200004047810 */ /* 0x002fce0007ffe0ff */
.L_x_3302:
[----:B------:R-:W-:Y:S05]  /*9930*/  BSYNC.RECONVERGENT B1 ;  /* 0x0000000000017941 */ /* 0x000fea0003800200 */
.L_x_3301:
[----:B------:R-:W-:-:S13]  /*9940*/  ISETP.LE.OR P0, PT, R5, UR45, P0 ;  /* 0x0000002d05007c0c */ /* 0x000fda0008703670 */
        /* <DEDUP_REMOVED lines=17> */
.L_x_3285:
[----:B------:R-:W-:Y:S05]  /*9a60*/  BSYNC.RECONVERGENT B0 ;  /* 0x0000000000007941 */ /* 0x000fea0003800200 */
.L_x_3284:
[----:B------:R-:W-:Y:S01]  /*9a70*/  USHF.R.S32.HI UR7, URZ, 0x1f, UR45 ;  /* 0x0000001fff077899 */ /* 0x000fe2000801142d */
[----:B------:R-:W-:Y:S01]  /*9a80*/  LOP3.LUT R14, R14, 0x7c, RZ, 0xc0, !PT ;  /* 0x0000007c0e0e7812 */ /* 0x000fe200078ec0ff */
[----:B------:R-:W4:Y:S01]  /*9a90*/  LDCU.64 UR8, c[0x0][0x3b0] ;  /* 0x00007600ff0877ac */ /* 0x000f220008000a00 */
[----:B0-----:R-:W-:Y:S01]  /*9aa0*/  CS2R R6, SRZ ;  /* 0x0000000000067805 */ /* 0x001fe2000001ff00 */
[----:B------:R-:W-:Y:S01]  /*9ab0*/  ULEA.HI UR7, UR7, UR45, URZ, 0x3 ;  /* 0x0000002d07077291 */ /* 0x000fe2000f8f18ff */
[----:B------:R-:W0:Y:S03]  /*9ac0*/  LDCU.64 UR10, c[0x0][0x3c8] ;  /* 0x00007900ff0a77ac */ /* 0x000e260008000a00 */
[----:B------:R-:W-:Y:S01]  /*9ad0*/  ULOP3.LUT UR7, UR7, 0xfffffff8, URZ, 0xc0, !UPT ;  /* 0xfffffff807077892 */ /* 0x000fe2000f8ec0ff */
[----:B------:R-:W0:Y:S03]  /*9ae0*/  LDCU.64 UR12, c[0x0][0x3c8] ;  /* 0x00007900ff0c77ac */ /* 0x000e260008000a00 */
[----:B------:R-:W-:Y:S01]  /*9af0*/  UIADD3 UR7, UPT, UPT, -UR7, UR45, URZ ;  /* 0x0000002d07077290 */ /* 0x000fe2000fffe1ff */
[----:B----4-:R-:W-:-:S05]  /*9b00*/  ISETP.EQ.U32.AND P1, PT, RZ, UR8, PT ;  /* 0x00000008ff007c0c */ /* 0x010fca000bf22070 */
[----:B------:R-:W-:-:S04]  /*9b10*/  ISETP.NE.AND P0, PT, R2, UR7, PT ;  /* 0x0000000702007c0c */ /* 0x000fc8000bf05270 */
[----:B------:R-:W-:-:S04]  /*9b20*/  ISETP.GT.U32.OR P0, PT, R14, 0x6f, P0 ;  /* 0x0000006f0e00780c */ /* 0x000fc80000704470 */
[----:B------:R-:W-:-:S13]  /*9b30*/  ISETP.EQ.OR.EX P0, PT, RZ, UR9, P0, P1 ;  /* 0x00000009ff007c0c */ /* 0x000fda0008702710 */
[----:B------:R-:W4:Y:S01]  /*9b40*/  @!P0 LDC.64 R12, c[0x0][0x3b0] ;  /* 0x0000ec00ff0c8b82 */ /* 0x000f220000000a00 */
[----:B------:R-:W-:Y:S01]  /*9b50*/  @!P0 IMAD R5, R3, 0x70, R14 ;  /* 0x0000007003058824 */ /* 0x000fe200078e020e */
[----:B------:R-:W-:Y:S03]  /*9b60*/  BSSY.RECONVERGENT B0, `(.L_x_3303) ;  /* 0x0000230000007945 */ /* 0x000fe60003800200 */
[----:B----4-:R-:W-:Y:S01]  /*9b70*/  @!P0 IMAD.WIDE.U32 R12, R5, 0x4, R12 ;  /* 0x00000004050c8825 */ /* 0x010fe200078e000c */
[----:B------:R-:W-:-:S06]  /*9b80*/  CS2R R4, SRZ ;  /* 0x0000000000047805 */ /* 0x000fcc000001ff00 */
[----:B------:R4:W5:Y:S01]  /*9b90*/  @!P0 LDG.E.128 R4, desc[UR36][R12.64] ;  /* 0x000000240c048981 */ /* 0x000962000c1e1d00 */
[----:B------:R-:W-:Y:S01]  /*9ba0*/  BAR.SYNC.DEFER_BLOCKING 0x0 ;  /* 0x0000000000007b1d */ /* 0x000fe20000010000 */
[----:B------:R-:W-:Y:S01]  /*9bb0*/  ISETP.GT.U32.AND P0, PT, R14, 0x6f, PT ;  /* 0x0000006f0e00780c */ /* 0x000fe20003f04070 */
[----:B------:R-:W-:Y:S01]  /*9bc0*/  IMAD R15, R35, 0x70, RZ ;  /* 0x00000070230f7824 */ /* 0x000fe200078e02ff */
[----:B---3--:R-:W-:Y:S02]  /*9bd0*/  CS2R R10, SRZ ;  /* 0x00000000000a7805 */ /* 0x008fe4000001ff00 */
[----:B------:R-:W-:-:S09]  /*9be0*/  CS2R R8, SRZ ;  /* 0x0000000000087805 */ /* 0x000fd2000001ff00 */
[----:B0---4-:R-:W-:Y:S05]  /*9bf0*/  @P0 BRA `(.L_x_3304) ;  /* 0x0000002000980947 */ /* 0x011fea0003800000 */
[----:B------:R-:W0:Y:S01]  /*9c00*/  LDCU UR8, c[0x0][0x3f4] ;  /* 0x00007e80ff0877ac */ /* 0x000e220008000800 */
[----:B------:R-:W3:Y:S01]  /*9c10*/  LDC.64 R12, c[0x0][0x3c0] ;  /* 0x0000f000ff0c7b82 */ /* 0x000ee20000000a00 */
[----:B-1----:R-:W-:Y:S01]  /*9c20*/  IADD3 R26, PT, PT, R2, UR5, RZ ;  /* 0x00000005021a7c10 */ /* 0x002fe2000fffe0ff */
[----:B------:R-:W-:Y:S01]  /*9c30*/  BSSY.RECONVERGENT B1, `(.L_x_3305) ;  /* 0x0000094000017945 */ /* 0x000fe20003800200 */
[----:B------:R-:W-:Y:S02]  /*9c40*/  IMAD.MOV.U32 R11, RZ, RZ, RZ ;  /* 0x000000ffff0b7224 */ /* 0x000fe400078e00ff */
[----:B0-----:R-:W-:-:S04]  /*9c50*/  IMAD.U32 R17, RZ, RZ, UR8 ;  /* 0x00000008ff117e24 */ /* 0x001fc8000f8e00ff */
[C---:B------:R-:W-:Y:S01]  /*9c60*/  IMAD R19, R17.reuse, UR4, R14 ;  /* 0x0000000411137c24 */ /* 0x040fe2000f8e020e */
[----:B------:R-:W-:-:S03]  /*9c70*/  VIMNMX R21, PT, PT, R17, UR45, PT ;  /* 0x0000002d11157c48 */ /* 0x000fc6000bfe0100 */
[----:B---3--:R-:W-:Y:S01]  /*9c80*/  IMAD.WIDE R12, R19, 0x4, R12 ;  /* 0x00000004130c7825 */ /* 0x008fe200078e020c */
[----:B------:R-:W-:-:S13]  /*9c90*/  ISETP.GE.AND P0, PT, R26, R21, PT ;  /* 0x000000151a00720c */ /* 0x000fda0003f06270 */
[----:B------:R-:W-:Y:S05]  /*9ca0*/  @P0 BRA `(.L_x_3306) ;  /* 0x0000000800300947 */ /* 0x000fea0003800000 */
[----:B------:R-:W-:Y:S01]  /*9cb0*/  IADD3 R18, PT, PT, R26, 0x8, RZ ;  /* 0x000000081a127810 */ /* 0x000fe20007ffe0ff */
[----:B------:R-:W-:Y:S01]  /*9cc0*/  ULOP3.LUT UR8, URZ, UR5, URZ, 0x33, !UPT ;  /* 0x00000005ff087292 */ /* 0x000fe2000f8e33ff */
[----:B------:R-:W-:Y:S01]  /*9cd0*/  BSSY.RECONVERGENT B2, `(.L_x_3307) ;  /* 0x000004c000027945 */ /* 0x000fe20003800200 */
[----:B------:R-:W-:Y:S01]  /*9ce0*/  IMAD R54, R16, R17, RZ ;  /* 0x0000001110367224 */ /* 0x000fe200078e02ff */
[----:B------:R-:W-:Y:S01]  /*9cf0*/  VIMNMX R9, PT, PT, R21, R18, !PT ;  /* 0x0000001215097248 */ /* 0x000fe20007fe0100 */
[----:B------:R-:W-:Y:S01]  /*9d00*/  IMAD.MOV.U32 R28, RZ, RZ, R26 ;  /* 0x000000ffff1c7224 */ /* 0x000fe200078e001a */
[----:B------:R-:W-:Y:S02]  /*9d10*/  CS2R R10, SRZ ;  /* 0x00000000000a7805 */ /* 0x000fe4000001ff00 */
[----:B------:R-:W-:Y:S02]  /*9d20*/  IADD3 R53, PT, PT, -R2, UR8, R9 ;  /* 0x0000000802357c10 */ /* 0x000fe4000fffe109 */
[----:B------:R-:W-:-:S02]  /*9d30*/  CS2R R8, SRZ ;  /* 0x0000000000087805 */ /* 0x000fc4000001ff00 */
[C---:B------:R-:W-:Y:S02]  /*9d40*/  ISETP.GE.U32.AND P0, PT, R53.reuse, 0x18, PT ;  /* 0x000000183500780c */ /* 0x040fe40003f06070 */
[----:B------:R-:W-:-:S04]  /*9d50*/  LEA.HI R19, R53, 0x1, RZ, 0x1d ;  /* 0x0000000135137811 */ /* 0x000fc800078fe8ff */
[----:B------:R-:W-:-:S07]  /*9d60*/  LOP3.LUT P1, R55, R19, 0x3, RZ, 0xc0, !PT ;  /* 0x0000000313377812 */ /* 0x000fce000782c0ff */
[----:B------:R-:W-:Y:S06]  /*9d70*/  @!P0 BRA `(.L_x_3308) ;  /* 0x0000000400048947 */ /* 0x000fec0003800000 */
[----:B------:R-:W0:Y:S01]  /*9d80*/  S2UR UR9, SR_CgaCtaId ;  /* 0x00000000000979c3 */ /* 0x000e220000008800 */
[----:B------:R-:W-:Y:S01]  /*9d90*/  UMOV UR8, 0x400 ;  /* 0x0000040000087882 */ /* 0x000fe20000000000 */
[----:B------:R-:W-:Y:S01]  /*9da0*/  MOV R27, R18 ;  /* 0x00000012001b7202 */ /* 0x000fe20000000f00 */
[----:B------:R-:W-:Y:S01]  /*9db0*/  UIADD3 UR8, UPT, UPT, UR8, 0x240, URZ ;  /* 0x0000024008087890 */ /* 0x000fe2000fffe0ff */
[----:B------:R-:W-:Y:S01]  /*9dc0*/  LOP3.LUT R18, R19, 0x3ffffffc, RZ, 0xc0, !PT ;  /* 0x3ffffffc13127812 */ /* 0x000fe200078ec0ff */
[----:B------:R-:W-:Y:S02]  /*9dd0*/  HFMA2 R8, -RZ, RZ, 0, 0 ;  /* 0x00000000ff087431 */ /* 0x000fe400000001ff */
[C---:B------:R-:W-:Y:S01]  /*9de0*/  VIADD R29, R26.reuse, 0x18 ;  /* 0x000000181a1d7836 */ /* 0x040fe20000000000 */
[----:B------:R-:W-:Y:S01]  /*9df0*/  IADD3 R30, PT, PT, R26, 0x10, RZ ;  /* 0x000000101a1e7810 */ /* 0x000fe20007ffe0ff */
[----:B------:R-:W-:Y:S02]  /*9e00*/  IMAD.MOV.U32 R28, RZ, RZ, R26 ;  /* 0x000000ffff1c7224 */ /* 0x000fe400078e001a */
[----:B------:R-:W-:Y:S01]  /*9e10*/  IMAD.MOV R31, RZ, RZ, -R18 ;  /* 0x000000ffff1f7224 */ /* 0x000fe200078e0a12 */
[----:B0-----:R-:W-:-:S06]  /*9e20*/  ULEA UR8, UR9, UR8, 0x18 ;  /* 0x0000000809087291 */ /* 0x001fcc000f8ec0ff */
[----:B------:R-:W-:-:S04]  /*9e30*/  LEA R19, R2, UR8, 0x2 ;  /* 0x0000000802137c11 */ /* 0x000fc8000f8e10ff */
[----:B------:R-:W-:-:S07]  /*9e40*/  IADD3 R32, PT, PT, R19, 0x40, RZ ;  /* 0x0000004013207810 */ /* 0x000fce0007ffe0ff */
.L_x_3309:
[----:B------:R-:W-:Y:S01]  /*9e50*/  IADD3 R19, P0, PT, R28, UR6, RZ ;  /* 0x000000061c137c10 */ /* 0x000fe2000ff1e0ff */
[----:B------:R-:W-:Y:S04]  /*9e60*/  LDS R34, [R32+-0x20] ;  /* 0xffffe00020227984 */ /* 0x000fe80000000800 */
[----:B------:R-:W-:Y:S01]  /*9e70*/  IMAD.X R20, RZ, RZ, UR15, P0 ;  /* 0x0000000fff147e24 */ /* 0x000fe200080e06ff */
[C---:B------:R-:W-:Y:S01]  /*9e80*/  LEA R18, P0, R19.reuse, UR10, 0x2 ;  /* 0x0000000a13127c11 */ /* 0x040fe2000f8010ff */
[----:B------:R-:W-:Y:S03]  /*9e90*/  LDS R35, [R32] ;  /* 0x0000000020237984 */ /* 0x000fe60000000800 */
[----:B------:R-:W-:Y:S01]  /*9ea0*/  LEA.HI.X R19, R19, UR11, R20, 0x2, P0 ;  /* 0x0000000b13137c11 */ /* 0x000fe200080f1414 */
[----:B------:R-:W-:Y:S04]  /*9eb0*/  LDS R52, [R32+0x20] ;  /* 0x0000200020347984 */ /* 0x000fe80000000800 */
[----:B------:R-:W3:Y:S04]  /*9ec0*/  LDG.E R21, desc[UR36][R18.64] ;  /* 0x0000002412157981 */ /* 0x000ee8000c1e1900 */
[----:B------:R-:W4:Y:S04]  /*9ed0*/  LDG.E R20, desc[UR36][R18.64+0x20] ;  /* 0x0000202412147981 */ /* 0x000f28000c1e1900 */
[----:B------:R-:W2:Y:S04]  /*9ee0*/  LDG.E R23, desc[UR36][R18.64+0x40] ;  /* 0x0000402412177981 */ /* 0x000ea8000c1e1900 */
[----:B------:R-:W2:Y:S01]  /*9ef0*/  LDG.E R24, desc[UR36][R18.64+0x60] ;  /* 0x0000602412187981 */ /* 0x000ea2000c1e1900 */
[----:B---3--:R-:W-:-:S02]  /*9f00*/  IMAD R21, R54, R21, R28 ;  /* 0x0000001536157224 */ /* 0x008fc400078e021c */
[C---:B----4-:R-:W-:Y:S02]  /*9f10*/  IMAD R20, R54.reuse, R20, R27 ;  /* 0x0000001436147224 */ /* 0x050fe400078e021b */
[----:B------:R-:W-:Y:S02]  /*9f20*/  IMAD R21, R21, 0x70, RZ ;  /* 0x0000007015157824 */ /* 0x000fe400078e02ff */
[----:B--2---:R-:W-:Y:S02]  /*9f30*/  IMAD R22, R54, R23, R30 ;  /* 0x0000001736167224 */ /* 0x004fe400078e021e */
[----:B------:R-:W-:Y:S02]  /*9f40*/  IMAD R23, R20, 0x70, RZ ;  /* 0x0000007014177824 */ /* 0x000fe400078e02ff */
[----:B------:R-:W-:-:S04]  /*9f50*/  IMAD.WIDE R20, R21, 0x4, R12 ;  /* 0x0000000415147825 */ /* 0x000fc800078e020c */
[----:B------:R-:W-:Y:S01]  /*9f60*/  IMAD R25, R22, 0x70, RZ ;  /* 0x0000007016197824 */ /* 0x000fe200078e02ff */
[----:B------:R-:W2:Y:S01]  /*9f70*/  LDG.E.128 R36, desc[UR36][R20.64] ;  /* 0x0000002414247981 */ /* 0x000ea2000c1e1d00 */
[----:B------:R-:W-:Y:S02]  /*9f80*/  IMAD R24, R54, R24, R29 ;  /* 0x0000001836187224 */ /* 0x000fe400078e021d */
[----:B------:R-:W-:-:S04]  /*9f90*/  IMAD.WIDE R22, R23, 0x4, R12 ;  /* 0x0000000417167825 */ /* 0x000fc800078e020c */
[----:B------:R-:W-:Y:S01]  /*9fa0*/  IMAD R33, R24, 0x70, RZ ;  /* 0x0000007018217824 */ /* 0x000fe200078e02ff */
[----:B------:R-:W3:Y:S01]  /*9fb0*/  LDG.E.128 R40, desc[UR36][R22.64] ;  /* 0x0000002416287981 */ /* 0x000ee2000c1e1d00 */
[----:B------:R-:W-:-:S04]  /*9fc0*/  IMAD.WIDE R18, R25, 0x4, R12 ;  /* 0x0000000419127825 */ /* 0x000fc800078e020c */
[----:B------:R-:W-:Y:S01]  /*9fd0*/  IMAD.WIDE R24, R33, 0x4, R12 ;  /* 0x0000000421187825 */ /* 0x000fe200078e020c */
[----:B------:R-:W4:Y:S04]  /*9fe0*/  LDG.E.128 R44, desc[UR36][R18.64] ;  /* 0x00000024122c7981 */ /* 0x000f28000c1e1d00 */
[----:B------:R-:W4:Y:S04]  /*9ff0*/  LDG.E.128 R48, desc[UR36][R24.64] ;  /* 0x0000002418307981 */ /* 0x000f28000c1e1d00 */
[----:B------:R0:W2:Y:S01]  /*a000*/  LDS R33, [R32+-0x40] ;  /* 0xffffc00020217984 */ /* 0x0000a20000000800 */
[----:B------:R-:W-:-:S04]  /*a010*/  IADD3 R31, PT, PT, R31, 0x4, RZ ;  /* 0x000000041f1f7810 */ /* 0x000fc80007ffe0ff */
[----:B------:R-:W-:Y:S01]  /*a020*/  ISETP.NE.AND P0, PT, R31, RZ, PT ;  /* 0x000000ff1f00720c */ /* 0x000fe20003f05270 */
[----:B------:R-:W-:Y:S01]  /*a030*/  VIADD R27, R27, 0x20 ;  /* 0x000000201b1b7836 */ /* 0x000fe20000000000 */
[----:B------:R-:W-:Y:S01]  /*a040*/  IADD3 R28, PT, PT, R28, 0x20, RZ ;  /* 0x000000201c1c7810 */ /* 0x000fe20007ffe0ff */
[----:B0-----:R-:W-:Y:S01]  /*a050*/  VIADD R32, R32, 0x80 ;  /* 0x0000008020207836 */ /* 0x001fe20000000000 */
[----:B------:R-:W-:Y:S01]  /*a060*/  IADD3 R30, PT, PT, R30, 0x20, RZ ;  /* 0x000000201e1e7810 */ /* 0x000fe20007ffe0ff */
[----:B------:R-:W-:Y:S02]  /*a070*/  VIADD R29, R29, 0x20 ;  /* 0x000000201d1d7836 */ /* 0x000fe40000000000 */
[-C--:B--2---:R-:W-:Y:S01]  /*a080*/  FFMA.FTZ R21, R36, R33.reuse, R8 ;  /* 0x0000002124157223 */ /* 0x084fe20000010008 */
[-C--:B------:R-:W-:Y:S01]  /*a090*/  FFMA.FTZ R8, R37, R33.reuse, R9 ;  /* 0x0000002125087223 */ /* 0x080fe20000010009 */
[-C--:B------:R-:W-:Y:S01]  /*a0a0*/  FFMA.FTZ R9, R38, R33.reuse, R10 ;  /* 0x0000002126097223 */ /* 0x080fe2000001000a */
[----:B------:R-:W-:-:S03]  /*a0b0*/  FFMA.FTZ R10, R39, R33, R11 ;  /* 0x00000021270a7223 */ /* 0x000fc6000001000b */
        /* <DEDUP_REMOVED lines=13> */
.L_x_3308:
[----:B------:R-:W-:Y:S05]  /*a190*/  BSYNC.RECONVERGENT B2 ;  /* 0x0000000000027941 */ /* 0x000fea0003800200 */
.L_x_3307:
        /* <DEDUP_REMOVED lines=10> */
[----:B------:R-:W3:Y:S04]  /*a240*/  LDG.E R21, desc[UR36][R18.64] ;  /* 0x0000002412157981 */ /* 0x000ee8000c1e1900 */
[----:B------:R0:W4:Y:S01]  /*a250*/  LDG.E R23, desc[UR36][R18.64+0x20] ;  /* 0x0000202412177981 */ /* 0x000122000c1e1900 */
[----:B------:R-:W-:Y:S01]  /*a260*/  IMAD.MOV.U32 R20, RZ, RZ, 0x70 ;  /* 0x00000070ff147424 */ /* 0x000fe200078e00ff */
[----:B------:R-:W1:Y:S01]  /*a270*/  S2UR UR9, SR_CgaCtaId ;  /* 0x00000000000979c3 */ /* 0x000e620000008800 */
[----:B------:R-:W-:Y:S02]  /*a280*/  UMOV UR8, 0x400 ;  /* 0x0000040000087882 */ /* 0x000fe40000000000 */
[----:B------:R-:W-:Y:S01]  /*a290*/  UIADD3 UR8, UPT, UPT, UR8, 0x240, URZ ;  /* 0x0000024008087890 */ /* 0x000fe2000fffe0ff */
[----:B0-----:R-:W-:-:S03]  /*a2a0*/  IADD3 R18, PT, PT, R28, -UR5, RZ ;  /* 0x800000051c127c10 */ /* 0x001fc6000fffe0ff */
[----:B-1----:R-:W-:Y:S01]  /*a2b0*/  ULEA UR8, UR9, UR8, 0x18 ;  /* 0x0000000809087291 */ /* 0x002fe2000f8ec0ff */
[C-C-:B---3--:R-:W-:Y:S02]  /*a2c0*/  IMAD R21, R54.reuse, R21, R28.reuse ;  /* 0x0000001536157224 */ /* 0x148fe400078e021c */
[----:B----4-:R-:W-:Y:S02]  /*a2d0*/  IMAD R23, R54, R23, R28 ;  /* 0x0000001736177224 */ /* 0x010fe400078e021c */
[----:B------:R-:W-:Y:S02]  /*a2e0*/  IMAD R21, R21, 0x70, RZ ;  /* 0x0000007015157824 */ /* 0x000fe400078e02ff */
[----:B------:R-:W-:Y:S02]  /*a2f0*/  IMAD R23, R23, R20, 0x380 ;  /* 0x0000038017177424 */ /* 0x000fe400078e0214 */
[----:B------:R-:W-:-:S04]  /*a300*/  IMAD.WIDE R20, R21, 0x4, R12 ;  /* 0x0000000415147825 */ /* 0x000fc800078e020c */
[----:B------:R-:W-:Y:S01]  /*a310*/  IMAD.WIDE R22, R23, 0x4, R12 ;  /* 0x0000000417167825 */ /* 0x000fe200078e020c */
[----:B--2---:R-:W2:Y:S04]  /*a320*/  LDG.E.128 R32, desc[UR36][R20.64] ;  /* 0x0000002414207981 */ /* 0x004ea8000c1e1d00 */
[----:B------:R0:W3:Y:S01]  /*a330*/  LDG.E.128 R36, desc[UR36][R22.64] ;  /* 0x0000002416247981 */ /* 0x0000e2000c1e1d00 */
[----:B------:R-:W-:Y:S01]  /*a340*/  LEA R18, R18, UR8, 0x2 ;  /* 0x0000000812127c11 */ /* 0x000fe2000f8e10ff */
[----:B------:R-:W-:-:S04]  /*a350*/  VIADD R28, R28, 0x10 ;  /* 0x000000101c1c7836 */ /* 0x000fc80000000000 */
[----:B------:R-:W2:Y:S04]  /*a360*/  LDS R19, [R18] ;  /* 0x0000000012137984 */ /* 0x000ea80000000800 */
[----:B------:R-:W3:Y:S01]  /*a370*/  LDS R24, [R18+0x20] ;  /* 0x0000200012187984 */ /* 0x000ee20000000800 */
[-C--:B--2---:R-:W-:Y:S01]  /*a380*/  FFMA.FTZ R25, R32, R19.reuse, R8 ;  /* 0x0000001320197223 */ /* 0x084fe20000010008 */
[-C--:B------:R-:W-:Y:S01]  /*a390*/  FFMA.FTZ R20, R33, R19.reuse, R9 ;  /* 0x0000001321147223 */ /* 0x080fe20000010009 */
[-C--:B------:R-:W-:Y:S01]  /*a3a0*/  FFMA.FTZ R21, R34, R19.reuse, R10 ;  /* 0x0000001322157223 */ /* 0x080fe2000001000a */
[----:B0-----:R-:W-:Y:S01]  /*a3b0*/  FFMA.FTZ R22, R35, R19, R11 ;  /* 0x0000001323167223 */ /* 0x001fe2000001000b */
[-C--:B---3--:R-:W-:Y:S01]  /*a3c0*/  FFMA.FTZ R8, R36, R24.reuse, R25 ;  /* 0x0000001824087223 */ /* 0x088fe20000010019 */
[-C--:B------:R-:W-:Y:S01]  /*a3d0*/  FFMA.FTZ R9, R37, R24.reuse, R20 ;  /* 0x0000001825097223 */ /* 0x080fe20000010014 */
[-C--:B------:R-:W-:Y:S01]  /*a3e0*/  FFMA.FTZ R10, R38, R24.reuse, R21 ;  /* 0x00000018260a7223 */ /* 0x080fe20000010015 */
[----:B------:R-:W-:-:S07]  /*a3f0*/  FFMA.FTZ R11, R39, R24, R22 ;  /* 0x00000018270b7223 */ /* 0x000fce0000010016 */
.L_x_3311:
[----:B------:R-:W-:Y:S05]  /*a400*/  BSYNC.RECONVERGENT B2 ;  /* 0x0000000000027941 */ /* 0x000fea0003800200 */
.L_x_3310:
[----:B------:R-:W-:Y:S05]  /*a410*/  @P0 BRA `(.L_x_3306) ;  /* 0x0000000000540947 */ /* 0x000fea0003800000 */
[----:B------:R-:W0:Y:S01]  /*a420*/  LDCU.64 UR8, c[0x0][0x3c8] ;  /* 0x00007900ff0877ac */ /* 0x000e220008000a00 */
[----:B------:R-:W-:-:S04]  /*a430*/  IADD3 R18, P0, PT, R28, UR6, RZ ;  /* 0x000000061c127c10 */ /* 0x000fc8000ff1e0ff */
[----:B------:R-:W-:Y:S02]  /*a440*/  IADD3.X R19, PT, PT, RZ, UR15, RZ, P0, !PT ;  /* 0x0000000fff137c10 */ /* 0x000fe400087fe4ff */
[----:B0-----:R-:W-:-:S04]  /*a450*/  LEA R20, P0, R18, UR8, 0x2 ;  /* 0x0000000812147c11 */ /* 0x001fc8000f8010ff */
[----:B------:R-:W-:-:S06]  /*a460*/  LEA.HI.X R21, R18, UR9, R19, 0x2, P0 ;  /* 0x0000000912157c11 */ /* 0x000fcc00080f1413 */
[----:B------:R-:W3:Y:S01]  /*a470*/  LDG.E R21, desc[UR36][R20.64] ;  /* 0x0000002414157981 */ /* 0x000ee2000c1e1900 */
[----:B------:R-:W0:Y:S01]  /*a480*/  S2UR UR9, SR_CgaCtaId ;  /* 0x00000000000979c3 */ /* 0x000e220000008800 */
[----:B------:R-:W-:Y:S02]  /*a490*/  UMOV UR8, 0x400 ;  /* 0x0000040000087882 */ /* 0x000fe40000000000 */
[----:B------:R-:W-:Y:S01]  /*a4a0*/  UIADD3 UR8, UPT, UPT, UR8, 0x240, URZ ;  /* 0x0000024008087890 */ /* 0x000fe2000fffe0ff */
[----:B------:R-:W-:-:S03]  /*a4b0*/  VIADD R22, R28, -UR5 ;  /* 0x800000051c167c36 */ /* 0x000fc60008000000 */
[----:B0-----:R-:W-:-:S06]  /*a4c0*/  ULEA UR8, UR9, UR8, 0x18 ;  /* 0x0000000809087291 */ /* 0x001fcc000f8ec0ff */
[----:B------:R-:W-:-:S06]  /*a4d0*/  LEA R22, R22, UR8, 0x2 ;  /* 0x0000000816167c11 */ /* 0x000fcc000f8e10ff */
[----:B------:R-:W0:Y:S01]  /*a4e0*/  LDS R22, [R22] ;  /* 0x0000000016167984 */ /* 0x000e220000000800 */
[----:B---3--:R-:W-:-:S04]  /*a4f0*/  IMAD R18, R54, R21, R28 ;  /* 0x0000001536127224 */ /* 0x008fc800078e021c */
[----:B------:R-:W-:-:S04]  /*a500*/  IMAD R19, R18, 0x70, RZ ;  /* 0x0000007012137824 */ /* 0x000fc800078e02ff */
[----:B------:R-:W-:-:S05]  /*a510*/  IMAD.WIDE R18, R19, 0x4, R12 ;  /* 0x0000000413127825 */ /* 0x000fca00078e020c */
[----:B--2---:R-:W0:Y:S02]  /*a520*/  LDG.E.128 R32, desc[UR36][R18.64] ;  /* 0x0000002412207981 */ /* 0x004e24000c1e1d00 */
[-C--:B0-----:R-:W-:Y:S01]  /*a530*/  FFMA.FTZ R8, R32, R22.reuse, R8 ;  /* 0x0000001620087223 */ /* 0x081fe20000010008 */
[-C--:B------:R-:W-:Y:S01]  /*a540*/  FFMA.FTZ R9, R33, R22.reuse, R9 ;  /* 0x0000001621097223 */ /* 0x080fe20000010009 */
[-C--:B------:R-:W-:Y:S01]  /*a550*/  FFMA.FTZ R10, R34, R22.reuse, R10 ;  /* 0x00000016220a7223 */ /* 0x080fe2000001000a */
[----:B------:R-:W-:-:S07]  /*a560*/  FFMA.FTZ R11, R35, R22, R11 ;  /* 0x00000016230b7223 */ /* 0x000fce000001000b */
.L_x_3306:
[----:B------:R-:W-:Y:S05]  /*a570*/  BSYNC.RECONVERGENT B1 ;  /* 0x0000000000017941 */ /* 0x000fea0003800200 */
.L_x_3305:
[----:B------:R-:W-:Y:S01]  /*a580*/  ISETP.GE.AND P0, PT, R26, UR45, PT ;  /* 0x0000002d1a007c0c */ /* 0x000fe2000bf06270 */
[----:B------:R-:W-:-:S12]  /*a590*/  BSSY.RECONVERGENT B3, `(.L_x_3312) ;  /* 0x0000150000037945 */ /* 0x000fd80003800200 */
[----:B------:R-:W-:Y:S05]  /*a5a0*/  @P0 BRA `(.L_x_3313) ;  /* 0x0000001400380947 */ /* 0x000fea0003800000 */
[----:B------:R-:W-:Y:S01]  /*a5b0*/  MOV R19, 0x8 ;  /* 0x0000000800137802 */ /* 0x000fe20000000f00 */
[----:B------:R-:W-:Y:S01]  /*a5c0*/  ULOP3.LUT UR8, URZ, UR5, URZ, 0x33, !UPT ;  /* 0x00000005ff087292 */ /* 0x000fe2000f8e33ff */
[----:B------:R-:W-:Y:S01]  /*a5d0*/  BSSY.RECONVERGENT B2, `(.L_x_3314) ;  /* 0x00000bd000027945 */ /* 0x000fe20003800200 */
[----:B--2---:R-:W-:Y:S01]  /*a5e0*/  IMAD R33, R16, R17, RZ ;  /* 0x0000001110217224 */ /* 0x004fe200078e02ff */
[----:B------:R-:W-:-:S04]  /*a5f0*/  VIADDMNMX R19, R26, R19, UR45, !PT ;  /* 0x0000002d1a137e46 */ /* 0x000fc8000f800113 */
[----:B------:R-:W-:-:S04]  /*a600*/  IADD3 R25, PT, PT, -R2, UR8, R19 ;  /* 0x0000000802197c10 */ /* 0x000fc8000fffe113 */
[C---:B------:R-:W-:Y:S02]  /*a610*/  ISETP.GE.U32.AND P0, PT, R25.reuse, 0x18, PT ;  /* 0x000000181900780c */ /* 0x040fe40003f06070 */
[----:B------:R-:W-:-:S11]  /*a620*/  LEA.HI R27, R25, 0x1, RZ, 0x1d ;  /* 0x00000001191b7811 */ /* 0x000fd600078fe8ff */
[----:B------:R-:W-:Y:S05]  /*a630*/  @!P0 BRA `(.L_x_3315) ;  /* 0x0000000800d88947 */ /* 0x000fea0003800000 */
[----:B------:R-:W0:Y:S01]  /*a640*/  S2UR UR9, SR_CgaCtaId ;  /* 0x00000000000979c3 */ /* 0x000e220000008800 */
[----:B------:R-:W-:Y:S01]  /*a650*/  UMOV UR8, 0x400 ;  /* 0x0000040000087882 */ /* 0x000fe20000000000 */
[----:B------:R-:W-:Y:S01]  /*a660*/  LOP3.LUT R16, R27, 0x3ffffffc, RZ, 0xc0, !PT ;  /* 0x3ffffffc1b107812 */ /* 0x000fe200078ec0ff */
[----:B------:R-:W-:Y:S01]  /*a670*/  UIADD3 UR8, UPT, UPT, UR8, 0x240, URZ ;  /* 0x0000024008087890 */ /* 0x000fe2000fffe0ff */
[----:B------:R-:W-:Y:S01]  /*a680*/  BSSY.RECONVERGENT B1, `(.L_x_3316) ;  /* 0x00000b0000017945 */ /* 0x000fe20003800200 */
[----:B------:R-:W-:Y:S01]  /*a690*/  VIADD R26, R26, 0x10 ;  /* 0x000000101a1a7836 */ /* 0x000fe20000000000 */
[----:B------:R-:W-:Y:S02]  /*a6a0*/  IADD3 R22, PT, PT, -R16, RZ, RZ ;  /* 0x000000ff10167210 */ /* 0x000fe40007ffe1ff */
[----:B------:R-:W1:Y:S01]  /*a6b0*/  LDC R35, c[0x0][0x3f4] ;  /* 0x0000fd00ff237b82 */ /* 0x000e620000000800 */
[----:B0-----:R-:W-:-:S06]  /*a6c0*/  ULEA UR8, UR9, UR8, 0x18 ;  /* 0x0000000809087291 */ /* 0x001fcc000f8ec0ff */
[----:B------:R-:W-:-:S05]  /*a6d0*/  LEA R17, R2, UR8, 0x2 ;  /* 0x0000000802117c11 */ /* 0x000fca000f8e10ff */
[----:B------:R-:W-:-:S07]  /*a6e0*/  VIADD R16, R17, 0x40 ;  /* 0x0000004011107836 */ /* 0x000fce0000000000 */
.L_x_3325:
[C---:B------:R-:W-:Y:S01]  /*a6f0*/  VIADD R20, R26.reuse, 0xfffffff0 ;  /* 0xfffffff01a147836 */ /* 0x040fe20000000000 */
[----:B-1----:R-:W-:Y:S01]  /*a700*/  MOV R17, R35 ;  /* 0x0000002300117202 */ /* 0x002fe20000000f00 */
[----:B------:R-:W-:Y:S01]  /*a710*/  VIADD R32, R26, 0xfffffff8 ;  /* 0xfffffff81a207836 */ /* 0x000fe20000000000 */
[----:B------:R-:W-:Y:S01]  /*a720*/  IADD3 R22, PT, PT, R22, 0x4, RZ ;  /* 0x0000000416167810 */ /* 0x000fe20007ffe0ff */
[----:B------:R-:W-:Y:S01]  /*a730*/  BSSY.RECONVERGENT B4, `(.L_x_3317) ;  /* 0x000002c000047945 */ /* 0x000fe20003800200 */
[-C--:B------:R-:W-:Y:S02]  /*a740*/  ISETP.GE.AND P4, PT, R20, R17.reuse, PT ;  /* 0x000000111400720c */ /* 0x080fe40003f86270 */
[----:B------:R-:W-:Y:S02]  /*a750*/  IADD3 R34, PT, PT, R26, 0x8, RZ ;  /* 0x000000081a227810 */ /* 0x000fe40007ffe0ff */
[----:B------:R-:W-:Y:S02]  /*a760*/  ISETP.NE.AND P0, PT, R22, RZ, PT ;  /* 0x000000ff1600720c */ /* 0x000fe40003f05270 */
[----:B------:R-:W-:-:S02]  /*a770*/  ISETP.GE.AND P1, PT, R32, R17, PT ;  /* 0x000000112000720c */ /* 0x000fc40003f26270 */
[-C--:B------:R-:W-:Y:S02]  /*a780*/  ISETP.GE.AND P2, PT, R26, R17.reuse, PT ;  /* 0x000000111a00720c */ /* 0x080fe40003f46270 */
[----:B------:R-:W-:-:S03]  /*a790*/  ISETP.GE.AND P3, PT, R34, R17, PT ;  /* 0x000000112200720c */ /* 0x000fc60003f66270 */
[----:B------:R-:W-:Y:S10]  /*a7a0*/  @!P4 BRA `(.L_x_3318) ;  /* 0x000000000090c947 */ /* 0x000ff40003800000 */
[----:B------:R-:W-:Y:S02]  /*a7b0*/  IABS R21, R17 ;  /* 0x0000001100157213 */ /* 0x000fe40000000000 */
[----:B------:R-:W-:Y:S02]  /*a7c0*/  IABS R28, R20 ;  /* 0x00000014001c7213 */ /* 0x000fe40000000000 */
[----:B------:R-:W0:Y:S01]  /*a7d0*/  I2F.RP R23, R21 ;  /* 0x0000001500177306 */ /* 0x000e220000209400 */
[----:B------:R-:W-:Y:S02]  /*a7e0*/  ISETP.GE.AND P5, PT, R20, RZ, PT ;  /* 0x000000ff1400720c */ /* 0x000fe40003fa6270 */
[----:B------:R-:W-:-:S05]  /*a7f0*/  ISETP.NE.AND P6, PT, R17, RZ, PT ;  /* 0x000000ff1100720c */ /* 0x000fca0003fc5270 */
[----:B0-----:R-:W0:Y:S02]  /*a800*/  MUFU.RCP R23, R23 ;  /* 0x0000001700177308 */ /* 0x001e240000001000 */
[----:B0-----:R-:W-:Y:S02]  /*a810*/  VIADD R24, R23, 0xffffffe ;  /* 0x0ffffffe17187836 */ /* 0x001fe40000000000 */
[----:B------:R-:W0:Y:S04]  /*a820*/  LDS R23, [R16+-0x40] ;  /* 0xffffc00010177984 */ /* 0x000e280000000800 */
[----:B------:R-:W1:Y:S02]  /*a830*/  F2I.FTZ.U32.TRUNC.NTZ R19, R24 ;  /* 0x0000001800137305 */ /* 0x000e64000021f000 */
[----:B-1----:R-:W-:-:S05]  /*a840*/  IADD3 R18, PT, PT, RZ, -R19, RZ ;  /* 0x80000013ff127210 */ /* 0x002fca0007ffe0ff */
        /* <DEDUP_REMOVED lines=14> */
[----:B------:R-:W-:Y:S01]  /*a930*/  IMAD.X R24, RZ, RZ, UR15, P4 ;  /* 0x0000000fff187e24 */ /* 0x000fe2000a0e06ff */
[----:B------:R-:W-:-:S04]  /*a940*/  LEA R20, P4, R19, UR12, 0x2 ;  /* 0x0000000c13147c11 */ /* 0x000fc8000f8810ff */
[----:B------:R-:W-:-:S06]  /*a950*/  LEA.HI.X R21, R19, UR13, R24, 0x2, P4 ;  /* 0x0000000d13157c11 */ /* 0x000fcc000a0f1418 */
[----:B------:R-:W2:Y:S02]  /*a960*/  LDG.E R21, desc[UR36][R20.64] ;  /* 0x0000002414157981 */ /* 0x000ea4000c1e1900 */
[----:B--2---:R-:W-:-:S04]  /*a970*/  IMAD R18, R33, R21, R18 ;  /* 0x0000001521127224 */ /* 0x004fc800078e0212 */
[----:B------:R-:W-:-:S04]  /*a980*/  IMAD R19, R18, 0x70, RZ ;  /* 0x0000007012137824 */ /* 0x000fc800078e02ff */
[----:B------:R-:W-:-:S05]  /*a990*/  IMAD.WIDE R18, R19, 0x4, R12 ;  /* 0x0000000413127825 */ /* 0x000fca00078e020c */
[----:B------:R-:W0:Y:S02]  /*a9a0*/  LDG.E.128 R28, desc[UR36][R18.64] ;  /* 0x00000024121c7981 */ /* 0x000e24000c1e1d00 */
[-C--:B0-----:R-:W-:Y:S01]  /*a9b0*/  FFMA.FTZ R8, R28, R23.reuse, R8 ;  /* 0x000000171c087223 */ /* 0x081fe20000010008 */
[-C--:B------:R-:W-:Y:S01]  /*a9c0*/  FFMA.FTZ R9, R29, R23.reuse, R9 ;  /* 0x000000171d097223 */ /* 0x080fe20000010009 */
[-C--:B------:R-:W-:Y:S01]  /*a9d0*/  FFMA.FTZ R10, R30, R23.reuse, R10 ;  /* 0x000000171e0a7223 */ /* 0x080fe2000001000a */
[----:B------:R-:W-:-:S07]  /*a9e0*/  FFMA.FTZ R11, R31, R23, R11 ;  /* 0x000000171f0b7223 */ /* 0x000fce000001000b */
.L_x_3318:
[----:B------:R-:W-:Y:S05]  /*a9f0*/  BSYNC.RECONVERGENT B4 ;  /* 0x0000000000047941 */ /* 0x000fea0003800200 */
.L_x_3317:
        /* <DEDUP_REMOVED lines=10> */
[----:B0-----:R-:W0:Y:S01]  /*aaa0*/  LDS R23, [R16+-0x20] ;  /* 0xffffe00010177984 */ /* 0x001e220000000800 */
[----:B-1----:R-:W-:-:S04]  /*aab0*/  IMAD.MOV R18, RZ, RZ, -R19 ;  /* 0x000000ffff127224 */ /* 0x002fc800078e0a13 */
        /* <DEDUP_REMOVED lines=26> */
.L_x_3320:
[----:B------:R-:W-:Y:S05]  /*ac60*/  BSYNC.RECONVERGENT B4 ;  /* 0x0000000000047941 */ /* 0x000fea0003800200 */
.L_x_3319:
        /* <DEDUP_REMOVED lines=10> */
[----:B0-----:R-:W0:Y:S01]  /*ad10*/  LDS R23, [R16] ;  /* 0x0000000010177984 */ /* 0x001e220000000800 */
        /* <DEDUP_REMOVED lines=27> */
.L_x_3322:
[----:B------:R-:W-:Y:S05]  /*aed0*/  BSYNC.RECONVERGENT B4 ;  /* 0x0000000000047941 */ /* 0x000fea0003800200 */
.L_x_3321:
        /* <DEDUP_REMOVED lines=10> */
[----:B0-----:R-:W0:Y:S01]  /*af80*/  LDS R23, [R16+0x20] ;  /* 0x0000200010177984 */ /* 0x001e220000000800 */
        /* <DEDUP_REMOVED lines=27> */
.L_x_3324:
[----:B------:R-:W-:Y:S05]  /*b140*/  BSYNC.RECONVERGENT B4 ;  /* 0x0000000000047941 */ /* 0x000fea0003800200 */
.L_x_3323:
[----:B------:R-:W-:Y:S01]  /*b150*/  VIADD R26, R26, 0x20 ;  /* 0x000000201a1a7836 */ /* 0x000fe20000000000 */
[----:B------:R-:W-:Y:S01]  /*b160*/  IADD3 R16, PT, PT, R16, 0x80, RZ ;  /* 0x0000008010107810 */ /* 0x000fe20007ffe0ff */
[----:B------:R-:W-:Y:S06]  /*b170*/  @P0 BRA `(.L_x_3325) ;  /* 0xfffffff4005c0947 */ /* 0x000fec000383ffff */
[----:B------:R-:W-:Y:S05]  /*b180*/  BSYNC.RECONVERGENT B1 ;  /* 0x0000000000017941 */ /* 0x000fea0003800200 */
.L_x_3316:
[----:B------:R-:W-:-:S07]  /*b190*/  VIADD R26, R26, 0xfffffff0 ;  /* 0xfffffff01a1a7836 */ /* 0x000fce0000000000 */
.L_x_3315:
[----:B------:R-:W-:Y:S05]  /*b1a0*/  BSYNC.RECONVERGENT B2 ;  /* 0x0000000000027941 */ /* 0x000fea0003800200 */
.L_x_3314:
[----:B------:R-:W-:-:S13]  /*b1b0*/  LOP3.LUT P0, R27, R27, 0x3, RZ, 0xc0, !PT ;  /* 0x000000031b1b7812 */ /* 0x000fda000780c0ff */
[----:B------:R-:W-:Y:S05]  /*b1c0*/  @!P0 BRA `(.L_x_3313) ;  /* 0x0000000800308947 */ /* 0x000fea0003800000 */
[----:B------:R-:W-:Y:S01]  /*b1d0*/  ISETP.NE.AND P0, PT, R27, 0x1, PT ;  /* 0x000000011b00780c */ /* 0x000fe20003f05270 */
[----:B------:R-:W-:-:S12]  /*b1e0*/  BSSY.RECONVERGENT B1, `(.L_x_3326) ;  /* 0x000005c000017945 */ /* 0x000fd80003800200 */
[----:B------:R-:W-:Y:S05]  /*b1f0*/  @!P0 BRA `(.L_x_3327) ;  /* 0x0000000400688947 */ /* 0x000fea0003800000 */
[----:B------:R-:W0:Y:S01]  /*b200*/  S2UR UR9, SR_CgaCtaId ;  /* 0x00000000000979c3 */ /* 0x000e220000008800 */
[----:B------:R-:W-:Y:S01]  /*b210*/  UMOV UR8, 0x400 ;  /* 0x0000040000087882 */ /* 0x000fe20000000000 */
[CC--:B------:R-:W-:Y:S01]  /*b220*/  ISETP.GE.AND P1, PT, R26.reuse, R17.reuse, PT ;  /* 0x000000111a00720c */ /* 0x0c0fe20003f26270 */
[----:B------:R-:W-:Y:S01]  /*b230*/  UIADD3 UR8, UPT, UPT, UR8, 0x240, URZ ;  /* 0x0000024008087890 */ /* 0x000fe2000fffe0ff */
[C---:B------:R-:W-:Y:S01]  /*b240*/  VIADD R16, R26.reuse, -UR5 ;  /* 0x800000051a107c36 */ /* 0x040fe20008000000 */
[----:B------:R-:W-:Y:S01]  /*b250*/  IADD3 R24, PT, PT, R26, 0x8, RZ ;  /* 0x000000081a187810 */ /* 0x000fe20007ffe0ff */
[----:B------:R-:W-:Y:S03]  /*b260*/  BSSY.RECONVERGENT B2, `(.L_x_3328) ;  /* 0x000002a000027945 */ /* 0x000fe60003800200 */
[----:B------:R-:W-:Y:S01]  /*b270*/  ISETP.GE.AND P0, PT, R24, R17, PT ;  /* 0x000000111800720c */ /* 0x000fe20003f06270 */
[----:B0-----:R-:W-:-:S06]  /*b280*/  ULEA UR8, UR9, UR8, 0x18 ;  /* 0x0000000809087291 */ /* 0x001fcc000f8ec0ff */
[----:B------:R-:W-:Y:S01]  /*b290*/  LEA R22, R16, UR8, 0x2 ;  /* 0x0000000810167c11 */ /* 0x000fe2000f8e10ff */
[----:B------:R-:W-:Y:S06]  /*b2a0*/  @!P1 BRA `(.L_x_3329) ;  /* 0x0000000000949947 */ /* 0x000fec0003800000 */
[----:B------:R-:W-:Y:S01]  /*b2b0*/  IABS R21, R17 ;  /* 0x0000001100157213 */ /* 0x000fe20000000000 */
[----:B------:R-:W0:Y:S01]  /*b2c0*/  LDCU.64 UR8, c[0x0][0x3c8] ;  /* 0x00007900ff0877ac */ /* 0x000e220008000a00 */
[----:B------:R-:W-:Y:S02]  /*b2d0*/  MOV R18, RZ ;  /* 0x000000ff00127202 */ /* 0x000fe40000000f00 */
        /* <DEDUP_REMOVED lines=22> */
[----:B0-----:R-:W-:-:S04]  /*b440*/  LEA R20, P1, R18, UR8, 0x2 ;  /* 0x0000000812147c11 */ /* 0x001fc8000f8210ff */
[----:B------:R-:W-:-:S06]  /*b450*/  LEA.HI.X R21, R18, UR9, R19, 0x2, P1 ;  /* 0x0000000912157c11 */ /* 0x000fcc00088f1413 */
[----:B------:R-:W2:Y:S02]  /*b460*/  LDG.E R21, desc[UR36][R20.64] ;  /* 0x0000002414157981 */ /* 0x000ea4000c1e1900 */
[----:B--2---:R-:W-:-:S04]  /*b470*/  IMAD R16, R33, R21, R16 ;  /* 0x0000001521107224 */ /* 0x004fc800078e0210 */
[----:B------:R-:W-:Y:S02]  /*b480*/  IMAD R19, R16, 0x70, RZ ;  /* 0x0000007010137824 */ /* 0x000fe400078e02ff */
[----:B------:R-:W0:Y:S02]  /*b490*/  LDS R16, [R22] ;  /* 0x0000000016107984 */ /* 0x000e240000000800 */
[----:B------:R-:W-:-:S05]  /*b4a0*/  IMAD.WIDE R18, R19, 0x4, R12 ;  /* 0x0000000413127825 */ /* 0x000fca00078e020c */
[----:B------:R-:W0:Y:S02]  /*b4b0*/  LDG.E.128 R28, desc[UR36][R18.64] ;  /* 0x00000024121c7981 */ /* 0x000e24000c1e1d00 */
[-C--:B0-----:R-:W-:Y:S01]  /*b4c0*/  FFMA.FTZ R8, R28, R16.reuse, R8 ;  /* 0x000000101c087223 */ /* 0x081fe20000010008 */
[-C--:B------:R-:W-:Y:S01]  /*b4d0*/  FFMA.FTZ R9, R29, R16.reuse, R9 ;  /* 0x000000101d097223 */ /* 0x080fe20000010009 */
[-C--:B------:R-:W-:Y:S01]  /*b4e0*/  FFMA.FTZ R10, R30, R16.reuse, R10 ;  /* 0x000000101e0a7223 */ /* 0x080fe2000001000a */
[----:B------:R-:W-:-:S07]  /*b4f0*/  FFMA.FTZ R11, R31, R16, R11 ;  /* 0x000000101f0b7223 */ /* 0x000fce000001000b */
.L_x_3329:
[----:B------:R-:W-:Y:S05]  /*b500*/  BSYNC.RECONVERGENT B2 ;  /* 0x0000000000027941 */ /* 0x000fea0003800200 */
.L_x_3328:
[----:B------:R-:W-:Y:S04]  /*b510*/  BSSY.RECONVERGENT B2, `(.L_x_3330) ;  /* 0x0000027000027945 */ /* 0x000fe80003800200 */
[----:B------:R-:W-:Y:S05]  /*b520*/  @!P0 BRA `(.L_x_3331) ;  /* 0x0000000000948947 */ /* 0x000fea0003800000 */
[----:B------:R-:W-:Y:S01]  /*b530*/  IABS R21, R17 ;  /* 0x0000001100157213 */ /* 0x000fe20000000000 */
[----:B------:R-:W-:Y:S01]  /*b540*/  IMAD.MOV.U32 R18, RZ, RZ, RZ ;  /* 0x000000ffff127224 */ /* 0x000fe200078e00ff */
[----:B------:R-:W-:Y:S01]  /*b550*/  ISETP.GE.AND P1, PT, R24, RZ, PT ;  /* 0x000000ff1800720c */ /* 0x000fe20003f26270 */
[----:B------:R-:W0:Y:S01]  /*b560*/  LDCU.64 UR8, c[0x0][0x3c8] ;  /* 0x00007900ff0877ac */ /* 0x000e220008000a00 */
[----:B------:R-:W1:Y:S01]  /*b570*/  I2F.RP R20, R21 ;  /* 0x0000001500147306 */ /* 0x000e620000209400 */
[----:B------:R-:W-:-:S07]  /*b580*/  ISETP.NE.AND P2, PT, R17, RZ, PT ;  /* 0x000000ff1100720c */ /* 0x000fce0003f45270 */
[----:B-1----:R-:W1:Y:S02]  /*b590*/  MUFU.RCP R20, R20 ;  /* 0x0000001400147308 */ /* 0x002e640000001000 */
[----:B-1----:R-:W-:-:S06]  /*b5a0*/  VIADD R23, R20, 0xffffffe ;  /* 0x0ffffffe14177836 */ /* 0x002fcc0000000000 */
[----:B------:R-:W1:Y:S02]  /*b5b0*/  F2I.FTZ.U32.TRUNC.NTZ R19, R23 ;  /* 0x0000001700137305 */ /* 0x000e64000021f000 */
[----:B-1----:R-:W-:-:S05]  /*b5c0*/  IADD3 R16, PT, PT, RZ, -R19, RZ ;  /* 0x80000013ff107210 */ /* 0x002fca0007ffe0ff */
[----:B------:R-:W-:Y:S01]  /*b5d0*/  IMAD R27, R16, R21, RZ ;  /* 0x00000015101b7224 */ /* 0x000fe200078e02ff */
[----:B------:R-:W-:-:S03]  /*b5e0*/  IABS R16, R24 ;  /* 0x0000001800107213 */ /* 0x000fc60000000000 */
        /* <DEDUP_REMOVED lines=15> */
[----:B------:R-:W2:Y:S02]  /*b6e0*/  LDG.E R21, desc[UR36][R20.64] ;  /* 0x0000002414157981 */ /* 0x000ea4000c1e1900 */
[----:B--2---:R-:W-:-:S04]  /*b6f0*/  IMAD R16, R33, R21, R16 ;  /* 0x0000001521107224 */ /* 0x004fc800078e0210 */
[----:B------:R-:W-:Y:S02]  /*b700*/  IMAD R19, R16, 0x70, RZ ;  /* 0x0000007010137824 */ /* 0x000fe400078e02ff */
[----:B------:R-:W0:Y:S02]  /*b710*/  LDS R16, [R22+0x20] ;  /* 0x0000200016107984 */ /* 0x000e240000000800 */
[----:B------:R-:W-:-:S05]  /*b720*/  IMAD.WIDE R18, R19, 0x4, R12 ;  /* 0x0000000413127825 */ /* 0x000fca00078e020c */
[----:B------:R-:W0:Y:S02]  /*b730*/  LDG.E.128 R28, desc[UR36][R18.64] ;  /* 0x00000024121c7981 */ /* 0x000e24000c1e1d00 */
[-C--:B0-----:R-:W-:Y:S01]  /*b740*/  FFMA.FTZ R8, R28, R16.reuse, R8 ;  /* 0x000000101c087223 */ /* 0x081fe20000010008 */
[-C--:B------:R-:W-:Y:S01]  /*b750*/  FFMA.FTZ R9, R29, R16.reuse, R9 ;  /* 0x000000101d097223 */ /* 0x080fe20000010009 */
[-C--:B------:R-:W-:Y:S01]  /*b760*/  FFMA.FTZ R10, R30, R16.reuse, R10 ;  /* 0x000000101e0a7223 */ /* 0x080fe2000001000a */
[----:B------:R-:W-:-:S07]  /*b770*/  FFMA.FTZ R11, R31, R16, R11 ;  /* 0x000000101f0b7223 */ /* 0x000fce000001000b */
.L_x_3331:
[----:B------:R-:W-:Y:S05]  /*b780*/  BSYNC.RECONVERGENT B2 ;  /* 0x0000000000027941 */ /* 0x000fea0003800200 */
.L_x_3330:
[----:B------:R-:W-:-:S07]  /*b790*/  IADD3 R26, PT, PT, R26, 0x10, RZ ;  /* 0x000000101a1a7810 */ /* 0x000fce0007ffe0ff */
.L_x_3327:
[----:B------:R-:W-:Y:S05]  /*b7a0*/  BSYNC.RECONVERGENT B1 ;  /* 0x0000000000017941 */ /* 0x000fea0003800200 */
.L_x_3326:
[----:B------:R-:W-:-:S04]  /*b7b0*/  LOP3.LUT P0, RZ, R25, 0x8, RZ, 0xc0, !PT ;  /* 0x0000000819ff7812 */ /* 0x000fc8000780c0ff */
[----:B------:R-:W-:-:S13]  /*b7c0*/  ISETP.LT.OR P0, PT, R26, R17, P0 ;  /* 0x000000111a00720c */ /* 0x000fda0000701670 */
[----:B------:R-:W-:Y:S05]  /*b7d0*/  @P0 BRA `(.L_x_3313) ;  /* 0x0000000000ac0947 */ /* 0x000fea0003800000 */
        /* <DEDUP_REMOVED lines=27> */
[----:B------:R-:W2:Y:S01]  /*b990*/  LDG.E R19, desc[UR36][R18.64] ;  /* 0x0000002412137981 */ /* 0x000ea2000c1e1900 */
[----:B------:R-:W0:Y:S01]  /*b9a0*/  S2UR UR9, SR_CgaCtaId ;  /* 0x00000000000979c3 */ /* 0x000e220000008800 */
[----:B------:R-:W-:Y:S02]  /*b9b0*/  UMOV UR8, 0x400 ;  /* 0x0000040000087882 */ /* 0x000fe40000000000 */
[----:B------:R-:W-:Y:S01]  /*b9c0*/  UIADD3 UR8, UPT, UPT, UR8, 0x240, URZ ;  /* 0x0000024008087890 */ /* 0x000fe2000fffe0ff */
[----:B------:R-:W-:-:S03]  /*b9d0*/  IADD3 R26, PT, PT, R26, -UR5, RZ ;  /* 0x800000051a1a7c10 */ /* 0x000fc6000fffe0ff */
[----:B0-----:R-:W-:-:S06]  /*b9e0*/  ULEA UR8, UR9, UR8, 0x18 ;  /* 0x0000000809087291 */ /* 0x001fcc000f8ec0ff */
[----:B------:R-:W-:-:S06]  /*b9f0*/  LEA R26, R26, UR8, 0x2 ;  /* 0x000000081a1a7c11 */ /* 0x000fcc000f8e10ff */
[----:B------:R-:W0:Y:S01]  /*ba00*/  LDS R26, [R26] ;  /* 0x000000001a1a7984 */ /* 0x000e220000000800 */
        /* <DEDUP_REMOVED lines=8> */
.L_x_3313:
[----:B------:R-:W-:Y:S05]  /*ba90*/  BSYNC.RECONVERGENT B3 ;  /* 0x0000000000037941 */ /* 0x000fea0003800200 */
.L_x_3312:
[----:B------:R-:W-:-:S13]  /*baa0*/  ISETP.NE.AND P0, PT, R2, UR7, PT ;  /* 0x0000000702007c0c */ /* 0x000fda000bf05270 */
[----:B------:R-:W-:Y:S05]  /*bab0*/  @P0 BRA `(.L_x_3304) ;  /* 0x0000000000e80947 */ /* 0x000fea0003800000 */
[----:B------:R-:W0:Y:S01]  /*bac0*/  LDC R12, c[0x0][0x478] ;  /* 0x00011e00ff0c7b82 */ /* 0x000e220000000800 */
[----:B--2---:R-:W-:Y:S01]  /*bad0*/  IADD3 R33, PT, PT, R14, UR43, RZ ;  /* 0x0000002b0e217c10 */ /* 0x004fe2000fffe0ff */
[----:B------:R-:W1:Y:S01]  /*bae0*/  LDCU.64 UR8, c[0x0][0x460] ;  /* 0x00008c00ff0877ac */ /* 0x000e620008000a00 */
[----:B------:R-:W2:Y:S01]  /*baf0*/  LDCU.64 UR16, c[0x0][0x3c0] ;  /* 0x00007800ff1077ac */ /* 0x000ea20008000a00 */
[----:B0-----:R-:W-:-:S13]  /*bb00*/  ISETP.NE.AND P1, PT, R12, 0x2, PT ;  /* 0x000000020c00780c */ /* 0x001fda0003f25270 */
[----:B------:R-:W0:Y:S08]  /*bb10*/  @!P1 LDC.64 R12, c[0x0][0x3a8] ;  /* 0x0000ea00ff0c9b82 */ /* 0x000e300000000a00 */
[----:B------:R-:W3:Y:S08]  /*bb20*/  @!P1 LDC.64 R22, c[0x0][0x468] ;  /* 0x00011a00ff169b82 */ /* 0x000ef00000000a00 */
[----:B------:R-:W4:Y:S01]  /*bb30*/  @P1 LDC.64 R18, c[0x0][0x3a8] ;  /* 0x0000ea00ff121b82 */ /* 0x000f220000000a00 */
[----:B0-----:R-:W-:-:S04]  /*bb40*/  @!P1 IADD3 R12, P0, PT, R33, R12, RZ ;  /* 0x0000000c210c9210 */ /* 0x001fc80007f1e0ff */
[----:B------:R-:W-:Y:S01]  /*bb50*/  @!P1 LEA.HI.X.SX32 R13, R33, R13, 0x1, P0 ;  /* 0x0000000d210d9211 */ /* 0x000fe200000f0eff */
[----:B---3--:R-:W3:Y:S04]  /*bb60*/  @!P1 LDG.E R22, desc[UR36][R22.64+0x8] ;  /* 0x0000082416169981 */ /* 0x008ee8000c1e1900 */
[----:B------:R-:W2:Y:S01]  /*bb70*/  @!P1 LDG.E R16, desc[UR36][R12.64] ;  /* 0x000000240c109981 */ /* 0x000ea2000c1e1900 */
[----:B-1----:R-:W-:-:S04]  /*bb80*/  ISETP.NE.U32.AND P0, PT, RZ, UR8, PT ;  /* 0x00000008ff007c0c */ /* 0x002fc8000bf05070 */
[----:B------:R-:W-:-:S13]  /*bb90*/  ISETP.NE.AND.EX P0, PT, RZ, UR9, PT, P0 ;  /* 0x00000009ff007c0c */ /* 0x000fda000bf05300 */
[----:B------:R-:W0:Y:S08]  /*bba0*/  @P0 LDC R24, c[0x0][0x3f8] ;  /* 0x0000fe00ff180b82 */ /* 0x000e300000000800 */
[----:B------:R-:W1:Y:S01]  /*bbb0*/  @P0 LDC.64 R20, c[0x0][0x458] ;  /* 0x00011600ff140b82 */ /* 0x000e620000000a00 */
[----:B----4-:R-:W-:-:S04]  /*bbc0*/  @P1 IMAD.WIDE R12, R33, 0x4, R18 ;  /* 0x00000004210c1825 */ /* 0x010fc800078e0212 */
[----:B0-----:R-:W-:-:S04]  /*bbd0*/  @P0 IMAD R3, R24, UR38, R3 ;  /* 0x0000002618030c24 */ /* 0x001fc8000f8e0203 */
[----:B------:R-:W-:-:S04]  /*bbe0*/  @P0 IMAD R3, R3, 0x70, R14 ;  /* 0x0000007003030824 */ /* 0x000fc800078e020e */
[----:B-1----:R-:W-:Y:S01]  /*bbf0*/  @P0 IMAD.WIDE R18, R3, 0x4, R20 ;  /* 0x0000000403120825 */ /* 0x002fe200078e0214 */
[----:B--2---:R-:W3:Y:S08]  /*bc00*/  @!P1 I2F.S8 R25, R16 ;  /* 0x0000001000199306 */ /* 0x004ef00000001400 */
[----:B------:R-:W0:Y:S08]  /*bc10*/  @!P1 I2F.S8 R27, R16.B1 ;  /* 0x10000010001b9306 */ /* 0x000e300000001400 */
[----:B------:R-:W1:Y:S08]  /*bc20*/  @!P1 I2F.S8 R29, R16.B2 ;  /* 0x20000010001d9306 */ /* 0x000e700000001400 */
[----:B------:R-:W2:Y:S01]  /*bc30*/  @!P1 I2F.S8 R31, R16.B3 ;  /* 0x30000010001f9306 */ /* 0x000ea20000001400 */
[C---:B---3--:R-:W-:Y:S01]  /*bc40*/  @!P1 FMUL.FTZ R24, R22.reuse, R25 ;  /* 0x0000001916189220 */ /* 0x048fe20000410000 */
[C---:B0-----:R-:W-:Y:S01]  /*bc50*/  @!P1 FMUL.FTZ R25, R22.reuse, R27 ;  /* 0x0000001b16199220 */ /* 0x041fe20000410000 */
[C---:B-1----:R-:W-:Y:S01]  /*bc60*/  @!P1 FMUL.FTZ R26, R22.reuse, R29 ;  /* 0x0000001d161a9220 */ /* 0x042fe20000410000 */
[----:B--2---:R-:W-:-:S02]  /*bc70*/  @!P1 FMUL.FTZ R27, R22, R31 ;  /* 0x0000001f161b9220 */ /* 0x004fc40000410000 */
[----:B------:R-:W2:Y:S04]  /*bc80*/  @P0 LDG.E.128 R20, desc[UR36][R18.64] ;  /* 0x0000002412140981 */ /* 0x000ea8000c1e1d00 */
[----:B------:R0:W3:Y:S01]  /*bc90*/  @P1 LDG.E.128 R24, desc[UR36][R12.64] ;  /* 0x000000240c181981 */ /* 0x0000e2000c1e1d00 */
[----:B------:R-:W1:Y:S01]  /*bca0*/  S2UR UR14, SR_CgaCtaId ;  /* 0x00000000000e79c3 */ /* 0x000e620000008800 */
[----:B------:R-:W-:Y:S02]  /*bcb0*/  UMOV UR8, 0x400 ;  /* 0x0000040000087882 */ /* 0x000fe40000000000 */
[----:B------:R-:W-:Y:S02]  /*bcc0*/  UIADD3 UR9, UPT, UPT, UR8, 0x240, URZ ;  /* 0x0000024008097890 */ /* 0x000fe4000fffe0ff */
[----:B------:R-:W-:Y:S01]  /*bcd0*/  UIADD3 UR8, UPT, UPT, -UR5, UR45, URZ ;  /* 0x0000002d05087290 */ /* 0x000fe2000fffe1ff */
[----:B------:R-:W-:Y:S01]  /*bce0*/  IMAD R17, R15, R17, R14 ;  /* 0x000000110f117224 */ /* 0x000fe200078e020e */
[----:B-1----:R-:W-:-:S04]  /*bcf0*/  ULEA UR9, UR14, UR9, 0x18 ;  /* 0x000000090e097291 */ /* 0x002fc8000f8ec0ff */
[----:B------:R-:W-:Y:S01]  /*bd00*/  ULEA UR8, UR8, UR9, 0x2 ;  /* 0x0000000908087291 */ /* 0x000fe2000f8e10ff */
[----:B0-----:R-:W-:-:S08]  /*bd10*/  SHF.R.S32.HI R12, RZ, 0x1f, R17 ;  /* 0x0000001fff0c7819 */ /* 0x001fd00000011411 */
[----:B------:R-:W0:Y:S01]  /*bd20*/  LDS R3, [UR8] ;  /* 0x00000008ff037984 */ /* 0x000e220008000800 */
[----:B------:R-:W-:-:S06]  /*bd30*/  UIMAD UR8, UR40, 0x70, URZ ;  /* 0x00000070280878a4 */ /* 0x000fcc000f8e02ff */
[----:B------:R-:W-:Y:S01]  /*bd40*/  IMAD.U32 R13, RZ, RZ, UR8 ;  /* 0x00000008ff0d7e24 */ /* 0x000fe2000f8e00ff */
[----:B------:R-:W-:-:S04]  /*bd50*/  IADD3 R17, P1, PT, R17, UR8, RZ ;  /* 0x0000000811117c10 */ /* 0x000fc8000ff3e0ff */
[----:B------:R-:W-:Y:S02]  /*bd60*/  LEA.HI.X.SX32 R16, R13, R12, 0x1, P1 ;  /* 0x0000000c0d107211 */ /* 0x000fe400008f0eff */
[----:B------:R-:W-:-:S04]  /*bd70*/  LEA R12, P1, R17, UR16, 0x2 ;  /* 0x00000010110c7c11 */ /* 0x000fc8000f8210ff */
[----:B------:R-:W-:Y:S01]  /*bd80*/  LEA.HI.X R13, R17, UR17, R16, 0x2, P1 ;  /* 0x00000011110d7c11 */ /* 0x000fe200088f1410 */
[----:B---3-5:R-:W-:Y:S01]  /*bd90*/  FADD.FTZ R4, R24, R4 ;  /* 0x0000000418047221 */ /* 0x028fe20000010000 */
[----:B------:R-:W-:Y:S01]  /*bda0*/  FADD.FTZ R5, R25, R5 ;  /* 0x0000000519057221 */ /* 0x000fe20000010000 */
[----:B------:R-:W-:Y:S01]  /*bdb0*/  FADD.FTZ R6, R26, R6 ;  /* 0x000000061a067221 */ /* 0x000fe20000010000 */
[----:B------:R-:W-:Y:S01]  /*bdc0*/  FADD.FTZ R7, R27, R7 ;  /* 0x000000071b077221 */ /* 0x000fe20000010000 */
[----:B--2---:R-:W-:Y:S01]  /*bdd0*/  @P0 FMUL.FTZ R4, R4, R20 ;  /* 0x0000001404040220 */ /* 0x004fe20000410000 */
[----:B------:R-:W-:Y:S01]  /*bde0*/  @P0 FMUL.FTZ R5, R5, R21 ;  /* 0x0000001505050220 */ /* 0x000fe20000410000 */
[----:B------:R-:W-:Y:S01]  /*bdf0*/  @P0 FMUL.FTZ R6, R6, R22 ;  /* 0x0000001606060220 */ /* 0x000fe20000410000 */
[----:B------:R-:W-:-:S05]  /*be00*/  @P0 FMUL.FTZ R7, R7, R23 ;  /* 0x0000001707070220 */ /* 0x000fca0000410000 */
[----:B------:R3:W-:Y:S01]  /*be10*/  STG.E.128 desc[UR36][R12.64], R4 ;  /* 0x000000040c007986 */ /* 0x0007e2000c101d24 */
[C---:B0-----:R-:W-:Y:S01]  /*be20*/  FFMA.FTZ R8, R3.reuse, R4, R8 ;  /* 0x0000000403087223 */ /* 0x041fe20000010008 */
[C---:B------:R-:W-:Y:S01]  /*be30*/  FFMA.FTZ R9, R3.reuse, R5, R9 ;  /* 0x0000000503097223 */ /* 0x040fe20000010009 */
[C---:B------:R-:W-:Y:S01]  /*be40*/  FFMA.FTZ R10, R3.reuse, R6, R10 ;  /* 0x00000006030a7223 */ /* 0x040fe2000001000a */
[----:B------:R-:W-:-:S07]  /*be50*/  FFMA.FTZ R11, R3, R7, R11 ;  /* 0x00000007030b7223 */ /* 0x000fce000001000b */
.L_x_3304:
[----:B------:R-:W-:Y:S05]  /*be60*/  BSYNC.RECONVERGENT B0 ;  /* 0x0000000000007941 */ /* 0x000fea0003800200 */
.L_x_3303:
[----:B------:R-:W-:Y:S01]  /*be70*/  BAR.SYNC.DEFER_BLOCKING 0x0 ;  /* 0x0000000000007b1d */ /* 0x000fe20000010000 */
[----:B------:R-:W-:-:S04]  /*be80*/  ISETP.GT.U32.AND P1, PT, R14, 0x6f, PT ;  /* 0x0000006f0e00780c */ /* 0x000fc80003f24070 */
[----:B------:R-:W-:-:S09]  /*be90*/  ISETP.GT.U32.OR P0, PT, R0, 0x1f, P1 ;  /* 0x0000001f0000780c */ /* 0x000fd20000f04470 */
[----:B------:R-:W-:Y:S05]  /*bea0*/  @P1 BRA `(.L_x_3332) ;  /* 0x0000000000a01947 */ /* 0x000fea0003800000 */
        /* <DEDUP_REMOVED lines=10> */
[----:B------:R-:W-:Y:S01]  /*bf50*/  LEA R2, R2, UR4, 0x2 ;  /* 0x0000000402027c11 */ /* 0x000fe2000f8e10ff */
[----:B------:R-:W-:Y:S05]  /*bf60*/  WARPSYNC.ALL ;  /* 0x0000000000007948 */ /* 0x000fea0003800000 */
[----:B------:R-:W-:Y:S01]  /*bf70*/  @!P1 STS.128 [R2+-0x700], R8 ;  /* 0xfff9000802009388 */ /* 0x000fe20000000c00 */
[----:B------:R-:W-:Y:S01]  /*bf80*/  BAR.SYNC.DEFER_BLOCKING 0x0 ;  /* 0x0000000000007b1d */ /* 0x000fe20000010000 */
[----:B------:R-:W-:Y:S02]  /*bf90*/  ISETP.NE.AND P1, PT, R3, 0x40, PT ;  /* 0x000000400300780c */ /* 0x000fe40003f25270 */
[----:B------:R-:W-:-:S03]  /*bfa0*/  LOP3.LUT R3, R0, 0x3e0, RZ, 0xc0, !PT ;  /* 0x000003e000037812 */ /* 0x000fc600078ec0ff */
[----:B---3-5:R-:W0:Y:S02]  /*bfb0*/  @!P2 LDS.128 R4, [R2] ;  /* 0x000000000204a984 */ /* 0x028e240000000c00 */
        /* <DEDUP_REMOVED lines=15> */
[----:B------:R-:W-:Y:S02]  /*c0b0*/  @!P1 STS.128 [R2+-0x1c0], R8 ;  /* 0xfffe400802009388 */ /* 0x000fe40000000c00 */
[----:B------:R-:W-:Y:S06]  /*c0c0*/  BAR.SYNC.DEFER_BLOCKING 0x0 ;  /* 0x0000000000007b1d */ /* 0x000fec0000010000 */
[----:B------:R-:W0:Y:S02]  /*c0d0*/  @!P2 LDS.128 R4, [R2] ;  /* 0x000000000204a984 */ /* 0x000e240000000c00 */
[----:B0-----:R-:W-:Y:S01]  /*c0e0*/  @!P2 FADD.FTZ R8, R8, R4 ;  /* 0x000000040808a221 */ /* 0x001fe20000010000 */
[----:B------:R-:W-:Y:S01]  /*c0f0*/  @!P2 FADD.FTZ R9, R9, R5 ;  /* 0x000000050909a221 */ /* 0x000fe20000010000 */
[----:B------:R-:W-:Y:S01]  /*c100*/  @!P2 FADD.FTZ R10, R10, R6 ;  /* 0x000000060a0aa221 */ /* 0x000fe20000010000 */
[----:B------:R-:W-:Y:S01]  /*c110*/  @!P2 FADD.FTZ R11, R11, R7 ;  /* 0x000000070b0ba221 */ /* 0x000fe20000010000 */
[----:B------:R-:W-:Y:S06]  /*c120*/  BAR.SYNC.DEFER_BLOCKING 0x0 ;  /* 0x0000000000007b1d */ /* 0x000fec0000010000 */
.L_x_3332:
[----:B------:R-:W-:Y:S05]  /*c130*/  @P0 EXIT ;  /* 0x000000000000094d */ /* 0x000fea0003800000 */
[----:B------:R-:W0:Y:S02]  /*c140*/  LDCU UR4, c[0x0][0x478] ;  /* 0x00008f00ff0477ac */ /* 0x000e240008000800 */
[----:B0-----:R-:W-:-:S09]  /*c150*/  UISETP.NE.AND UP0, UPT, UR4, 0x2, UPT ;  /* 0x000000020400788c */ /* 0x001fd2000bf05270 */
[----:B------:R-:W-:Y:S05]  /*c160*/  BRA.U UP0, `(.L_x_3333) ;  /* 0x00000001007c7547 */ /* 0x000fea000b800000 */
[----:B------:R-:W0:Y:S01]  /*c170*/  LDC.64 R2, c[0x0][0x470] ;  /* 0x00011c00ff027b82 */ /* 0x000e220000000a00 */
[----:B------:R-:W4:Y:S01]  /*c180*/  LDCU.64 UR4, c[0x0][0x380] ;  /* 0x00007000ff0477ac */ /* 0x000f220008000a00 */
[----:B0-----:R-:W2:Y:S01]  /*c190*/  LDG.E R2, desc[UR36][R2.64] ;  /* 0x0000002402027981 */ /* 0x001ea2000c1e1900 */
[----:B------:R-:W-:Y:S01]  /*c1a0*/  IADD3 R14, PT, PT, R15, R14, RZ ;  /* 0x0000000e0f0e7210 */ /* 0x000fe20007ffe0ff */
        /* <DEDUP_REMOVED lines=10> */
[----:B------:R-:W3:Y:S01]  /*c250*/  F2I.S8.NTZ R8, R8 ;  /* 0x0000000800087305 */ /* 0x000ee20000202100 */
[----:B------:R-:W-:Y:S02]  /*c260*/  SHF.L.U32 R2, R0, 0x10, RZ ;  /* 0x0000001000027819 */ /* 0x000fe400000006ff */
[----:B------:R-:W-:Y:S02]  /*c270*/  PRMT R0, R3, 0x7710, RZ ;  /* 0x0000771003007816 */ /* 0x000fe400000000ff */
[----:B------:R-:W-:Y:S02]  /*c280*/  LOP3.LUT R3, R2, 0xff0000, RZ, 0xc0, !PT ;  /* 0x00ff000002037812 */ /* 0x000fe400078ec0ff */
[----:B0-----:R-:W-:-:S03]  /*c290*/  PRMT R9, R9, 0x8880, RZ ;  /* 0x0000888009097816 */ /* 0x001fc600000000ff */
[----:B------:R-:W-:Y:S01]  /*c2a0*/  IMAD R3, R0, 0x1000000, R3 ;  /* 0x0100000000037824 */ /* 0x000fe200078e0203 */
[----:B------:R-:W-:Y:S02]  /*c2b0*/  PRMT R2, R9, 0x7710, RZ ;  /* 0x0000771009027816 */ /* 0x000fe400000000ff */
[----:B---3-5:R-:W-:-:S04]  /*c2c0*/  PRMT R4, R8, 0x8880, RZ ;  /* 0x0000888008047816 */ /* 0x028fc800000000ff */
[----:B------:R-:W-:Y:S02]  /*c2d0*/  PRMT R0, R4, 0x7710, RZ ;  /* 0x0000771004007816 */ /* 0x000fe400000000ff */
[----:B------:R-:W-:Y:S02]  /*c2e0*/  LOP3.LUT R4, R2, 0xff, RZ, 0xc0, !PT ;  /* 0x000000ff02047812 */ /* 0x000fe400078ec0ff */
[----:B----4-:R-:W-:Y:S02]  /*c2f0*/  IADD3 R2, P0, PT, R14, UR4, RZ ;  /* 0x000000040e027c10 */ /* 0x010fe4000ff1e0ff */
[----:B------:R-:W-:Y:S02]  /*c300*/  LOP3.LUT R5, R0, 0xff, RZ, 0xc0, !PT ;  /* 0x000000ff00057812 */ /* 0x000fe400078ec0ff */
[----:B------:R-:W-:Y:S02]  /*c310*/  LEA R4, R4, R3, 0x8 ;  /* 0x0000000304047211 */ /* 0x000fe400078e40ff */
[----:B------:R-:W-:-:S02]  /*c320*/  LEA.HI.X.SX32 R3, R14, UR5, 0x1, P0 ;  /* 0x000000050e037c11 */ /* 0x000fc400080f0eff */
[----:B------:R-:W-:-:S05]  /*c330*/  IADD3 R5, PT, PT, R4, R5, RZ ;  /* 0x0000000504057210 */ /* 0x000fca0007ffe0ff */
[----:B------:R-:W-:Y:S01]  /*c340*/  STG.E desc[UR36][R2.64], R5 ;  /* 0x0000000502007986 */ /* 0x000fe2000c101924 */
[----:B------:R-:W-:Y:S05]  /*c350*/  EXIT ;  /* 0x000000000000794d */ /* 0x000fea0003800000 */
.L_x_3333:
[----:B------:R-:W0:Y:S01]  /*c360*/  LDC.64 R2, c[0x0][0x380] ;  /* 0x0000e000ff027b82 */ /* 0x000e220000000a00 */
[----:B------:R-:W-:-:S04]  /*c370*/  IMAD.IADD R15, R15, 0x1, R14 ;  /* 0x000000010f0f7824 */ /* 0x000fc800078e020e */
[----:B0-----:R-:W-:-:S05]  /*c380*/  IMAD.WIDE R2, R15, 0x4, R2 ;  /* 0x000000040f027825 */ /* 0x001fca00078e0202 */
[----:B------:R-:W-:Y:S01]  /*c390*/  STG.E.128 desc[UR36][R2.64], R8 ;  /* 0x0000000802007986 */ /* 0x000fe2000c101d24 */
[----:B------:R-:W-:Y:S05]  /*c3a0*/  EXIT ;  /* 0x000000000000794d */ /* 0x000fea0003800000 */
.L_x_3197:
[----:B------:R-:W-:Y:S01]  /*c3b0*/  HFMA2 R12, -RZ, RZ, 0, 9.5367431640625e-07 ;  /* 0x00000010ff0c7431 */ /* 0x000fe200000001ff */
[----:B------:R-:W-:Y:S01]  /*c3c0*/  MOV R11, 0x1f ;  /* 0x0000001f000b7802 */ /* 0x000fe20000000f00 */
[----:B------:R-:W-:-:S07]  /*c3d0*/  IMAD.MOV.U32 R15, RZ, RZ, -0x1 ;  /* 0xffffffffff0f7424 */ /* 0x000fce00078e00ff */
[----:B0-----:R-:W-:Y:S05]  /*c3e0*/  WARPSYNC.COLLECTIVE R15, `(.L_x_3334) ;  /* 0x000000000f087348 */ /* 0x001fea0003c00000 */
[----:B------:R1:W2:Y:S02]  /*c3f0*/  SHFL.BFLY P6, R14, R13, R12, R11 ;  /* 0x0c00000c0d0e7389 */ /* 0x0002a400000c000b */
[----:B012---:R-:W-:Y:S05]  /*c400*/  ENDCOLLECTIVE ;  /* 0x000000000000791b */ /* 0x007fea0003800000 */
.L_x_3334:
[----:B------:R-:W-:Y:S02]  /*c410*/  HFMA2 R12, -RZ, RZ, 0, 4.76837158203125e-07 ;  /* 0x00000008ff0c7431 */ /* 0x000fe400000001ff */
[----:B------:R-:W-:-:S05]  /*c420*/  FADD.FTZ R0, R13, R14 ;  /* 0x0000000e0d007221 */ /* 0x000fca0000010000 */
[----:B------:R-:W-:-:S07]  /*c430*/  MOV R13, R0 ;  /* 0x00000000000d7202 */ /* 0x000fce0000000f00 */
[----:B------:R-:W-:Y:S05]  /*c440*/  WARPSYNC.COLLECTIVE R15, `(.L_x_3335) ;  /* 0x000000000f087348 */ /* 0x000fea0003c00000 */
[----:B------:R0:W1:Y:S02]  /*c450*/  SHFL.BFLY P6, R14, R13, R12, R11 ;  /* 0x0c00000c0d0e7389 */ /* 0x00006400000c000b */
[----:B01----:R-:W-:Y:S05]  /*c460*/  ENDCOLLECTIVE ;  /* 0x000000000000791b */ /* 0x003fea0003800000 */
.L_x_3335:
[----:B------:R-:W-:Y:S01]  /*c470*/  MOV R12, 0x4 ;  /* 0x00000004000c7802 */ /* 0x000fe20000000f00 */
[----:B------:R-:W-:-:S04]  /*c480*/  FADD.FTZ R2, R0, R14 ;  /* 0x0000000e00027221 */ /* 0x000fc80000010000 */
[----:B------:R-:W-:-:S07]  /*c490*/  IMAD.MOV.U32 R13, RZ, RZ, R2 ;  /* 0x000000ffff0d7224 */ /* 0x000fce00078e0002 */
[----:B------:R-:W-:Y:S05]  /*c4a0*/  WARPSYNC.COLLECTIVE R15, `(.L_x_3336) ;  /* 0x000000000f087348 */ /* 0x000fea0003c00000 */
[----:B------:R0:W1:Y:S02]  /*c4b0*/  SHFL.BFLY P6, R14, R13, R12, R11 ;  /* 0x0c00000c0d0e7389 */ /* 0x00006400000c000b */
[----:B01----:R-:W-:Y:S05]  /*c4c0*/  ENDCOLLECTIVE ;  /* 0x000000000000791b */ /* 0x003fea0003800000 */
.L_x_3336:
[----:B------:R-:W-:Y:S02]  /*c4d0*/  IMAD.MOV.U32 R12, RZ, RZ, 0x2 ;  /* 0x00000002ff0c7424 */ /* 0x000fe400078e00ff */
[----:B------:R-:W-:-:S05]  /*c4e0*/  FADD.FTZ R3, R2, R14 ;  /* 0x0000000e02037221 */ /* 0x000fca0000010000 */
[----:B------:R-:W-:-:S07]  /*c4f0*/  MOV R13, R3 ;  /* 0x00000003000d7202 */ /* 0x000fce0000000f00 */
[----:B------:R-:W-:Y:S05]  /*c500*/  WARPSYNC.COLLECTIVE R15, `(.L_x_3337) ;  /* 0x000000000f087348 */ /* 0x000fea0003c00000 */
[----:B------:R0:W1:Y:S02]  /*c510*/  SHFL.BFLY P6, R14, R13, R12, R11 ;  /* 0x0c00000c0d0e7389 */ /* 0x00006400000c000b */
[----:B01----:R-:W-:Y:S05]  /*c520*/  ENDCOLLECTIVE ;  /* 0x000000000000791b */ /* 0x003fea0003800000 */
.L_x_3337:
[----:B------:R-:W-:Y:S02]  /*c530*/  HFMA2 R12, -RZ, RZ, 0, 5.9604644775390625e-08 ;  /* 0x00000001ff0c7431 */ /* 0x000fe400000001ff */
[----:B------:R-:W-:-:S05]  /*c540*/  FADD.FTZ R4, R3, R14 ;  /* 0x0000000e03047221 */ /* 0x000fca0000010000 */
[----:B------:R-:W-:-:S07]  /*c550*/  MOV R13, R4 ;  /* 0x00000004000d7202 */ /* 0x000fce0000000f00 */
[----:B------:R-:W-:Y:S05]  /*c560*/  WARPSYNC.COLLECTIVE R15, `(.L_x_3338) ;  /* 0x000000000f087348 */ /* 0x000fea0003c00000 */
[----:B------:R0:W1:Y:S02]  /*c570*/  SHFL.BFLY P6, R14, R13, R12, R11 ;  /* 0x0c00000c0d0e7389 */ /* 0x00006400000c000b */
[----:B01----:R-:W-:Y:S05]  /*c580*/  ENDCOLLECTIVE ;  /* 0x000000000000791b */ /* 0x003fea0003800000 */
.L_x_3338:
[----:B------:R-:W-:Y:S05]  /*c590*/  BRA `(.L_x_3339) ;  /* 0xffffff5400ac7947 */ /* 0x000fea000383ffff */
.L_x_3340:
        /* <DEDUP_REMOVED lines=14> */
.L_x_4071:


//--------------------- .text._ZN4mmha33masked_multihead_attention_kernelIfLi112ELi128ELi2ELi32ELi128ELb0ELb1EEEv26Multihead_attention_paramsIT_XT5_EE --------------------------
	.section	.text._ZN4mmha33masked_multihead_attention_kernelIfLi112ELi128ELi2ELi32ELi128ELb0ELb1EEEv26Multihead_attention_paramsIT_XT5_EE,"ax",@progbits
	.align	128
        .global         _ZN4mmha33masked_multihead_attention_kernelIfLi112ELi128ELi2ELi32ELi128ELb0ELb1EEEv26Multihead_attention_paramsIT_XT5_EE
        .type           _ZN4mmha33masked_multihead_attention_kernelIfLi112ELi128ELi2ELi32ELi128ELb0ELb1EEEv26Multihead_attention_paramsIT_XT5_EE,@function
        .size           _ZN4mmha33masked_multihead_attention_kernelIfLi112ELi128ELi2ELi32ELi128ELb0ELb1EEEv26Multihead_attention_paramsIT_XT5_EE,(.L_x_4072 - _ZN4mmha33masked_multihead_attention_kernelIfLi112ELi128ELi2ELi32ELi128ELb0ELb1EEEv26Multihead_attention_paramsIT_XT5_EE)
        .other          _ZN4mmha33masked_multihead_attention_kernelIfLi112ELi128ELi2ELi32ELi128ELb0ELb1EEEv26Multihead_attention_paramsIT_XT5_EE,@"STO_CUDA_ENTRY STV_DEFAULT"
_ZN4mmha33masked_multihead_attention_kernelIfLi112ELi128ELi2ELi32ELi128ELb0ELb1EEEv26Multihead_attention_paramsIT_XT5_EE:
.text._ZN4mmha33masked_multihead_attention_kernelIfLi112ELi128ELi2ELi32ELi128ELb0ELb1EEEv26Multihead_attention_paramsIT_XT5_EE:
        /* <DEDUP_REMOVED lines=12> */
.L_x_3341:
[----:B------:R-:W1:Y:S01]  /*00c0*/  LDC R10, c[0x0][0x3f0] ;  /* 0x0000fc00ff0a7b82 */ /* 0x000e620000000800 */
[----:B------:R-:W3:Y:S01]  /*00d0*/  S2R R87, SR_CTAID.X ;  /* 0x0000000000577919 */ /* 0x000ee20000002500 */
[----:B------:R-:W4:Y:S06]  /*00e0*/  S2R R22, SR_TID.X ;  /* 0x0000000000167919 */ /* 0x000f2c0000002100 */
[----:B------:R-:W0:Y:S08]  /*00f0*/  LDC R7, c[0x0][0x478] ;  /* 0x00011e00ff077b82 */ /* 0x000e300000000800 */
[----:B------:R-:W3:Y:S01]  /*0100*/  LDC R4, c[0x0][0x3e8] ;  /* 0x0000fa00ff047b82 */ /* 0x000ee20000000800 */
[----:B-1----:R-:W-:-:S07]  /*0110*/  IABS R6, R10 ;  /* 0x0000000a00067213 */ /* 0x002fce0000000000 */
[----:B------:R-:W1:Y:S01]  /*0120*/  LDC R36, c[0x0][0x3f8] ;  /* 0x0000fe00ff247b82 */ /* 0x000e620000000800 */
[----:B--2---:R-:W-:Y:S01]  /*0130*/  LOP3.LUT R11, R33, R10, RZ, 0x3c, !PT ;  /* 0x0000000a210b7212 */ /* 0x004fe200078e3cff */
[----:B------:R-:W2:Y:S01]  /*0140*/  I2F.RP R0, R6 ;  /* 0x0000000600007306 */ /* 0x000ea20000209400 */
[----:B0-----:R-:W-:-:S05]  /*0150*/  ISETP.NE.AND P1, PT, R7, 0x2, PT ;  /* 0x000000020700780c */ /* 0x001fca0003f25270 */
[----:B------:R-:W0:Y:S01]  /*0160*/  LDC.64 R26, c[0x0][0x460] ;  /* 0x00011800ff1a7b82 */ /* 0x000e220000000a00 */
[----:B---3--:R-:W-:Y:S01]  /*0170*/  ISETP.NE.AND P0, PT, R4, RZ, PT ;  /* 0x000000ff0400720c */ /* 0x008fe20003f05270 */
[----:B--2---:R-:W2:Y:S06]  /*0180*/  MUFU.RCP R0, R0 ;  /* 0x0000000000007308 */ /* 0x004eac0000001000 */
[----:B------:R-:W3:Y:S01]  /*0190*/  @!P1 LDC.64 R12, c[0x0][0x398] ;  /* 0x0000e600ff0c9b82 */ /* 0x000ee20000000a00 */
[----:B-1----:R-:W-:-:S07]  /*01a0*/  IMAD R32, R33, R36, R87 ;  /* 0x0000002421207224 */ /* 0x002fce00078e0257 */
[----:B------:R-:W1:Y:S01]  /*01b0*/  @!P1 LDC.64 R8, c[0x0][0x468] ;  /* 0x00011a00ff089b82 */ /* 0x000e620000000a00 */
[----:B--2---:R-:W-:Y:S01]  /*01c0*/  VIADD R2, R0, 0xffffffe ;  /* 0x0ffffffe00027836 */ /* 0x004fe20000000000 */
[----:B------:R-:W-:-:S03]  /*01d0*/  IABS R0, R33 ;  /* 0x0000002100007213 */ /* 0x000fc60000000000 */
[----:B------:R2:W4:Y:S02]  /*01e0*/  F2I.FTZ.U32.TRUNC.NTZ R3, R2 ;  /* 0x0000000200037305 */ /* 0x000524000021f000 */
[----:B--2---:R-:W-:Y:S01]  /*01f0*/  IMAD.MOV.U32 R2, RZ, RZ, RZ ;  /* 0x000000ffff027224 */ /* 0x004fe200078e00ff */
[----:B-1----:R-:W2:Y:S01]  /*0200*/  @!P1 LDG.E R8, desc[UR36][R8.64+0x4] ;  /* 0x0000042408089981 */ /* 0x002ea2000c1e1900 */
[----:B----4-:R-:W-:-:S05]  /*0210*/  IADD3 R5, PT, PT, RZ, -R3, RZ ;  /* 0x80000003ff057210 */ /* 0x010fca0007ffe0ff */
[----:B------:R-:W-:-:S04]  /*0220*/  IMAD R5, R5, R6, RZ ;  /* 0x0000000605057224 */ /* 0x000fc800078e02ff */
[----:B------:R-:W-:-:S04]  /*0230*/  IMAD.HI.U32 R2, R3, R5, R2 ;  /* 0x0000000503027227 */ /* 0x000fc800078e0002 */
[----:B------:R-:W-:-:S04]  /*0240*/  IMAD.MOV.U32 R5, RZ, RZ, R0 ;  /* 0x000000ffff057224 */ /* 0x000fc800078e0000 */
[----:B------:R-:W-:-:S04]  /*0250*/  IMAD.HI.U32 R3, R2, R5, RZ ;  /* 0x0000000502037227 */ /* 0x000fc800078e00ff */
[----:B------:R-:W-:Y:S01]  /*0260*/  @!P0 IMAD R2, R32, 0x70, RZ ;  /* 0x0000007020028824 */ /* 0x000fe200078e02ff */
[----:B------:R-:W-:-:S05]  /*0270*/  IADD3 R0, PT, PT, -R3, RZ, RZ ;  /* 0x000000ff03007210 */ /* 0x000fca0007ffe1ff */
[----:B------:R-:W-:Y:S02]  /*0280*/  IMAD R5, R6, R0, R5 ;  /* 0x0000000006057224 */ /* 0x000fe400078e0205 */
[----:B------:R-:W-:-:S03]  /*0290*/  @P0 IMAD R0, R33, R4, RZ ;  /* 0x0000000421000224 */ /* 0x000fc600078e02ff */
[----:B------:R-:W-:Y:S01]  /*02a0*/  ISETP.GT.U32.AND P2, PT, R6, R5, PT ;  /* 0x000000050600720c */ /* 0x000fe20003f44070 */
[----:B------:R-:W-:Y:S01]  /*02b0*/  @P0 IMAD R2, R87, 0x70, R0 ;  /* 0x0000007057020824 */ /* 0x000fe200078e0200 */
[----:B0-----:R-:W-:Y:S01]  /*02c0*/  ISETP.NE.U32.AND P0, PT, R26, RZ, PT ;  /* 0x000000ff1a00720c */ /* 0x001fe20003f05070 */
[----:B------:R-:W-:-:S03]  /*02d0*/  IMAD.SHL.U32 R0, R22, 0x4, RZ ;  /* 0x0000000416007824 */ /* 0x000fc600078e00ff */
[----:B------:R-:W-:Y:S01]  /*02e0*/  ISETP.NE.AND.EX P0, PT, R27, RZ, PT, P0 ;  /* 0x000000ff1b00720c */ /* 0x000fe20003f05300 */
[----:B------:R-:W-:-:S05]  /*02f0*/  IMAD.IADD R25, R0, 0x1, R2 ;  /* 0x0000000100197824 */ /* 0x000fca00078e0202 */
[----:B---3--:R-:W-:Y:S02]  /*0300*/  @!P1 IADD3 R4, P4, PT, R25, R12, RZ ;  /* 0x0000000c19049210 */ /* 0x008fe40007f9e0ff */
[----:B------:R-:W-:-:S04]  /*0310*/  @!P2 IADD3 R5, PT, PT, R5, -R6, RZ ;  /* 0x800000060505a210 */ /* 0x000fc80007ffe0ff */
[----:B------:R-:W-:Y:S02]  /*0320*/  ISETP.GE.U32.AND P3, PT, R5, R6, PT ;  /* 0x000000060500720c */ /* 0x000fe40003f66070 */
[----:B------:R-:W-:Y:S01]  /*0330*/  @!P1 LEA.HI.X.SX32 R5, R25, R13, 0x1, P4 ;  /* 0x0000000d19059211 */ /* 0x000fe200020f0eff */
[----:B------:R-:W0:Y:S04]  /*0340*/  @P0 LDC.64 R6, c[0x0][0x460] ;  /* 0x00011800ff060b82 */ /* 0x000e280000000a00 */
[----:B------:R1:W3:Y:S01]  /*0350*/  @!P1 LDG.E R12, desc[UR36][R4.64] ;  /* 0x00000024040c9981 */ /* 0x0002e2000c1e1900 */
[----:B------:R-:W-:Y:S01]  /*0360*/  @!P2 VIADD R3, R3, 0x1 ;  /* 0x000000010303a836 */ /* 0x000fe20000000000 */
[----:B------:R-:W-:Y:S02]  /*0370*/  ISETP.GE.AND P4, PT, R11, RZ, PT ;  /* 0x000000ff0b00720c */ /* 0x000fe40003f86270 */
[----:B------:R-:W-:-:S02]  /*0380*/  ISETP.NE.AND P2, PT, R10, RZ, PT ;  /* 0x000000ff0a00720c */ /* 0x000fc40003f45270 */
[----:B------:R-:W-:Y:S01]  /*0390*/  @P3 VIADD R3, R3, 0x1 ;  /* 0x0000000103033836 */ /* 0x000fe20000000000 */
[----:B-1----:R-:W1:Y:S04]  /*03a0*/  LDC.64 R4, c[0x0][0x4a0] ;  /* 0x00012800ff047b82 */ /* 0x002e680000000a00 */
[----:B------:R-:W-:-:S05]  /*03b0*/  MOV R37, R3 ;  /* 0x0000000300257202 */ /* 0x000fca0000000f00 */
[----:B------:R-:W-:Y:S01]  /*03c0*/  @!P4 IMAD.MOV R37, RZ, RZ, -R37 ;  /* 0x000000ffff25c224 */ /* 0x000fe200078e0a25 */
[----:B------:R-:W-:Y:S01]  /*03d0*/  @!P2 LOP3.LUT R37, RZ, R10, RZ, 0x33, !PT ;  /* 0x0000000aff25a212 */ /* 0x000fe200078e33ff */
[----:B------:R-:W-:-:S04]  /*03e0*/  IMAD.MOV.U32 R16, RZ, RZ, RZ ;  /* 0x000000ffff107224 */ /* 0x000fc800078e00ff */
[----:B0-----:R-:W-:-:S05]  /*03f0*/  @P0 IMAD.WIDE R6, R37, 0x4, R6 ;  /* 0x0000000425060825 */ /* 0x001fca00078e0206 */
[----:B------:R0:W5:Y:S01]  /*0400*/  @P0 LDG.E R16, desc[UR36][R6.64] ;  /* 0x0000002406100981 */ /* 0x000162000c1e1900 */
[----:B-1----:R-:W-:-:S04]  /*0410*/  ISETP.NE.U32.AND P0, PT, R4, RZ, PT ;  /* 0x000000ff0400720c */ /* 0x002fc80003f05070 */
[----:B------:R-:W-:Y:S02]  /*0420*/  ISETP.NE.AND.EX P0, PT, R5, RZ, PT, P0 ;  /* 0x000000ff0500720c */ /* 0x000fe40003f05300 */
[----:B------:R-:W-:-:S11]  /*0430*/  ISETP.GT.U32.AND P2, PT, R22, 0x1b, PT ;  /* 0x0000001b1600780c */ /* 0x000fd60003f44070 */
[----:B------:R-:W1:Y:S01]  /*0440*/  @P0 LDC.64 R18, c[0x0][0x4a0] ;  /* 0x00012800ff120b82 */ /* 0x000e620000000a00 */
[----:B------:R-:W-:Y:S01]  /*0450*/  BSSY.RECONVERGENT B0, `(.L_x_3342) ;  /* 0x000001f000007945 */ /* 0x000fe20003800200 */
[----:B---3--:R-:W2:Y:S08]  /*0460*/  @!P1 I2F.S8 R3, R12 ;  /* 0x0000000c00039306 */ /* 0x008eb00000001400 */
[----:B------:R-:W3:Y:S08]  /*0470*/  @!P1 I2F.S8 R5, R12.B1 ;  /* 0x1000000c00059306 */ /* 0x000ef00000001400 */
[----:B------:R-:W0:Y:S08]  /*0480*/  @!P1 I2F.S8 R11, R12.B2 ;  /* 0x2000000c000b9306 */ /* 0x000e300000001400 */
[----:B------:R-:W4:Y:S01]  /*0490*/  @!P1 I2F.S8 R9, R12.B3 ;  /* 0x3000000c00099306 */ /* 0x000f220000001400 */
[C---:B--2---:R-:W-:Y:S01]  /*04a0*/  @!P1 FMUL.FTZ R4, R8.reuse, R3 ;  /* 0x0000000308049220 */ /* 0x044fe20000410000 */
[C---:B---3--:R-:W-:Y:S01]  /*04b0*/  @!P1 FMUL.FTZ R5, R8.reuse, R5 ;  /* 0x0000000508059220 */ /* 0x048fe20000410000 */
[C---:B0-----:R-:W-:Y:S01]  /*04c0*/  @!P1 FMUL.FTZ R6, R8.reuse, R11 ;  /* 0x0000000b08069220 */ /* 0x041fe20000410000 */
[----:B------:R-:W-:Y:S01]  /*04d0*/  CS2R R10, SRZ ;  /* 0x00000000000a7805 */ /* 0x000fe2000001ff00 */
[----:B----4-:R-:W-:Y:S01]  /*04e0*/  @!P1 FMUL.FTZ R7, R8, R9 ;  /* 0x0000000908079220 */ /* 0x010fe20000410000 */
[----:B------:R-:W-:Y:S01]  /*04f0*/  CS2R R8, SRZ ;  /* 0x0000000000087805 */ /* 0x000fe2000001ff00 */
[----:B-1----:R-:W-:Y:S06]  /*0500*/  @P2 BRA `(.L_x_3343) ;  /* 0x00000000004c2947 */ /* 0x002fec0003800000 */
        /* <DEDUP_REMOVED lines=19> */
.L_x_3343:
[----:B------:R-:W-:Y:S05]  /*0640*/  BSYNC.RECONVERGENT B0 ;  /* 0x0000000000007941 */ /* 0x000fea0003800200 */
.L_x_3342:
[----:B------:R-:W-:Y:S05]  /*0650*/  @!P1 BRA `(.L_x_3344) ;  /* 0x0000000000209947 */ /* 0x000fea0003800000 */
[----:B------:R-:W-:Y:S01]  /*0660*/  BSSY.RECONVERGENT B0, `(.L_x_3344) ;  /* 0x0000007000007945 */ /* 0x000fe20003800200 */
[----:B------:R-:W-:Y:S02]  /*0670*/  CS2R R6, SRZ ;  /* 0x0000000000067805 */ /* 0x000fe4000001ff00 */
[----:B------:R-:W-:Y:S01]  /*0680*/  CS2R R4, SRZ ;  /* 0x0000000000047805 */ /* 0x000fe2000001ff00 */
[----:B------:R-:W-:Y:S06]  /*0690*/  @P2 BRA `(.L_x_3345) ;  /* 0x00000000000c2947 */ /* 0x000fec0003800000 */
[----:B------:R-:W1:Y:S02]  /*06a0*/  LDC.64 R4, c[0x0][0x398] ;  /* 0x0000e600ff047b82 */ /* 0x000e640000000a00 */
[----:B-1----:R-:W-:-:S06]  /*06b0*/  IMAD.WIDE R4, R25, 0x4, R4 ;  /* 0x0000000419047825 */ /* 0x002fcc00078e0204 */
[----:B------:R-:W5:Y:S02]  /*06c0*/  LDG.E.128 R4, desc[UR36][R4.64] ;  /* 0x0000002404047981 */ /* 0x000f64000c1e1d00 */
.L_x_3345:
[----:B------:R-:W-:Y:S05]  /*06d0*/  BSYNC.RECONVERGENT B0 ;  /* 0x0000000000007941 */ /* 0x000fea0003800200 */
.L_x_3344:
[----:B------:R-:W-:Y:S01]  /*06e0*/  @P0 IMAD.WIDE.U32 R12, R33, 0x4, R18 ;  /* 0x00000004210c0825 */ /* 0x000fe200078e0012 */
[----:B------:R-:W1:Y:S01]  /*06f0*/  LDCU.64 UR6, c[0x0][0x3a0] ;  /* 0x00007400ff0677ac */ /* 0x000e620008000a00 */
[----:B------:R-:W2:Y:S03]  /*0700*/  LDCU.64 UR4, c[0x0][0x390] ;  /* 0x00007200ff0477ac */ /* 0x000ea60008000a00 */
[----:B------:R3:W4:Y:S01]  /*0710*/  @P0 LDG.E R3, desc[UR36][R12.64] ;  /* 0x000000240c030981 */ /* 0x000722000c1e1900 */
[----:B------:R-:W-:Y:S01]  /*0720*/  ISETP.EQ.U32.AND P4, PT, R26, RZ, PT ;  /* 0x000000ff1a00720c */ /* 0x000fe20003f82070 */
[----:B0-----:R-:W0:Y:S01]  /*0730*/  LDC.64 R14, c[0x0][0x418] ;  /* 0x00010600ff0e7b82 */ /* 0x001e220000000a00 */
[----:B------:R-:W-:Y:S02]  /*0740*/  ISETP.GT.U32.AND P2, PT, R22, 0x1f, PT ;  /* 0x0000001f1600780c */ /* 0x000fe40003f44070 */
[----:B------:R-:W-:-:S02]  /*0750*/  CS2R R24, SRZ ;  /* 0x0000000000187805 */ /* 0x000fc4000001ff00 */
[----:B------:R-:W-:Y:S02]  /*0760*/  ISETP.EQ.OR.EX P2, PT, R27, RZ, P2, P4 ;  /* 0x000000ff1b00720c */ /* 0x000fe40001742740 */
[----:B------:R-:W-:Y:S02]  /*0770*/  CS2R R30, SRZ ;  /* 0x00000000001e7805 */ /* 0x000fe4000001ff00 */
[----:B------:R-:W-:Y:S02]  /*0780*/  CS2R R28, SRZ ;  /* 0x00000000001c7805 */ /* 0x000fe4000001ff00 */
[----:B------:R-:W-:Y:S01]  /*0790*/  CS2R R26, SRZ ;  /* 0x00000000001a7805 */ /* 0x000fe2000001ff00 */
[----:B------:R-:W0:Y:S01]  /*07a0*/  LDC R23, c[0x0][0x3f4] ;  /* 0x0000fd00ff177b82 */ /* 0x000e220000000800 */
[----:B-1----:R-:W-:Y:S02]  /*07b0*/  ISETP.NE.U32.AND P3, PT, RZ, UR6, PT ;  /* 0x00000006ff007c0c */ /* 0x002fe4000bf65070 */
[----:B--2---:R-:W-:Y:S01]  /*07c0*/  ISETP.NE.U32.AND P1, PT, RZ, UR4, PT ;  /* 0x00000004ff007c0c */ /* 0x004fe2000bf25070 */
[----:B------:R-:W1:Y:S01]  /*07d0*/  LDCU.U8 UR4, c[0x0][0x404] ;  /* 0x00008080ff0477ac */ /* 0x000e620008000000 */
[----:B------:R-:W-:-:S03]  /*07e0*/  ISETP.NE.AND.EX P3, PT, RZ, UR7, PT, P3 ;  /* 0x00000007ff007c0c */ /* 0x000fc6000bf65330 */
[----:B---3--:R-:W2:Y:S01]  /*07f0*/  @!P2 LDC.64 R12, c[0x0][0x450] ;  /* 0x00011400ff0cab82 */ /* 0x008ea20000000a00 */
[----:B------:R-:W-:Y:S02]  /*0800*/  ISETP.NE.AND.EX P1, PT, RZ, UR5, PT, P1 ;  /* 0x00000005ff007c0c */ /* 0x000fe4000bf25310 */
[C---:B------:R-:W-:Y:S02]  /*0810*/  ISETP.GT.U32.OR P3, PT, R22.reuse, 0x1b, !P3 ;  /* 0x0000001b1600780c */ /* 0x040fe40005f64470 */
[----:B------:R-:W-:Y:S02]  /*0820*/  ISETP.GT.U32.OR P1, PT, R22, 0x1b, !P1 ;  /* 0x0000001b1600780c */ /* 0x000fe40004f24470 */
[----:B0-----:R-:W-:Y:S01]  /*0830*/  ISETP.NE.U32.AND P4, PT, R14, RZ, PT ;  /* 0x000000ff0e00720c */ /* 0x001fe20003f85070 */
[----:B-----5:R-:W-:Y:S01]  /*0840*/  @!P2 IMAD R14, R16, R36, RZ ;  /* 0x00000024100ea224 */ /* 0x020fe200078e02ff */
[----:B------:R-:W4:Y:S02]  /*0850*/  @P0 LDC R38, c[0x0][0x430] ;  /* 0x00010c00ff260b82 */ /* 0x000f240000000800 */
[----:B------:R-:W-:Y:S01]  /*0860*/  ISETP.NE.AND.EX P4, PT, R15, RZ, PT, P4 ;  /* 0x000000ff0f00720c */ /* 0x000fe20003f85340 */
[----:B------:R-:W-:-:S04]  /*0870*/  IMAD R15, R87, 0x70, R0 ;  /* 0x00000070570f7824 */ /* 0x000fc800078e0200 */
[----:B------:R-:W-:Y:S01]  /*0880*/  @!P2 IMAD R17, R14, 0x70, R15 ;  /* 0x000000700e11a824 */ /* 0x000fe200078e020f */
[----:B------:R-:W0:Y:S08]  /*0890*/  @!P3 LDC.64 R20, c[0x0][0x3a0] ;  /* 0x0000e800ff14bb82 */ /* 0x000e300000000a00 */
[----:B------:R-:W3:Y:S01]  /*08a0*/  @!P1 LDC.64 R18, c[0x0][0x390] ;  /* 0x0000e400ff129b82 */ /* 0x000ee20000000a00 */
[----:B--2---:R-:W-:Y:S01]  /*08b0*/  @!P2 IMAD.WIDE R12, R17, 0x4, R12 ;  /* 0x00000004110ca825 */ /* 0x004fe200078e020c */
[----:B------:R-:W-:-:S06]  /*08c0*/  IABS R40, R23 ;  /* 0x0000001700287213 */ /* 0x000fcc0000000000 */
[----:B------:R-:W2:Y:S01]  /*08d0*/  @P4 LDC.64 R34, c[0x0][0x418] ;  /* 0x00010600ff224b82 */ /* 0x000ea20000000a00 */
[----:B0-----:R-:W-:-:S05]  /*08e0*/  @!P3 IMAD.WIDE.U32 R20, R15, 0x4, R20 ;  /* 0x000000040f14b825 */ /* 0x001fca00078e0014 */
[----:B------:R-:W4:Y:S01]  /*08f0*/  @!P3 LDG.E.128 R28, desc[UR36][R20.64] ;  /* 0x00000024141cb981 */ /* 0x000f22000c1e1d00 */
[----:B---3--:R-:W-:-:S03]  /*0900*/  @!P1 IMAD.WIDE.U32 R18, R15, 0x4, R18 ;  /* 0x000000040f129825 */ /* 0x008fc600078e0012 */
[----:B------:R-:W3:Y:S04]  /*0910*/  @!P2 LDG.E.128 R12, desc[UR36][R12.64] ;  /* 0x000000240c0ca981 */ /* 0x000ee8000c1e1d00 */
[----:B------:R0:W3:Y:S02]  /*0920*/  @!P1 LDG.E.128 R24, desc[UR36][R18.64] ;  /* 0x0000002412189981 */ /* 0x0000e4000c1e1d00 */
[----:B0-----:R-:W0:Y:S08]  /*0930*/  I2F.RP R19, R40 ;  /* 0x0000002800137306 */ /* 0x001e300000209400 */
[----:B0-----:R-:W0:Y:S01]  /*0940*/  MUFU.RCP R19, R19 ;  /* 0x0000001300137308 */ /* 0x001e220000001000 */
[----:B------:R-:W1:Y:S01]  /*0950*/  @!P0 LDC R18, c[0x0][0x40c] ;  /* 0x00010300ff128b82 */ /* 0x000e620000000800 */
[----:B------:R-:W-:-:S02]  /*0960*/  HFMA2 R17, -RZ, RZ, 0, 0 ;  /* 0x00000000ff117431 */ /* 0x000fc400000001ff */
[----:B--2---:R-:W-:-:S05]  /*0970*/  @P4 IMAD.WIDE.U32 R34, R33, 0x4, R34 ;  /* 0x0000000421224825 */ /* 0x004fca00078e0022 */
[----:B------:R2:W5:Y:S01]  /*0980*/  @P4 LDG.E R17, desc[UR36][R34.64] ;  /* 0x0000002422114981 */ /* 0x000562000c1e1900 */
[----:B0-----:R-:W-:-:S04]  /*0990*/  VIADD R20, R19, 0xffffffe ;  /* 0x0ffffffe13147836 */ /* 0x001fc80000000000 */
[----:B------:R0:W2:Y:S02]  /*09a0*/  F2I.FTZ.U32.TRUNC.NTZ R21, R20 ;  /* 0x0000001400157305 */ /* 0x0000a4000021f000 */
[----:B0-----:R-:W-:Y:S02]  /*09b0*/  IMAD.MOV.U32 R20, RZ, RZ, RZ ;  /* 0x000000ffff147224 */ /* 0x001fe400078e00ff */
[----:B--2---:R-:W-:Y:S01]  /*09c0*/  IMAD.MOV R35, RZ, RZ, -R21 ;  /* 0x000000ffff237224 */ /* 0x004fe200078e0a15 */
[----:B------:R-:W-:Y:S01]  /*09d0*/  ISETP.NE.AND P1, PT, R23, RZ, PT ;  /* 0x000000ff1700720c */ /* 0x000fe20003f25270 */
[----:B------:R-:W-:Y:S01]  /*09e0*/  IMAD R88, R33, R23, RZ ;  /* 0x0000001721587224 */ /* 0x000fe200078e02ff */
[----:B------:R-:W-:Y:S01]  /*09f0*/  BSSY.RECONVERGENT B6, `(.L_x_3346) ;  /* 0x00000e3000067945 */ /* 0x000fe20003800200 */
[----:B------:R-:W-:-:S03]  /*0a00*/  IMAD R34, R37, R36, RZ ;  /* 0x0000002425227224 */ /* 0x000fc600078e02ff */
[----:B------:R-:W-:Y:S02]  /*0a10*/  SHF.R.S32.HI R86, RZ, 0x1f, R88 ;  /* 0x0000001fff567819 */ /* 0x000fe40000011458 */
[----:B----4-:R-:W-:Y:S01]  /*0a20*/  @P0 IADD3 R18, PT, PT, R3, R38, RZ ;  /* 0x0000002603120210 */ /* 0x010fe20007ffe0ff */
[----:B------:R-:W-:-:S03]  /*0a30*/  IMAD R3, R35, R40, RZ ;  /* 0x0000002823037224 */ /* 0x000fc600078e02ff */
[----:B-1----:R-:W-:Y:S01]  /*0a40*/  IABS R19, R18 ;  /* 0x0000001200137213 */ /* 0x002fe20000000000 */
[----:B------:R-:W-:-:S06]  /*0a50*/  IMAD.HI.U32 R21, R21, R3, R20 ;  /* 0x0000000315157227 */ /* 0x000fcc00078e0014 */
[----:B------:R-:W-:-:S04]  /*0a60*/  IMAD.HI.U32 R21, R21, R19, RZ ;  /* 0x0000001315157227 */ /* 0x000fc800078e00ff */
[----:B------:R-:W-:-:S04]  /*0a70*/  IMAD.MOV R21, RZ, RZ, -R21 ;  /* 0x000000ffff157224 */ /* 0x000fc800078e0a15 */
[C---:B------:R-:W-:Y:S02]  /*0a80*/  IMAD R19, R40.reuse, R21, R19 ;  /* 0x0000001528137224 */ /* 0x040fe400078e0213 */
[----:B------:R-:W0:Y:S03]  /*0a90*/  LDC R21, c[0x0][0x400] ;  /* 0x00010000ff157b82 */ /* 0x000e260000000800 */
[----:B------:R-:W-:-:S13]  /*0aa0*/  ISETP.GT.U32.AND P0, PT, R40, R19, PT ;  /* 0x000000132800720c */ /* 0x000fda0003f04070 */
[----:B------:R-:W-:-:S04]  /*0ab0*/  @!P0 IADD3 R19, PT, PT, R19, -R40, RZ ;  /* 0x8000002813138210 */ /* 0x000fc80007ffe0ff */
[----:B------:R-:W-:Y:S02]  /*0ac0*/  ISETP.GT.U32.AND P0, PT, R40, R19, PT ;  /* 0x000000132800720c */ /* 0x000fe40003f04070 */
[----:B------:R-:W-:-:S11]  /*0ad0*/  ISETP.GE.AND P3, PT, R18, RZ, PT ;  /* 0x000000ff1200720c */ /* 0x000fd60003f66270 */
[----:B------:R-:W-:Y:S01]  /*0ae0*/  @!P0 IMAD.IADD R19, R19, 0x1, -R40 ;  /* 0x0000000113138824 */ /* 0x000fe200078e0a28 */
[----:B------:R-:W-:-:S04]  /*0af0*/  ISETP.NE.AND P0, PT, RZ, UR4, PT ;  /* 0x00000004ff007c0c */ /* 0x000fc8000bf05270 */
[----:B0-----:R-:W-:Y:S01]  /*0b00*/  ISETP.LT.OR P0, PT, R21, 0x1, P0 ;  /* 0x000000011500780c */ /* 0x001fe20000701670 */
[----:B------:R-:W-:Y:S01]  /*0b10*/  @!P3 IMAD.MOV R19, RZ, RZ, -R19 ;  /* 0x000000ffff13b224 */ /* 0x000fe200078e0a13 */
[----:B------:R-:W-:Y:S02]  /*0b20*/  @!P1 LOP3.LUT R19, RZ, R23, RZ, 0x33, !PT ;  /* 0x00000017ff139212 */ /* 0x000fe400078e33ff */
[----:B------:R-:W-:Y:S01]  /*0b30*/  IADD3 R23, PT, PT, R18, 0x1, -R23 ;  /* 0x0000000112177810 */ /* 0x000fe20007ffe817 */
[----:B------:R-:W-:Y:S01]  /*0b40*/  FADD.FTZ R28, R28, R4 ;  /* 0x000000041c1c7221 */ /* 0x000fe20000010000 */
[----:B------:R-:W-:Y:S01]  /*0b50*/  FADD.FTZ R29, R29, R5 ;  /* 0x000000051d1d7221 */ /* 0x000fe20000010000 */
[----:B------:R-:W-:Y:S01]  /*0b60*/  FADD.FTZ R30, R30, R6 ;  /* 0x000000061e1e7221 */ /* 0x000fe20000010000 */
[----:B------:R-:W-:Y:S01]  /*0b70*/  FADD.FTZ R31, R31, R7 ;  /* 0x000000071f1f7221 */ /* 0x000fe20000010000 */
[----:B------:R-:W-:Y:S01]  /*0b80*/  VIMNMX R23, PT, PT, RZ, R23, !PT ;  /* 0x00000017ff177248 */ /* 0x000fe20007fe0100 */
[----:B---3--:R-:W-:Y:S01]  /*0b90*/  @!P2 FMUL.FTZ R28, R28, R12 ;  /* 0x0000000c1c1ca220 */ /* 0x008fe20000410000 */
        /* <DEDUP_REMOVED lines=8> */
[----:B------:R-:W-:-:S13]  /*0c20*/  ISETP.GE.AND P0, PT, R0, R21, PT ;  /* 0x000000150000720c */ /* 0x000fda0003f06270 */
[----:B------:R-:W-:Y:S05]  /*0c30*/  @P0 BRA `(.L_x_3348) ;  /* 0x0000000800f80947 */ /* 0x000fea0003800000 */
[----:B------:R-:W-:Y:S01]  /*0c40*/  I2FP.F32.U32 R3, R21 ;  /* 0x0000001500037245 */ /* 0x000fe20000201000 */
[----:B------:R-:W0:Y:S01]  /*0c50*/  LDCU UR4, c[0x0][0x40c] ;  /* 0x00008180ff0477ac */ /* 0x000e220008000800 */
[----:B------:R-:W-:Y:S02]  /*0c60*/  IADD3 R4, PT, PT, R0, 0x2, RZ ;  /* 0x0000000200047810 */ /* 0x000fe40007ffe0ff */
[----:B------:R-:W-:Y:S02]  /*0c70*/  I2FP.F32.U32 R0, R0 ;  /* 0x0000000000007245 */ /* 0x000fe40000201000 */
[----:B------:R-:W1:Y:S01]  /*0c80*/  MUFU.RCP R3, R3 ;  /* 0x0000000300037308 */ /* 0x000e620000001000 */
[----:B------:R-:W-:-:S05]  /*0c90*/  I2FP.F32.U32 R4, R4 ;  /* 0x0000000400047245 */ /* 0x000fca0000201000 */
[----:B-1----:R-:W-:-:S04]  /*0ca0*/  FMUL.FTZ R4, R4, R3 ;  /* 0x0000000304047220 */ /* 0x002fc80000410000 */
[----:B------:R-:W-:Y:S01]  /*0cb0*/  FMUL.FTZ R5, R4, 13.28771209716796875 ;  /* 0x41549a7804057820 */ /* 0x000fe20000410000 */
[----:B------:R-:W-:Y:S01]  /*0cc0*/  FMUL.FTZ R4, R0, R3 ;  /* 0x0000000300047220 */ /* 0x000fe20000410000 */
[----:B0----5:R-:W-:-:S03]  /*0cd0*/  IADD3 R0, PT, PT, -R17, UR4, RZ ;  /* 0x0000000411007c10 */ /* 0x021fc6000fffe1ff */
        /* <DEDUP_REMOVED lines=31> */
.L_x_3347:
        /* <DEDUP_REMOVED lines=49> */
[----:B----4-:R-:W-:Y:S01]  /*11e0*/  IMAD.U32 R10, RZ, RZ, UR8 ;  /* 0x00000008ff0a7e24 */ /* 0x010fe2000f8e00ff */
[----:B-1----:R-:W-:-:S07]  /*11f0*/  MOV R11, UR9 ;  /* 0x00000009000b7c02 */ /* 0x002fce0008000f00 */
[----:B------:R-:W-:-:S07]  /*1200*/  LEPC R20, `(.L_x_3349) ;  /* 0x000000001014794e */ /* 0x000fce0000000000 */
[----:B--2--5:R-:W-:Y:S05]  /*1210*/  CALL.ABS.NOINC R14 ;  /* 0x000000000e007343 */ /* 0x024fea0003c00000 */
.L_x_3349:
        /* <DEDUP_REMOVED lines=8> */
[----:B------:R-:W-:Y:S01]  /*12a0*/  @!P6 LEA R5, R4, R0, 0x2 ;  /* 0x000000000405e211 */ /* 0x000fe200078e10ff */
[----:B-1----:R-:W-:-:S04]  /*12b0*/  IMAD R3, R9, 0x4, R0 ;  /* 0x0000000409037824 */ /* 0x002fc800078e0200 */
[----:B------:R-:W-:Y:S01]  /*12c0*/  @!P6 IMAD R4, R4, 0x4, R3 ;  /* 0x000000040404e824 */ /* 0x000fe200078e0203 */
        /* <DEDUP_REMOVED lines=29> */
[----:B------:R-:W-:Y:S01]  /*14a0*/  VIADD R4, R7, 0x2 ;  /* 0x0000000207047836 */ /* 0x000fe20000000000 */
[----:B------:R-:W1:Y:S04]  /*14b0*/  LDCU UR4, c[0x0][0x40c] ;  /* 0x00008180ff0477ac */ /* 0x000e680008000800 */
[----:B------:R-:W2:Y:S01]  /*14c0*/  MUFU.RCP R5, R5 ;  /* 0x0000000500057308 */ /* 0x000ea20000001000 */
[----:B------:R-:W-:-:S05]  /*14d0*/  I2FP.F32.S32 R4, R4 ;  /* 0x0000000400047245 */ /* 0x000fca0000201400 */
[----:B--2---:R-:W-:Y:S01]  /*14e0*/  FMUL.FTZ R6, R4, R5 ;  /* 0x0000000504067220 */ /* 0x004fe20000410000 */
[----:B------:R-:W-:Y:S02]  /*14f0*/  I2FP.F32.S32 R4, R7 ;  /* 0x0000000700047245 */ /* 0x000fe40000201400 */
[----:B-1---5:R-:W-:Y:S01]  /*1500*/  IADD3 R7, PT, PT, -R17, UR4, RZ ;  /* 0x0000000411077c10 */ /* 0x022fe2000fffe1ff */
[----:B------:R-:W-:Y:S02]  /*1510*/  FMUL.FTZ R6, R6, 13.28771209716796875 ;  /* 0x41549a7806067820 */ /* 0x000fe40000410000 */
[----:B------:R-:W-:Y:S01]  /*1520*/  FMUL.FTZ R4, R4, R5 ;  /* 0x0000000504047220 */ /* 0x000fe20000410000 */
[----:B------:R-:W-:-:S03]  /*1530*/  I2FP.F32.S32 R7, R7 ;  /* 0x0000000700077245 */ /* 0x000fc60000201400 */
[----:B------:R-:W-:Y:S01]  /*1540*/  FMUL.FTZ R4, R4, 13.28771209716796875 ;  /* 0x41549a7804047820 */ /* 0x000fe20000410000 */
[----:B------:R-:W1:Y:S05]  /*1550*/  MUFU.EX2 R6, -R6 ;  /* 0x8000000600067308 */ /* 0x000e6a0000000800 */
[----:B------:R-:W2:Y:S01]  /*1560*/  MUFU.EX2 R4, -R4 ;  /* 0x8000000400047308 */ /* 0x000ea20000000800 */
[----:B-1----:R-:W-:-:S04]  /*1570*/  FMUL.FTZ R5, R7, R6 ;  /* 0x0000000607057220 */ /* 0x002fc80000410000 */
[----:B------:R-:W-:Y:S01]  /*1580*/  FMUL.RZ R15, R5, 0.15915493667125701904 ;  /* 0x3e22f983050f7820 */ /* 0x000fe2000040c000 */
[----:B--2---:R-:W-:-:S03]  /*1590*/  FMUL.FTZ R5, R7, R4 ;  /* 0x0000000407057220 */ /* 0x004fc60000410000 */
[----:B------:R-:W0:Y:S01]  /*15a0*/  MUFU.SIN R9, R15 ;  /* 0x0000000f00097308 */ /* 0x000e220000000400 */
[----:B------:R-:W-:-:S07]  /*15b0*/  FMUL.RZ R13, R5, 0.15915493667125701904 ;  /* 0x3e22f983050d7820 */ /* 0x000fce000040c000 */
[----:B------:R-:W1:Y:S08]  /*15c0*/  MUFU.COS R8, R15 ;  /* 0x0000000f00087308 */ /* 0x000e700000000000 */
[----:B------:R-:W2:Y:S01]  /*15d0*/  MUFU.SIN R6, R13 ;  /* 0x0000000d00067308 */ /* 0x000ea20000000400 */
[-C--:B0-----:R-:W-:Y:S01]  /*15e0*/  FMUL.FTZ R7, R27, R9.reuse ;  /* 0x000000091b077220 */ /* 0x081fe20000410000 */
[-C--:B------:R-:W-:Y:S01]  /*15f0*/  FMUL.FTZ R11, R31, R9.reuse ;  /* 0x000000091f0b7220 */ /* 0x080fe20000410000 */
[-C--:B------:R-:W-:Y:S01]  /*1600*/  FMUL.FTZ R12, R26, R9.reuse ;  /* 0x000000091a0c7220 */ /* 0x080fe20000410000 */
[----:B----4-:R-:W-:-:S04]  /*1610*/  FMUL.FTZ R14, R30, R9 ;  /* 0x000000091e0e7220 */ /* 0x010fc80000410000 */
        /* <DEDUP_REMOVED lines=9> */
[----:B---3--:R-:W-:Y:S01]  /*16b0*/  FMUL.FTZ R6, R28, R6 ;  /* 0x000000061c067220 */ /* 0x008fe20000410000 */
[-C--:B0-----:R-:W-:Y:S01]  /*16c0*/  FFMA.FTZ R7, R24, R5.reuse, -R7 ;  /* 0x0000000518077223 */ /* 0x081fe20000010807 */
[-C--:B------:R-:W-:Y:S01]  /*16d0*/  FFMA.FTZ R28, R28, R5.reuse, -R9 ;  /* 0x000000051c1c7223 */ /* 0x080fe20000010809 */
[-C--:B------:R-:W-:Y:S01]  /*16e0*/  FFMA.FTZ R25, R25, R5.reuse, R4 ;  /* 0x0000000519197223 */ /* 0x080fe20000010004 */
[----:B------:R-:W-:-:S02]  /*16f0*/  FFMA.FTZ R29, R29, R5, R6 ;  /* 0x000000051d1d7223 */ /* 0x000fc40000010006 */
[----:B------:R-:W-:-:S07]  /*1700*/  MOV R24, R7 ;  /* 0x0000000700187202 */ /* 0x000fce0000000f00 */
.L_x_3353:
[----:B------:R-:W-:Y:S05]  /*1710*/  BSYNC.RECONVERGENT B1 ;  /* 0x0000000000017941 */ /* 0x000fea0003800200 */
.L_x_3352:
        /* <DEDUP_REMOVED lines=8> */
.L_x_3351:
[----:B------:R-:W-:Y:S05]  /*17a0*/  BSYNC.RECONVERGENT B0 ;  /* 0x0000000000007941 */ /* 0x000fea0003800200 */
.L_x_3350:
[----:B------:R-:W-:Y:S01]  /*17b0*/  BAR.SYNC.DEFER_BLOCKING 0x0 ;  /* 0x0000000000007b1d */ /* 0x000fe20000010000 */
[----:B------:R-:W-:-:S04]  /*17c0*/  @!P6 IMAD R33, R33, R36, R35 ;  /* 0x000000242121e224 */ /* 0x000fc800078e0223 */
[C---:B------:R-:W-:Y:S02]  /*17d0*/  @!P6 IMAD R0, R33.reuse, 0x4, R0 ;  /* 0x000000042100e824 */ /* 0x040fe400078e0200 */
[----:B------:R-:W-:-:S03]  /*17e0*/  @!P6 IMAD R3, R33, 0x4, R3 ;  /* 0x000000042103e824 */ /* 0x000fc600078e0203 */
[----:B---3--:R0:W1:Y:S04]  /*17f0*/  @!P6 LDS.128 R24, [R0] ;  /* 0x000000000018e984 */ /* 0x0080680000000c00 */
[----:B------:R0:W2:Y:S01]  /*1800*/  @!P6 LDS.128 R28, [R3] ;  /* 0x00000000031ce984 */ /* 0x0000a20000000c00 */
[----:B------:R-:W-:Y:S06]  /*1810*/  BAR.SYNC.DEFER_BLOCKING 0x0 ;  /* 0x0000000000007b1d */ /* 0x000fec0000010000 */
.L_x_3348:
[----:B------:R-:W-:Y:S05]  /*1820*/  BSYNC.RECONVERGENT B6 ;  /* 0x0000000000067941 */ /* 0x000fea0003800200 */
.L_x_3346:
[----:B------:R-:W3:Y:S01]  /*1830*/  S2UR UR6, SR_CgaCtaId ;  /* 0x00000000000679c3 */ /* 0x000ee20000008800 */
[----:B------:R-:W-:Y:S01]  /*1840*/  ISETP.GT.U32.AND P0, PT, R22, 0x1f, PT ;  /* 0x0000001f1600780c */ /* 0x000fe20003f04070 */
[----:B------:R-:W-:Y:S01]  /*1850*/  UMOV UR5, 0x400 ;  /* 0x0000040000057882 */ /* 0x000fe20000000000 */
[----:B------:R-:W-:Y:S01]  /*1860*/  IADD3 R8, PT, PT, -R23, R18, RZ ;  /* 0x0000001217087210 */ /* 0x000fe20007ffe1ff */
[----:B------:R-:W-:Y:S01]  /*1870*/  UIADD3 UR4, UPT, UPT, UR5, 0x220, URZ ;  /* 0x0000022005047890 */ /* 0x000fe2000fffe0ff */
[----:B0-----:R-:W-:-:S03]  /*1880*/  IMAD.MOV.U32 R0, RZ, RZ, -0x800001 ;  /* 0xff7fffffff007424 */ /* 0x001fc600078e00ff */
[----:B---3--:R-:W-:-:S06]  /*1890*/  ULEA UR7, UR6, UR4, 0x18 ;  /* 0x0000000406077291 */ /* 0x008fcc000f8ec0ff */
[----:B------:R-:W-:Y:S01]  /*18a0*/  LEA R151, R8, UR7, 0x2 ;  /* 0x0000000708977c11 */ /* 0x000fe2000f8e10ff */
[----:B------:R-:W-:Y:S06]  /*18b0*/  @P0 BRA `(.L_x_3354) ;  /* 0x0000000000b80947 */ /* 0x000fec0003800000 */
[----:B------:R-:W-:Y:S01]  /*18c0*/  ISETP.GT.U32.AND P0, PT, R22, 0x1b, PT ;  /* 0x0000001b1600780c */ /* 0x000fe20003f04070 */
[----:B------:R-:W-:Y:S01]  /*18d0*/  UIADD3 UR4, UPT, UPT, UR5, 0x20, URZ ;  /* 0x0000002005047890 */ /* 0x000fe2000fffe0ff */
[----:B-12---:R-:W-:-:S03]  /*18e0*/  FMUL.FTZ R6, R28, R24 ;  /* 0x000000181c067220 */ /* 0x006fc60000410000 */
[----:B------:R-:W-:-:S08]  /*18f0*/  ULEA UR4, UR6, UR4, 0x18 ;  /* 0x0000000406047291 */ /* 0x000fd0000f8ec0ff */
[----:B------:R-:W0:Y:S08]  /*1900*/  @!P0 LDC R3, c[0x0][0x3f4] ;  /* 0x0000fd00ff038b82 */ /* 0x000e300000000800 */
[----:B------:R-:W1:Y:S01]  /*1910*/  @!P0 LDC.64 R4, c[0x0][0x3b8] ;  /* 0x0000ee00ff048b82 */ /* 0x000e620000000a00 */
[-C--:B0-----:R-:W-:Y:S02]  /*1920*/  @!P0 IMAD R32, R32, R3.reuse, RZ ;  /* 0x0000000320208224 */ /* 0x081fe400078e02ff */
[----:B------:R-:W-:-:S04]  /*1930*/  @!P0 IMAD R3, R22, R3, R19 ;  /* 0x0000000316038224 */ /* 0x000fc800078e0213 */
[----:B------:R-:W-:-:S04]  /*1940*/  @!P0 IMAD R3, R32, 0x1c, R3 ;  /* 0x0000001c20038824 */ /* 0x000fc800078e0203 */
[----:B------:R-:W-:Y:S01]  /*1950*/  @!P0 IMAD.SHL.U32 R7, R3, 0x4, RZ ;  /* 0x0000000403078824 */ /* 0x000fe200078e00ff */
[----:B------:R-:W-:Y:S01]  /*1960*/  LEA R3, R22, UR4, 0x4 ;  /* 0x0000000416037c11 */ /* 0x000fe2000f8e20ff */
[----:B------:R-:W-:Y:S02]  /*1970*/  UMOV UR4, 0xffffffff ;  /* 0xffffffff00047882 */ /* 0x000fe40000000000 */
[----:B-1----:R-:W-:-:S04]  /*1980*/  @!P0 IMAD.WIDE R4, R7, 0x4, R4 ;  /* 0x0000000407048825 */ /* 0x002fc800078e0204 */
[----:B------:R-:W-:Y:S01]  /*1990*/  FFMA.FTZ R7, R29, R25, R6 ;  /* 0x000000191d077223 */ /* 0x000fe20000010006 */
[----:B------:R0:W-:Y:S03]  /*19a0*/  STS.128 [R3], R24 ;  /* 0x0000001803007388 */ /* 0x0001e60000000c00 */
        /* <DEDUP_REMOVED lines=13> */
.L_x_3499:
        /* <DEDUP_REMOVED lines=11> */
[----:B0----5:R-:W-:-:S05]  /*1b30*/  IADD3 R6, PT, PT, -R17, R18, RZ ;  /* 0x0000001211067210 */ /* 0x021fca0007ffe1ff */
[----:B-1----:R-:W-:-:S04]  /*1b40*/  IMAD R3, R87, UR4, R6 ;  /* 0x0000000457037c24 */ /* 0x002fc8000f8e0206 */
[----:B------:R-:W-:-:S04]  /*1b50*/  IMAD R3, R3, UR4, R6 ;  /* 0x0000000403037c24 */ /* 0x000fc8000f8e0206 */
[----:B--2---:R-:W-:-:S06]  /*1b60*/  IMAD.WIDE R4, R3, 0x4, R4 ;  /* 0x0000000403047825 */ /* 0x004fcc00078e0204 */
[----:B------:R-:W2:Y:S02]  /*1b70*/  LDG.E R5, desc[UR36][R4.64] ;  /* 0x0000002404057981 */ /* 0x000ea4000c1e1900 */
[----:B--2---:R-:W-:-:S07]  /*1b80*/  FADD.FTZ R0, R0, R5 ;  /* 0x0000000500007221 */ /* 0x004fce0000010000 */
.L_x_3356:
[----:B------:R3:W-:Y:S02]  /*1b90*/  STS [R151], R0 ;  /* 0x0000000097007388 */ /* 0x0007e40000000800 */
.L_x_3354:
[----:B------:R-:W-:Y:S05]  /*1ba0*/  WARPSYNC.ALL ;  /* 0x0000000000007948 */ /* 0x000fea0003800000 */
[----:B------:R-:W-:Y:S01]  /*1bb0*/  VIADD R3, R8, 0xf ;  /* 0x0000000f08037836 */ /* 0x000fe20000000000 */
[----:B------:R-:W4:Y:S01]  /*1bc0*/  LDCU UR4, c[0x0][0x3f0] ;  /* 0x00007e00ff0477ac */ /* 0x000f220008000800 */
[----:B------:R-:W-:Y:S03]  /*1bd0*/  BSSY B0, `(.L_x_3357) ;  /* 0x000045d000007945 */ /* 0x000fe60003800000 */
[----:B------:R-:W-:Y:S01]  /*1be0*/  SHF.R.S32.HI R4, RZ, 0x1f, R3 ;  /* 0x0000001fff047819 */ /* 0x000fe20000011403 */
[----:B------:R-:W-:Y:S01]  /*1bf0*/  UIADD3 UR5, UPT, UPT, UR5, 0x20, URZ ;  /* 0x0000002005057890 */ /* 0x000fe2000fffe0ff */
[----:B------:R-:W0:Y:S02]  /*1c00*/  LDCU UR18, c[0x0][0x3f8] ;  /* 0x00007f00ff1277ac */ /* 0x000e240008000800 */
[----:B------:R-:W-:-:S02]  /*1c10*/  LEA.HI R3, R4, R3, RZ, 0x4 ;  /* 0x0000000304037211 */ /* 0x000fc400078f20ff */
[----:B------:R-:W-:Y:S01]  /*1c20*/  SHF.R.U32.HI R4, RZ, 0x1, R22 ;  /* 0x00000001ff047819 */ /* 0x000fe20000011616 */
[----:B------:R-:W-:Y:S01]  /*1c30*/  IMAD.SHL.U32 R22, R22, 0x8, RZ ;  /* 0x0000000816167824 */ /* 0x000fe200078e00ff */
[----:B------:R-:W-:Y:S01]  /*1c40*/  LOP3.LUT R5, R3, 0xfffffff0, RZ, 0xc0, !PT ;  /* 0xfffffff003057812 */ /* 0x000fe200078ec0ff */
[----:B------:R-:W0:Y:S03]  /*1c50*/  LDCU UR19, c[0x0][0x410] ;  /* 0x00008200ff1377ac */ /* 0x000e260008000800 */
[----:B------:R-:W-:Y:S01]  /*1c60*/  ISETP.GE.AND P0, PT, R4, R5, PT ;  /* 0x000000050400720c */ /* 0x000fe20003f06270 */
[----:B------:R-:W0:Y:S01]  /*1c70*/  LDCU.64 UR8, c[0x0][0x3c8] ;  /* 0x00007900ff0877ac */ /* 0x000e220008000a00 */
[----:B----4-:R-:W-:Y:S01]  /*1c80*/  IMAD R34, R34, UR4, R87 ;  /* 0x0000000422227c24 */ /* 0x010fe2000f8e0257 */
[----:B------:R-:W-:Y:S01]  /*1c90*/  LOP3.LUT R3, R22, 0x8, RZ, 0xc0, !PT ;  /* 0x0000000816037812 */ /* 0x000fe200078ec0ff */
[----:B------:R-:W4:Y:S02]  /*1ca0*/  LDCU.64 UR10, c[0x0][0x3b8] ;  /* 0x00007700ff0a77ac */ /* 0x000f240008000a00 */
[----:B------:R-:W-:Y:S01]  /*1cb0*/  IMAD R22, R34, 0x70, RZ ;  /* 0x0000007022167824 */ /* 0x000fe200078e02ff */
[----:B------:R-:W0:Y:S01]  /*1cc0*/  LDCU.64 UR12, c[0x0][0x438] ;  /* 0x00008700ff0c77ac */ /* 0x000e220008000a00 */
[----:B------:R-:W0:Y:S01]  /*1cd0*/  LDCU.64 UR14, c[0x0][0x448] ;  /* 0x00008900ff0e77ac */ /* 0x000e220008000a00 */
[----:B------:R-:W-:Y:S01]  /*1ce0*/  ULEA UR5, UR6, UR5, 0x18 ;  /* 0x0000000506057291 */ /* 0x000fe2000f8ec0ff */
[----:B------:R-:W-:Y:S06]  /*1cf0*/  BAR.SYNC.DEFER_BLOCKING 0x0 ;  /* 0x0000000000007b1d */ /* 0x000fec0000010000 */
[----:B------:R-:W-:Y:S05]  /*1d00*/  @P0 BRA `(.L_x_3358) ;  /* 0x0000004400240947 */ /* 0x000fea0003800000 */
[----:B0-----:R-:W0:Y:S01]  /*1d10*/  LDC R6, c[0x0][0x3f4] ;  /* 0x0000fd00ff067b82 */ /* 0x001e220000000800 */
[----:B------:R-:W3:Y:S01]  /*1d20*/  LDCU.64 UR16, c[0x0][0x420] ;  /* 0x00008400ff1077ac */ /* 0x000ee20008000a00 */
[C---:B------:R-:W-:Y:S01]  /*1d30*/  IMAD.IADD R9, R23.reuse, 0x1, R4 ;  /* 0x0000000117097824 */ /* 0x040fe200078e0204 */
[----:B------:R-:W0:Y:S01]  /*1d40*/  LDS.64 R20, [R3+UR5] ;  /* 0x0000000503147984 */ /* 0x000e220008000a00 */
[----:B------:R-:W-:Y:S01]  /*1d50*/  IMAD.IADD R5, R23, 0x1, R5 ;  /* 0x0000000117057824 */ /* 0x000fe200078e0205 */
[----:B------:R-:W4:Y:S01]  /*1d60*/  LDCU UR4, c[0x0][0x440] ;  /* 0x00008800ff0477ac */ /* 0x000f220008000800 */
[----:B------:R-:W-:Y:S01]  /*1d70*/  LEA R4, R4, UR7, 0x2 ;  /* 0x0000000704047c11 */ /* 0x000fe2000f8e10ff */
[----:B-1----:R-:W1:Y:S04]  /*1d80*/  LDS.64 R24, [R3+UR5+0x10] ;  /* 0x0000100503187984 */ /* 0x002e680008000a00 */
[----:B------:R-:W1:Y:S04]  /*1d90*/  LDS.64 R26, [R3+UR5+0x20] ;  /* 0x00002005031a7984 */ /* 0x000e680008000a00 */
[----:B--2---:R-:W2:Y:S01]  /*1da0*/  LDS.64 R28, [R3+UR5+0x30] ;  /* 0x00003005031c7984 */ /* 0x004ea20008000a00 */
[----:B---3--:R-:W-:-:S03]  /*1db0*/  ISETP.NE.U32.AND P0, PT, RZ, UR16, PT ;  /* 0x00000010ff007c0c */ /* 0x008fc6000bf05070 */
[----:B------:R-:W3:Y:S01]  /*1dc0*/  LDS.64 R30, [R3+UR5+0x40] ;  /* 0x00004005031e7984 */ /* 0x000ee20008000a00 */
[----:B------:R-:W-:Y:S01]  /*1dd0*/  IADD3 R8, P1, P2, R88, UR16, R9 ;  /* 0x0000001058087c10 */ /* 0x000fe2000fa3e009 */
[----:B----4-:R-:W-:Y:S01]  /*1de0*/  IMAD R12, R87, UR4, R18 ;  /* 0x00000004570c7c24 */ /* 0x010fe2000f8e0212 */
[----:B0-----:R-:W-:Y:S01]  /*1df0*/  IABS R10, R6 ;  /* 0x00000006000a7213 */ /* 0x001fe20000000000 */
[----:B------:R-:W0:Y:S01]  /*1e00*/  LDS.64 R32, [R3+UR5+0x50] ;  /* 0x0000500503207984 */ /* 0x000e220008000a00 */
[----:B------:R-:W-:Y:S02]  /*1e10*/  ISETP.NE.AND.EX P0, PT, RZ, UR17, PT, P0 ;  /* 0x00000011ff007c0c */ /* 0x000fe4000bf05300 */
[----:B------:R-:W4:Y:S01]  /*1e20*/  I2F.RP R6, R10 ;  /* 0x0000000a00067306 */ /* 0x000f220000209400 */
[----:B------:R-:W0:Y:S04]  /*1e30*/  LDS.64 R34, [R3+UR5+0x60] ;  /* 0x0000600503227984 */ /* 0x000e280008000a00 */
[----:B------:R-:W0:Y:S04]  /*1e40*/  LDS.64 R36, [R3+UR5+0x70] ;  /* 0x0000700503247984 */ /* 0x000e280008000a00 */
[----:B------:R-:W0:Y:S04]  /*1e50*/  LDS.64 R38, [R3+UR5+0x80] ;  /* 0x0000800503267984 */ /* 0x000e280008000a00 */
[----:B------:R-:W0:Y:S01]  /*1e60*/  LDS.64 R40, [R3+UR5+0x90] ;  /* 0x0000900503287984 */ /* 0x000e220008000a00 */
[----:B----4-:R-:W4:Y:S03]  /*1e70*/  MUFU.RCP R6, R6 ;  /* 0x0000000600067308 */ /* 0x010f260000001000 */
[----:B------:R-:W0:Y:S04]  /*1e80*/  LDS.64 R42, [R3+UR5+0xa0] ;  /* 0x0000a005032a7984 */ /* 0x000e280008000a00 */
[----:B------:R-:W0:Y:S04]  /*1e90*/  LDS.64 R44, [R3+UR5+0xb0] ;  /* 0x0000b005032c7984 */ /* 0x000e280008000a00 */
[----:B------:R-:W0:Y:S04]  /*1ea0*/  LDS.64 R46, [R3+UR5+0xc0] ;  /* 0x0000c005032e7984 */ /* 0x000e280008000a00 */
[----:B------:R-:W0:Y:S01]  /*1eb0*/  LDS.64 R48, [R3+UR5+0xd0] ;  /* 0x0000d00503307984 */ /* 0x000e220008000a00 */
[----:B----4-:R-:W-:-:S03]  /*1ec0*/  IADD3 R6, PT, PT, R6, 0xffffffe, RZ ;  /* 0x0ffffffe06067810 */ /* 0x010fc60007ffe0ff */
[----:B------:R-:W4:Y:S01]  /*1ed0*/  LDS.64 R50, [R3+UR5+0xe0] ;  /* 0x0000e00503327984 */ /* 0x000f220008000a00 */
[----:B------:R1:W2:Y:S03]  /*1ee0*/  F2I.FTZ.U32.TRUNC.NTZ R7, R6 ;  /* 0x0000000600077305 */ /* 0x0002a6000021f000 */
[----:B------:R-:W0:Y:S04]  /*1ef0*/  LDS.64 R52, [R3+UR5+0xf0] ;  /* 0x0000f00503347984 */ /* 0x000e280008000a00 */
[----:B------:R-:W0:Y:S01]  /*1f00*/  LDS.64 R54, [R3+UR5+0x100] ;  /* 0x0001000503367984 */ /* 0x000e220008000a00 */
[----:B-1----:R-:W-:-:S03]  /*1f10*/  HFMA2 R6, -RZ, RZ, 0, 0 ;  /* 0x00000000ff067431 */ /* 0x002fc600000001ff */
[----:B------:R-:W1:Y:S04]  /*1f20*/  LDS.64 R56, [R3+UR5+0x110] ;  /* 0x0001100503387984 */ /* 0x000e680008000a00 */
[----:B------:R-:W0:Y:S01]  /*1f30*/  LDS.64 R58, [R3+UR5+0x120] ;  /* 0x00012005033a7984 */ /* 0x000e220008000a00 */
[----:B--2---:R-:W-:-:S03]  /*1f40*/  IMAD.MOV R11, RZ, RZ, -R7 ;  /* 0x000000ffff0b7224 */ /* 0x004fc600078e0a07 */
[----:B------:R-:W2:Y:S01]  /*1f50*/  LDS.64 R60, [R3+UR5+0x130] ;  /* 0x00013005033c7984 */ /* 0x000ea20008000a00 */
[----:B------:R-:W-:-:S03]  /*1f60*/  IMAD R11, R11, R10, RZ ;  /* 0x0000000a0b0b7224 */ /* 0x000fc600078e02ff */
[----:B------:R-:W0:Y:S01]  /*1f70*/  LDS.64 R62, [R3+UR5+0x140] ;  /* 0x00014005033e7984 */ /* 0x000e220008000a00 */
[----:B------:R-:W-:Y:S01]  /*1f80*/  IMAD.HI.U32 R6, R7, R11, R6 ;  /* 0x0000000b07067227 */ /* 0x000fe200078e0006 */
[----:B------:R-:W-:Y:S02]  /*1f90*/  IADD3.X R7, PT, PT, R86, UR17, RZ, P1, P2 ;  /* 0x0000001156077c10 */ /* 0x000fe40008fe44ff */
[----:B------:R-:W0:Y:S04]  /*1fa0*/  LDS.64 R64, [R3+UR5+0x150] ;  /* 0x0001500503407984 */ /* 0x000e280008000a00 */
        /* <DEDUP_REMOVED lines=9> */
[----:B------:R3:W0:Y:S02]  /*2040*/  LDS.64 R84, [R3+UR5+0x1f0] ;  /* 0x0001f00503547984 */ /* 0x0006240008000a00 */
[----:B-1234-:R-:W-:-:S07]  /*2050*/  IMAD R3, R12, UR4, R9 ;  /* 0x000000040c037c24 */ /* 0x01efce000f8e0209 */
.L_x_3426:
        /* <DEDUP_REMOVED lines=9> */
[----:B-1----:R-:W-:Y:S01]  /*20f0*/  IABS R155, R15 ;  /* 0x0000000f009b7213 */ /* 0x002fe20000000000 */
[C---:B------:R-:W-:Y:S01]  /*2100*/  IMAD R150, R15.reuse, 0x70, RZ ;  /* 0x000000700f967824 */ /* 0x040fe200078e02ff */
[----:B------:R-:W-:-:S03]  /*2110*/  ISETP.NE.AND P3, PT, R15, RZ, PT ;  /* 0x000000ff0f00720c */ /* 0x000fc60003f65270 */
[----:B------:R-:W-:-:S05]  /*2120*/  IMAD R14, R155, R14, R153 ;  /* 0x0000000e9b0e7224 */ /* 0x000fca00078e0299 */
[----:B------:R-:W-:-:S13]  /*2130*/  ISETP.GT.U32.AND P1, PT, R10, R14, PT ;  /* 0x0000000e0a00720c */ /* 0x000fda0003f24070 */
[----:B------:R-:W-:-:S05]  /*2140*/  @!P1 IMAD.IADD R14, R14, 0x1, -R155 ;  /* 0x000000010e0e9824 */ /* 0x000fca00078e0a9b */
[----:B------:R-:W-:-:S13]  /*2150*/  ISETP.GT.U32.AND P1, PT, R10, R14, PT ;  /* 0x0000000e0a00720c */ /* 0x000fda0003f24070 */
[----:B------:R-:W-:Y:S02]  /*2160*/  @!P1 IADD3 R14, PT, PT, R14, -R155, RZ ;  /* 0x8000009b0e0e9210 */ /* 0x000fe40007ffe0ff */
[----:B------:R-:W-:-:S03]  /*2170*/  ISETP.GE.AND P1, PT, R9, R18, PT ;  /* 0x000000120900720c */ /* 0x000fc60003f26270 */
[----:B------:R-:W-:Y:S01]  /*2180*/  @!P2 IMAD.MOV R14, RZ, RZ, -R14 ;  /* 0x000000ffff0ea224 */ /* 0x000fe200078e0a0e */
[----:B------:R-:W-:Y:S02]  /*2190*/  @!P3 LOP3.LUT R14, RZ, R15, RZ, 0x33, !PT ;  /* 0x0000000fff0eb212 */ /* 0x000fe400078e33ff */
[----:B------:R-:W-:-:S03]  /*21a0*/  ISETP.GE.AND P2, PT, R9, R18, PT ;  /* 0x000000120900720c */ /* 0x000fc60003f46270 */
[C---:B------:R-:W-:Y:S01]  /*21b0*/  IMAD.SHL.U32 R152, R14.reuse, 0x4, RZ ;  /* 0x000000040e987824 */ /* 0x040fe200078e00ff */
[----:B------:R-:W-:Y:S01]  /*21c0*/  FSEL R91, R91, RZ, P2 ;  /* 0x000000ff5b5b7208 */ /* 0x000fe20001000000 */
[----:B------:R-:W-:Y:S01]  /*21d0*/  IMAD.IADD R154, R14, 0x1, R15 ;  /* 0x000000010e9a7824 */ /* 0x000fe200078e020f */
[----:B------:R-:W-:Y:S01]  /*21e0*/  FSEL R89, R89, RZ, P2 ;  /* 0x000000ff59597208 */ /* 0x000fe20001000000 */
[C---:B------:R-:W-:Y:S01]  /*21f0*/  IMAD R155, R15.reuse, 0x8, R152 ;  /* 0x000000080f9b7824 */ /* 0x040fe200078e0298 */
[----:B------:R-:W-:Y:S02]  /*2200*/  ISETP.GE.OR P5, PT, R152, R150, P1 ;  /* 0x000000969800720c */ /* 0x000fe40000fa6670 */
[----:B------:R-:W-:Y:S02]  /*2210*/  LEA R153, R15, R154, 0x1 ;  /* 0x0000009a0f997211 */ /* 0x000fe400078e08ff */
[----:B--2---:R-:W-:Y:S02]  /*2220*/  SHF.L.U32 R13, R154, 0x2, RZ ;  /* 0x000000029a0d7819 */ /* 0x004fe400000006ff */
[-C--:B------:R-:W-:Y:S01]  /*2230*/  ISETP.GE.OR P4, PT, R155, R150.reuse, P1 ;  /* 0x000000969b00720c */ /* 0x080fe20000f86670 */
[----:B------:R-:W-:Y:S01]  /*2240*/  IMAD.SHL.U32 R153, R153, 0x4, RZ ;  /* 0x0000000499997824 */ /* 0x000fe200078e00ff */
[----:B------:R-:W-:-:S02]  /*2250*/  ISETP.GE.OR P3, PT, R13, R150, P1 ;  /* 0x000000960d00720c */ /* 0x000fc40000f66670 */
[----:B------:R-:W-:Y:S02]  /*2260*/  FSEL R88, R88, RZ, P2 ;  /* 0x000000ff58587208 */ /* 0x000fe40001000000 */
[----:B------:R-:W-:Y:S02]  /*2270*/  FSEL R87, R87, RZ, P2 ;  /* 0x000000ff57577208 */ /* 0x000fe40001000000 */
[----:B------:R-:W-:Y:S02]  /*2280*/  FSEL R86, R86, RZ, P2 ;  /* 0x000000ff56567208 */ /* 0x000fe40001000000 */
[----:B------:R-:W-:Y:S01]  /*2290*/  FSEL R90, R90, RZ, P2 ;  /* 0x000000ff5a5a7208 */ /* 0x000fe20001000000 */
        /* <DEDUP_REMOVED lines=12> */
[----:B------:R-:W-:-:S05]  /*2360*/  IMAD R90, R22, R15, R90 ;  /* 0x0000000f165a7224 */ /* 0x000fca00078e025a */
[----:B------:R-:W-:Y:S01]  /*2370*/  SHF.R.S32.HI R156, RZ, 0x1f, R90 ;  /* 0x0000001fff9c7819 */ /* 0x000fe2000001145a */
[----:B--2---:R-:W-:-:S04]  /*2380*/  IMAD R91, R12, R91, RZ ;  /* 0x0000005b0c5b7224 */ /* 0x004fc800078e02ff */
[----:B------:R-:W-:-:S05]  /*2390*/  IMAD R91, R91, 0x70, R152 ;  /* 0x000000705b5b7824 */ /* 0x000fca00078e0298 */
[----:B------:R-:W-:-:S04]  /*23a0*/  IADD3 R157, P5, PT, R91, R90, RZ ;  /* 0x0000005a5b9d7210 */ /* 0x000fc80007fbe0ff */
[----:B------:R-:W-:Y:S02]  /*23b0*/  LEA.HI.X.SX32 R156, R91, R156, 0x1, P5 ;  /* 0x0000009c5b9c7211 */ /* 0x000fe400028f0eff */
[----:B------:R-:W-:-:S04]  /*23c0*/  LEA R90, P5, R157, UR10, 0x2 ;  /* 0x0000000a9d5a7c11 */ /* 0x000fc8000f8a10ff */
[----:B------:R-:W-:-:S06]  /*23d0*/  LEA.HI.X R91, R157, UR11, R156, 0x2, P5 ;  /* 0x0000000b9d5b7c11 */ /* 0x000fcc000a8f149c */
[----:B------:R-:W5:Y:S03]  /*23e0*/  LDG.E.64 R90, desc[UR36][R90.64] ;  /* 0x000000245a5a7981 */ /* 0x000f66000c1e1b00 */
.L_x_3360:
[----:B------:R-:W-:Y:S05]  /*23f0*/  BSYNC.RECONVERGENT B1 ;  /* 0x0000000000017941 */ /* 0x000fea0003800200 */
.L_x_3359:
        /* <DEDUP_REMOVED lines=23> */
.L_x_3362:
[----:B------:R-:W-:Y:S05]  /*2570*/  BSYNC.RECONVERGENT B1 ;  /* 0x0000000000017941 */ /* 0x000fea0003800200 */
.L_x_3361:
        /* <DEDUP_REMOVED lines=22> */
.L_x_3364:
[----:B------:R-:W-:Y:S05]  /*26e0*/  BSYNC.RECONVERGENT B1 ;  /* 0x0000000000017941 */ /* 0x000fea0003800200 */
.L_x_3363:
[----:B------:R-:W-:Y:S01]  /*26f0*/  ISETP.GE.OR P3, PT, R153, R150, P1 ;  /* 0x000000969900720c */ /* 0x000fe20000f66670 */
[----:B------:R-:W-:Y:S01]  /*2700*/  BSSY.RECONVERGENT B1, `(.L_x_3365) ;  /* 0x0000018000017945 */ /* 0x000fe20003800200 */
[----:B------:R-:W-:Y:S02]  /*2710*/  FSEL R93, R93, RZ, P2 ;  /* 0x000000ff5d5d7208 */ /* 0x000fe40001000000 */
[----:B------:R-:W-:-:S09]  /*2720*/  FSEL R92, R92, RZ, P2 ;  /* 0x000000ff5c5c7208 */ /* 0x000fd20001000000 */
        /* <DEDUP_REMOVED lines=21> */
.L_x_3366:
[----:B------:R-:W-:Y:S05]  /*2880*/  BSYNC.RECONVERGENT B1 ;  /* 0x0000000000017941 */ /* 0x000fea0003800200 */
.L_x_3365:
[C---:B------:R-:W-:Y:S01]  /*2890*/  IMAD R156, R15.reuse, 0x4, R154 ;  /* 0x000000040f9c7824 */ /* 0x040fe200078e029a */
[----:B------:R-:W-:Y:S01]  /*28a0*/  BSSY.RECONVERGENT B1, `(.L_x_3367) ;  /* 0x0000023000017945 */ /* 0x000fe20003800200 */
[----:B------:R-:W-:Y:S01]  /*28b0*/  IMAD R157, R15, 0x10, R152 ;  /* 0x000000100f9d7824 */ /* 0x000fe200078e0298 */
[----:B------:R-:W-:Y:S01]  /*28c0*/  FSEL R95, R95, RZ, P2 ;  /* 0x000000ff5f5f7208 */ /* 0x000fe20001000000 */
[----:B------:R-:W-:Y:S01]  /*28d0*/  IMAD R154, R15, 0x4, R154 ;  /* 0x000000040f9a7824 */ /* 0x000fe200078e029a */
[----:B------:R-:W-:Y:S02]  /*28e0*/  SHF.L.U32 R13, R156, 0x2, RZ ;  /* 0x000000029c0d7819 */ /* 0x000fe400000006ff */
[-C--:B------:R-:W-:Y:S01]  /*28f0*/  ISETP.GE.OR P6, PT, R157, R150.reuse, P1 ;  /* 0x000000969d00720c */ /* 0x080fe20000fc6670 */
[----:B------:R-:W-:Y:S01]  /*2900*/  IMAD.IADD R155, R154, 0x1, R15 ;  /* 0x000000019a9b7824 */ /* 0x000fe200078e020f */
[----:B------:R-:W-:Y:S02]  /*2910*/  ISETP.GE.OR P3, PT, R13, R150, P1 ;  /* 0x000000960d00720c */ /* 0x000fe40000f66670 */
[----:B------:R-:W-:Y:S01]  /*2920*/  LEA R153, R15, R154, 0x1 ;  /* 0x0000009a0f997211 */ /* 0x000fe200078e08ff */
[----:B------:R-:W-:Y:S01]  /*2930*/  IMAD.SHL.U32 R13, R155, 0x4, RZ ;  /* 0x000000049b0d7824 */ /* 0x000fe200078e00ff */
[----:B------:R-:W-:-:S04]  /*2940*/  FSEL R94, R94, RZ, P2 ;  /* 0x000000ff5e5e7208 */ /* 0x000fc80001000000 */
[----:B------:R-:W-:Y:S01]  /*2950*/  ISETP.GE.OR P4, PT, R13, R150, P1 ;  /* 0x000000960d00720c */ /* 0x000fe20000f86670 */
[----:B------:R-:W-:-:S05]  /*2960*/  IMAD.SHL.U32 R13, R153, 0x4, RZ ;  /* 0x00000004990d7824 */ /* 0x000fca00078e00ff */
        /* <DEDUP_REMOVED lines=22> */
.L_x_3368:
[----:B------:R-:W-:Y:S05]  /*2ad0*/  BSYNC.RECONVERGENT B1 ;  /* 0x0000000000017941 */ /* 0x000fea0003800200 */
.L_x_3367:
[----:B------:R-:W-:Y:S01]  /*2ae0*/  BSSY.RECONVERGENT B1, `(.L_x_3369) ;  /* 0x0000019000017945 */ /* 0x000fe20003800200 */
        /* <DEDUP_REMOVED lines=24> */
.L_x_3370:
[----:B------:R-:W-:Y:S05]  /*2c70*/  BSYNC.RECONVERGENT B1 ;  /* 0x0000000000017941 */ /* 0x000fea0003800200 */
.L_x_3369:
        /* <DEDUP_REMOVED lines=25> */
.L_x_3372:
[----:B------:R-:W-:Y:S05]  /*2e10*/  BSYNC.RECONVERGENT B1 ;  /* 0x0000000000017941 */ /* 0x000fea0003800200 */
.L_x_3371:
        /* <DEDUP_REMOVED lines=25> */
.L_x_3374:
[----:B------:R-:W-:Y:S05]  /*2fb0*/  BSYNC.RECONVERGENT B1 ;  /* 0x0000000000017941 */ /* 0x000fea0003800200 */
.L_x_3373:
[C---:B------:R-:W-:Y:S01]  /*2fc0*/  IMAD R153, R15.reuse, 0x20, R152 ;  /* 0x000000200f997824 */ /* 0x040fe200078e0298 */
[----:B------:R-:W-:Y:S01]  /*2fd0*/  BSSY.RECONVERGENT B1, `(.L_x_3375) ;  /* 0x000001b000017945 */ /* 0x000fe20003800200 */
[----:B------:R-:W-:Y:S01]  /*2fe0*/  IMAD R154, R15, 0x2, R154 ;  /* 0x000000020f9a7824 */ /* 0x000fe200078e029a */
[----:B------:R-:W-:Y:S02]  /*2ff0*/  FSEL R103, R103, RZ, P2 ;  /* 0x000000ff67677208 */ /* 0x000fe40001000000 */
[----:B------:R-:W-:Y:S02]  /*3000*/  ISETP.GE.OR P3, PT, R153, R150, P1 ;  /* 0x000000969900720c */ /* 0x000fe40000f66670 */
[----:B------:R-:W-:Y:S02]  /*3010*/  LEA R154, R15, R154, 0x1 ;  /* 0x0000009a0f9a7211 */ /* 0x000fe400078e08ff */
        /* <DEDUP_REMOVED lines=22> */
.L_x_3376:
[----:B------:R-:W-:Y:S05]  /*3180*/  BSYNC.RECONVERGENT B1 ;  /* 0x0000000000017941 */ /* 0x000fea0003800200 */
.L_x_3375:
[C---:B------:R-:W-:Y:S01]  /*3190*/  IMAD.SHL.U32 R13, R154.reuse, 0x4, RZ ;  /* 0x000000049a0d7824 */ /* 0x040fe200078e00ff */
[----:B------:R-:W-:Y:S01]  /*31a0*/  IADD3 R153, PT, PT, R154, R15, RZ ;  /* 0x0000000f9a997210 */ /* 0x000fe20007ffe0ff */
[----:B------:R-:W-:Y:S01]  /*31b0*/  BSSY.RECONVERGENT B1, `(.L_x_3377) ;  /* 0x000001d000017945 */ /* 0x000fe20003800200 */
[----:B------:R-:W-:Y:S02]  /*31c0*/  FSEL R105, R105, RZ, P2 ;  /* 0x000000ff69697208 */ /* 0x000fe40001000000 */
[-C--:B------:R-:W-:Y:S01]  /*31d0*/  ISETP.GE.OR P4, PT, R13, R150.reuse, P1 ;  /* 0x000000960d00720c */ /* 0x080fe20000f86670 */
[----:B------:R-:W-:Y:S01]  /*31e0*/  IMAD.SHL.U32 R13, R153, 0x4, RZ ;  /* 0x00000004990d7824 */ /* 0x000fe200078e00ff */
[----:B------:R-:W-:Y:S02]  /*31f0*/  FSEL R107, R107, RZ, P2 ;  /* 0x000000ff6b6b7208 */ /* 0x000fe40001000000 */
[----:B------:R-:W-:Y:S02]  /*3200*/  FSEL R104, R104, RZ, P2 ;  /* 0x000000ff68687208 */ /* 0x000fe40001000000 */
[----:B------:R-:W-:-:S07]  /*3210*/  ISETP.GE.OR P3, PT, R13, R150, P1 ;  /* 0x000000960d00720c */ /* 0x000fce0000f66670 */
        /* <DEDUP_REMOVED lines=22> */
.L_x_3378:
[----:B------:R-:W-:Y:S05]  /*3380*/  BSYNC.RECONVERGENT B1 ;  /* 0x0000000000017941 */ /* 0x000fea0003800200 */
.L_x_3377:
[----:B------:R-:W-:Y:S01]  /*3390*/  BSSY.RECONVERGENT B1, `(.L_x_3379) ;  /* 0x0000019000017945 */ /* 0x000fe20003800200 */
[----:B------:R-:W-:Y:S01]  /*33a0*/  IMAD R158, R15, 0x2, R154 ;  /* 0x000000020f9e7824 */ /* 0x000fe200078e029a */
[----:B------:R-:W-:Y:S02]  /*33b0*/  FSEL R106, R106, RZ, P2 ;  /* 0x000000ff6a6a7208 */ /* 0x000fe40001000000 */
        /* <DEDUP_REMOVED lines=22> */
.L_x_3380:
[----:B------:R-:W-:Y:S05]  /*3520*/  BSYNC.RECONVERGENT B1 ;  /* 0x0000000000017941 */ /* 0x000fea0003800200 */
.L_x_3379:
[C---:B------:R-:W-:Y:S01]  /*3530*/  IMAD.SHL.U32 R13, R158.reuse, 0x4, RZ ;  /* 0x000000049e0d7824 */ /* 0x040fe200078e00ff */
[----:B------:R-:W-:Y:S01]  /*3540*/  BSSY.RECONVERGENT B1, `(.L_x_3381) ;  /* 0x0000023000017945 */ /* 0x000fe20003800200 */
[--C-:B------:R-:W-:Y:S01]  /*3550*/  IMAD.IADD R160, R158, 0x1, R15.reuse ;  /* 0x000000019ea07824 */ /* 0x100fe200078e020f */
[----:B------:R-:W-:Y:S02]  /*3560*/  FSEL R109, R109, RZ, P2 ;  /* 0x000000ff6d6d7208 */ /* 0x000fe40001000000 */
[-C--:B------:R-:W-:Y:S01]  /*3570*/  ISETP.GE.OR P6, PT, R13, R150.reuse, P1 ;  /* 0x000000960d00720c */ /* 0x080fe20000fc6670 */
[C---:B------:R-:W-:Y:S01]  /*3580*/  IMAD.IADD R156, R160.reuse, 0x1, R15 ;  /* 0x00000001a09c7824 */ /* 0x040fe200078e020f */
[----:B------:R-:W-:Y:S02]  /*3590*/  SHF.L.U32 R13, R160, 0x2, RZ ;  /* 0x00000002a00d7819 */ /* 0x000fe400000006ff */
[----:B------:R-:W-:Y:S02]  /*35a0*/  FSEL R108, R108, RZ, P2 ;  /* 0x000000ff6c6c7208 */ /* 0x000fe40001000000 */
[----:B------:R-:W-:Y:S01]  /*35b0*/  ISETP.GE.OR P3, PT, R13, R150, P1 ;  /* 0x000000960d00720c */ /* 0x000fe20000f66670 */
[C---:B------:R-:W-:Y:S01]  /*35c0*/  IMAD.SHL.U32 R13, R156.reuse, 0x4, RZ ;  /* 0x000000049c0d7824 */ /* 0x040fe200078e00ff */
[----:B------:R-:W-:-:S04]  /*35d0*/  IADD3 R154, PT, PT, R156, R15, RZ ;  /* 0x0000000f9c9a7210 */ /* 0x000fc80007ffe0ff */
        /* <DEDUP_REMOVED lines=25> */
.L_x_3382:
[----:B------:R-:W-:Y:S05]  /*3770*/  BSYNC.RECONVERGENT B1 ;  /* 0x0000000000017941 */ /* 0x000fea0003800200 */
.L_x_3381:
        /* <DEDUP_REMOVED lines=25> */
.L_x_3384:
[----:B------:R-:W-:Y:S05]  /*3910*/  BSYNC.RECONVERGENT B1 ;  /* 0x0000000000017941 */ /* 0x000fea0003800200 */
.L_x_3383:
        /* <DEDUP_REMOVED lines=25> */
.L_x_3386:
[----:B------:R-:W-:Y:S05]  /*3ab0*/  BSYNC.RECONVERGENT B1 ;  /* 0x0000000000017941 */ /* 0x000fea0003800200 */
.L_x_3385:
        /* <DEDUP_REMOVED lines=25> */
.L_x_3388:
[----:B------:R-:W-:Y:S05]  /*3c50*/  BSYNC.RECONVERGENT B1 ;  /* 0x0000000000017941 */ /* 0x000fea0003800200 */
.L_x_3387:
[----:B------:R-:W-:Y:S01]  /*3c60*/  IMAD.IADD R154, R154, 0x1, R15 ;  /* 0x000000019a9a7824 */ /* 0x000fe200078e020f */
[----:B------:R-:W-:Y:S01]  /*3c70*/  BSSY.RECONVERGENT B1, `(.L_x_3389) ;  /* 0x000001e000017945 */ /* 0x000fe20003800200 */
[----:B------:R-:W-:Y:S01]  /*3c80*/  IMAD R153, R15, 0x40, R152 ;  /* 0x000000400f997824 */ /* 0x000fe200078e0298 */
[----:B------:R-:W-:Y:S02]  /*3c90*/  FSEL R117, R117, RZ, P2 ;  /* 0x000000ff75757208 */ /* 0x000fe40001000000 */
[----:B------:R-:W-:Y:S02]  /*3ca0*/  SHF.L.U32 R13, R154, 0x2, RZ ;  /* 0x000000029a0d7819 */ /* 0x000fe400000006ff */
[-C--:B------:R-:W-:Y:S02]  /*3cb0*/  ISETP.GE.OR P3, PT, R153, R150.reuse, P1 ;  /* 0x000000969900720c */ /* 0x080fe40000f66670 */
[----:B------:R-:W-:Y:S02]  /*3cc0*/  ISETP.GE.OR P4, PT, R13, R150, P1 ;  /* 0x000000960d00720c */ /* 0x000fe40000f86670 */
[----:B------:R-:W-:-:S02]  /*3cd0*/  FSEL R119, R119, RZ, P2 ;  /* 0x000000ff77777208 */ /* 0x000fc40001000000 */
        /* <DEDUP_REMOVED lines=23> */
.L_x_3390:
[----:B------:R-:W-:Y:S05]  /*3e50*/  BSYNC.RECONVERGENT B1 ;  /* 0x0000000000017941 */ /* 0x000fea0003800200 */
.L_x_3389:
[----:B------:R-:W-:Y:S01]  /*3e60*/  BSSY.RECONVERGENT B1, `(.L_x_3391) ;  /* 0x0000018000017945 */ /* 0x000fe20003800200 */
[----:B------:R-:W-:Y:S02]  /*3e70*/  LEA R152, R15, R154, 0x1 ;  /* 0x0000009a0f987211 */ /* 0x000fe400078e08ff */
        /* <DEDUP_REMOVED lines=22> */
.L_x_3392:
[----:B------:R-:W-:Y:S05]  /*3fe0*/  BSYNC.RECONVERGENT B1 ;  /* 0x0000000000017941 */ /* 0x000fea0003800200 */
.L_x_3391:
[----:B------:R-:W-:Y:S01]  /*3ff0*/  IMAD.SHL.U32 R13, R152, 0x4, RZ ;  /* 0x00000004980d7824 */ /* 0x000fe200078e00ff */
[----:B------:R-:W-:Y:S01]  /*4000*/  BSSY.RECONVERGENT B1, `(.L_x_3393) ;  /* 0x000001b000017945 */ /* 0x000fe20003800200 */
[----:B------:R-:W-:Y:S02]  /*4010*/  FSEL R121, R121, RZ, P2 ;  /* 0x000000ff79797208 */ /* 0x000fe40001000000 */
[----:B------:R-:W-:Y:S02]  /*4020*/  FSEL R120, R120, RZ, P2 ;  /* 0x000000ff78787208 */ /* 0x000fe40001000000 */
[----:B------:R-:W-:Y:S02]  /*4030*/  ISETP.GE.OR P3, PT, R13, R150, P1 ;  /* 0x000000960d00720c */ /* 0x000fe40000f66670 */
[----:B------:R-:W-:-:S11]  /*4040*/  IADD3 R154, PT, PT, R152, R15, RZ ;  /* 0x0000000f989a7210 */ /* 0x000fd60007ffe0ff */
        /* <DEDUP_REMOVED lines=22> */
.L_x_3394:
[----:B------:R-:W-:Y:S05]  /*41b0*/  BSYNC.RECONVERGENT B1 ;  /* 0x0000000000017941 */ /* 0x000fea0003800200 */
.L_x_3393:
[C---:B------:R-:W-:Y:S01]  /*41c0*/  SHF.L.U32 R13, R154.reuse, 0x2, RZ ;  /* 0x000000029a0d7819 */ /* 0x040fe200000006ff */
[----:B------:R-:W-:Y:S01]  /*41d0*/  BSSY.RECONVERGENT B1, `(.L_x_3395) ;  /* 0x000001b000017945 */ /* 0x000fe20003800200 */
[----:B------:R-:W-:Y:S01]  /*41e0*/  FSEL R123, R123, RZ, P2 ;  /* 0x000000ff7b7b7208 */ /* 0x000fe20001000000 */
[----:B------:R-:W-:Y:S01]  /*41f0*/  IMAD.IADD R152, R154, 0x1, R15 ;  /* 0x000000019a987824 */ /* 0x000fe200078e020f */
[----:B------:R-:W-:Y:S02]  /*4200*/  ISETP.GE.OR P3, PT, R13, R150, P1 ;  /* 0x000000960d00720c */ /* 0x000fe40000f66670 */
[----:B------:R-:W-:-:S11]  /*4210*/  FSEL R122, R122, RZ, P2 ;  /* 0x000000ff7a7a7208 */ /* 0x000fd60001000000 */
        /* <DEDUP_REMOVED lines=11> */
[----:B------:R-:W-:Y:S01]  /*42d0*/  LOP3.LUT R153, R153, 0x2, RZ, 0xc0, !PT ;  /* 0x0000000299997812 */ /* 0x000fe200078ec0ff */
[----:B--2---:R-:W-:-:S04]  /*42e0*/  IMAD R123, R12, R123, RZ ;  /* 0x0000007b0c7b7224 */ /* 0x004fc800078e02ff */
[----:B------:R-:W-:Y:S02]  /*42f0*/  IMAD R122, R123, 0x1c, R154 ;  /* 0x0000001c7b7a7824 */ /* 0x000fe400078e029a */
[----:B------:R-:W-:-:S03]  /*4300*/  IMAD R154, R22, R15, R153 ;  /* 0x0000000f169a7224 */ /* 0x000fc600078e0299 */
[----:B------:R-:W-:-:S04]  /*4310*/  SHF.L.U32 R122, R122, 0x2, RZ ;  /* 0x000000027a7a7819 */ /* 0x000fc800000006ff */
[----:B------:R-:W-:Y:S02]  /*4320*/  SHF.R.S32.HI R123, RZ, 0x1f, R122 ;  /* 0x0000001fff7b7819 */ /* 0x000fe4000001147a */
[----:B------:R-:W-:-:S04]  /*4330*/  IADD3 R153, P3, PT, R154, R122, RZ ;  /* 0x0000007a9a997210 */ /* 0x000fc80007f7e0ff */
[----:B------:R-:W-:Y:S02]  /*4340*/  LEA.HI.X.SX32 R12, R154, R123, 0x1, P3 ;  /* 0x0000007b9a0c7211 */ /* 0x000fe400018f0eff */
[----:B------:R-:W-:-:S04]  /*4350*/  LEA R122, P3, R153, UR10, 0x2 ;  /* 0x0000000a997a7c11 */ /* 0x000fc8000f8610ff */
[----:B------:R-:W-:-:S06]  /*4360*/  LEA.HI.X R123, R153, UR11, R12, 0x2, P3 ;  /* 0x0000000b997b7c11 */ /* 0x000fcc00098f140c */
[----:B------:R-:W5:Y:S03]  /*4370*/  LDG.E.64 R122, desc[UR36][R122.64] ;  /* 0x000000247a7a7981 */ /* 0x000f66000c1e1b00 */
.L_x_3396:
[----:B------:R-:W-:Y:S05]  /*4380*/  BSYNC.RECONVERGENT B1 ;  /* 0x0000000000017941 */ /* 0x000fea0003800200 */
.L_x_3395:
[C---:B------:R-:W-:Y:S01]  /*4390*/  IMAD.SHL.U32 R13, R152.reuse, 0x4, RZ ;  /* 0x00000004980d7824 */ /* 0x040fe200078e00ff */
[----:B------:R-:W-:Y:S01]  /*43a0*/  BSSY.RECONVERGENT B1, `(.L_x_3397) ;  /* 0x000001b000017945 */ /* 0x000fe20003800200 */
[----:B------:R-:W-:Y:S01]  /*43b0*/  FSEL R125, R125, RZ, P2 ;  /* 0x000000ff7d7d7208 */ /* 0x000fe20001000000 */
[----:B------:R-:W-:Y:S01]  /*43c0*/  IMAD.IADD R154, R152, 0x1, R15 ;  /* 0x00000001989a7824 */ /* 0x000fe200078e020f */
[----:B------:R-:W-:Y:S02]  /*43d0*/  FSEL R124, R124, RZ, P2 ;  /* 0x000000ff7c7c7208 */ /* 0x000fe40001000000 */
[----:B------:R-:W-:-:S13]  /*43e0*/  ISETP.GE.OR P3, PT, R13, R150, P1 ;  /* 0x000000960d00720c */ /* 0x000fda0000f66670 */
        /* <DEDUP_REMOVED lines=22> */
.L_x_3398:
[----:B------:R-:W-:Y:S05]  /*4550*/  BSYNC.RECONVERGENT B1 ;  /* 0x0000000000017941 */ /* 0x000fea0003800200 */
.L_x_3397:
        /* <DEDUP_REMOVED lines=20> */
[----:B------:R-:W-:Y:S02]  /*46a0*/  IMAD R154, R22, R15, R153 ;  /* 0x0000000f169a7224 */ /* 0x000fe400078e0299 */
[----:B------:R-:W-:-:S05]  /*46b0*/  IMAD.SHL.U32 R126, R126, 0x4, RZ ;  /* 0x000000047e7e7824 */ /* 0x000fca00078e00ff */
[----:B------:R-:W-:Y:S02]  /*46c0*/  SHF.R.S32.HI R127, RZ, 0x1f, R126 ;  /* 0x0000001fff7f7819 */ /* 0x000fe4000001147e */
[----:B------:R-:W-:-:S04]  /*46d0*/  IADD3 R153, P3, PT, R154, R126, RZ ;  /* 0x0000007e9a997210 */ /* 0x000fc80007f7e0ff */
[----:B------:R-:W-:Y:S02]  /*46e0*/  LEA.HI.X.SX32 R12, R154, R127, 0x1, P3 ;  /* 0x0000007f9a0c7211 */ /* 0x000fe400018f0eff */
[----:B------:R-:W-:-:S04]  /*46f0*/  LEA R126, P3, R153, UR10, 0x2 ;  /* 0x0000000a997e7c11 */ /* 0x000fc8000f8610ff */
[----:B------:R-:W-:-:S06]  /*4700*/  LEA.HI.X R127, R153, UR11, R12, 0x2, P3 ;  /* 0x0000000b997f7c11 */ /* 0x000fcc00098f140c */
[----:B------:R-:W5:Y:S03]  /*4710*/  LDG.E.64 R126, desc[UR36][R126.64] ;  /* 0x000000247e7e7981 */ /* 0x000f66000c1e1b00 */
.L_x_3400:
[----:B------:R-:W-:Y:S05]  /*4720*/  BSYNC.RECONVERGENT B1 ;  /* 0x0000000000017941 */ /* 0x000fea0003800200 */
.L_x_3399:
        /* <DEDUP_REMOVED lines=28> */
.L_x_3402:
[----:B------:R-:W-:Y:S05]  /*48f0*/  BSYNC.RECONVERGENT B1 ;  /* 0x0000000000017941 */ /* 0x000fea0003800200 */
.L_x_3401:
        /* <DEDUP_REMOVED lines=28> */
.L_x_3404:
[----:B------:R-:W-:Y:S05]  /*4ac0*/  BSYNC.RECONVERGENT B1 ;  /* 0x0000000000017941 */ /* 0x000fea0003800200 */
.L_x_3403:
        /* <DEDUP_REMOVED lines=28> */
.L_x_3406:
[----:B------:R-:W-:Y:S05]  /*4c90*/  BSYNC.RECONVERGENT B1 ;  /* 0x0000000000017941 */ /* 0x000fea0003800200 */
.L_x_3405:
        /* <DEDUP_REMOVED lines=28> */
.L_x_3408:
[----:B------:R-:W-:Y:S05]  /*4e60*/  BSYNC.RECONVERGENT B1 ;  /* 0x0000000000017941 */ /* 0x000fea0003800200 */
.L_x_3407:
        /* <DEDUP_REMOVED lines=28> */
.L_x_3410:
[----:B------:R-:W-:Y:S05]  /*5030*/  BSYNC.RECONVERGENT B1 ;  /* 0x0000000000017941 */ /* 0x000fea0003800200 */
.L_x_3409:
        /* <DEDUP_REMOVED lines=28> */
.L_x_3412:
[----:B------:R-:W-:Y:S05]  /*5200*/  BSYNC.RECONVERGENT B1 ;  /* 0x0000000000017941 */ /* 0x000fea0003800200 */
.L_x_3411:
        /* <DEDUP_REMOVED lines=28> */
.L_x_3414:
[----:B------:R-:W-:Y:S05]  /*53d0*/  BSYNC.RECONVERGENT B1 ;  /* 0x0000000000017941 */ /* 0x000fea0003800200 */
.L_x_3413:
[C---:B------:R-:W-:Y:S01]  /*53e0*/  IMAD.SHL.U32 R13, R154.reuse, 0x4, RZ ;  /* 0x000000049a0d7824 */ /* 0x040fe200078e00ff */
[----:B------:R-:W-:Y:S01]  /*53f0*/  BSSY.RECONVERGENT B1, `(.L_x_3415) ;  /* 0x0000023000017945 */ /* 0x000fe20003800200 */
[--C-:B------:R-:W-:Y:S01]  /*5400*/  IMAD.IADD R156, R154, 0x1, R15.reuse ;  /* 0x000000019a9c7824 */ /* 0x100fe200078e020f */
[----:B------:R-:W-:Y:S02]  /*5410*/  FSEL R143, R143, RZ, P2 ;  /* 0x000000ff8f8f7208 */ /* 0x000fe40001000000 */
[-C--:B------:R-:W-:Y:S01]  /*5420*/  ISETP.GE.OR P6, PT, R13, R150.reuse, P1 ;  /* 0x000000960d00720c */ /* 0x080fe20000fc6670 */
[C-C-:B------:R-:W-:Y:S01]  /*5430*/  IMAD.IADD R152, R156.reuse, 0x1, R15.reuse ;  /* 0x000000019c987824 */ /* 0x140fe200078e020f */
[----:B------:R-:W-:Y:S02]  /*5440*/  SHF.L.U32 R13, R156, 0x2, RZ ;  /* 0x000000029c0d7819 */ /* 0x000fe400000006ff */
[----:B------:R-:W-:Y:S01]  /*5450*/  FSEL R142, R142, RZ, P2 ;  /* 0x000000ff8e8e7208 */ /* 0x000fe20001000000 */
[C---:B------:R-:W-:Y:S01]  /*5460*/  IMAD.IADD R153, R152.reuse, 0x1, R15 ;  /* 0x0000000198997824 */ /* 0x040fe200078e020f */
[----:B------:R-:W-:Y:S01]  /*5470*/  ISETP.GE.OR P3, PT, R13, R150, P1 ;  /* 0x000000960d00720c */ /* 0x000fe20000f66670 */
[----:B------:R-:W-:-:S03]  /*5480*/  IMAD.SHL.U32 R13, R152, 0x4, RZ ;  /* 0x00000004980d7824 */ /* 0x000fc600078e00ff */
[----:B------:R-:W-:Y:S02]  /*5490*/  SHF.L.U32 R153, R153, 0x2, RZ ;  /* 0x0000000299997819 */ /* 0x000fe400000006ff */
        /* <DEDUP_REMOVED lines=24> */
.L_x_3416:
[----:B------:R-:W-:Y:S05]  /*5620*/  BSYNC.RECONVERGENT B1 ;  /* 0x0000000000017941 */ /* 0x000fea0003800200 */
.L_x_3415:
        /* <DEDUP_REMOVED lines=25> */
.L_x_3418:
[----:B------:R-:W-:Y:S05]  /*57c0*/  BSYNC.RECONVERGENT B1 ;  /* 0x0000000000017941 */ /* 0x000fea0003800200 */
.L_x_3417:
        /* <DEDUP_REMOVED lines=25> */
.L_x_3420:
[----:B------:R-:W-:Y:S05]  /*5960*/  BSYNC.RECONVERGENT B1 ;  /* 0x0000000000017941 */ /* 0x000fea0003800200 */
.L_x_3419:
        /* <DEDUP_REMOVED lines=24> */
.L_x_3422:
[----:B------:R-:W-:Y:S05]  /*5af0*/  BSYNC.RECONVERGENT B1 ;  /* 0x0000000000017941 */ /* 0x000fea0003800200 */
.L_x_3421:
[----:B-----5:R-:W-:Y:S01]  /*5b00*/  FMUL.FTZ R13, R24, R88 ;  /* 0x00000058180d7220 */ /* 0x020fe20000410000 */
[----:B------:R-:W-:Y:S01]  /*5b10*/  FMUL.FTZ R12, R25, R89 ;  /* 0x00000059190c7220 */ /* 0x000fe20000410000 */
[----:B------:R-:W1:Y:S01]  /*5b20*/  S2R R150, SR_TID.X ;  /* 0x0000000000967919 */ /* 0x000e620000002100 */
[----:B------:R-:W-:Y:S01]  /*5b30*/  UMOV UR4, 0xffffffff ;  /* 0xffffffff00047882 */ /* 0x000fe20000000000 */
[----:B------:R-:W-:Y:S01]  /*5b40*/  FFMA.FTZ R13, R20, R90, R13 ;  /* 0x0000005a140d7223 */ /* 0x000fe2000001000d */
[----:B------:R-:W-:Y:S01]  /*5b50*/  FFMA.FTZ R12, R21, R91, R12 ;  /* 0x0000005b150c7223 */ /* 0x000fe2000001000c */
[----:B------:R-:W-:Y:S02]  /*5b60*/  ISETP.NE.AND P2, PT, R11, RZ, P0 ;  /* 0x000000ff0b00720c */ /* 0x000fe40000745270 */
[----:B------:R-:W-:Y:S01]  /*5b70*/  FFMA.FTZ R13, R26, R86, R13 ;  /* 0x000000561a0d7223 */ /* 0x000fe2000001000d */
[----:B------:R-:W-:-:S03]  /*5b80*/  FFMA.FTZ R12, R27, R87, R12 ;  /* 0x000000571b0c7223 */ /* 0x000fc6000001000c */
[----:B------:R-:W-:Y:S01]  /*5b90*/  FFMA.FTZ R13, R28, R92, R13 ;  /* 0x0000005c1c0d7223 */ /* 0x000fe2000001000d */
[----:B------:R-:W-:-:S03]  /*5ba0*/  FFMA.FTZ R12, R29, R93, R12 ;  /* 0x0000005d1d0c7223 */ /* 0x000fc6000001000c */
[----:B------:R-:W-:Y:S01]  /*5bb0*/  FFMA.FTZ R13, R30, R94, R13 ;  /* 0x0000005e1e0d7223 */ /* 0x000fe2000001000d */
[----:B------:R-:W-:-:S03]  /*5bc0*/  FFMA.FTZ R12, R31, R95, R12 ;  /* 0x0000005f1f0c7223 */ /* 0x000fc6000001000c */
[----:B0-----:R-:W-:Y:S01]  /*5bd0*/  FFMA.FTZ R13, R32, R96, R13 ;  /* 0x00000060200d7223 */ /* 0x001fe2000001000d */
[----:B------:R-:W-:-:S03]  /*5be0*/  FFMA.FTZ R12, R33, R97, R12 ;  /* 0x00000061210c7223 */ /* 0x000fc6000001000c */
[----:B------:R-:W-:Y:S01]  /*5bf0*/  FFMA.FTZ R13, R34, R98, R13 ;  /* 0x00000062220d7223 */ /* 0x000fe2000001000d */
[----:B------:R-:W-:-:S03]  /*5c00*/  FFMA.FTZ R12, R35, R99, R12 ;  /* 0x00000063230c7223 */ /* 0x000fc6000001000c */
[----:B------:R-:W-:Y:S01]  /*5c10*/  FFMA.FTZ R13, R36, R100, R13 ;  /* 0x00000064240d7223 */ /* 0x000fe2000001000d */
[----:B------:R-:W-:-:S03]  /*5c20*/  FFMA.FTZ R12, R37, R101, R12 ;  /* 0x00000065250c7223 */ /* 0x000fc6000001000c */
[----:B------:R-:W-:Y:S01]  /*5c30*/  FFMA.FTZ R13, R38, R102, R13 ;  /* 0x00000066260d7223 */ /* 0x000fe2000001000d */
[----:B------:R-:W-:Y:S01]  /*5c40*/  FFMA.FTZ R12, R39, R103, R12 ;  /* 0x00000067270c7223 */ /* 0x000fe2000001000c */
[----:B-1----:R-:W-:Y:S02]  /*5c50*/  LOP3.LUT R150, R150, 0x1, RZ, 0xc0, !PT ;  /* 0x0000000196967812 */ /* 0x002fe400078ec0ff */
        /* <DEDUP_REMOVED lines=49> */
.L_x_3502:
        /* <DEDUP_REMOVED lines=16> */
[----:B------:R-:W3:Y:S05]  /*6070*/  @P1 LDG.E R14, desc[UR36][R14.64] ;  /* 0x000000240e0e1981 */ /* 0x000eea000c1e1900 */
[----:B------:R-:W4:Y:S01]  /*6080*/  @P3 LDG.E R12, desc[UR36][R12.64] ;  /* 0x000000240c0c3981 */ /* 0x000f22000c1e1900 */
[----:B--2---:R-:W-:-:S04]  /*6090*/  @P1 IADD3 R150, PT, PT, R153, R150, RZ ;  /* 0x0000009699961210 */ /* 0x004fc80007ffe0ff */
[----:B------:R-:W-:-:S04]  /*60a0*/  @P1 ISETP.GE.AND P4, PT, R9, R150, PT ;  /* 0x000000960900120c */ /* 0x000fc80003f86270 */
[----:B------:R-:W-:-:S04]  /*60b0*/  @P1 SEL R150, R17, RZ, !P4 ;  /* 0x000000ff11961207 */ /* 0x000fc80006000000 */
[----:B------:R-:W-:-:S04]  /*60c0*/  @P1 IADD3 R150, PT, PT, R9, R150, -R18 ;  /* 0x0000009609961210 */ /* 0x000fc80007ffe812 */
[----:B------:R-:W-:Y:S01]  /*60d0*/  @P1 I2FP.F32.S32 R150, R150 ;  /* 0x0000009600961245 */ /* 0x000fe20000201400 */
[----:B----4-:R-:W-:-:S04]  /*60e0*/  @P3 FADD.FTZ R11, R11, R12 ;  /* 0x0000000c0b0b3221 */ /* 0x010fc80000010000 */
[----:B---3--:R-:W-:-:S05]  /*60f0*/  @P1 FFMA.FTZ R11, R150, R14, R11 ;  /* 0x0000000e960b1223 */ /* 0x008fca000001000b */
[----:B------:R1:W-:Y:S01]  /*6100*/  STS [R4], R11 ;  /* 0x0000000b04007388 */ /* 0x0003e20000000800 */
[----:B------:R-:W-:-:S07]  /*6110*/  @!P2 FMNMX.FTZ R0, R0, R11, !PT ;  /* 0x0000000b0000a209 */ /* 0x000fce0007810000 */
.L_x_3425:
[----:B------:R-:W-:Y:S05]  /*6120*/  BSYNC.RECONVERGENT B1 ;  /* 0x0000000000017941 */ /* 0x000fea0003800200 */
.L_x_3424:
[----:B------:R-:W-:Y:S01]  /*6130*/  VIADD R9, R9, 0x40 ;  /* 0x0000004009097836 */ /* 0x000fe20000000000 */
[----:B------:R-:W-:Y:S01]  /*6140*/  IADD3 R8, P2, PT, R8, 0x40, RZ ;  /* 0x0000004008087810 */ /* 0x000fe20007f5e0ff */
[----:B-1----:R-:W-:Y:S01]  /*6150*/  VIADD R4, R4, 0x100 ;  /* 0x0000010004047836 */ /* 0x002fe20000000000 */
[----:B------:R-:W-:Y:S02]  /*6160*/  IADD3 R3, PT, PT, R3, 0x40, RZ ;  /* 0x0000004003037810 */ /* 0x000fe40007ffe0ff */
[----:B------:R-:W-:Y:S01]  /*6170*/  ISETP.GE.AND P1, PT, R9, R5, PT ;  /* 0x000000050900720c */ /* 0x000fe20003f26270 */
[----:B------:R-:W-:-:S12]  /*6180*/  IMAD.X R7, RZ, RZ, R7, P2 ;  /* 0x000000ffff077224 */ /* 0x000fd800010e0607 */
[----:B------:R-:W-:Y:S05]  /*6190*/  @!P1 BRA `(.L_x_3426) ;  /* 0xffffffbc00b09947 */ /* 0x000fea000383ffff */
.L_x_3358:
[----:B0---4-:R-:W-:Y:S05]  /*61a0*/  BSYNC B0 ;  /* 0x0000000000007941 */ /* 0x011fea0003800000 */
.L_x_3357:
        /* <DEDUP_REMOVED lines=8> */
[----:B------:R0:W4:Y:S02]  /*6230*/  SHFL.BFLY PT, R14, R4, 0x2, 0x1f ;  /* 0x0c401f00040e7f89 */ /* 0x00012400000e0000 */
.L_x_3508:
[----:B---3--:R-:W3:Y:S01]  /*6240*/  S2R R0, SR_TID.X ;  /* 0x0000000000007919 */ /* 0x008ee20000002100 */
[----:B-----5:R-:W-:Y:S01]  /*6250*/  MOV R17, 0x400 ;  /* 0x0000040000117802 */ /* 0x020fe20000000f00 */
[----:B------:R-:W-:Y:S05]  /*6260*/  WARPSYNC.ALL ;  /* 0x0000000000007948 */ /* 0x000fea0003800000 */
[----:B------:R-:W1:Y:S01]  /*6270*/  S2R R20, SR_CgaCtaId ;  /* 0x0000000000147919 */ /* 0x000e620000008800 */
[----:B----4-:R-:W-:Y:S02]  /*6280*/  FMNMX.FTZ R5, R4, R14, !PT ;  /* 0x0000000e04057209 */ /* 0x010fe40007810000 */
[----:B---3--:R-:W-:-:S02]  /*6290*/  LOP3.LUT P0, R6, R0, 0x1f, RZ, 0xc0, !PT ;  /* 0x0000001f00067812 */ /* 0x008fc4000780c0ff */
[----:B-1----:R-:W-:-:S11]  /*62a0*/  LEA R3, R20, R17, 0x18 ;  /* 0x0000001114037211 */ /* 0x002fd600078ec0ff */
[----:B0-----:R-:W-:-:S05]  /*62b0*/  @!P0 LEA.HI R4, R0, R3, RZ, 0x1d ;  /* 0x0000000300048211 */ /* 0x001fca00078fe8ff */
[----:B------:R0:W-:Y:S01]  /*62c0*/  @!P0 STS [R4], R5 ;  /* 0x0000000504008388 */ /* 0x0001e20000000800 */
[----:B------:R-:W-:Y:S01]  /*62d0*/  BAR.SYNC.DEFER_BLOCKING 0x0 ;  /* 0x0000000000007b1d */ /* 0x000fe20000010000 */
[C---:B------:R-:W-:Y:S01]  /*62e0*/  ISETP.GT.U32.AND P0, PT, R6.reuse, 0x3, PT ;  /* 0x000000030600780c */ /* 0x040fe20003f04070 */
[----:B------:R-:W-:Y:S01]  /*62f0*/  IMAD R7, R6, 0x4, R3 ;  /* 0x0000000406077824 */ /* 0x000fe200078e0203 */
[----:B0-----:R-:W-:Y:S01]  /*6300*/  MOV R4, 0xff7fffff ;  /* 0xff7fffff00047802 */ /* 0x001fe20000000f00 */
[----:B------:R-:W-:-:S04]  /*6310*/  IMAD.SHL.U32 R13, R0, 0x4, RZ ;  /* 0x00000004000d7824 */ /* 0x000fc800078e00ff */
        /* <DEDUP_REMOVED lines=8> */
[----:B------:R-:W-:Y:S01]  /*63a0*/  IMAD.IADD R5, R23, 0x1, R0 ;  /* 0x0000000117057824 */ /* 0x000fe200078e0200 */
[----:B------:R-:W-:-:S03]  /*63b0*/  IADD3 R4, PT, PT, R18, 0x1, RZ ;  /* 0x0000000112047810 */ /* 0x000fc60007ffe0ff */
[----:B------:R-:W0:Y:S01]  /*63c0*/  SHFL.BFLY PT, R8, R9, 0x1, 0x1f ;  /* 0x0c201f0009087f89 */ /* 0x000e2200000e0000 */
[----:B------:R-:W-:Y:S02]  /*63d0*/  ISETP.GT.AND P0, PT, R5, R18, PT ;  /* 0x000000120500720c */ /* 0x000fe40003f04270 */
[----:B0-----:R-:W-:Y:S01]  /*63e0*/  FMNMX.FTZ R8, R9, R8, !PT ;  /* 0x0000000809087209 */ /* 0x001fe20007810000 */
[----:B------:R-:W-:-:S05]  /*63f0*/  IMAD.MOV.U32 R9, RZ, RZ, RZ ;  /* 0x000000ffff097224 */ /* 0x000fca00078e00ff */
        /* <DEDUP_REMOVED lines=16> */
[----:B------:R-:W-:Y:S01]  /*6500*/  VIADD R15, R17, 0x220 ;  /* 0x00000220110f7836 */ /* 0x000fe20000000000 */
[----:B------:R-:W-:Y:S02]  /*6510*/  LEA.HI R9, R11, 0x1, RZ, 0x19 ;  /* 0x000000010b097811 */ /* 0x000fe400078fc8ff */
[----:B------:R-:W-:Y:S02]  /*6520*/  MOV R10, R5 ;  /* 0x00000005000a7202 */ /* 0x000fe40000000f00 */
[----:B------:R-:W-:Y:S02]  /*6530*/  LEA R12, R20, R15, 0x18 ;  /* 0x0000000f140c7211 */ /* 0x000fe400078ec0ff */
[----:B------:R-:W-:Y:S01]  /*6540*/  LOP3.LUT R11, R9, 0x3, RZ, 0xc0, !PT ;  /* 0x00000003090b7812 */ /* 0x000fe200078ec0ff */
[----:B------:R-:W-:Y:S02]  /*6550*/  IMAD.MOV.U32 R9, RZ, RZ, RZ ;  /* 0x000000ffff097224 */ /* 0x000fe400078e00ff */
[----:B------:R-:W-:-:S02]  /*6560*/  IMAD.IADD R12, R13, 0x1, R12 ;  /* 0x000000010d0c7824 */ /* 0x000fc400078e020c */
[----:B------:R-:W-:-:S07]  /*6570*/  IMAD.MOV R11, RZ, RZ, -R11 ;  /* 0x000000ffff0b7224 */ /* 0x000fce00078e0a0b */
.L_x_3433:
        /* <DEDUP_REMOVED lines=11> */
.L_x_3432:
[----:B------:R-:W-:Y:S05]  /*6630*/  BSYNC.RECONVERGENT B1 ;  /* 0x0000000000017941 */ /* 0x000fea0003800200 */
.L_x_3431:
[----:B------:R-:W-:Y:S05]  /*6640*/  @!P1 BRA `(.L_x_3429) ;  /* 0x0000001000f89947 */ /* 0x000fea0003800000 */
[----:B------:R-:W-:Y:S01]  /*6650*/  IMAD.SHL.U32 R11, R23, 0x4, RZ ;  /* 0x00000004170b7824 */ /* 0x000fe200078e00ff */
[----:B------:R-:W-:-:S03]  /*6660*/  IADD3 R17, PT, PT, R17, 0x220, RZ ;  /* 0x0000022011117810 */ /* 0x000fc60007ffe0ff */
[----:B------:R-:W-:Y:S01]  /*6670*/  IMAD R11, R10, 0x4, -R11 ;  /* 0x000000040a0b7824 */ /* 0x000fe200078e0a0b */
[----:B------:R-:W-:-:S04]  /*6680*/  LEA R20, R20, R17, 0x18 ;  /* 0x0000001114147211 */ /* 0x000fc800078ec0ff */
[----:B------:R-:W-:-:S05]  /*6690*/  IADD3 R11, PT, PT, R20, R11, RZ ;  /* 0x0000000b140b7210 */ /* 0x000fca0007ffe0ff */
[----:B------:R-:W0:Y:S04]  /*66a0*/  LDS R15, [R11] ;  /* 0x000000000b0f7984 */ /* 0x000e280000000800 */
[----:B------:R-:W1:Y:S04]  /*66b0*/  LDS R17, [R11+0x200] ;  /* 0x000200000b117984 */ /* 0x000e680000000800 */
[----:B------:R-:W3:Y:S04]  /*66c0*/  LDS R21, [R11+0x400] ;  /* 0x000400000b157984 */ /* 0x000ee80000000800 */
[----:B------:R-:W4:Y:S01]  /*66d0*/  LDS R25, [R11+0x600] ;  /* 0x000600000b197984 */ /* 0x000f220000000800 */
[C---:B0-----:R-:W-:Y:S01]  /*66e0*/  FADD.FTZ R15, -R8.reuse, R15 ;  /* 0x0000000f080f7221 */ /* 0x041fe20000010100 */
[----:B-1----:R-:W-:-:S03]  /*66f0*/  FADD.FTZ R17, -R8, R17 ;  /* 0x0000001108117221 */ /* 0x002fc60000010100 */
[----:B------:R-:W-:Y:S01]  /*6700*/  FMUL.FTZ R15, R15, 1.4426950216293334961 ;  /* 0x3fb8aa3b0f0f7820 */ /* 0x000fe20000410000 */
[C---:B---3--:R-:W-:Y:S01]  /*6710*/  FADD.FTZ R21, -R8.reuse, R21 ;  /* 0x0000001508157221 */ /* 0x048fe20000010100 */
[----:B------:R-:W-:Y:S02]  /*6720*/  FMUL.FTZ R17, R17, 1.4426950216293334961 ;  /* 0x3fb8aa3b11117820 */ /* 0x000fe40000410000 */
[----:B------:R0:W1:Y:S01]  /*6730*/  MUFU.EX2 R12, R15 ;  /* 0x0000000f000c7308 */ /* 0x0000620000000800 */
[----:B----4-:R-:W-:Y:S01]  /*6740*/  FADD.FTZ R25, -R8, R25 ;  /* 0x0000001908197221 */ /* 0x010fe20000010100 */
[----:B------:R-:W-:Y:S02]  /*6750*/  FMUL.FTZ R21, R21, 1.4426950216293334961 ;  /* 0x3fb8aa3b15157820 */ /* 0x000fe40000410000 */
[----:B------:R-:W3:Y:S01]  /*6760*/  MUFU.EX2 R14, R17 ;  /* 0x00000011000e7308 */ /* 0x000ee20000000800 */
[----:B------:R-:W-:-:S03]  /*6770*/  FMUL.FTZ R25, R25, 1.4426950216293334961 ;  /* 0x3fb8aa3b19197820 */ /* 0x000fc60000410000 */
[----:B------:R-:W4:Y:S01]  /*6780*/  MUFU.EX2 R20, R21 ;  /* 0x0000001500147308 */ /* 0x000f220000000800 */
[----:B0-----:R-:W-:-:S03]  /*6790*/  VIADD R15, R10, 0x200 ;  /* 0x000002000a0f7836 */ /* 0x001fc60000000000 */
[----:B------:R-:W0:Y:S01]  /*67a0*/  MUFU.EX2 R24, R25 ;  /* 0x0000001900187308 */ /* 0x000e220000000800 */
[----:B-1----:R1:W-:Y:S01]  /*67b0*/  STS [R11], R12 ;  /* 0x0000000c0b007388 */ /* 0x0023e20000000800 */
[----:B------:R-:W-:Y:S01]  /*67c0*/  ISETP.GT.AND P0, PT, R15, R18, PT ;  /* 0x000000120f00720c */ /* 0x000fe20003f04270 */
[----:B------:R-:W-:Y:S02]  /*67d0*/  FADD.FTZ R9, R9, R12 ;  /* 0x0000000c09097221 */ /* 0x000fe40000010000 */
[----:B---3--:R1:W-:Y:S02]  /*67e0*/  STS [R11+0x200], R14 ;  /* 0x0002000e0b007388 */ /* 0x0083e40000000800 */
[----:B------:R-:W-:Y:S02]  /*67f0*/  FADD.FTZ R9, R9, R14 ;  /* 0x0000000e09097221 */ /* 0x000fe40000010000 */
[----:B----4-:R1:W-:Y:S02]  /*6800*/  STS [R11+0x400], R20 ;  /* 0x000400140b007388 */ /* 0x0103e40000000800 */
[----:B------:R-:W-:-:S02]  /*6810*/  FADD.FTZ R9, R9, R20 ;  /* 0x0000001409097221 */ /* 0x000fc40000010000 */
[----:B0-----:R1:W-:Y:S02]  /*6820*/  STS [R11+0x600], R24 ;  /* 0x000600180b007388 */ /* 0x0013e40000000800 */
[----:B------:R-:W-:Y:S01]  /*6830*/  FADD.FTZ R9, R9, R24 ;  /* 0x0000001809097221 */ /* 0x000fe20000010000 */
[----:B------:R-:W-:Y:S06]  /*6840*/  @P0 BRA `(.L_x_3429) ;  /* 0x0000001000780947 */ /* 0x000fec0003800000 */
[----:B------:R-:W-:Y:S01]  /*6850*/  IMAD.IADD R10, R18, 0x1, -R15 ;  /* 0x00000001120a7824 */ /* 0x000fe200078e0a0f */
[----:B------:R-:W-:Y:S01]  /*6860*/  BSSY.RECONVERGENT B1, `(.L_x_3434) ;  /* 0x000006b000017945 */ /* 0x000fe20003800200 */
[----:B-1----:R-:W-:Y:S02]  /*6870*/  IADD3 R11, PT, PT, R11, 0xc00, RZ ;  /* 0x00000c000b0b7810 */ /* 0x002fe40007ffe0ff */
[----:B------:R-:W-:Y:S02]  /*6880*/  PLOP3.LUT P0, PT, PT, PT, PT, 0x80, 0x8 ;  /* 0x000000000008781c */ /* 0x000fe40003f0f070 */
[----:B------:R-:W-:-:S13]  /*6890*/  ISETP.GT.AND P1, PT, R10, 0x5ff, PT ;  /* 0x000005ff0a00780c */ /* 0x000fda0003f24270 */
[----:B------:R-:W-:Y:S05]  /*68a0*/  @!P1 BRA `(.L_x_3435) ;  /* 0x0000000400989947 */ /* 0x000fea0003800000 */
[----:B------:R-:W-:Y:S01]  /*68b0*/  PLOP3.LUT P0, PT, PT, PT, PT, 0x8, 0x80 ;  /* 0x000000000080781c */ /* 0x000fe20003f0e170 */
[----:B------:R-:W-:-:S12]  /*68c0*/  VIADD R44, R18, 0xfffffa01 ;  /* 0xfffffa01122c7836 */ /* 0x000fd80000000000 */
.L_x_3436:
[----:B------:R-:W0:Y:S01]  /*68d0*/  LDS R17, [R11+-0x400] ;  /* 0xfffc00000b117984 */ /* 0x000e220000000800 */
[----:B------:R-:W-:-:S03]  /*68e0*/  VIADD R15, R15, 0x800 ;  /* 0x000008000f0f7836 */ /* 0x000fc60000000000 */
[----:B------:R-:W1:Y:S02]  /*68f0*/  LDS R21, [R11+-0x200] ;  /* 0xfffe00000b157984 */ /* 0x000e640000000800 */
[----:B------:R-:W-:Y:S02]  /*6900*/  ISETP.GE.AND P1, PT, R15, R44, PT ;  /* 0x0000002c0f00720c */ /* 0x000fe40003f26270 */
[----:B------:R-:W3:Y:S04]  /*6910*/  LDS R25, [R11] ;  /* 0x000000000b197984 */ /* 0x000ee80000000800 */
[----:B------:R-:W4:Y:S04]  /*6920*/  LDS R27, [R11+0x200] ;  /* 0x000200000b1b7984 */ /* 0x000f280000000800 */
[----:B--2---:R-:W2:Y:S04]  /*6930*/  LDS R29, [R11+0x400] ;  /* 0x000400000b1d7984 */ /* 0x004ea80000000800 */
        /* <DEDUP_REMOVED lines=11> */
[C---:B---3--:R-:W-:Y:S01]  /*69f0*/  FADD.FTZ R25, -R8.reuse, R25 ;  /* 0x0000001908197221 */ /* 0x048fe20000010100 */
[----:B------:R-:W-:Y:S01]  /*6a00*/  FMUL.FTZ R21, R21, 1.4426950216293334961 ;  /* 0x3fb8aa3b15157820 */ /* 0x000fe20000410000 */
[----:B------:R-:W3:Y:S01]  /*6a10*/  MUFU.EX2 R10, R17 ;  /* 0x00000011000a7308 */ /* 0x000ee20000000800 */
[----:B------:R-:W1:Y:S01]  /*6a20*/  LDS R47, [R11+0x1600] ;  /* 0x001600000b2f7984 */ /* 0x000e620000000800 */
[C---:B----4-:R-:W-:Y:S01]  /*6a30*/  FADD.FTZ R27, -R8.reuse, R27 ;  /* 0x0000001b081b7221 */ /* 0x050fe20000010100 */
[----:B------:R-:W-:Y:S01]  /*6a40*/  FMUL.FTZ R25, R25, 1.4426950216293334961 ;  /* 0x3fb8aa3b19197820 */ /* 0x000fe20000410000 */
[----:B------:R-:W4:Y:S01]  /*6a50*/  MUFU.EX2 R12, R21 ;  /* 0x00000015000c7308 */ /* 0x000f220000000800 */
[----:B------:R-:W1:Y:S01]  /*6a60*/  LDS R49, [R11+0x1800] ;  /* 0x001800000b317984 */ /* 0x000e620000000800 */
[C---:B--2---:R-:W-:Y:S01]  /*6a70*/  FADD.FTZ R29, -R8.reuse, R29 ;  /* 0x0000001d081d7221 */ /* 0x044fe20000010100 */
[----:B------:R-:W-:Y:S01]  /*6a80*/  FMUL.FTZ R27, R27, 1.4426950216293334961 ;  /* 0x3fb8aa3b1b1b7820 */ /* 0x000fe20000410000 */
[----:B------:R-:W2:Y:S01]  /*6a90*/  MUFU.EX2 R14, R25 ;  /* 0x00000019000e7308 */ /* 0x000ea20000000800 */
[----:B------:R-:W1:Y:S01]  /*6aa0*/  LDS R51, [R11+0x1a00] ;  /* 0x001a00000b337984 */ /* 0x000e620000000800 */
[C---:B-----5:R-:W-:Y:S01]  /*6ab0*/  FADD.FTZ R31, -R8.reuse, R31 ;  /* 0x0000001f081f7221 */ /* 0x060fe20000010100 */
[----:B------:R-:W-:Y:S01]  /*6ac0*/  FMUL.FTZ R29, R29, 1.4426950216293334961 ;  /* 0x3fb8aa3b1d1d7820 */ /* 0x000fe20000410000 */
[----:B------:R-:W5:Y:S01]  /*6ad0*/  MUFU.EX2 R20, R27 ;  /* 0x0000001b00147308 */ /* 0x000f620000000800 */
[----:B------:R-:W-:Y:S01]  /*6ae0*/  FADD.FTZ R33, -R8, R33 ;  /* 0x0000002108217221 */ /* 0x000fe20000010100 */
[----:B---3--:R-:W-:Y:S01]  /*6af0*/  FADD.FTZ R9, R10, R9 ;  /* 0x000000090a097221 */ /* 0x008fe20000010000 */
[----:B------:R-:W-:Y:S01]  /*6b00*/  FMUL.FTZ R31, R31, 1.4426950216293334961 ;  /* 0x3fb8aa3b1f1f7820 */ /* 0x000fe20000410000 */
[----:B------:R-:W3:Y:S01]  /*6b10*/  MUFU.EX2 R24, R29 ;  /* 0x0000001d00187308 */ /* 0x000ee20000000800 */
[C---:B------:R-:W-:Y:S01]  /*6b20*/  FADD.FTZ R35, -R8.reuse, R35 ;  /* 0x0000002308237221 */ /* 0x040fe20000010100 */
[----:B----4-:R-:W-:Y:S01]  /*6b30*/  FADD.FTZ R9, R9, R12 ;  /* 0x0000000c09097221 */ /* 0x010fe20000010000 */
[----:B------:R-:W-:Y:S01]  /*6b40*/  FMUL.FTZ R33, R33, 1.4426950216293334961 ;  /* 0x3fb8aa3b21217820 */ /* 0x000fe20000410000 */
[----:B------:R-:W4:Y:S01]  /*6b50*/  MUFU.EX2 R26, R31 ;  /* 0x0000001f001a7308 */ /* 0x000f220000000800 */
[C---:B------:R-:W-:Y:S01]  /*6b60*/  FADD.FTZ R37, -R8.reuse, R37 ;  /* 0x0000002508257221 */ /* 0x040fe20000010100 */
[----:B--2---:R-:W-:Y:S01]  /*6b70*/  FADD.FTZ R9, R9, R14 ;  /* 0x0000000e09097221 */ /* 0x004fe20000010000 */
[----:B------:R-:W-:Y:S01]  /*6b80*/  FMUL.FTZ R35, R35, 1.4426950216293334961 ;  /* 0x3fb8aa3b23237820 */ /* 0x000fe20000410000 */
[----:B------:R-:W2:Y:S01]  /*6b90*/  MUFU.EX2 R28, R33 ;  /* 0x00000021001c7308 */ /* 0x000ea20000000800 */
[C---:B------:R-:W-:Y:S01]  /*6ba0*/  FADD.FTZ R39, -R8.reuse, R39 ;  /* 0x0000002708277221 */ /* 0x040fe20000010100 */
[----:B-----5:R-:W-:Y:S01]  /*6bb0*/  FADD.FTZ R9, R9, R20 ;  /* 0x0000001409097221 */ /* 0x020fe20000010000 */
[----:B------:R-:W-:Y:S01]  /*6bc0*/  FMUL.FTZ R37, R37, 1.4426950216293334961 ;  /* 0x3fb8aa3b25257820 */ /* 0x000fe20000410000 */
[----:B------:R-:W5:Y:S01]  /*6bd0*/  MUFU.EX2 R30, R35 ;  /* 0x00000023001e7308 */ /* 0x000f620000000800 */
[C---:B------:R-:W-:Y:S01]  /*6be0*/  FADD.FTZ R41, -R8.reuse, R41 ;  /* 0x0000002908297221 */ /* 0x040fe20000010100 */
[----:B---3--:R-:W-:Y:S01]  /*6bf0*/  FADD.FTZ R9, R9, R24 ;  /* 0x0000001809097221 */ /* 0x008fe20000010000 */
[----:B------:R-:W-:Y:S01]  /*6c00*/  FMUL.FTZ R39, R39, 1.4426950216293334961 ;  /* 0x3fb8aa3b27277820 */ /* 0x000fe20000410000 */
[----:B------:R-:W3:Y:S01]  /*6c10*/  MUFU.EX2 R32, R37 ;  /* 0x0000002500207308 */ /* 0x000ee20000000800 */
[C---:B0-----:R-:W-:Y:S01]  /*6c20*/  FADD.FTZ R43, -R8.reuse, R43 ;  /* 0x0000002b082b7221 */ /* 0x041fe20000010100 */
[----:B----4-:R-:W-:Y:S01]  /*6c30*/  FADD.FTZ R9, R9, R26 ;  /* 0x0000001a09097221 */ /* 0x010fe20000010000 */
[----:B------:R-:W-:Y:S01]  /*6c40*/  FMUL.FTZ R41, R41, 1.4426950216293334961 ;  /* 0x3fb8aa3b29297820 */ /* 0x000fe20000410000 */
[----:B------:R-:W0:Y:S01]  /*6c50*/  MUFU.EX2 R34, R39 ;  /* 0x0000002700227308 */ /* 0x000e220000000800 */
[----:B------:R4:W-:Y:S01]  /*6c60*/  STS [R11+-0x400], R10 ;  /* 0xfffc000a0b007388 */ /* 0x0009e20000000800 */
[----:B--2---:R-:W-:Y:S01]  /*6c70*/  FADD.FTZ R9, R9, R28 ;  /* 0x0000001c09097221 */ /* 0x004fe20000010000 */
[C---:B-1----:R-:W-:Y:S01]  /*6c80*/  FADD.FTZ R45, -R8.reuse, R45 ;  /* 0x0000002d082d7221 */ /* 0x042fe20000010100 */
[----:B------:R-:W-:Y:S01]  /*6c90*/  FMUL.FTZ R43, R43, 1.4426950216293334961 ;  /* 0x3fb8aa3b2b2b7820 */ /* 0x000fe20000410000 */
[----:B------:R1:W-:Y:S01]  /*6ca0*/  STS [R11+-0x200], R12 ;  /* 0xfffe000c0b007388 */ /* 0x0003e20000000800 */
[----:B-----5:R-:W-:Y:S01]  /*6cb0*/  FADD.FTZ R9, R9, R30 ;  /* 0x0000001e09097221 */ /* 0x020fe20000010000 */
[C---:B------:R-:W-:Y:S01]  /*6cc0*/  FADD.FTZ R47, -R8.reuse, R47 ;  /* 0x0000002f082f7221 */ /* 0x040fe20000010100 */
[----:B------:R-:W-:Y:S01]  /*6cd0*/  FMUL.FTZ R45, R45, 1.4426950216293334961 ;  /* 0x3fb8aa3b2d2d7820 */ /* 0x000fe20000410000 */
[C---:B------:R-:W-:Y:S01]  /*6ce0*/  FADD.FTZ R49, -R8.reuse, R49 ;  /* 0x0000003108317221 */ /* 0x040fe20000010100 */
[----:B---3--:R-:W-:Y:S01]  /*6cf0*/  FADD.FTZ R9, R9, R32 ;  /* 0x0000002009097221 */ /* 0x008fe20000010000 */
[----:B----4-:R-:W2:Y:S01]  /*6d00*/  MUFU.EX2 R10, R41 ;  /* 0x00000029000a7308 */ /* 0x010ea20000000800 */
[----:B------:R-:W-:Y:S01]  /*6d10*/  FMUL.FTZ R47, R47, 1.4426950216293334961 ;  /* 0x3fb8aa3b2f2f7820 */ /* 0x000fe20000410000 */
[----:B------:R-:W-:Y:S01]  /*6d20*/  FADD.FTZ R51, -R8, R51 ;  /* 0x0000003308337221 */ /* 0x000fe20000010100 */
[----:B0-----:R-:W-:Y:S01]  /*6d30*/  FADD.FTZ R9, R9, R34 ;  /* 0x0000002209097221 */ /* 0x001fe20000010000 */
[----:B-1----:R-:W0:Y:S01]  /*6d40*/  MUFU.EX2 R12, R43 ;  /* 0x0000002b000c7308 */ /* 0x002e220000000800 */
[----:B------:R-:W-:Y:S01]  /*6d50*/  FMUL.FTZ R49, R49, 1.4426950216293334961 ;  /* 0x3fb8aa3b31317820 */ /* 0x000fe20000410000 */
[----:B------:R-:W-:Y:S01]  /*6d60*/  FMUL.FTZ R51, R51, 1.4426950216293334961 ;  /* 0x3fb8aa3b33337820 */ /* 0x000fe20000410000 */
[----:B------:R-:W-:Y:S01]  /*6d70*/  STS [R11], R14 ;  /* 0x0000000e0b007388 */ /* 0x000fe20000000800 */
[----:B------:R-:W1:Y:S03]  /*6d80*/  MUFU.EX2 R36, R45 ;  /* 0x0000002d00247308 */ /* 0x000e660000000800 */
[----:B------:R-:W-:Y:S01]  /*6d90*/  STS [R11+0x200], R20 ;  /* 0x000200140b007388 */ /* 0x000fe20000000800 */
[----:B------:R-:W3:Y:S01]  /*6da0*/  MUFU.EX2 R38, R47 ;  /* 0x0000002f00267308 */ /* 0x000ee20000000800 */
[----:B--2---:R-:W-:-:S02]  /*6db0*/  FADD.FTZ R9, R9, R10 ;  /* 0x0000000a09097221 */ /* 0x004fc40000010000 */
[----:B------:R-:W-:Y:S01]  /*6dc0*/  STS [R11+0x400], R24 ;  /* 0x000400180b007388 */ /* 0x000fe20000000800 */
[----:B------:R-:W2:Y:S01]  /*6dd0*/  MUFU.EX2 R40, R49 ;  /* 0x0000003100287308 */ /* 0x000ea20000000800 */
[----:B0-----:R-:W-:Y:S02]  /*6de0*/  FADD.FTZ R9, R9, R12 ;  /* 0x0000000c09097221 */ /* 0x001fe40000010000 */
[----:B------:R-:W-:Y:S01]  /*6df0*/  STS [R11+0x600], R26 ;  /* 0x0006001a0b007388 */ /* 0x000fe20000000800 */
[----:B------:R-:W0:Y:S01]  /*6e00*/  MUFU.EX2 R42, R51 ;  /* 0x00000033002a7308 */ /* 0x000e220000000800 */
[----:B-1----:R-:W-:Y:S02]  /*6e10*/  FADD.FTZ R9, R9, R36 ;  /* 0x0000002409097221 */ /* 0x002fe40000010000 */
[----:B------:R-:W-:Y:S02]  /*6e20*/  STS [R11+0x800], R28 ;  /* 0x0008001c0b007388 */ /* 0x000fe40000000800 */
[----:B---3--:R-:W-:-:S02]  /*6e30*/  FADD.FTZ R9, R9, R38 ;  /* 0x0000002609097221 */ /* 0x008fc40000010000 */
[----:B------:R-:W-:Y:S02]  /*6e40*/  STS [R11+0xa00], R30 ;  /* 0x000a001e0b007388 */ /* 0x000fe40000000800 */
[----:B--2---:R-:W-:Y:S02]  /*6e50*/  FADD.FTZ R9, R9, R40 ;  /* 0x0000002809097221 */ /* 0x004fe40000010000 */
[----:B------:R-:W-:Y:S02]  /*6e60*/  STS [R11+0xc00], R32 ;  /* 0x000c00200b007388 */ /* 0x000fe40000000800 */
[----:B0-----:R-:W-:Y:S02]  /*6e70*/  FADD.FTZ R9, R9, R42 ;  /* 0x0000002a09097221 */ /* 0x001fe40000010000 */
        /* <DEDUP_REMOVED lines=9> */
.L_x_3435:
[----:B------:R-:W-:Y:S05]  /*6f10*/  BSYNC.RECONVERGENT B1 ;  /* 0x0000000000017941 */ /* 0x000fea0003800200 */
.L_x_3434:
[----:B------:R-:W-:Y:S01]  /*6f20*/  IMAD.IADD R10, R18, 0x1, -R15 ;  /* 0x00000001120a7824 */ /* 0x000fe200078e0a0f */
[----:B------:R-:W-:Y:S04]  /*6f30*/  BSSY.RECONVERGENT B1, `(.L_x_3437) ;  /* 0x0000036000017945 */ /* 0x000fe80003800200 */
        /* <DEDUP_REMOVED lines=8> */
[----:B--2---:R-:W2:Y:S04]  /*6fc0*/  LDS R29, [R11+0x400] ;  /* 0x000400000b1d7984 */ /* 0x004ea80000000800 */
[----:B------:R-:W5:Y:S04]  /*6fd0*/  LDS R31, [R11+0x600] ;  /* 0x000600000b1f7984 */ /* 0x000f680000000800 */
[----:B------:R-:W5:Y:S04]  /*6fe0*/  LDS R33, [R11+0x800] ;  /* 0x000800000b217984 */ /* 0x000f680000000800 */
[----:B------:R-:W5:Y:S01]  /*6ff0*/  LDS R35, [R11+0xa00] ;  /* 0x000a00000b237984 */ /* 0x000f620000000800 */
[C---:B0-----:R-:W-:Y:S01]  /*7000*/  FADD.FTZ R17, -R8.reuse, R17 ;  /* 0x0000001108117221 */ /* 0x041fe20000010100 */
[----:B-1----:R-:W-:-:S03]  /*7010*/  FADD.FTZ R21, -R8, R21 ;  /* 0x0000001508157221 */ /* 0x002fc60000010100 */
[----:B------:R-:W-:Y:S01]  /*7020*/  FMUL.FTZ R17, R17, 1.4426950216293334961 ;  /* 0x3fb8aa3b11117820 */ /* 0x000fe20000410000 */
[C---:B---3--:R-:W-:Y:S01]  /*7030*/  FADD.FTZ R25, -R8.reuse, R25 ;  /* 0x0000001908197221 */ /* 0x048fe20000010100 */
[----:B------:R-:W-:Y:S02]  /*7040*/  FMUL.FTZ R21, R21, 1.4426950216293334961 ;  /* 0x3fb8aa3b15157820 */ /* 0x000fe40000410000 */
[----:B------:R-:W0:Y:S01]  /*7050*/  MUFU.EX2 R10, R17 ;  /* 0x00000011000a7308 */ /* 0x000e220000000800 */
[C---:B----4-:R-:W-:Y:S01]  /*7060*/  FADD.FTZ R27, -R8.reuse, R27 ;  /* 0x0000001b081b7221 */ /* 0x050fe20000010100 */
[----:B------:R-:W-:Y:S02]  /*7070*/  FMUL.FTZ R25, R25, 1.4426950216293334961 ;  /* 0x3fb8aa3b19197820 */ /* 0x000fe40000410000 */
[----:B------:R-:W1:Y:S01]  /*7080*/  MUFU.EX2 R12, R21 ;  /* 0x00000015000c7308 */ /* 0x000e620000000800 */
[----:B--2---:R-:W-:Y:S01]  /*7090*/  FADD.FTZ R29, -R8, R29 ;  /* 0x0000001d081d7221 */ /* 0x004fe20000010100 */
[----:B------:R-:W-:-:S02]  /*70a0*/  FMUL.FTZ R27, R27, 1.4426950216293334961 ;  /* 0x3fb8aa3b1b1b7820 */ /* 0x000fc40000410000 */
[----:B------:R-:W2:Y:S01]  /*70b0*/  MUFU.EX2 R14, R25 ;  /* 0x00000019000e7308 */ /* 0x000ea20000000800 */
[C---:B-----5:R-:W-:Y:S01]  /*70c0*/  FADD.FTZ R31, -R8.reuse, R31 ;  /* 0x0000001f081f7221 */ /* 0x060fe20000010100 */
[----:B------:R-:W-:Y:S02]  /*70d0*/  FMUL.FTZ R29, R29, 1.4426950216293334961 ;  /* 0x3fb8aa3b1d1d7820 */ /* 0x000fe40000410000 */
[----:B------:R-:W3:Y:S01]  /*70e0*/  MUFU.EX2 R20, R27 ;  /* 0x0000001b00147308 */ /* 0x000ee20000000800 */
[----:B0-----:R-:W-:Y:S01]  /*70f0*/  FADD.FTZ R9, R9, R10 ;  /* 0x0000000a09097221 */ /* 0x001fe20000010000 */
[C---:B------:R-:W-:Y:S01]  /*7100*/  FADD.FTZ R33, -R8.reuse, R33 ;  /* 0x0000002108217221 */ /* 0x040fe20000010100 */
[----:B------:R-:W-:Y:S01]  /*7110*/  FMUL.FTZ R31, R31, 1.4426950216293334961 ;  /* 0x3fb8aa3b1f1f7820 */ /* 0x000fe20000410000 */
[----:B------:R-:W0:Y:S01]  /*7120*/  MUFU.EX2 R24, R29 ;  /* 0x0000001d00187308 */ /* 0x000e220000000800 */
[----:B-1----:R-:W-:Y:S01]  /*7130*/  FADD.FTZ R9, R9, R12 ;  /* 0x0000000c09097221 */ /* 0x002fe20000010000 */
[----:B------:R-:W-:Y:S01]  /*7140*/  FADD.FTZ R35, -R8, R35 ;  /* 0x0000002308237221 */ /* 0x000fe20000010100 */
[----:B------:R-:W-:Y:S01]  /*7150*/  FMUL.FTZ R33, R33, 1.4426950216293334961 ;  /* 0x3fb8aa3b21217820 */ /* 0x000fe20000410000 */
[----:B------:R-:W1:Y:S01]  /*7160*/  MUFU.EX2 R26, R31 ;  /* 0x0000001f001a7308 */ /* 0x000e620000000800 */
[----:B--2---:R-:W-:Y:S01]  /*7170*/  FADD.FTZ R9, R9, R14 ;  /* 0x0000000e09097221 */ /* 0x004fe20000010000 */
[----:B------:R-:W-:Y:S01]  /*7180*/  FMUL.FTZ R35, R35, 1.4426950216293334961 ;  /* 0x3fb8aa3b23237820 */ /* 0x000fe20000410000 */
[----:B------:R-:W-:Y:S01]  /*7190*/  STS [R11+-0x400], R10 ;  /* 0xfffc000a0b007388 */ /* 0x000fe20000000800 */
[----:B------:R-:W2:Y:S01]  /*71a0*/  MUFU.EX2 R28, R33 ;  /* 0x00000021001c7308 */ /* 0x000ea20000000800 */
[----:B---3--:R-:W-:-:S02]  /*71b0*/  FADD.FTZ R9, R9, R20 ;  /* 0x0000001409097221 */ /* 0x008fc40000010000 */
[----:B------:R-:W-:Y:S01]  /*71c0*/  STS [R11+-0x200], R12 ;  /* 0xfffe000c0b007388 */ /* 0x000fe20000000800 */
[----:B------:R-:W3:Y:S01]  /*71d0*/  MUFU.EX2 R30, R35 ;  /* 0x00000023001e7308 */ /* 0x000ee20000000800 */
[----:B0-----:R-:W-:Y:S02]  /*71e0*/  FADD.FTZ R9, R9, R24 ;  /* 0x0000001809097221 */ /* 0x001fe40000010000 */
[----:B------:R-:W-:Y:S02]  /*71f0*/  STS [R11], R14 ;  /* 0x0000000e0b007388 */ /* 0x000fe40000000800 */
[----:B-1----:R-:W-:Y:S02]  /*7200*/  FADD.FTZ R9, R9, R26 ;  /* 0x0000001a09097221 */ /* 0x002fe40000010000 */
[----:B------:R-:W-:Y:S02]  /*7210*/  STS [R11+0x200], R20 ;  /* 0x000200140b007388 */ /* 0x000fe40000000800 */
[----:B--2---:R-:W-:-:S02]  /*7220*/  FADD.FTZ R9, R9, R28 ;  /* 0x0000001c09097221 */ /* 0x004fc40000010000 */
[----:B------:R-:W-:Y:S02]  /*7230*/  STS [R11+0x400], R24 ;  /* 0x000400180b007388 */ /* 0x000fe40000000800 */
[----:B---3--:R-:W-:Y:S02]  /*7240*/  FADD.FTZ R9, R9, R30 ;  /* 0x0000001e09097221 */ /* 0x008fe40000010000 */
[----:B------:R-:W-:Y:S04]  /*7250*/  STS [R11+0x600], R26 ;  /* 0x0006001a0b007388 */ /* 0x000fe80000000800 */
[----:B------:R-:W-:Y:S04]  /*7260*/  STS [R11+0x800], R28 ;  /* 0x0008001c0b007388 */ /* 0x000fe80000000800 */
[----:B------:R0:W-:Y:S02]  /*7270*/  STS [R11+0xa00], R30 ;  /* 0x000a001e0b007388 */ /* 0x0001e40000000800 */
[----:B0-----:R-:W-:-:S07]  /*7280*/  IADD3 R11, PT, PT, R11, 0x1000, RZ ;  /* 0x000010000b0b7810 */ /* 0x001fce0007ffe0ff */
.L_x_3438:
[----:B------:R-:W-:Y:S05]  /*7290*/  BSYNC.RECONVERGENT B1 ;  /* 0x0000000000017941 */ /* 0x000fea0003800200 */
.L_x_3437:
        /* <DEDUP_REMOVED lines=9> */
[C---:B---3--:R-:W-:Y:S01]  /*7330*/  FADD.FTZ R21, -R8.reuse, R21 ;  /* 0x0000001508157221 */ /* 0x048fe20000010100 */
[----:B------:R-:W-:Y:S02]  /*7340*/  FMUL.FTZ R17, R17, 1.4426950216293334961 ;  /* 0x3fb8aa3b11117820 */ /* 0x000fe40000410000 */
        /* <DEDUP_REMOVED lines=16> */
.L_x_3430:
        /* <DEDUP_REMOVED lines=8> */
[----:B------:R-:W-:-:S12]  /*74d0*/  IMAD.MOV.U32 R9, RZ, RZ, RZ ;  /* 0x000000ffff097224 */ /* 0x000fd800078e00ff */
[----:B------:R-:W-:Y:S05]  /*74e0*/  @!P0 BRA `(.L_x_3440) ;  /* 0x00000000006c8947 */ /* 0x000fea0003800000 */
[----:B------:R-:W-:Y:S01]  /*74f0*/  LEA.HI R9, R12, 0x1, RZ, 0x19 ;  /* 0x000000010c097811 */ /* 0x000fe200078fc8ff */
[--C-:B------:R-:W-:Y:S01]  /*7500*/  IMAD.MOV.U32 R15, RZ, RZ, R5.reuse ;  /* 0x000000ffff0f7224 */ /* 0x100fe200078e0005 */
[----:B------:R-:W-:Y:S02]  /*7510*/  IADD3 R17, PT, PT, R17, 0x220, RZ ;  /* 0x0000022011117810 */ /* 0x000fe40007ffe0ff */
[----:B------:R-:W-:Y:S02]  /*7520*/  IADD3 R21, P0, P2, R10, UR4, R5 ;  /* 0x000000040a157c10 */ /* 0x000fe4000fa1e005 */
[----:B------:R-:W-:Y:S01]  /*7530*/  LOP3.LUT R10, R9, 0x3, RZ, 0xc0, !PT ;  /* 0x00000003090a7812 */ /* 0x000fe200078ec0ff */
[----:B------:R-:W-:Y:S01]  /*7540*/  IMAD.MOV.U32 R9, RZ, RZ, RZ ;  /* 0x000000ffff097224 */ /* 0x000fe200078e00ff */
[----:B------:R-:W-:Y:S02]  /*7550*/  LEA R12, R20, R17, 0x18 ;  /* 0x00000011140c7211 */ /* 0x000fe400078ec0ff */
[----:B------:R-:W-:Y:S01]  /*7560*/  IADD3.X R11, PT, PT, R11, UR10, RZ, P0, P2 ;  /* 0x0000000a0b0b7c10 */ /* 0x000fe200087e44ff */
[----:B------:R-:W-:Y:S01]  /*7570*/  IMAD.MOV R14, RZ, RZ, -R10 ;  /* 0x000000ffff0e7224 */ /* 0x000fe200078e0a0a */
[----:B------:R-:W-:-:S07]  /*7580*/  IADD3 R12, PT, PT, R13, R12, RZ ;  /* 0x0000000c0d0c7210 */ /* 0x000fce0007ffe0ff */
.L_x_3441:
[----:B------:R-:W-:-:S06]  /*7590*/  IMAD.MOV.U32 R10, RZ, RZ, R21 ;  /* 0x000000ffff0a7224 */ /* 0x000fcc00078e0015 */
[----:B------:R1:W3:Y:S01]  /*75a0*/  LDG.E.U8 R10, desc[UR36][R10.64] ;  /* 0x000000240a0a7981 */ /* 0x0002e2000c1e1100 */
[----:B------:R-:W-:Y:S01]  /*75b0*/  VIADD R14, R14, 0x1 ;  /* 0x000000010e0e7836 */ /* 0x000fe20000000000 */
[----:B------:R-:W-:Y:S01]  /*75c0*/  IADD3 R21, P2, PT, R21, 0x80, RZ ;  /* 0x0000008015157810 */ /* 0x000fe20007f5e0ff */
[----:B------:R-:W-:-:S03]  /*75d0*/  VIADD R15, R15, 0x80 ;  /* 0x000000800f0f7836 */ /* 0x000fc60000000000 */
[----:B-1----:R-:W-:Y:S02]  /*75e0*/  IADD3.X R11, PT, PT, RZ, R11, RZ, P2, !PT ;  /* 0x0000000bff0b7210 */ /* 0x002fe400017fe4ff */
[----:B---3--:R-:W-:-:S13]  /*75f0*/  ISETP.NE.AND P0, PT, R10, RZ, PT ;  /* 0x000000ff0a00720c */ /* 0x008fda0003f05270 */
        /* <DEDUP_REMOVED lines=10> */
.L_x_3440:
[----:B------:R-:W-:Y:S05]  /*76a0*/  BSYNC.RECONVERGENT B1 ;  /* 0x0000000000017941 */ /* 0x000fea0003800200 */
.L_x_3439:
[----:B------:R-:W-:Y:S05]  /*76b0*/  @!P1 BRA `(.L_x_3429) ;  /* 0x0000000000dc9947 */ /* 0x000fea0003800000 */
[----:B------:R-:W1:Y:S01]  /*76c0*/  S2R R12, SR_CgaCtaId ;  /* 0x00000000000c7919 */ /* 0x000e620000008800 */
[----:B------:R-:W3:Y:S01]  /*76d0*/  LDC.64 R24, c[0x0][0x420] ;  /* 0x00010800ff187b82 */ /* 0x000ee20000000a00 */
[----:B------:R-:W-:Y:S01]  /*76e0*/  MOV R11, 0x400 ;  /* 0x00000400000b7802 */ /* 0x000fe20000000f00 */
[----:B------:R-:W-:-:S03]  /*76f0*/  IMAD.SHL.U32 R10, R23, 0x4, RZ ;  /* 0x00000004170a7824 */ /* 0x000fc600078e00ff */
[----:B------:R-:W-:Y:S01]  /*7700*/  IADD3 R11, PT, PT, R11, 0x220, RZ ;  /* 0x000002200b0b7810 */ /* 0x000fe20007ffe0ff */
[----:B------:R-:W-:Y:S01]  /*7710*/  IMAD R10, R15, 0x4, -R10 ;  /* 0x000000040f0a7824 */ /* 0x000fe200078e0a0a */
[----:B---3--:R-:W-:-:S04]  /*7720*/  IADD3 R17, P0, P1, R24, UR4, R15 ;  /* 0x0000000418117c10 */ /* 0x008fc8000f91e00f */
[----:B------:R-:W-:Y:S02]  /*7730*/  IADD3 R17, P2, PT, R17, 0x100, RZ ;  /* 0x0000010011117810 */ /* 0x000fe40007f5e0ff */
[----:B-1----:R-:W-:Y:S02]  /*7740*/  LEA R21, R12, R11, 0x18 ;  /* 0x0000000b0c157211 */ /* 0x002fe400078ec0ff */
[----:B------:R-:W-:Y:S02]  /*7750*/  IADD3.X R11, PT, PT, R25, UR10, RZ, P0, P1 ;  /* 0x0000000a190b7c10 */ /* 0x000fe400087e24ff */
[----:B------:R-:W-:-:S03]  /*7760*/  IADD3 R12, PT, PT, R10, 0x400, R21 ;  /* 0x000004000a0c7810 */ /* 0x000fc60007ffe015 */
[----:B------:R-:W-:-:S07]  /*7770*/  IMAD.X R11, RZ, RZ, R11, P2 ;  /* 0x000000ffff0b7224 */ /* 0x000fce00010e060b */
.L_x_3442:
[----:B------:R-:W-:-:S05]  /*7780*/  MOV R10, R17 ;  /* 0x00000011000a7202 */ /* 0x000fca0000000f00 */
[----:B------:R-:W3:Y:S04]  /*7790*/  LDG.E.U8 R21, desc[UR36][R10.64+-0x100] ;  /* 0xffff00240a157981 */ /* 0x000ee8000c1e1100 */
[----:B------:R-:W4:Y:S04]  /*77a0*/  LDG.E.U8 R14, desc[UR36][R10.64+-0x80] ;  /* 0xffff80240a0e7981 */ /* 0x000f28000c1e1100 */
[----:B------:R-:W5:Y:S04]  /*77b0*/  LDG.E.U8 R17, desc[UR36][R10.64] ;  /* 0x000000240a117981 */ /* 0x000f68000c1e1100 */
[----:B------:R-:W2:Y:S01]  /*77c0*/  LDG.E.U8 R20, desc[UR36][R10.64+0x80] ;  /* 0x000080240a147981 */ /* 0x000ea2000c1e1100 */
[----:B------:R-:W-:Y:S01]  /*77d0*/  VIADD R15, R15, 0x200 ;  /* 0x000002000f0f7836 */ /* 0x000fe20000000000 */
[----:B---3--:R-:W-:-:S02]  /*77e0*/  ISETP.NE.AND P0, PT, R21, RZ, PT ;  /* 0x000000ff1500720c */ /* 0x008fc40003f05270 */
[----:B----4-:R-:W-:Y:S01]  /*77f0*/  ISETP.NE.AND P1, PT, R14, RZ, PT ;  /* 0x000000ff0e00720c */ /* 0x010fe20003f25270 */
[----:B------:R-:W-:Y:S01]  /*7800*/  IMAD.MOV.U32 R14, RZ, RZ, RZ ;  /* 0x000000ffff0e7224 */ /* 0x000fe200078e00ff */
[----:B-----5:R-:W-:Y:S02]  /*7810*/  ISETP.NE.AND P2, PT, R17, RZ, PT ;  /* 0x000000ff1100720c */ /* 0x020fe40003f45270 */
[----:B--2---:R-:W-:-:S07]  /*7820*/  ISETP.NE.AND P3, PT, R20, RZ, PT ;  /* 0x000000ff1400720c */ /* 0x004fce0003f65270 */
[----:B------:R-:W0:Y:S04]  /*7830*/  @!P0 LDS R17, [R12+-0x400] ;  /* 0xfffc00000c118984 */ /* 0x000e280000000800 */
[----:B------:R-:W1:Y:S04]  /*7840*/  @!P1 LDS R21, [R12+-0x200] ;  /* 0xfffe00000c159984 */ /* 0x000e680000000800 */
[----:B------:R-:W2:Y:S04]  /*7850*/  @!P2 LDS R25, [R12] ;  /* 0x000000000c19a984 */ /* 0x000ea80000000800 */
[----:B------:R-:W3:Y:S01]  /*7860*/  @!P3 LDS R27, [R12+0x200] ;  /* 0x000200000c1bb984 */ /* 0x000ee20000000800 */
[----:B0-----:R-:W-:-:S04]  /*7870*/  @!P0 FADD.FTZ R17, -R8, R17 ;  /* 0x0000001108118221 */ /* 0x001fc80000010100 */
[----:B------:R-:W-:Y:S01]  /*7880*/  @!P0 FMUL.FTZ R17, R17, 1.4426950216293334961 ;  /* 0x3fb8aa3b11118820 */ /* 0x000fe20000410000 */
[----:B-1----:R-:W-:Y:S01]  /*7890*/  @!P1 FADD.FTZ R20, -R8, R21 ;  /* 0x0000001508149221 */ /* 0x002fe20000010100 */
[----:B------:R-:W-:Y:S02]  /*78a0*/  IMAD.MOV.U32 R21, RZ, RZ, RZ ;  /* 0x000000ffff157224 */ /* 0x000fe400078e00ff */
[----:B------:R0:W1:Y:S01]  /*78b0*/  @!P0 MUFU.EX2 R14, R17 ;  /* 0x00000011000e8308 */ /* 0x0000620000000800 */
[----:B------:R-:W-:Y:S01]  /*78c0*/  @!P1 FMUL.FTZ R20, R20, 1.4426950216293334961 ;  /* 0x3fb8aa3b14149820 */ /* 0x000fe20000410000 */
[C---:B--2---:R-:W-:Y:S01]  /*78d0*/  @!P2 FADD.FTZ R24, -R8.reuse, R25 ;  /* 0x000000190818a221 */ /* 0x044fe20000010100 */
[----:B------:R-:W-:Y:S02]  /*78e0*/  HFMA2 R25, -RZ, RZ, 0, 0 ;  /* 0x00000000ff197431 */ /* 0x000fe400000001ff */
        /* <DEDUP_REMOVED lines=20> */
.L_x_3429:
[----:B------:R-:W-:Y:S05]  /*7a30*/  BSYNC.RECONVERGENT B0 ;  /* 0x0000000000007941 */ /* 0x000fea0003800200 */
.L_x_3428:
[----:B0-----:R-:W0:Y:S01]  /*7a40*/  SHFL.BFLY PT, R8, R9, 0x10, 0x1f ;  /* 0x0e001f0009087f89 */ /* 0x001e2200000e0000 */
[C---:B------:R-:W-:Y:S01]  /*7a50*/  ISETP.NE.AND P0, PT, R6.reuse, RZ, PT ;  /* 0x000000ff0600720c */ /* 0x040fe20003f05270 */
[----:B------:R-:W3:Y:S01]  /*7a60*/  LDCU.U8 UR7, c[0x0][0x48c] ;  /* 0x00009180ff0777ac */ /* 0x000ee20008000000 */
[----:B-1----:R-:W-:Y:S01]  /*7a70*/  SHF.R.U32.HI R12, RZ, 0x5, R0 ;  /* 0x00000005ff0c7819 */ /* 0x002fe20000011600 */
[----:B------:R-:W1:Y:S01]  /*7a80*/  LDC R20, c[0x0][0x3f8] ;  /* 0x0000fe00ff147b82 */ /* 0x000e620000000800 */
[----:B------:R-:W-:Y:S01]  /*7a90*/  ISETP.GT.U32.AND P1, PT, R6, 0x3, PT ;  /* 0x000000030600780c */ /* 0x000fe20003f24070 */
[----:B---3--:R-:W-:Y:S01]  /*7aa0*/  UISETP.NE.AND UP0, UPT, UR7, URZ, UPT ;  /* 0x000000ff0700728c */ /* 0x008fe2000bf05270 */
        /* <DEDUP_REMOVED lines=10> */
[----:B------:R0:W-:Y:S01]  /*7b50*/  @!P0 STS [R9+0x10], R14 ;  /* 0x0000100e09008388 */ /* 0x0001e20000000800 */
[----:B------:R-:W-:Y:S01]  /*7b60*/  BAR.SYNC.DEFER_BLOCKING 0x0 ;  /* 0x0000000000007b1d */ /* 0x000fe20000010000 */
[----:B------:R-:W-:Y:S02]  /*7b70*/  ISETP.GT.AND P0, PT, R5, R18, PT ;  /* 0x000000120500720c */ /* 0x000fe40003f04270 */
[----:B0-----:R-:W-:-:S03]  /*7b80*/  CS2R R8, SRZ ;  /* 0x0000000000087805 */ /* 0x001fc6000001ff00 */
[----:B------:R-:W0:Y:S04]  /*7b90*/  @!P1 LDS R14, [R7+0x10] ;  /* 0x00001000070e9984 */ /* 0x000e280000000800 */
[----:B0-----:R-:W0:Y:S02]  /*7ba0*/  SHFL.BFLY PT, R3, R14, 0x2, 0x1f ;  /* 0x0c401f000e037f89 */ /* 0x001e2400000e0000 */
[----:B0-----:R-:W-:-:S05]  /*7bb0*/  FADD.FTZ R10, R3, R14 ;  /* 0x0000000e030a7221 */ /* 0x001fca0000010000 */
[----:B------:R-:W0:Y:S02]  /*7bc0*/  SHFL.BFLY PT, R3, R10, 0x1, 0x1f ;  /* 0x0c201f000a037f89 */ /* 0x000e2400000e0000 */
[----:B0-----:R-:W-:Y:S02]  /*7bd0*/  FADD.FTZ R11, R10, R3 ;  /* 0x000000030a0b7221 */ /* 0x001fe40000010000 */
[----:B------:R-:W1:Y:S04]  /*7be0*/  S2R R3, SR_CTAID.X ;  /* 0x0000000000037919 */ /* 0x000e680000002500 */
[----:B------:R-:W0:Y:S02]  /*7bf0*/  SHFL.IDX PT, R11, R11, RZ, 0x1f ;  /* 0x00001fff0b0b7589 */ /* 0x000e2400000e0000 */
[----:B0-----:R-:W-:Y:S01]  /*7c00*/  FADD.FTZ R6, R11, 9.9999999747524270788e-07 ;  /* 0x358637bd0b067421 */ /* 0x001fe20000010000 */
[----:B-1----:R-:W-:-:S05]  /*7c10*/  IMAD R36, R20, UR5, R3 ;  /* 0x0000000514247c24 */ /* 0x002fca000f8e0203 */
[----:B------:R-:W0:Y:S01]  /*7c20*/  MUFU.RCP R6, R6 ;  /* 0x0000000600067308 */ /* 0x000e220000001000 */
[----:B------:R-:W-:Y:S05]  /*7c30*/  BRA.U !UP0, `(.L_x_3443) ;  /* 0x0000000108187547 */ /* 0x000fea000b800000 */
[----:B------:R-:W1:Y:S08]  /*7c40*/  LDC R7, c[0x0][0x488] ;  /* 0x00012200ff077b82 */ /* 0x000e700000000800 */
[----:B------:R-:W1:Y:S08]  /*7c50*/  LDC R8, c[0x0][0x40c] ;  /* 0x00010300ff087b82 */ /* 0x000e700000000800 */
[----:B------:R-:W3:Y:S01]  /*7c60*/  LDC R10, c[0x0][0x3f4] ;  /* 0x0000fd00ff0a7b82 */ /* 0x000ee20000000800 */
[----:B-1----:R-:W-:-:S04]  /*7c70*/  IMAD R7, R36, R7, R8 ;  /* 0x0000000724077224 */ /* 0x002fc800078e0208 */
[----:B---3--:R-:W-:-:S05]  /*7c80*/  IMAD R8, R7, R10, RZ ;  /* 0x0000000a07087224 */ /* 0x008fca00078e02ff */
[----:B------:R-:W-:-:S07]  /*7c90*/  SHF.R.S32.HI R9, RZ, 0x1f, R8 ;  /* 0x0000001fff097819 */ /* 0x000fce0000011408 */
.L_x_3443:
        /* <DEDUP_REMOVED lines=13> */
[----:B------:R-:W-:Y:S01]  /*7d70*/  LEA.HI R4, R4, 0x1, RZ, 0x19 ;  /* 0x0000000104047811 */ /* 0x000fe200078fc8ff */
[----:B------:R-:W-:Y:S02]  /*7d80*/  UMOV UR5, 0x400 ;  /* 0x0000040000057882 */ /* 0x000fe40000000000 */
[----:B------:R-:W-:Y:S01]  /*7d90*/  UIADD3 UR5, UPT, UPT, UR5, 0x220, URZ ;  /* 0x0000022005057890 */ /* 0x000fe2000fffe0ff */
[C---:B------:R-:W-:Y:S02]  /*7da0*/  SHF.L.U32 R7, R4.reuse, 0x7, RZ ;  /* 0x0000000704077819 */ /* 0x040fe400000006ff */
[----:B------:R-:W-:Y:S02]  /*7db0*/  LOP3.LUT R4, R4, 0x3, RZ, 0xc0, !PT ;  /* 0x0000000304047812 */ /* 0x000fe400078ec0ff */
[----:B------:R-:W-:-:S03]  /*7dc0*/  LOP3.LUT R8, R7, 0x180, RZ, 0xc0, !PT ;  /* 0x0000018007087812 */ /* 0x000fc600078ec0ff */
[----:B------:R-:W-:Y:S02]  /*7dd0*/  IMAD.MOV R7, RZ, RZ, -R4 ;  /* 0x000000ffff077224 */ /* 0x000fe400078e0a04 */
[----:B------:R-:W-:Y:S01]  /*7de0*/  IMAD.IADD R5, R5, 0x1, R8 ;  /* 0x0000000105057824 */ /* 0x000fe200078e0208 */
[----:B-1----:R-:W-:-:S06]  /*7df0*/  ULEA UR5, UR6, UR5, 0x18 ;  /* 0x0000000506057291 */ /* 0x002fcc000f8ec0ff */
[----:B------:R-:W-:-:S07]  /*7e00*/  IADD3 R4, PT, PT, R13, UR5, RZ ;  /* 0x000000050d047c10 */ /* 0x000fce000fffe0ff */
.L_x_3449:
[----:B------:R-:W0:Y:S01]  /*7e10*/  LDS R9, [R4] ;  /* 0x0000000004097984 */ /* 0x000e220000000800 */
[----:B------:R-:W-:-:S05]  /*7e20*/  VIADD R7, R7, 0x1 ;  /* 0x0000000107077836 */ /* 0x000fca0000000000 */
[----:B------:R-:W-:Y:S01]  /*7e30*/  ISETP.NE.AND P0, PT, R7, RZ, PT ;  /* 0x000000ff0700720c */ /* 0x000fe20003f05270 */
[----:B0-----:R-:W-:-:S05]  /*7e40*/  FMUL.FTZ R9, R9, R6 ;  /* 0x0000000609097220 */ /* 0x001fca0000410000 */
[----:B------:R0:W-:Y:S02]  /*7e50*/  STS [R4], R9 ;  /* 0x0000000904007388 */ /* 0x0001e40000000800 */
[----:B0-----:R-:W-:-:S05]  /*7e60*/  VIADD R4, R4, 0x200 ;  /* 0x0000020004047836 */ /* 0x001fca0000000000 */
[----:B------:R-:W-:Y:S05]  /*7e70*/  @P0 BRA `(.L_x_3449) ;  /* 0xfffffffc00e40947 */ /* 0x000fea000383ffff */
.L_x_3448:
[----:B------:R-:W-:Y:S05]  /*7e80*/  BSYNC.RECONVERGENT B1 ;  /* 0x0000000000017941 */ /* 0x000fea0003800200 */
.L_x_3447:
[----:B------:R-:W-:Y:S05]  /*7e90*/  @!P1 BRA `(.L_x_3445) ;  /* 0x0000001400109947 */ /* 0x000fea0003800000 */
[----:B------:R-:W1:Y:S01]  /*7ea0*/  S2UR UR6, SR_CgaCtaId ;  /* 0x00000000000679c3 */ /* 0x000e620000008800 */
[----:B------:R-:W-:Y:S01]  /*7eb0*/  UMOV UR5, 0x400 ;  /* 0x0000040000057882 */ /* 0x000fe20000000000 */
[----:B------:R-:W-:Y:S01]  /*7ec0*/  SHF.L.U32 R4, R23, 0x2, RZ ;  /* 0x0000000217047819 */ /* 0x000fe200000006ff */
[----:B------:R-:W-:Y:S01]  /*7ed0*/  UIADD3 UR5, UPT, UPT, UR5, 0x220, URZ ;  /* 0x0000022005057890 */ /* 0x000fe2000fffe0ff */
[----:B------:R-:W-:-:S03]  /*7ee0*/  VIADD R17, R5, 0x200 ;  /* 0x0000020005117836 */ /* 0x000fc60000000000 */
[----:B------:R-:W-:Y:S02]  /*7ef0*/  IMAD R4, R5, 0x4, -R4 ;  /* 0x0000000405047824 */ /* 0x000fe400078e0a04 */
[----:B------:R-:W-:Y:S01]  /*7f00*/  ISETP.GT.AND P0, PT, R17, R18, PT ;  /* 0x000000121100720c */ /* 0x000fe20003f04270 */
[----:B-1----:R-:W-:-:S06]  /*7f10*/  ULEA UR5, UR6, UR5, 0x18 ;  /* 0x0000000506057291 */ /* 0x002fcc000f8ec0ff */
[----:B------:R-:W-:-:S03]  /*7f20*/  IADD3 R5, PT, PT, R4, UR5, RZ ;  /* 0x0000000504057c10 */ /* 0x000fc6000fffe0ff */
[----:B------:R-:W0:Y:S04]  /*7f30*/  LDS R7, [R4+UR5] ;  /* 0x0000000504077984 */ /* 0x000e280008000800 */
[----:B------:R-:W1:Y:S04]  /*7f40*/  LDS R9, [R4+UR5+0x200] ;  /* 0x0002000504097984 */ /* 0x000e680008000800 */
[----:B------:R-:W3:Y:S04]  /*7f50*/  LDS R11, [R4+UR5+0x400] ;  /* 0x00040005040b7984 */ /* 0x000ee80008000800 */
[----:B------:R-:W4:Y:S01]  /*7f60*/  LDS R15, [R4+UR5+0x600] ;  /* 0x00060005040f7984 */ /* 0x000f220008000800 */
[-C--:B0-----:R-:W-:Y:S01]  /*7f70*/  FMUL.FTZ R7, R7, R6.reuse ;  /* 0x0000000607077220 */ /* 0x081fe20000410000 */
[----:B-1----:R-:W-:-:S04]  /*7f80*/  FMUL.FTZ R9, R9, R6 ;  /* 0x0000000609097220 */ /* 0x002fc80000410000 */
[----:B------:R1:W-:Y:S01]  /*7f90*/  STS [R4+UR5], R7 ;  /* 0x0000000704007988 */ /* 0x0003e20008000805 */
[----:B---3--:R-:W-:-:S03]  /*7fa0*/  FMUL.FTZ R11, R11, R6 ;  /* 0x000000060b0b7220 */ /* 0x008fc60000410000 */
[----:B------:R1:W-:Y:S01]  /*7fb0*/  STS [R4+UR5+0x200], R9 ;  /* 0x0002000904007988 */ /* 0x0003e20008000805 */
[----:B----4-:R-:W-:-:S03]  /*7fc0*/  FMUL.FTZ R15, R15, R6 ;  /* 0x000000060f0f7220 */ /* 0x010fc60000410000 */
[----:B------:R1:W-:Y:S04]  /*7fd0*/  STS [R4+UR5+0x400], R11 ;  /* 0x0004000b04007988 */ /* 0x0003e80008000805 */
[----:B------:R1:W-:Y:S01]  /*7fe0*/  STS [R4+UR5+0x600], R15 ;  /* 0x0006000f04007988 */ /* 0x0003e20008000805 */
[----:B------:R-:W-:Y:S05]  /*7ff0*/  @P0 BRA `(.L_x_3445) ;  /* 0x0000001000b80947 */ /* 0x000fea0003800000 */
[----:B-1----:R-:W-:Y:S01]  /*8000*/  IMAD.IADD R4, R18, 0x1, -R17 ;  /* 0x0000000112047824 */ /* 0x002fe200078e0a11 */
[----:B------:R-:W-:Y:S01]  /*8010*/  BSSY.RECONVERGENT B1, `(.L_x_3450) ;  /* 0x000003b000017945 */ /* 0x000fe20003800200 */
[----:B------:R-:W-:Y:S01]  /*8020*/  VIADD R5, R5, 0xc00 ;  /* 0x00000c0005057836 */ /* 0x000fe20000000000 */
[----:B------:R-:W-:Y:S02]  /*8030*/  PLOP3.LUT P0, PT, PT, PT, PT, 0x80, 0x8 ;  /* 0x000000000008781c */ /* 0x000fe40003f0f070 */
[----:B------:R-:W-:-:S13]  /*8040*/  ISETP.GT.AND P1, PT, R4, 0x5ff, PT ;  /* 0x000005ff0400780c */ /* 0x000fda0003f24270 */
[----:B------:R-:W-:Y:S05]  /*8050*/  @!P1 BRA `(.L_x_3451) ;  /* 0x0000000000d89947 */ /* 0x000fea0003800000 */
[----:B------:R-:W-:Y:S02]  /*8060*/  PLOP3.LUT P0, PT, PT, PT, PT, 0x8, 0x80 ;  /* 0x000000000080781c */ /* 0x000fe40003f0e170 */
[----:B------:R-:W-:-:S11]  /*8070*/  IADD3 R38, PT, PT, R18, -0x5ff, RZ ;  /* 0xfffffa0112267810 */ /* 0x000fd60007ffe0ff */
.L_x_3452:
[----:B------:R-:W0:Y:S01]  /*8080*/  LDS R7, [R5+-0x400] ;  /* 0xfffc000005077984 */ /* 0x000e220000000800 */
[----:B------:R-:W-:-:S03]  /*8090*/  VIADD R17, R17, 0x800 ;  /* 0x0000080011117836 */ /* 0x000fc60000000000 */
[----:B------:R-:W1:Y:S02]  /*80a0*/  LDS R9, [R5+-0x200] ;  /* 0xfffe000005097984 */ /* 0x000e640000000800 */
[----:B------:R-:W-:Y:S02]  /*80b0*/  ISETP.GE.AND P1, PT, R17, R38, PT ;  /* 0x000000261100720c */ /* 0x000fe40003f26270 */
[----:B------:R-:W3:Y:S04]  /*80c0*/  LDS R11, [R5] ;  /* 0x00000000050b7984 */ /* 0x000ee80000000800 */
[----:B------:R-:W4:Y:S04]  /*80d0*/  LDS R15, [R5+0x200] ;  /* 0x00020000050f7984 */ /* 0x000f280000000800 */
[----:B------:R-:W5:Y:S04]  /*80e0*/  LDS R21, [R5+0x400] ;  /* 0x0004000005157984 */ /* 0x000f680000000800 */
[----:B------:R-:W5:Y:S04]  /*80f0*/  LDS R25, [R5+0x600] ;  /* 0x0006000005197984 */ /* 0x000f680000000800 */
[----:B------:R-:W-:Y:S04]  /*8100*/  LDS R27, [R5+0x800] ;  /* 0x00080000051b7984 */ /* 0x000fe80000000800 */
[----:B--2---:R-:W2:Y:S04]  /*8110*/  LDS R29, [R5+0xa00] ;  /* 0x000a0000051d7984 */ /* 0x004ea80000000800 */
[----:B------:R-:W2:Y:S04]  /*8120*/  LDS R31, [R5+0xc00] ;  /* 0x000c0000051f7984 */ /* 0x000ea80000000800 */
[----:B------:R-:W2:Y:S04]  /*8130*/  LDS R33, [R5+0xe00] ;  /* 0x000e000005217984 */ /* 0x000ea80000000800 */
[----:B------:R-:W2:Y:S01]  /*8140*/  LDS R35, [R5+0x1000] ;  /* 0x0010000005237984 */ /* 0x000ea20000000800 */
[----:B0-----:R-:W-:-:S03]  /*8150*/  FMUL.FTZ R4, R6, R7 ;  /* 0x0000000706047220 */ /* 0x001fc60000410000 */
[----:B------:R-:W0:Y:S01]  /*8160*/  LDS R37, [R5+0x1200] ;  /* 0x0012000005257984 */ /* 0x000e220000000800 */
[----:B-1----:R-:W-:-:S03]  /*8170*/  FMUL.FTZ R8, R6, R9 ;  /* 0x0000000906087220 */ /* 0x002fc60000410000 */
[----:B------:R-:W1:Y:S01]  /*8180*/  LDS R39, [R5+0x1400] ;  /* 0x0014000005277984 */ /* 0x000e620000000800 */
[----:B---3--:R-:W-:-:S03]  /*8190*/  FMUL.FTZ R10, R6, R11 ;  /* 0x0000000b060a7220 */ /* 0x008fc60000410000 */
[----:B------:R-:W3:Y:S01]  /*81a0*/  LDS R41, [R5+0x1600] ;  /* 0x0016000005297984 */ /* 0x000ee20000000800 */
[----:B----4-:R-:W-:-:S03]  /*81b0*/  FMUL.FTZ R14, R6, R15 ;  /* 0x0000000f060e7220 */ /* 0x010fc60000410000 */
[----:B------:R-:W4:Y:S01]  /*81c0*/  LDS R43, [R5+0x1800] ;  /* 0x00180000052b7984 */ /* 0x000f220000000800 */
[----:B-----5:R-:W-:-:S03]  /*81d0*/  FMUL.FTZ R24, R6, R21 ;  /* 0x0000001506187220 */ /* 0x020fc60000410000 */
[----:B------:R-:W5:Y:S01]  /*81e0*/  LDS R45, [R5+0x1a00] ;  /* 0x001a0000052d7984 */ /* 0x000f620000000800 */
[----:B------:R-:W-:-:S03]  /*81f0*/  FMUL.FTZ R26, R6, R25 ;  /* 0x00000019061a7220 */ /* 0x000fc60000410000 */
[----:B------:R2:W-:Y:S04]  /*8200*/  STS [R5+-0x400], R4 ;  /* 0xfffc000405007388 */ /* 0x0005e80000000800 */
[----:B------:R0:W-:Y:S01]  /*8210*/  STS [R5+-0x200], R8 ;  /* 0xfffe000805007388 */ /* 0x0001e20000000800 */
[----:B--2---:R-:W-:-:S03]  /*8220*/  FMUL.FTZ R28, R6, R29 ;  /* 0x0000001d061c7220 */ /* 0x004fc60000410000 */
[----:B------:R1:W-:Y:S01]  /*8230*/  STS [R5], R10 ;  /* 0x0000000a05007388 */ /* 0x0003e20000000800 */
[C---:B------:R-:W-:Y:S01]  /*8240*/  FMUL.FTZ R30, R6.reuse, R31 ;  /* 0x0000001f061e7220 */ /* 0x040fe20000410000 */
[C---:B------:R-:W-:Y:S02]  /*8250*/  FMUL.FTZ R4, R6.reuse, R27 ;  /* 0x0000001b06047220 */ /* 0x040fe40000410000 */
[----:B------:R3:W-:Y:S01]  /*8260*/  STS [R5+0x200], R14 ;  /* 0x0002000e05007388 */ /* 0x0007e20000000800 */
[----:B------:R-:W-:-:S03]  /*8270*/  FMUL.FTZ R32, R6, R33 ;  /* 0x0000002106207220 */ /* 0x000fc60000410000 */
[----:B------:R4:W-:Y:S01]  /*8280*/  STS [R5+0x400], R24 ;  /* 0x0004001805007388 */ /* 0x0009e20000000800 */
[----:B------:R-:W-:-:S03]  /*8290*/  FMUL.FTZ R34, R6, R35 ;  /* 0x0000002306227220 */ /* 0x000fc60000410000 */
[----:B------:R5:W-:Y:S01]  /*82a0*/  STS [R5+0x600], R26 ;  /* 0x0006001a05007388 */ /* 0x000be20000000800 */
[C---:B0-----:R-:W-:Y:S01]  /*82b0*/  FMUL.FTZ R8, R6.reuse, R37 ;  /* 0x0000002506087220 */ /* 0x041fe20000410000 */
[C---:B-1----:R-:W-:Y:S02]  /*82c0*/  FMUL.FTZ R10, R6.reuse, R39 ;  /* 0x00000027060a7220 */ /* 0x042fe40000410000 */
        /* <DEDUP_REMOVED lines=15> */
.L_x_3451:
[----:B------:R-:W-:Y:S05]  /*83c0*/  BSYNC.RECONVERGENT B1 ;  /* 0x0000000000017941 */ /* 0x000fea0003800200 */
.L_x_3450:
        /* <DEDUP_REMOVED lines=11> */
[----:B------:R-:W5:Y:S04]  /*8480*/  LDS R25, [R5+0x600] ;  /* 0x0006000005197984 */ /* 0x000f680000000800 */
[----:B------:R-:W5:Y:S04]  /*8490*/  LDS R27, [R5+0x800] ;  /* 0x00080000051b7984 */ /* 0x000f680000000800 */
[----:B--2---:R-:W2:Y:S01]  /*84a0*/  LDS R29, [R5+0xa00] ;  /* 0x000a0000051d7984 */ /* 0x004ea20000000800 */
[C---:B0-----:R-:W-:Y:S01]  /*84b0*/  FMUL.FTZ R4, R6.reuse, R7 ;  /* 0x0000000706047220 */ /* 0x041fe20000410000 */
[----:B-1----:R-:W-:-:S04]  /*84c0*/  FMUL.FTZ R8, R6, R9 ;  /* 0x0000000906087220 */ /* 0x002fc80000410000 */
[----:B------:R-:W-:Y:S01]  /*84d0*/  STS [R5+-0x400], R4 ;  /* 0xfffc000405007388 */ /* 0x000fe20000000800 */
[----:B---3--:R-:W-:-:S03]  /*84e0*/  FMUL.FTZ R10, R6, R11 ;  /* 0x0000000b060a7220 */ /* 0x008fc60000410000 */
[----:B------:R-:W-:Y:S01]  /*84f0*/  STS [R5+-0x200], R8 ;  /* 0xfffe000805007388 */ /* 0x000fe20000000800 */
[----:B----4-:R-:W-:-:S03]  /*8500*/  FMUL.FTZ R14, R6, R15 ;  /* 0x0000000f060e7220 */ /* 0x010fc60000410000 */
[----:B------:R-:W-:Y:S01]  /*8510*/  STS [R5], R10 ;  /* 0x0000000a05007388 */ /* 0x000fe20000000800 */
[----:B-----5:R-:W-:-:S03]  /*8520*/  FMUL.FTZ R24, R6, R21 ;  /* 0x0000001506187220 */ /* 0x020fc60000410000 */
[----:B------:R-:W-:Y:S01]  /*8530*/  STS [R5+0x200], R14 ;  /* 0x0002000e05007388 */ /* 0x000fe20000000800 */
[----:B------:R-:W-:-:S03]  /*8540*/  FMUL.FTZ R26, R6, R25 ;  /* 0x00000019061a7220 */ /* 0x000fc60000410000 */
[----:B------:R-:W-:Y:S01]  /*8550*/  STS [R5+0x400], R24 ;  /* 0x0004001805007388 */ /* 0x000fe20000000800 */
[----:B------:R-:W-:-:S03]  /*8560*/  FMUL.FTZ R28, R6, R27 ;  /* 0x0000001b061c7220 */ /* 0x000fc60000410000 */
[----:B------:R-:W-:Y:S01]  /*8570*/  STS [R5+0x600], R26 ;  /* 0x0006001a05007388 */ /* 0x000fe20000000800 */
[----:B--2---:R-:W-:-:S03]  /*8580*/  FMUL.FTZ R30, R6, R29 ;  /* 0x0000001d061e7220 */ /* 0x004fc60000410000 */
[----:B------:R-:W-:Y:S04]  /*8590*/  STS [R5+0x800], R28 ;  /* 0x0008001c05007388 */ /* 0x000fe80000000800 */
[----:B------:R0:W-:Y:S02]  /*85a0*/  STS [R5+0xa00], R30 ;  /* 0x000a001e05007388 */ /* 0x0001e40000000800 */
[----:B0-----:R-:W-:-:S07]  /*85b0*/  VIADD R5, R5, 0x1000 ;  /* 0x0000100005057836 */ /* 0x001fce0000000000 */
.L_x_3454:
[----:B------:R-:W-:Y:S05]  /*85c0*/  BSYNC.RECONVERGENT B1 ;  /* 0x0000000000017941 */ /* 0x000fea0003800200 */
.L_x_3453:
[----:B------:R-:W-:-:S13]  /*85d0*/  ISETP.GT.AND P1, PT, R17, R18, PT ;  /* 0x000000121100720c */ /* 0x000fda0003f24270 */
[----:B------:R-:W-:Y:S05]  /*85e0*/  @!P0 BRA P1, `(.L_x_3445) ;  /* 0x0000000c003c8947 */ /* 0x000fea0000800000 */
[----:B------:R-:W0:Y:S04]  /*85f0*/  LDS R7, [R5+-0x400] ;  /* 0xfffc000005077984 */ /* 0x000e280000000800 */
[----:B------:R-:W1:Y:S04]  /*8600*/  LDS R9, [R5+-0x200] ;  /* 0xfffe000005097984 */ /* 0x000e680000000800 */
[----:B------:R-:W3:Y:S04]  /*8610*/  LDS R11, [R5] ;  /* 0x00000000050b7984 */ /* 0x000ee80000000800 */
[----:B------:R-:W4:Y:S01]  /*8620*/  LDS R15, [R5+0x200] ;  /* 0x00020000050f7984 */ /* 0x000f220000000800 */
[C---:B0-----:R-:W-:Y:S01]  /*8630*/  FMUL.FTZ R4, R6.reuse, R7 ;  /* 0x0000000706047220 */ /* 0x041fe20000410000 */
[----:B-1----:R-:W-:-:S04]  /*8640*/  FMUL.FTZ R8, R6, R9 ;  /* 0x0000000906087220 */ /* 0x002fc80000410000 */
[----:B------:R0:W-:Y:S01]  /*8650*/  STS [R5+-0x400], R4 ;  /* 0xfffc000405007388 */ /* 0x0001e20000000800 */
[----:B---3--:R-:W-:-:S03]  /*8660*/  FMUL.FTZ R10, R6, R11 ;  /* 0x0000000b060a7220 */ /* 0x008fc60000410000 */
[----:B------:R0:W-:Y:S01]  /*8670*/  STS [R5+-0x200], R8 ;  /* 0xfffe000805007388 */ /* 0x0001e20000000800 */
[----:B----4-:R-:W-:-:S03]  /*8680*/  FMUL.FTZ R6, R6, R15 ;  /* 0x0000000f06067220 */ /* 0x010fc60000410000 */
[----:B------:R0:W-:Y:S04]  /*8690*/  STS [R5], R10 ;  /* 0x0000000a05007388 */ /* 0x0001e80000000800 */
[----:B------:R0:W-:Y:S01]  /*86a0*/  STS [R5+0x200], R6 ;  /* 0x0002000605007388 */ /* 0x0001e20000000800 */
[----:B------:R-:W-:Y:S05]  /*86b0*/  BRA `(.L_x_3445) ;  /* 0x0000000c00087947 */ /* 0x000fea0003800000 */
.L_x_3446:
        /* <DEDUP_REMOVED lines=18> */
[----:B------:R-:W-:-:S03]  /*87e0*/  IADD3 R7, PT, PT, -R4, RZ, RZ ;  /* 0x000000ff04077210 */ /* 0x000fc60007ffe1ff */
[----:B------:R-:W-:Y:S01]  /*87f0*/  IMAD.IADD R5, R5, 0x1, R10 ;  /* 0x0000000105057824 */ /* 0x000fe200078e020a */
[----:B---3--:R-:W-:-:S04]  /*8800*/  LEA R14, P0, R17, UR8, 0x2 ;  /* 0x00000008110e7c11 */ /* 0x008fc8000f8010ff */
[----:B------:R-:W-:Y:S01]  /*8810*/  LEA.HI.X R17, R17, UR9, R24, 0x2, P0 ;  /* 0x0000000911117c11 */ /* 0x000fe200080f1418 */
[----:B-1----:R-:W-:-:S06]  /*8820*/  ULEA UR5, UR6, UR5, 0x18 ;  /* 0x0000000506057291 */ /* 0x002fcc000f8ec0ff */
[----:B------:R-:W-:-:S07]  /*8830*/  VIADD R4, R13, UR5 ;  /* 0x000000050d047c36 */ /* 0x000fce0008000000 */
.L_x_3457:
[----:B-1----:R-:W0:Y:S01]  /*8840*/  LDS R11, [R4] ;  /* 0x00000000040b7984 */ /* 0x002e220000000800 */
[----:B------:R-:W-:Y:S01]  /*8850*/  IMAD.MOV.U32 R10, RZ, RZ, R14 ;  /* 0x000000ffff0a7224 */ /* 0x000fe200078e000e */
[----:B------:R-:W-:Y:S01]  /*8860*/  IADD3 R14, P2, PT, R14, 0x200, RZ ;  /* 0x000002000e0e7810 */ /* 0x000fe20007f5e0ff */
[----:B------:R-:W-:-:S05]  /*8870*/  VIADD R7, R7, 0x1 ;  /* 0x0000000107077836 */ /* 0x000fca0000000000 */
[----:B------:R-:W-:Y:S01]  /*8880*/  ISETP.NE.AND P0, PT, R7, RZ, PT ;  /* 0x000000ff0700720c */ /* 0x000fe20003f05270 */
[----:B0-----:R-:W-:Y:S01]  /*8890*/  FMUL.FTZ R15, R11, R6 ;  /* 0x000000060b0f7220 */ /* 0x001fe20000410000 */
[----:B------:R-:W-:Y:S01]  /*88a0*/  MOV R11, R17 ;  /* 0x00000011000b7202 */ /* 0x000fe20000000f00 */
[----:B------:R-:W-:-:S03]  /*88b0*/  IMAD.X R17, RZ, RZ, R17, P2 ;  /* 0x000000ffff117224 */ /* 0x000fc600010e0611 */
[----:B------:R0:W-:Y:S04]  /*88c0*/  STS [R4], R15 ;  /* 0x0000000f04007388 */ /* 0x0001e80000000800 */
[----:B------:R1:W-:Y:S01]  /*88d0*/  STG.E desc[UR36][R10.64], R15 ;  /* 0x0000000f0a007986 */ /* 0x0003e2000c101924 */
[----:B0-----:R-:W-:Y:S02]  /*88e0*/  IADD3 R4, PT, PT, R4, 0x200, RZ ;  /* 0x0000020004047810 */ /* 0x001fe40007ffe0ff */
[----:B------:R-:W-:Y:S05]  /*88f0*/  @P0 BRA `(.L_x_3457) ;  /* 0xfffffffc00d00947 */ /* 0x000fea000383ffff */
.L_x_3456:
[----:B------:R-:W-:Y:S05]  /*8900*/  BSYNC.RECONVERGENT B1 ;  /* 0x0000000000017941 */ /* 0x000fea0003800200 */
.L_x_3455:
[----:B------:R-:W-:Y:S05]  /*8910*/  @!P1 BRA `(.L_x_3445) ;  /* 0x0000000800709947 */ /* 0x000fea0003800000 */
[----:B-1----:R-:W1:Y:S01]  /*8920*/  S2R R10, SR_CgaCtaId ;  /* 0x00000000000a7919 */ /* 0x002e620000008800 */
[----:B------:R-:W3:Y:S01]  /*8930*/  LDCU.64 UR8, c[0x0][0x480] ;  /* 0x00009000ff0877ac */ /* 0x000ee20008000a00 */
[----:B------:R-:W-:Y:S01]  /*8940*/  IADD3 R7, P0, PT, R5, R8, RZ ;  /* 0x0000000805077210 */ /* 0x000fe20007f1e0ff */
[----:B------:R-:W-:Y:S01]  /*8950*/  IMAD.IADD R14, R18, 0x1, -R5 ;  /* 0x00000001120e7824 */ /* 0x000fe200078e0a05 */
[----:B------:R-:W-:Y:S01]  /*8960*/  MOV R4, 0x400 ;  /* 0x0000040000047802 */ /* 0x000fe20000000f00 */
[----:B------:R-:W-:Y:S02]  /*8970*/  BSSY.RECONVERGENT B1, `(.L_x_3458) ;  /* 0x0000058000017945 */ /* 0x000fe40003800200 */
[----:B------:R-:W-:Y:S01]  /*8980*/  IMAD.X R8, RZ, RZ, R9, P0 ;  /* 0x000000ffff087224 */ /* 0x000fe200000e0609 */
[----:B------:R-:W-:Y:S02]  /*8990*/  ISETP.GT.AND P1, PT, R14, 0x5ff, PT ;  /* 0x000005ff0e00780c */ /* 0x000fe40003f24270 */
[----:B---3--:R-:W-:-:S04]  /*89a0*/  LEA R9, P0, R7, UR8, 0x2 ;  /* 0x0000000807097c11 */ /* 0x008fc8000f8010ff */
[----:B------:R-:W-:Y:S02]  /*89b0*/  LEA.HI.X R11, R7, UR9, R8, 0x2, P0 ;  /* 0x00000009070b7c11 */ /* 0x000fe400080f1408 */
[----:B------:R-:W-:Y:S01]  /*89c0*/  IADD3 R7, PT, PT, R4, 0x220, RZ ;  /* 0x0000022004077810 */ /* 0x000fe20007ffe0ff */
[----:B------:R-:W-:Y:S01]  /*89d0*/  IMAD.SHL.U32 R4, R23, 0x4, RZ ;  /* 0x0000000417047824 */ /* 0x000fe200078e00ff */
[----:B------:R-:W-:-:S03]  /*89e0*/  IADD3 R8, P0, PT, R9, 0x400, RZ ;  /* 0x0000040009087810 */ /* 0x000fc60007f1e0ff */
[----:B------:R-:W-:Y:S01]  /*89f0*/  IMAD R4, R5, 0x4, -R4 ;  /* 0x0000000405047824 */ /* 0x000fe200078e0a04 */
[----:B------:R-:W-:Y:S02]  /*8a00*/  IADD3.X R9, PT, PT, RZ, R11, RZ, P0, !PT ;  /* 0x0000000bff097210 */ /* 0x000fe400007fe4ff */
[----:B-1----:R-:W-:Y:S02]  /*8a10*/  LEA R7, R10, R7, 0x18 ;  /* 0x000000070a077211 */ /* 0x002fe400078ec0ff */
[----:B------:R-:W-:Y:S02]  /*8a20*/  PLOP3.LUT P0, PT, PT, PT, PT, 0x80, 0x8 ;  /* 0x000000000008781c */ /* 0x000fe40003f0f070 */
[----:B------:R-:W-:Y:S01]  /*8a30*/  IADD3 R4, PT, PT, R4, 0x400, R7 ;  /* 0x0000040004047810 */ /* 0x000fe20007ffe007 */
[----:B------:R-:W-:Y:S10]  /*8a40*/  @!P1 BRA `(.L_x_3459) ;  /* 0x0000000400289947 */ /* 0x000ff40003800000 */
[----:B------:R-:W-:Y:S01]  /*8a50*/  PLOP3.LUT P0, PT, PT, PT, PT, 0x8, 0x80 ;  /* 0x000000000080781c */ /* 0x000fe20003f0e170 */
[----:B------:R-:W-:-:S12]  /*8a60*/  VIADD R14, R18, 0xfffffa01 ;  /* 0xfffffa01120e7836 */ /* 0x000fd80000000000 */
.L_x_3460:
        /* <DEDUP_REMOVED lines=8> */
[----:B------:R-:W5:Y:S04]  /*8af0*/  LDS R27, [R4+0x800] ;  /* 0x00080000041b7984 */ /* 0x000f680000000800 */
        /* <DEDUP_REMOVED lines=15> */
[----:B------:R-:W-:Y:S01]  /*8bf0*/  STG.E desc[UR36][R8.64+-0x400], R7 ;  /* 0xfffc000708007986 */ /* 0x000fe2000c101924 */
[----:B------:R-:W-:-:S03]  /*8c00*/  FMUL.FTZ R27, R6, R27 ;  /* 0x0000001b061b7220 */ /* 0x000fc60000410000 */
[----:B------:R0:W-:Y:S01]  /*8c10*/  STS [R4+-0x400], R7 ;  /* 0xfffc000704007388 */ /* 0x0001e20000000800 */
[C---:B--2---:R-:W-:Y:S01]  /*8c20*/  FMUL.FTZ R29, R6.reuse, R29 ;  /* 0x0000001d061d7220 */ /* 0x044fe20000410000 */
[C---:B------:R-:W-:Y:S02]  /*8c30*/  FMUL.FTZ R31, R6.reuse, R31 ;  /* 0x0000001f061f7220 */ /* 0x040fe40000410000 */
[----:B------:R-:W-:Y:S01]  /*8c40*/  STG.E desc[UR36][R8.64+-0x200], R11 ;  /* 0xfffe000b08007986 */ /* 0x000fe2000c101924 */
[----:B------:R-:W-:-:S03]  /*8c50*/  FMUL.FTZ R33, R6, R33 ;  /* 0x0000002106217220 */ /* 0x000fc60000410000 */
[----:B------:R-:W-:Y:S01]  /*8c60*/  STS [R4+-0x200], R11 ;  /* 0xfffe000b04007388 */ /* 0x000fe20000000800 */
[----:B0-----:R-:W-:Y:S01]  /*8c70*/  IADD3 R7, P2, PT, R8, 0x2000, RZ ;  /* 0x0000200008077810 */ /* 0x001fe20007f5e0ff */
[C---:B------:R-:W-:Y:S02]  /*8c80*/  FMUL.FTZ R35, R6.reuse, R35 ;  /* 0x0000002306237220 */ /* 0x040fe40000410000 */
[----:B------:R-:W-:Y:S01]  /*8c90*/  STG.E desc[UR36][R8.64], R15 ;  /* 0x0000000f08007986 */ /* 0x000fe2000c101924 */
[----:B------:R-:W-:Y:S01]  /*8ca0*/  IADD3.X R10, PT, PT, RZ, R9, RZ, P2, !PT ;  /* 0x00000009ff0a7210 */ /* 0x000fe200017fe4ff */
[C---:B------:R-:W-:Y:S02]  /*8cb0*/  FMUL.FTZ R37, R6.reuse, R37 ;  /* 0x0000002506257220 */ /* 0x040fe40000410000 */
[----:B------:R-:W-:Y:S01]  /*8cc0*/  STS [R4], R15 ;  /* 0x0000000f04007388 */ /* 0x000fe20000000800 */
[----:B-1----:R-:W-:-:S03]  /*8cd0*/  FMUL.FTZ R39, R6, R39 ;  /* 0x0000002706277220 */ /* 0x002fc60000410000 */
[----:B------:R-:W-:Y:S01]  /*8ce0*/  STG.E desc[UR36][R8.64+0x200], R17 ;  /* 0x0002001108007986 */ /* 0x000fe2000c101924 */
[----:B---3--:R-:W-:-:S03]  /*8cf0*/  FMUL.FTZ R41, R6, R41 ;  /* 0x0000002906297220 */ /* 0x008fc60000410000 */
[----:B------:R-:W-:Y:S01]  /*8d00*/  STS [R4+0x200], R17 ;  /* 0x0002001104007388 */ /* 0x000fe20000000800 */
[----:B----4-:R-:W-:-:S03]  /*8d10*/  FMUL.FTZ R43, R6, R43 ;  /* 0x0000002b062b7220 */ /* 0x010fc60000410000 */
[----:B------:R-:W-:Y:S01]  /*8d20*/  STG.E desc[UR36][R8.64+0x400], R21 ;  /* 0x0004001508007986 */ /* 0x000fe2000c101924 */
[----:B-----5:R-:W-:-:S03]  /*8d30*/  FMUL.FTZ R45, R6, R45 ;  /* 0x0000002d062d7220 */ /* 0x020fc60000410000 */
        /* <DEDUP_REMOVED lines=24> */
[----:B------:R-:W-:Y:S01]  /*8ec0*/  MOV R9, R10 ;  /* 0x0000000a00097202 */ /* 0x000fe20000000f00 */
[----:B-1----:R-:W-:Y:S01]  /*8ed0*/  VIADD R4, R4, 0x2000 ;  /* 0x0000200004047836 */ /* 0x002fe20000000000 */
[----:B------:R-:W-:Y:S06]  /*8ee0*/  @!P1 BRA `(.L_x_3460) ;  /* 0xfffffff800e09947 */ /* 0x000fec000383ffff */
.L_x_3459:
[----:B------:R-:W-:Y:S05]  /*8ef0*/  BSYNC.RECONVERGENT B1 ;  /* 0x0000000000017941 */ /* 0x000fea0003800200 */
.L_x_3458:
        /* <DEDUP_REMOVED lines=16> */
[----:B------:R-:W-:Y:S01]  /*9000*/  STG.E desc[UR36][R8.64+-0x400], R7 ;  /* 0xfffc000708007986 */ /* 0x000fe2000c101924 */
[----:B---3--:R-:W-:-:S03]  /*9010*/  FMUL.FTZ R15, R6, R15 ;  /* 0x0000000f060f7220 */ /* 0x008fc60000410000 */
[----:B------:R0:W-:Y:S01]  /*9020*/  STS [R4+-0x400], R7 ;  /* 0xfffc000704007388 */ /* 0x0001e20000000800 */
[----:B----4-:R-:W-:-:S03]  /*9030*/  FMUL.FTZ R17, R6, R17 ;  /* 0x0000001106117220 */ /* 0x010fc60000410000 */
[----:B------:R-:W-:Y:S01]  /*9040*/  STG.E desc[UR36][R8.64+-0x200], R11 ;  /* 0xfffe000b08007986 */ /* 0x000fe2000c101924 */
[----:B-----5:R-:W-:-:S03]  /*9050*/  FMUL.FTZ R21, R6, R21 ;  /* 0x0000001506157220 */ /* 0x020fc60000410000 */
[----:B------:R-:W-:Y:S01]  /*9060*/  STS [R4+-0x200], R11 ;  /* 0xfffe000b04007388 */ /* 0x000fe20000000800 */
[----:B0-----:R-:W-:Y:S01]  /*9070*/  IADD3 R7, P1, PT, R8, 0x1000, RZ ;  /* 0x0000100008077810 */ /* 0x001fe20007f3e0ff */
[C---:B------:R-:W-:Y:S02]  /*9080*/  FMUL.FTZ R25, R6.reuse, R25 ;  /* 0x0000001906197220 */ /* 0x040fe40000410000 */
[----:B------:R-:W-:Y:S01]  /*9090*/  STG.E desc[UR36][R8.64], R15 ;  /* 0x0000000f08007986 */ /* 0x000fe2000c101924 */
[C---:B------:R-:W-:Y:S01]  /*90a0*/  FMUL.FTZ R27, R6.reuse, R27 ;  /* 0x0000001b061b7220 */ /* 0x040fe20000410000 */
[----:B------:R-:W-:Y:S02]  /*90b0*/  IMAD.X R10, RZ, RZ, R9, P1 ;  /* 0x000000ffff0a7224 */ /* 0x000fe400008e0609 */
[----:B------:R-:W-:Y:S01]  /*90c0*/  STS [R4], R15 ;  /* 0x0000000f04007388 */ /* 0x000fe20000000800 */
[----:B--2---:R-:W-:-:S03]  /*90d0*/  FMUL.FTZ R29, R6, R29 ;  /* 0x0000001d061d7220 */ /* 0x004fc60000410000 */
        /* <DEDUP_REMOVED lines=12> */
[----:B-1----:R-:W-:-:S07]  /*91a0*/  VIADD R4, R4, 0x1000 ;  /* 0x0000100004047836 */ /* 0x002fce0000000000 */
.L_x_3462:
[----:B------:R-:W-:Y:S05]  /*91b0*/  BSYNC.RECONVERGENT B1 ;  /* 0x0000000000017941 */ /* 0x000fea0003800200 */
.L_x_3461:
[----:B------:R-:W-:-:S13]  /*91c0*/  ISETP.LE.OR P0, PT, R5, R18, P0 ;  /* 0x000000120500720c */ /* 0x000fda0000703670 */
[----:B------:R-:W-:Y:S05]  /*91d0*/  @!P0 BRA `(.L_x_3445) ;  /* 0x0000000000408947 */ /* 0x000fea0003800000 */
[----:B------:R-:W0:Y:S04]  /*91e0*/  LDS R5, [R4+-0x400] ;  /* 0xfffc000004057984 */ /* 0x000e280000000800 */
[----:B------:R-:W1:Y:S04]  /*91f0*/  LDS R7, [R4+-0x200] ;  /* 0xfffe000004077984 */ /* 0x000e680000000800 */
[----:B------:R-:W3:Y:S04]  /*9200*/  LDS R11, [R4] ;  /* 0x00000000040b7984 */ /* 0x000ee80000000800 */
[----:B------:R-:W4:Y:S01]  /*9210*/  LDS R15, [R4+0x200] ;  /* 0x00020000040f7984 */ /* 0x000f220000000800 */
[-C--:B0-----:R-:W-:Y:S01]  /*9220*/  FMUL.FTZ R5, R5, R6.reuse ;  /* 0x0000000605057220 */ /* 0x081fe20000410000 */
[----:B-1----:R-:W-:-:S04]  /*9230*/  FMUL.FTZ R7, R7, R6 ;  /* 0x0000000607077220 */ /* 0x002fc80000410000 */
        /* <DEDUP_REMOVED lines=10> */
.L_x_3445:
[----:B------:R-:W-:Y:S05]  /*92e0*/  BSYNC.RECONVERGENT B0 ;  /* 0x0000000000007941 */ /* 0x000fea0003800200 */
.L_x_3444:
[----:B0-----:R-:W-:Y:S01]  /*92f0*/  SHF.R.S32.HI R5, RZ, 0x1f, R18 ;  /* 0x0000001fff057819 */ /* 0x001fe20000011412 */
[----:B------:R-:W0:Y:S01]  /*9300*/  LDCU.64 UR6, c[0x0][0x3b0] ;  /* 0x00007600ff0677ac */ /* 0x000e220008000a00 */
[----:B------:R-:W-:Y:S02]  /*9310*/  LOP3.LUT R13, R13, 0x7c, RZ, 0xc0, !PT ;  /* 0x0000007c0d0d7812 */ /* 0x000fe400078ec0ff */
[----:B-1----:R-:W-:Y:S02]  /*9320*/  CS2R R6, SRZ ;  /* 0x0000000000067805 */ /* 0x002fe4000001ff00 */
[----:B------:R-:W-:Y:S01]  /*9330*/  LEA.HI R5, R5, R18, RZ, 0x2 ;  /* 0x0000001205057211 */ /* 0x000fe200078f10ff */
[----:B------:R-:W1:Y:S03]  /*9340*/  LDCU.64 UR8, c[0x0][0x3c8] ;  /* 0x00007900ff0877ac */ /* 0x000e660008000a00 */
[----:B------:R-:W-:Y:S01]  /*9350*/  LOP3.LUT R5, R5, 0xfffffffc, RZ, 0xc0, !PT ;  /* 0xfffffffc05057812 */ /* 0x000fe200078ec0ff */
[----:B------:R-:W3:Y:S04]  /*9360*/  LDCU.64 UR12, c[0x0][0x3c8] ;  /* 0x00007900ff0c77ac */ /* 0x000ee80008000a00 */
[----:B------:R-:W-:-:S05]  /*9370*/  IMAD.IADD R21, R18, 0x1, -R5 ;  /* 0x0000000112157824 */ /* 0x000fca00078e0a05 */
[----:B------:R-:W-:Y:S02]  /*9380*/  ISETP.NE.AND P0, PT, R12, R21, PT ;  /* 0x000000150c00720c */ /* 0x000fe40003f05270 */
[----:B0-----:R-:W-:Y:S02]  /*9390*/  ISETP.EQ.U32.AND P1, PT, RZ, UR6, PT ;  /* 0x00000006ff007c0c */ /* 0x001fe4000bf22070 */
[----:B------:R-:W-:-:S04]  /*93a0*/  ISETP.GT.U32.OR P0, PT, R13, 0x6f, P0 ;  /* 0x0000006f0d00780c */ /* 0x000fc80000704470 */
[----:B------:R-:W-:-:S13]  /*93b0*/  ISETP.EQ.OR.EX P0, PT, RZ, UR7, P0, P1 ;  /* 0x00000007ff007c0c */ /* 0x000fda0008702710 */
[----:B------:R-:W0:Y:S01]  /*93c0*/  @!P0 LDC.64 R14, c[0x0][0x3b0] ;  /* 0x0000ec00ff0e8b82 */ /* 0x000e220000000a00 */
[----:B------:R-:W-:Y:S01]  /*93d0*/  @!P0 IMAD R5, R3, 0x70, R13 ;  /* 0x0000007003058824 */ /* 0x000fe200078e020d */
[----:B------:R-:W-:Y:S03]  /*93e0*/  BSSY.RECONVERGENT B0, `(.L_x_3463) ;  /* 0x0000226000007945 */ /* 0x000fe60003800200 */
[----:B0-----:R-:W-:Y:S01]  /*93f0*/  @!P0 IMAD.WIDE.U32 R14, R5, 0x4, R14 ;  /* 0x00000004050e8825 */ /* 0x001fe200078e000e */
[----:B------:R-:W-:-:S06]  /*9400*/  CS2R R4, SRZ ;  /* 0x0000000000047805 */ /* 0x000fcc000001ff00 */
[----:B------:R0:W5:Y:S01]  /*9410*/  @!P0 LDG.E.128 R4, desc[UR36][R14.64] ;  /* 0x000000240e048981 */ /* 0x000162000c1e1d00 */
[----:B------:R-:W-:Y:S01]  /*9420*/  BAR.SYNC.DEFER_BLOCKING 0x0 ;  /* 0x0000000000007b1d */ /* 0x000fe20000010000 */
[----:B------:R-:W-:Y:S01]  /*9430*/  ISETP.GT.U32.AND P0, PT, R13, 0x6f, PT ;  /* 0x0000006f0d00780c */ /* 0x000fe20003f04070 */
[----:B------:R-:W-:Y:S01]  /*9440*/  IMAD R36, R36, 0x70, RZ ;  /* 0x0000007024247824 */ /* 0x000fe200078e02ff */
[----:B------:R-:W-:Y:S02]  /*9450*/  CS2R R10, SRZ ;  /* 0x00000000000a7805 */ /* 0x000fe4000001ff00 */
[----:B------:R-:W-:-:S09]  /*9460*/  CS2R R8, SRZ ;  /* 0x0000000000087805 */ /* 0x000fd2000001ff00 */
[----:B01-3--:R-:W-:Y:S05]  /*9470*/  @P0 BRA `(.L_x_3464) ;  /* 0x0000002000700947 */ /* 0x00bfea0003800000 */
[----:B------:R-:W0:Y:S01]  /*9480*/  LDCU UR5, c[0x0][0x3f4] ;  /* 0x00007e80ff0577ac */ /* 0x000e220008000800 */
[----:B------:R-:W1:Y:S01]  /*9490*/  LDC.64 R14, c[0x0][0x3c0] ;  /* 0x0000f000ff0e7b82 */ /* 0x000e620000000a00 */
[----:B------:R-:W-:Y:S01]  /*94a0*/  IADD3 R38, PT, PT, R23, R12, RZ ;  /* 0x0000000c17267210 */ /* 0x000fe20007ffe0ff */
[----:B------:R-:W-:Y:S01]  /*94b0*/  BSSY.RECONVERGENT B1, `(.L_x_3465) ;  /* 0x0000093000017945 */ /* 0x000fe20003800200 */
[----:B------:R-:W-:Y:S02]  /*94c0*/  IMAD.MOV.U32 R11, RZ, RZ, RZ ;  /* 0x000000ffff0b7224 */ /* 0x000fe400078e00ff */
[----:B0-----:R-:W-:-:S04]  /*94d0*/  IMAD.U32 R17, RZ, RZ, UR5 ;  /* 0x00000005ff117e24 */ /* 0x001fc8000f8e00ff */
[-C--:B------:R-:W-:Y:S01]  /*94e0*/  IMAD R25, R22, R17.reuse, R13 ;  /* 0x0000001116197224 */ /* 0x080fe200078e020d */
[----:B------:R-:W-:-:S03]  /*94f0*/  VIMNMX R27, PT, PT, R18, R17, PT ;  /* 0x00000011121b7248 */ /* 0x000fc60003fe0100 */
[----:B-1----:R-:W-:Y:S01]  /*9500*/  IMAD.WIDE R14, R25, 0x4, R14 ;  /* 0x00000004190e7825 */ /* 0x002fe200078e020e */
[----:B------:R-:W-:-:S13]  /*9510*/  ISETP.GE.AND P0, PT, R38, R27, PT ;  /* 0x0000001b2600720c */ /* 0x000fda0003f06270 */
[----:B------:R-:W-:Y:S05]  /*9520*/  @P0 BRA `(.L_x_3466) ;  /* 0x00000008002c0947 */ /* 0x000fea0003800000 */
[----:B------:R-:W-:Y:S01]  /*9530*/  VIADD R22, R38, 0x4 ;  /* 0x0000000426167836 */ /* 0x000fe20000000000 */
[----:B------:R-:W-:Y:S01]  /*9540*/  LOP3.LUT R8, RZ, R23, RZ, 0x33, !PT ;  /* 0x00000017ff087212 */ /* 0x000fe200078e33ff */
[----:B------:R-:W-:Y:S01]  /*9550*/  BSSY.RECONVERGENT B2, `(.L_x_3467) ;  /* 0x000004b000027945 */ /* 0x000fe20003800200 */
[----:B------:R-:W-:Y:S01]  /*9560*/  IMAD R53, R20, R17, RZ ;  /* 0x0000001114357224 */ /* 0x000fe200078e02ff */
[----:B------:R-:W-:Y:S02]  /*9570*/  MOV R44, R38 ;  /* 0x00000026002c7202 */ /* 0x000fe40000000f00 */
[----:B------:R-:W-:Y:S02]  /*9580*/  CS2R R10, SRZ ;  /* 0x00000000000a7805 */ /* 0x000fe4000001ff00 */
[----:B------:R-:W-:-:S04]  /*9590*/  VIMNMX R9, PT, PT, R27, R22, !PT ;  /* 0x000000161b097248 */ /* 0x000fc80007fe0100 */
[----:B------:R-:W-:Y:S02]  /*95a0*/  IADD3 R52, PT, PT, -R12, R9, R8 ;  /* 0x000000090c347210 */ /* 0x000fe40007ffe108 */
[----:B------:R-:W-:Y:S02]  /*95b0*/  CS2R R8, SRZ ;  /* 0x0000000000087805 */ /* 0x000fe4000001ff00 */
[C---:B------:R-:W-:Y:S02]  /*95c0*/  ISETP.GE.U32.AND P0, PT, R52.reuse, 0xc, PT ;  /* 0x0000000c3400780c */ /* 0x040fe40003f06070 */
[----:B------:R-:W-:-:S04]  /*95d0*/  LEA.HI R24, R52, 0x1, RZ, 0x1e ;  /* 0x0000000134187811 */ /* 0x000fc800078ff0ff */
[----:B------:R-:W-:-:S07]  /*95e0*/  LOP3.LUT P1, R54, R24, 0x3, RZ, 0xc0, !PT ;  /* 0x0000000318367812 */ /* 0x000fce000782c0ff */
[----:B------:R-:W-:Y:S06]  /*95f0*/  @!P0 BRA `(.L_x_3468) ;  /* 0x0000000400008947 */ /* 0x000fec0003800000 */
[----:B------:R-:W0:Y:S01]  /*9600*/  S2UR UR6, SR_CgaCtaId ;  /* 0x00000000000679c3 */ /* 0x000e220000008800 */
[----:B------:R-:W-:Y:S01]  /*9610*/  UMOV UR5, 0x400 ;  /* 0x0000040000057882 */ /* 0x000fe20000000000 */
[----:B------:R-:W-:Y:S01]  /*9620*/  LOP3.LUT R24, R24, 0x7ffffffc, RZ, 0xc0, !PT ;  /* 0x7ffffffc18187812 */ /* 0x000fe200078ec0ff */
[----:B------:R-:W-:Y:S01]  /*9630*/  UIADD3 UR5, UPT, UPT, UR5, 0x220, URZ ;  /* 0x0000022005057890 */ /* 0x000fe2000fffe0ff */
[C---:B------:R-:W-:Y:S01]  /*9640*/  VIADD R37, R38.reuse, 0xc ;  /* 0x0000000c26257836 */ /* 0x040fe20000000000 */
[----:B------:R-:W-:Y:S01]  /*9650*/  MOV R44, R38 ;  /* 0x00000026002c7202 */ /* 0x000fe20000000f00 */
[----:B------:R-:W-:Y:S02]  /*9660*/  VIADD R39, R38, 0x8 ;  /* 0x0000000826277836 */ /* 0x000fe40000000000 */
[----:B------:R-:W-:Y:S02]  /*9670*/  IMAD.MOV.U32 R8, RZ, RZ, RZ ;  /* 0x000000ffff087224 */ /* 0x000fe400078e00ff */
[----:B------:R-:W-:Y:S01]  /*9680*/  IMAD.MOV R45, RZ, RZ, -R24 ;  /* 0x000000ffff2d7224 */ /* 0x000fe200078e0a18 */
[----:B0-----:R-:W-:-:S06]  /*9690*/  ULEA UR5, UR6, UR5, 0x18 ;  /* 0x0000000506057291 */ /* 0x001fcc000f8ec0ff */
[----:B------:R-:W-:-:S04]  /*96a0*/  LEA R25, R12, UR5, 0x2 ;  /* 0x000000050c197c11 */ /* 0x000fc8000f8e10ff */
[----:B------:R-:W-:-:S07]  /*96b0*/  IADD3 R46, PT, PT, R25, 0x20, RZ ;  /* 0x00000020192e7810 */ /* 0x000fce0007ffe0ff */
.L_x_3469:
[----:B------:R-:W-:Y:S01]  /*96c0*/  IADD3 R25, P0, PT, R44, UR4, RZ ;  /* 0x000000042c197c10 */ /* 0x000fe2000ff1e0ff */
[----:B------:R-:W0:Y:S04]  /*96d0*/  LDS R47, [R46+-0x20] ;  /* 0xffffe0002e2f7984 */ /* 0x000e280000000800 */
[----:B------:R-:W-:Y:S01]  /*96e0*/  IMAD.X R26, RZ, RZ, UR10, P0 ;  /* 0x0000000aff1a7e24 */ /* 0x000fe200080e06ff */
[C---:B------:R-:W-:Y:S01]  /*96f0*/  LEA R24, P0, R25.reuse, UR8, 0x2 ;  /* 0x0000000819187c11 */ /* 0x040fe2000f8010ff */
[----:B------:R-:W1:Y:S03]  /*9700*/  LDS R48, [R46+-0x10] ;  /* 0xfffff0002e307984 */ /* 0x000e660000000800 */
[----:B------:R-:W-:Y:S01]  /*9710*/  LEA.HI.X R25, R25, UR9, R26, 0x2, P0 ;  /* 0x0000000919197c11 */ /* 0x000fe200080f141a */
[----:B------:R-:W3:Y:S04]  /*9720*/  LDS R50, [R46] ;  /* 0x000000002e327984 */ /* 0x000ee80000000800 */
[----:B------:R-:W4:Y:S04]  /*9730*/  LDG.E R27, desc[UR36][R24.64] ;  /* 0x00000024181b7981 */ /* 0x000f28000c1e1900 */
[----:B--2---:R-:W2:Y:S04]  /*9740*/  LDG.E R29, desc[UR36][R24.64+0x10] ;  /* 0x00001024181d7981 */ /* 0x004ea8000c1e1900 */
[----:B------:R-:W3:Y:S04]  /*9750*/  LDG.E R26, desc[UR36][R24.64+0x20] ;  /* 0x00002024181a7981 */ /* 0x000ee8000c1e1900 */
[----:B------:R-:W3:Y:S04]  /*9760*/  LDG.E R28, desc[UR36][R24.64+0x30] ;  /* 0x00003024181c7981 */ /* 0x000ee8000c1e1900 */
[----:B------:R0:W1:Y:S01]  /*9770*/  LDS R51, [R46+0x10] ;  /* 0x000010002e337984 */ /* 0x0000620000000800 */
[----:B----4-:R-:W-:-:S04]  /*9780*/  IMAD R27, R53, R27, R44 ;  /* 0x0000001b351b7224 */ /* 0x010fc800078e022c */
[----:B------:R-:W-:Y:S02]  /*9790*/  IMAD R27, R27, 0x70, RZ ;  /* 0x000000701b1b7824 */ /* 0x000fe400078e02ff */
[----:B--2---:R-:W-:Y:S02]  /*97a0*/  IMAD R29, R53, R29, R22 ;  /* 0x0000001d351d7224 */ /* 0x004fe400078e0216 */
[----:B------:R-:W-:-:S04]  /*97b0*/  IMAD.WIDE R40, R27, 0x4, R14 ;  /* 0x000000041b287825 */ /* 0x000fc800078e020e */
[----:B---3--:R-:W-:Y:S02]  /*97c0*/  IMAD R26, R53, R26, R39 ;  /* 0x0000001a351a7224 */ /* 0x008fe400078e0227 */
[----:B------:R-:W-:Y:S01]  /*97d0*/  IMAD R29, R29, 0x70, RZ ;  /* 0x000000701d1d7824 */ /* 0x000fe200078e02ff */
[----:B------:R-:W2:Y:S01]  /*97e0*/  LDG.E.128 R40, desc[UR36][R40.64] ;  /* 0x0000002428287981 */ /* 0x000ea2000c1e1d00 */
[----:B------:R-:W-:Y:S02]  /*97f0*/  IMAD R27, R26, 0x70, RZ ;  /* 0x000000701a1b7824 */ /* 0x000fe400078e02ff */
[----:B------:R-:W-:-:S04]  /*9800*/  IMAD.WIDE R32, R29, 0x4, R14 ;  /* 0x000000041d207825 */ /* 0x000fc800078e020e */
[----:B------:R-:W-:Y:S02]  /*9810*/  IMAD R28, R53, R28, R37 ;  /* 0x0000001c351c7224 */ /* 0x000fe400078e0225 */
[--C-:B------:R-:W-:Y:S01]  /*9820*/  IMAD.WIDE R24, R27, 0x4, R14.reuse ;  /* 0x000000041b187825 */ /* 0x100fe200078e020e */
[----:B------:R-:W1:Y:S03]  /*9830*/  LDG.E.128 R32, desc[UR36][R32.64] ;  /* 0x0000002420207981 */ /* 0x000e66000c1e1d00 */
[----:B------:R-:W-:Y:S02]  /*9840*/  IMAD R29, R28, 0x70, RZ ;  /* 0x000000701c1d7824 */ /* 0x000fe400078e02ff */
[----:B------:R-:W3:Y:S02]  /*9850*/  LDG.E.128 R24, desc[UR36][R24.64] ;  /* 0x0000002418187981 */ /* 0x000ee4000c1e1d00 */
[----:B------:R-:W-:-:S06]  /*9860*/  IMAD.WIDE R28, R29, 0x4, R14 ;  /* 0x000000041d1c7825 */ /* 0x000fcc00078e020e */
[----:B------:R-:W4:Y:S01]  /*9870*/  LDG.E.128 R28, desc[UR36][R28.64] ;  /* 0x000000241c1c7981 */ /* 0x000f22000c1e1d00 */
[----:B------:R-:W-:-:S05]  /*9880*/  VIADD R45, R45, 0x4 ;  /* 0x000000042d2d7836 */ /* 0x000fca0000000000 */
[----:B------:R-:W-:Y:S01]  /*9890*/  ISETP.NE.AND P0, PT, R45, RZ, PT ;  /* 0x000000ff2d00720c */ /* 0x000fe20003f05270 */
[----:B------:R-:W-:Y:S01]  /*98a0*/  VIADD R44, R44, 0x10 ;  /* 0x000000102c2c7836 */ /* 0x000fe20000000000 */
[----:B0-----:R-:W-:Y:S01]  /*98b0*/  IADD3 R46, PT, PT, R46, 0x40, RZ ;  /* 0x000000402e2e7810 */ /* 0x001fe20007ffe0ff */
[----:B------:R-:W-:Y:S01]  /*98c0*/  VIADD R22, R22, 0x10 ;  /* 0x0000001016167836 */ /* 0x000fe20000000000 */
[----:B------:R-:W-:Y:S01]  /*98d0*/  IADD3 R39, PT, PT, R39, 0x10, RZ ;  /* 0x0000001027277810 */ /* 0x000fe20007ffe0ff */
[----:B------:R-:W-:Y:S02]  /*98e0*/  VIADD R37, R37, 0x10 ;  /* 0x0000001025257836 */ /* 0x000fe40000000000 */
[-C--:B--2---:R-:W-:Y:S01]  /*98f0*/  FFMA.FTZ R49, R40, R47.reuse, R8 ;  /* 0x0000002f28317223 */ /* 0x084fe20000010008 */
[-C--:B------:R-:W-:Y:S01]  /*9900*/  FFMA.FTZ R8, R41, R47.reuse, R9 ;  /* 0x0000002f29087223 */ /* 0x080fe20000010009 */
[-C--:B------:R-:W-:Y:S01]  /*9910*/  FFMA.FTZ R9, R42, R47.reuse, R10 ;  /* 0x0000002f2a097223 */ /* 0x080fe2000001000a */
[----:B------:R-:W-:Y:S01]  /*9920*/  FFMA.FTZ R10, R43, R47, R11 ;  /* 0x0000002f2b0a7223 */ /* 0x000fe2000001000b */
[-C--:B-1----:R-:W-:Y:S01]  /*9930*/  FFMA.FTZ R49, R32, R48.reuse, R49 ;  /* 0x0000003020317223 */ /* 0x082fe20000010031 */
[-C--:B------:R-:W-:Y:S01]  /*9940*/  FFMA.FTZ R8, R33, R48.reuse, R8 ;  /* 0x0000003021087223 */ /* 0x080fe20000010008 */
[-C--:B------:R-:W-:Y:S01]  /*9950*/  FFMA.FTZ R9, R34, R48.reuse, R9 ;  /* 0x0000003022097223 */ /* 0x080fe20000010009 */
[----:B------:R-:W-:Y:S01]  /*9960*/  FFMA.FTZ R10, R35, R48, R10 ;  /* 0x00000030230a7223 */ /* 0x000fe2000001000a */
[-C--:B---3--:R-:W-:Y:S01]  /*9970*/  FFMA.FTZ R49, R24, R50.reuse, R49 ;  /* 0x0000003218317223 */ /* 0x088fe20000010031 */
[-C--:B------:R-:W-:Y:S01]  /*9980*/  FFMA.FTZ R24, R25, R50.reuse, R8 ;  /* 0x0000003219187223 */ /* 0x080fe20000010008 */
[-C--:B------:R-:W-:Y:S01]  /*9990*/  FFMA.FTZ R11, R26, R50.reuse, R9 ;  /* 0x000000321a0b7223 */ /* 0x080fe20000010009 */
[----:B------:R-:W-:-:S03]  /*99a0*/  FFMA.FTZ R50, R27, R50, R10 ;  /* 0x000000321b327223 */ /* 0x000fc6000001000a */
[-C--:B----4-:R-:W-:Y:S01]  /*99b0*/  FFMA.FTZ R10, R30, R51.reuse, R11 ;  /* 0x000000331e0a7223 */ /* 0x090fe2000001000b */
[-C--:B------:R-:W-:Y:S01]  /*99c0*/  FFMA.FTZ R8, R28, R51.reuse, R49 ;  /* 0x000000331c087223 */ /* 0x080fe20000010031 */
[-C--:B------:R-:W-:Y:S01]  /*99d0*/  FFMA.FTZ R9, R29, R51.reuse, R24 ;  /* 0x000000331d097223 */ /* 0x080fe20000010018 */
[----:B------:R-:W-:Y:S01]  /*99e0*/  FFMA.FTZ R11, R31, R51, R50 ;  /* 0x000000331f0b7223 */ /* 0x000fe20000010032 */
[----:B------:R-:W-:Y:S06]  /*99f0*/  @P0 BRA `(.L_x_3469) ;  /* 0xfffffffc00300947 */ /* 0x000fec000383ffff */
.L_x_3468:
[----:B------:R-:W-:Y:S05]  /*9a00*/  BSYNC.RECONVERGENT B2 ;  /* 0x0000000000027941 */ /* 0x000fea0003800200 */
.L_x_3467:
        /* <DEDUP_REMOVED lines=11> */
[----:B--2---:R-:W2:Y:S01]  /*9ac0*/  LDG.E R29, desc[UR36][R24.64+0x10] ;  /* 0x00001024181d7981 */ /* 0x004ea2000c1e1900 */
[----:B------:R-:W-:Y:S01]  /*9ad0*/  IMAD.MOV.U32 R22, RZ, RZ, 0x70 ;  /* 0x00000070ff167424 */ /* 0x000fe200078e00ff */
[----:B------:R-:W0:Y:S01]  /*9ae0*/  S2UR UR6, SR_CgaCtaId ;  /* 0x00000000000679c3 */ /* 0x000e220000008800 */
[----:B------:R-:W-:Y:S02]  /*9af0*/  UMOV UR5, 0x400 ;  /* 0x0000040000057882 */ /* 0x000fe40000000000 */
[----:B------:R-:W-:-:S04]  /*9b00*/  UIADD3 UR5, UPT, UPT, UR5, 0x220, URZ ;  /* 0x0000022005057890 */ /* 0x000fc8000fffe0ff */
[----:B0-----:R-:W-:Y:S01]  /*9b10*/  ULEA UR5, UR6, UR5, 0x18 ;  /* 0x0000000506057291 */ /* 0x001fe2000f8ec0ff */
[C-C-:B---3--:R-:W-:Y:S02]  /*9b20*/  IMAD R27, R53.reuse, R27, R44.reuse ;  /* 0x0000001b351b7224 */ /* 0x148fe400078e022c */
[----:B--2---:R-:W-:Y:S02]  /*9b30*/  IMAD R29, R53, R29, R44 ;  /* 0x0000001d351d7224 */ /* 0x004fe400078e022c */
[----:B------:R-:W-:Y:S02]  /*9b40*/  IMAD R27, R27, 0x70, RZ ;  /* 0x000000701b1b7824 */ /* 0x000fe400078e02ff */
[----:B------:R-:W-:Y:S02]  /*9b50*/  IMAD R29, R29, R22, 0x1c0 ;  /* 0x000001c01d1d7424 */ /* 0x000fe400078e0216 */
[----:B------:R-:W-:-:S04]  /*9b60*/  IMAD.WIDE R26, R27, 0x4, R14 ;  /* 0x000000041b1a7825 */ /* 0x000fc800078e020e */
[----:B------:R-:W-:Y:S01]  /*9b70*/  IMAD.WIDE R28, R29, 0x4, R14 ;  /* 0x000000041d1c7825 */ /* 0x000fe200078e020e */
[----:B------:R-:W2:Y:S05]  /*9b80*/  LDG.E.128 R32, desc[UR36][R26.64] ;  /* 0x000000241a207981 */ /* 0x000eaa000c1e1d00 */
[----:B------:R-:W3:Y:S01]  /*9b90*/  LDG.E.128 R28, desc[UR36][R28.64] ;  /* 0x000000241c1c7981 */ /* 0x000ee2000c1e1d00 */
[----:B------:R-:W-:Y:S01]  /*9ba0*/  IADD3 R22, PT, PT, -R23, R44, RZ ;  /* 0x0000002c17167210 */ /* 0x000fe20007ffe1ff */
[----:B------:R-:W-:-:S03]  /*9bb0*/  VIADD R44, R44, 0x8 ;  /* 0x000000082c2c7836 */ /* 0x000fc60000000000 */
[----:B------:R-:W-:-:S05]  /*9bc0*/  LEA R22, R22, UR5, 0x2 ;  /* 0x0000000516167c11 */ /* 0x000fca000f8e10ff */
        /* <DEDUP_REMOVED lines=10> */
.L_x_3471:
[----:B------:R-:W-:Y:S05]  /*9c70*/  BSYNC.RECONVERGENT B2 ;  /* 0x0000000000027941 */ /* 0x000fea0003800200 */
.L_x_3470:
        /* <DEDUP_REMOVED lines=9> */
[----:B------:R-:W-:-:S04]  /*9d10*/  UIADD3 UR5, UPT, UPT, UR5, 0x220, URZ ;  /* 0x0000022005057890 */ /* 0x000fc8000fffe0ff */
[----:B0-----:R-:W-:Y:S01]  /*9d20*/  ULEA UR5, UR6, UR5, 0x18 ;  /* 0x0000000506057291 */ /* 0x001fe2000f8ec0ff */
[----:B---3--:R-:W-:-:S04]  /*9d30*/  IMAD R22, R53, R27, R44 ;  /* 0x0000001b35167224 */ /* 0x008fc800078e022c */
[----:B------:R-:W-:-:S04]  /*9d40*/  IMAD R25, R22, 0x70, RZ ;  /* 0x0000007016197824 */ /* 0x000fc800078e02ff */
[----:B------:R-:W-:-:S05]  /*9d50*/  IMAD.WIDE R24, R25, 0x4, R14 ;  /* 0x0000000419187825 */ /* 0x000fca00078e020e */
[----:B--2---:R-:W2:Y:S01]  /*9d60*/  LDG.E.128 R28, desc[UR36][R24.64] ;  /* 0x00000024181c7981 */ /* 0x004ea2000c1e1d00 */
[----:B------:R-:W-:-:S05]  /*9d70*/  IMAD.IADD R22, R44, 0x1, -R23 ;  /* 0x000000012c167824 */ /* 0x000fca00078e0a17 */
[----:B------:R-:W-:-:S06]  /*9d80*/  LEA R22, R22, UR5, 0x2 ;  /* 0x0000000516167c11 */ /* 0x000fcc000f8e10ff */
[----:B------:R-:W2:Y:S02]  /*9d90*/  LDS R22, [R22] ;  /* 0x0000000016167984 */ /* 0x000ea40000000800 */
[-C--:B--2---:R-:W-:Y:S01]  /*9da0*/  FFMA.FTZ R8, R28, R22.reuse, R8 ;  /* 0x000000161c087223 */ /* 0x084fe20000010008 */
[-C--:B------:R-:W-:Y:S01]  /*9db0*/  FFMA.FTZ R9, R29, R22.reuse, R9 ;  /* 0x000000161d097223 */ /* 0x080fe20000010009 */
[-C--:B------:R-:W-:Y:S01]  /*9dc0*/  FFMA.FTZ R10, R30, R22.reuse, R10 ;  /* 0x000000161e0a7223 */ /* 0x080fe2000001000a */
[----:B------:R-:W-:-:S07]  /*9dd0*/  FFMA.FTZ R11, R31, R22, R11 ;  /* 0x000000161f0b7223 */ /* 0x000fce000001000b */
.L_x_3466:
[----:B------:R-:W-:Y:S05]  /*9de0*/  BSYNC.RECONVERGENT B1 ;  /* 0x0000000000017941 */ /* 0x000fea0003800200 */
.L_x_3465:
[----:B------:R-:W-:Y:S01]  /*9df0*/  ISETP.GE.AND P0, PT, R38, R18, PT ;  /* 0x000000122600720c */ /* 0x000fe20003f06270 */
[----:B------:R-:W-:-:S12]  /*9e00*/  BSSY.RECONVERGENT B3, `(.L_x_3472) ;  /* 0x000014e000037945 */ /* 0x000fd80003800200 */
[----:B------:R-:W-:Y:S05]  /*9e10*/  @P0 BRA `(.L_x_3473) ;  /* 0x0000001400300947 */ /* 0x000fea0003800000 */
[----:B------:R-:W-:Y:S01]  /*9e20*/  VIADDMNMX R25, R38, 0x4, R18, !PT ;  /* 0x0000000426197846 */ /* 0x000fe20007800112 */
[----:B------:R-:W-:Y:S01]  /*9e30*/  BSSY.RECONVERGENT B2, `(.L_x_3474) ;  /* 0x00000bd000027945 */ /* 0x000fe20003800200 */
[----:B------:R-:W-:Y:S01]  /*9e40*/  LOP3.LUT R18, RZ, R23, RZ, 0x33, !PT ;  /* 0x00000017ff127212 */ /* 0x000fe200078e33ff */
[----:B------:R-:W-:-:S03]  /*9e50*/  IMAD R20, R20, R17, RZ ;  /* 0x0000001114147224 */ /* 0x000fc600078e02ff */
[----:B------:R-:W-:-:S04]  /*9e60*/  IADD3 R18, PT, PT, -R12, R25, R18 ;  /* 0x000000190c127210 */ /* 0x000fc80007ffe112 */
[C---:B------:R-:W-:Y:S02]  /*9e70*/  ISETP.GE.U32.AND P0, PT, R18.reuse, 0xc, PT ;  /* 0x0000000c1200780c */ /* 0x040fe40003f06070 */
[----:B--2---:R-:W-:-:S11]  /*9e80*/  LEA.HI R31, R18, 0x1, RZ, 0x1e ;  /* 0x00000001121f7811 */ /* 0x004fd600078ff0ff */
[----:B------:R-:W-:Y:S05]  /*9e90*/  @!P0 BRA `(.L_x_3475) ;  /* 0x0000000800d88947 */ /* 0x000fea0003800000 */
[----:B------:R-:W0:Y:S01]  /*9ea0*/  S2UR UR6, SR_CgaCtaId ;  /* 0x00000000000679c3 */ /* 0x000e220000008800 */
[----:B------:R-:W-:Y:S01]  /*9eb0*/  UMOV UR5, 0x400 ;  /* 0x0000040000057882 */ /* 0x000fe20000000000 */
[----:B------:R-:W-:Y:S01]  /*9ec0*/  LOP3.LUT R17, R31, 0x7ffffffc, RZ, 0xc0, !PT ;  /* 0x7ffffffc1f117812 */ /* 0x000fe200078ec0ff */
[----:B------:R-:W-:Y:S01]  /*9ed0*/  UIADD3 UR5, UPT, UPT, UR5, 0x220, URZ ;  /* 0x0000022005057890 */ /* 0x000fe2000fffe0ff */
[----:B------:R-:W-:Y:S01]  /*9ee0*/  BSSY.RECONVERGENT B1, `(.L_x_3476) ;  /* 0x00000b0000017945 */ /* 0x000fe20003800200 */
[----:B------:R-:W-:Y:S02]  /*9ef0*/  IADD3 R38, PT, PT, R38, 0x8, RZ ;  /* 0x0000000826267810 */ /* 0x000fe40007ffe0ff */
[----:B------:R-:W-:Y:S01]  /*9f00*/  IMAD.MOV R28, RZ, RZ, -R17 ;  /* 0x000000ffff1c7224 */ /* 0x000fe200078e0a11 */
[----:B------:R-:W1:Y:S01]  /*9f10*/  LDC R37, c[0x0][0x3f4] ;  /* 0x0000fd00ff257b82 */ /* 0x000e620000000800 */
[----:B0-----:R-:W-:-:S06]  /*9f20*/  ULEA UR5, UR6, UR5, 0x18 ;  /* 0x0000000506057291 */ /* 0x001fcc000f8ec0ff */
[----:B------:R-:W-:-:S04]  /*9f30*/  LEA R22, R12, UR5, 0x2 ;  /* 0x000000050c167c11 */ /* 0x000fc8000f8e10ff */
[----:B------:R-:W-:-:S07]  /*9f40*/  IADD3 R22, PT, PT, R22, 0x20, RZ ;  /* 0x0000002016167810 */ /* 0x000fce0007ffe0ff */
.L_x_3485:
[----:B-1----:R-:W-:Y:S01]  /*9f50*/  IMAD.MOV.U32 R17, RZ, RZ, R37 ;  /* 0x000000ffff117224 */ /* 0x002fe200078e0025 */
[----:B------:R-:W-:Y:S01]  /*9f60*/  IADD3 R26, PT, PT, R38, -0x8, RZ ;  /* 0xfffffff8261a7810 */ /* 0x000fe20007ffe0ff */
[----:B------:R-:W-:Y:S01]  /*9f70*/  VIADD R28, R28, 0x4 ;  /* 0x000000041c1c7836 */ /* 0x000fe20000000000 */
[C---:B------:R-:W-:Y:S01]  /*9f80*/  IADD3 R40, PT, PT, R38.reuse, -0x4, RZ ;  /* 0xfffffffc26287810 */ /* 0x040fe20007ffe0ff */
[----:B------:R-:W-:Y:S01]  /*9f90*/  VIADD R42, R38, 0x4 ;  /* 0x00000004262a7836 */ /* 0x000fe20000000000 */
[-C--:B------:R-:W-:Y:S01]  /*9fa0*/  ISETP.GE.AND P4, PT, R26, R17.reuse, PT ;  /* 0x000000111a00720c */ /* 0x080fe20003f86270 */
[----:B------:R-:W-:Y:S01]  /*9fb0*/  BSSY.RECONVERGENT B4, `(.L_x_3477) ;  /* 0x000002a000047945 */ /* 0x000fe20003800200 */
[----:B------:R-:W-:Y:S02]  /*9fc0*/  ISETP.NE.AND P0, PT, R28, RZ, PT ;  /* 0x000000ff1c00720c */ /* 0x000fe40003f05270 */
[-C--:B------:R-:W-:Y:S02]  /*9fd0*/  ISETP.GE.AND P1, PT, R40, R17.reuse, PT ;  /* 0x000000112800720c */ /* 0x080fe40003f26270 */
[----:B------:R-:W-:-:S02]  /*9fe0*/  ISETP.GE.AND P2, PT, R38, R17, PT ;  /* 0x000000112600720c */ /* 0x000fc40003f46270 */
[----:B------:R-:W-:-:S05]  /*9ff0*/  ISETP.GE.AND P3, PT, R42, R17, PT ;  /* 0x000000112a00720c */ /* 0x000fca0003f66270 */
[----:B------:R-:W-:Y:S08]  /*a000*/  @!P4 BRA `(.L_x_3478) ;  /* 0x000000000090c947 */ /* 0x000ff00003800000 */
[----:B------:R-:W-:Y:S02]  /*a010*/  IABS R27, R17 ;  /* 0x00000011001b7213 */ /* 0x000fe40000000000 */
[----:B------:R-:W-:Y:S02]  /*a020*/  IABS R32, R26 ;  /* 0x0000001a00207213 */ /* 0x000fe40000000000 */
[----:B------:R-:W0:Y:S01]  /*a030*/  I2F.RP R29, R27 ;  /* 0x0000001b001d7306 */ /* 0x000e220000209400 */
[----:B------:R-:W-:Y:S02]  /*a040*/  ISETP.GE.AND P5, PT, R26, RZ, PT ;  /* 0x000000ff1a00720c */ /* 0x000fe40003fa6270 */
[----:B------:R-:W-:-:S05]  /*a050*/  ISETP.NE.AND P6, PT, R17, RZ, PT ;  /* 0x000000ff1100720c */ /* 0x000fca0003fc5270 */
[----:B0-----:R-:W0:Y:S02]  /*a060*/  MUFU.RCP R29, R29 ;  /* 0x0000001d001d7308 */ /* 0x001e240000001000 */
[----:B0-----:R-:W-:Y:S02]  /*a070*/  IADD3 R30, PT, PT, R29, 0xffffffe, RZ ;  /* 0x0ffffffe1d1e7810 */ /* 0x001fe40007ffe0ff */
[----:B------:R-:W0:Y:S04]  /*a080*/  LDS R29, [R22+-0x20] ;  /* 0xffffe000161d7984 */ /* 0x000e280000000800 */
[----:B------:R-:W1:Y:S02]  /*a090*/  F2I.FTZ.U32.TRUNC.NTZ R25, R30 ;  /* 0x0000001e00197305 */ /* 0x000e64000021f000 */
        /* <DEDUP_REMOVED lines=27> */
.L_x_3478:
[----:B------:R-:W-:Y:S05]  /*a250*/  BSYNC.RECONVERGENT B4 ;  /* 0x0000000000047941 */ /* 0x000fea0003800200 */
.L_x_3477:
        /* <DEDUP_REMOVED lines=10> */
[----:B0-----:R-:W0:Y:S01]  /*a300*/  LDS R29, [R22+-0x10] ;  /* 0xfffff000161d7984 */ /* 0x001e220000000800 */
        /* <DEDUP_REMOVED lines=27> */
.L_x_3480:
[----:B------:R-:W-:Y:S05]  /*a4c0*/  BSYNC.RECONVERGENT B4 ;  /* 0x0000000000047941 */ /* 0x000fea0003800200 */
.L_x_3479:
        /* <DEDUP_REMOVED lines=10> */
[----:B0-----:R-:W0:Y:S01]  /*a570*/  LDS R29, [R22] ;  /* 0x00000000161d7984 */ /* 0x001e220000000800 */
        /* <DEDUP_REMOVED lines=27> */
.L_x_3482:
[----:B------:R-:W-:Y:S05]  /*a730*/  BSYNC.RECONVERGENT B4 ;  /* 0x0000000000047941 */ /* 0x000fea0003800200 */
.L_x_3481:
        /* <DEDUP_REMOVED lines=10> */
[----:B0-----:R-:W0:Y:S01]  /*a7e0*/  LDS R29, [R22+0x10] ;  /* 0x00001000161d7984 */ /* 0x001e220000000800 */
        /* <DEDUP_REMOVED lines=27> */
.L_x_3484:
[----:B------:R-:W-:Y:S05]  /*a9a0*/  BSYNC.RECONVERGENT B4 ;  /* 0x0000000000047941 */ /* 0x000fea0003800200 */
.L_x_3483:
[----:B------:R-:W-:Y:S01]  /*a9b0*/  IADD3 R38, PT, PT, R38, 0x10, RZ ;  /* 0x0000001026267810 */ /* 0x000fe20007ffe0ff */
[----:B------:R-:W-:Y:S01]  /*a9c0*/  VIADD R22, R22, 0x40 ;  /* 0x0000004016167836 */ /* 0x000fe20000000000 */
[----:B------:R-:W-:Y:S06]  /*a9d0*/  @P0 BRA `(.L_x_3485) ;  /* 0xfffffff4005c0947 */ /* 0x000fec000383ffff */
[----:B------:R-:W-:Y:S05]  /*a9e0*/  BSYNC.RECONVERGENT B1 ;  /* 0x0000000000017941 */ /* 0x000fea0003800200 */
.L_x_3476:
[----:B------:R-:W-:-:S07]  /*a9f0*/  IADD3 R38, PT, PT, R38, -0x8, RZ ;  /* 0xfffffff826267810 */ /* 0x000fce0007ffe0ff */
.L_x_3475:
[----:B------:R-:W-:Y:S05]  /*aa00*/  BSYNC.RECONVERGENT B2 ;  /* 0x0000000000027941 */ /* 0x000fea0003800200 */
.L_x_3474:
        /* <DEDUP_REMOVED lines=9> */
[----:B------:R-:W-:Y:S01]  /*aaa0*/  IADD3 R22, PT, PT, -R23, R38, RZ ;  /* 0x0000002617167210 */ /* 0x000fe20007ffe1ff */
[----:B------:R-:W-:Y:S01]  /*aab0*/  VIADD R34, R38, 0x4 ;  /* 0x0000000426227836 */ /* 0x000fe20000000000 */
[----:B------:R-:W-:Y:S04]  /*aac0*/  BSSY.RECONVERGENT B2, `(.L_x_3488) ;  /* 0x000002a000027945 */ /* 0x000fe80003800200 */
[----:B------:R-:W-:Y:S01]  /*aad0*/  ISETP.GE.AND P0, PT, R34, R17, PT ;  /* 0x000000112200720c */ /* 0x000fe20003f06270 */
[----:B0-----:R-:W-:-:S06]  /*aae0*/  ULEA UR5, UR6, UR5, 0x18 ;  /* 0x0000000506057291 */ /* 0x001fcc000f8ec0ff */
[----:B------:R-:W-:Y:S01]  /*aaf0*/  LEA R32, R22, UR5, 0x2 ;  /* 0x0000000516207c11 */ /* 0x000fe2000f8e10ff */
[----:B------:R-:W-:Y:S06]  /*ab00*/  @!P1 BRA `(.L_x_3489) ;  /* 0x0000000000949947 */ /* 0x000fec0003800000 */
        /* <DEDUP_REMOVED lines=37> */
.L_x_3489:
[----:B------:R-:W-:Y:S05]  /*ad60*/  BSYNC.RECONVERGENT B2 ;  /* 0x0000000000027941 */ /* 0x000fea0003800200 */
.L_x_3488:
[----:B------:R-:W-:Y:S04]  /*ad70*/  BSSY.RECONVERGENT B2, `(.L_x_3490) ;  /* 0x0000027000027945 */ /* 0x000fe80003800200 */
[----:B------:R-:W-:Y:S05]  /*ad80*/  @!P0 BRA `(.L_x_3491) ;  /* 0x0000000000948947 */ /* 0x000fea0003800000 */
[----:B------:R-:W-:Y:S01]  /*ad90*/  IABS R27, R17 ;  /* 0x00000011001b7213 */ /* 0x000fe20000000000 */
[----:B------:R-:W-:Y:S01]  /*ada0*/  HFMA2 R24, -RZ, RZ, 0, 0 ;  /* 0x00000000ff187431 */ /* 0x000fe200000001ff */
[----:B------:R-:W-:Y:S01]  /*adb0*/  ISETP.GE.AND P1, PT, R34, RZ, PT ;  /* 0x000000ff2200720c */ /* 0x000fe20003f26270 */
[----:B------:R-:W0:Y:S01]  /*adc0*/  LDCU.64 UR6, c[0x0][0x3c8] ;  /* 0x00007900ff0677ac */ /* 0x000e220008000a00 */
[----:B------:R-:W1:Y:S01]  /*add0*/  I2F.RP R26, R27 ;  /* 0x0000001b001a7306 */ /* 0x000e620000209400 */
[----:B------:R-:W-:-:S07]  /*ade0*/  ISETP.NE.AND P2, PT, R17, RZ, PT ;  /* 0x000000ff1100720c */ /* 0x000fce0003f45270 */
        /* <DEDUP_REMOVED lines=31> */
.L_x_3491:
[----:B------:R-:W-:Y:S05]  /*afe0*/  BSYNC.RECONVERGENT B2 ;  /* 0x0000000000027941 */ /* 0x000fea0003800200 */
.L_x_3490:
[----:B------:R-:W-:-:S07]  /*aff0*/  VIADD R38, R38, 0x8 ;  /* 0x0000000826267836 */ /* 0x000fce0000000000 */
.L_x_3487:
[----:B------:R-:W-:Y:S05]  /*b000*/  BSYNC.RECONVERGENT B1 ;  /* 0x0000000000017941 */ /* 0x000fea0003800200 */
.L_x_3486:
[----:B------:R-:W-:-:S04]  /*b010*/  LOP3.LUT P0, RZ, R18, 0x4, RZ, 0xc0, !PT ;  /* 0x0000000412ff7812 */ /* 0x000fc8000780c0ff */
[----:B------:R-:W-:-:S13]  /*b020*/  ISETP.LT.OR P0, PT, R38, R17, P0 ;  /* 0x000000112600720c */ /* 0x000fda0000701670 */
[----:B------:R-:W-:Y:S05]  /*b030*/  @P0 BRA `(.L_x_3473) ;  /* 0x0000000000a80947 */ /* 0x000fea0003800000 */
        /* <DEDUP_REMOVED lines=9> */
[----:B-1----:R-:W-:Y:S01]  /*b0d0*/  MOV R24, RZ ;  /* 0x000000ff00187202 */ /* 0x002fe20000000f00 */
        /* <DEDUP_REMOVED lines=20> */
[----:B------:R-:W-:-:S03]  /*b220*/  IADD3 R23, PT, PT, -R23, R38, RZ ;  /* 0x0000002617177210 */ /* 0x000fc60007ffe1ff */
        /* <DEDUP_REMOVED lines=11> */
.L_x_3473:
[----:B------:R-:W-:Y:S05]  /*b2e0*/  BSYNC.RECONVERGENT B3 ;  /* 0x0000000000037941 */ /* 0x000fea0003800200 */
.L_x_3472:
[----:B------:R-:W-:-:S13]  /*b2f0*/  ISETP.NE.AND P0, PT, R12, R21, PT ;  /* 0x000000150c00720c */ /* 0x000fda0003f05270 */
[----:B------:R-:W-:Y:S05]  /*b300*/  @P0 BRA `(.L_x_3464) ;  /* 0x0000000000cc0947 */ /* 0x000fea0003800000 */
[----:B------:R-:W0:Y:S01]  /*b310*/  LDC R14, c[0x0][0x478] ;  /* 0x00011e00ff0e7b82 */ /* 0x000e220000000800 */
[----:B------:R-:W-:Y:S01]  /*b320*/  IMAD.IADD R35, R13, 0x1, R2 ;  /* 0x000000010d237824 */ /* 0x000fe200078e0202 */
[----:B------:R-:W1:Y:S01]  /*b330*/  LDCU.64 UR6, c[0x0][0x460] ;  /* 0x00008c00ff0677ac */ /* 0x000e620008000a00 */
[----:B------:R-:W3:Y:S01]  /*b340*/  LDS R151, [R151] ;  /* 0x0000000097977984 */ /* 0x000ee20000000800 */
[----:B0-----:R-:W-:-:S13]  /*b350*/  ISETP.NE.AND P1, PT, R14, 0x2, PT ;  /* 0x000000020e00780c */ /* 0x001fda0003f25270 */
[----:B------:R-:W0:Y:S08]  /*b360*/  @!P1 LDC.64 R14, c[0x0][0x3a8] ;  /* 0x0000ea00ff0e9b82 */ /* 0x000e300000000a00 */
[----:B------:R-:W4:Y:S08]  /*b370*/  @!P1 LDC.64 R24, c[0x0][0x468] ;  /* 0x00011a00ff189b82 */ /* 0x000f300000000a00 */
[----:B------:R-:W2:Y:S01]  /*b380*/  @P1 LDC.64 R20, c[0x0][0x3a8] ;  /* 0x0000ea00ff141b82 */ /* 0x000ea20000000a00 */
[----:B0-----:R-:W-:-:S04]  /*b390*/  @!P1 IADD3 R14, P0, PT, R35, R14, RZ ;  /* 0x0000000e230e9210 */ /* 0x001fc80007f1e0ff */
[----:B------:R-:W-:Y:S01]  /*b3a0*/  @!P1 LEA.HI.X.SX32 R15, R35, R15, 0x1, P0 ;  /* 0x0000000f230f9211 */ /* 0x000fe200000f0eff */
[----:B----4-:R-:W4:Y:S04]  /*b3b0*/  @!P1 LDG.E R24, desc[UR36][R24.64+0x8] ;  /* 0x0000082418189981 */ /* 0x010f28000c1e1900 */
[----:B------:R-:W3:Y:S01]  /*b3c0*/  @!P1 LDG.E R18, desc[UR36][R14.64] ;  /* 0x000000240e129981 */ /* 0x000ee2000c1e1900 */
[----:B-1----:R-:W-:-:S04]  /*b3d0*/  ISETP.NE.U32.AND P0, PT, RZ, UR6, PT ;  /* 0x00000006ff007c0c */ /* 0x002fc8000bf05070 */
[----:B------:R-:W-:Y:S01]  /*b3e0*/  ISETP.NE.AND.EX P0, PT, RZ, UR7, PT, P0 ;  /* 0x00000007ff007c0c */ /* 0x000fe2000bf05300 */
[----:B------:R-:W0:-:S12]  /*b3f0*/  LDCU.64 UR6, c[0x0][0x3c0] ;  /* 0x00007800ff0677ac */ /* 0x000e180008000a00 */
[----:B------:R-:W1:Y:S08]  /*b400*/  @P0 LDC R2, c[0x0][0x3f8] ;  /* 0x0000fe00ff020b82 */ /* 0x000e700000000800 */
[----:B------:R-:W0:Y:S01]  /*b410*/  @P0 LDC.64 R22, c[0x0][0x458] ;  /* 0x00011600ff160b82 */ /* 0x000e220000000a00 */
[----:B--2---:R-:W-:-:S04]  /*b420*/  @P1 IMAD.WIDE R14, R35, 0x4, R20 ;  /* 0x00000004230e1825 */ /* 0x004fc800078e0214 */
[----:B-1----:R-:W-:-:S04]  /*b430*/  @P0 IMAD R16, R16, R2, R3 ;  /* 0x0000000210100224 */ /* 0x002fc800078e0203 */
[----:B------:R-:W-:-:S04]  /*b440*/  @P0 IMAD R3, R16, 0x70, R13 ;  /* 0x0000007010030824 */ /* 0x000fc800078e020d */
[----:B0-----:R-:W-:-:S05]  /*b450*/  @P0 IMAD.WIDE R2, R3, 0x4, R22 ;  /* 0x0000000403020825 */ /* 0x001fca00078e0216 */
[----:B------:R-:W2:Y:S01]  /*b460*/  @P0 LDG.E.128 R20, desc[UR36][R2.64] ;  /* 0x0000002402140981 */ /* 0x000ea2000c1e1d00 */
[----:B---3--:R-:W4:Y:S08]  /*b470*/  @!P1 I2F.S8 R31, R18.B2 ;  /* 0x20000012001f9306 */ /* 0x008f300000001400 */
[----:B------:R-:W0:Y:S08]  /*b480*/  @!P1 I2F.S8 R27, R18 ;  /* 0x00000012001b9306 */ /* 0x000e300000001400 */
[----:B------:R-:W1:Y:S08]  /*b490*/  @!P1 I2F.S8 R29, R18.B1 ;  /* 0x10000012001d9306 */ /* 0x000e700000001400 */
[----:B------:R-:W3:Y:S01]  /*b4a0*/  @!P1 I2F.S8 R33, R18.B3 ;  /* 0x3000001200219306 */ /* 0x000ee20000001400 */
[C---:B----4-:R-:W-:Y:S01]  /*b4b0*/  @!P1 FMUL.FTZ R30, R24.reuse, R31 ;  /* 0x0000001f181e9220 */ /* 0x050fe20000410000 */
[C---:B0-----:R-:W-:Y:S01]  /*b4c0*/  @!P1 FMUL.FTZ R28, R24.reuse, R27 ;  /* 0x0000001b181c9220 */ /* 0x041fe20000410000 */
[C---:B-1----:R-:W-:Y:S01]  /*b4d0*/  @!P1 FMUL.FTZ R29, R24.reuse, R29 ;  /* 0x0000001d181d9220 */ /* 0x042fe20000410000 */
[----:B---3--:R-:W-:-:S06]  /*b4e0*/  @!P1 FMUL.FTZ R31, R24, R33 ;  /* 0x00000021181f9220 */ /* 0x008fcc0000410000 */
[----:B------:R-:W3:Y:S01]  /*b4f0*/  @P1 LDG.E.128 R28, desc[UR36][R14.64] ;  /* 0x000000240e1c1981 */ /* 0x000ee2000c1e1d00 */
[----:B------:R-:W-:Y:S02]  /*b500*/  IMAD R16, R36, R17, R13 ;  /* 0x0000001124107224 */ /* 0x000fe400078e020d */
[----:B------:R-:W-:-:S03]  /*b510*/  IMAD R19, R19, 0x70, RZ ;  /* 0x0000007013137824 */ /* 0x000fc600078e02ff */
[----:B------:R-:W-:Y:S02]  /*b520*/  SHF.R.S32.HI R18, RZ, 0x1f, R16 ;  /* 0x0000001fff127819 */ /* 0x000fe40000011410 */
[----:B------:R-:W-:-:S04]  /*b530*/  IADD3 R17, P1, PT, R19, R16, RZ ;  /* 0x0000001013117210 */ /* 0x000fc80007f3e0ff */
        /* <DEDUP_REMOVED lines=12> */
[C---:B------:R-:W-:Y:S01]  /*b600*/  FFMA.FTZ R8, R151.reuse, R4, R8 ;  /* 0x0000000497087223 */ /* 0x040fe20000010008 */
[C---:B------:R-:W-:Y:S01]  /*b610*/  FFMA.FTZ R9, R151.reuse, R5, R9 ;  /* 0x0000000597097223 */ /* 0x040fe20000010009 */
[C---:B------:R-:W-:Y:S01]  /*b620*/  FFMA.FTZ R10, R151.reuse, R6, R10 ;  /* 0x00000006970a7223 */ /* 0x040fe2000001000a */
[----:B------:R-:W-:-:S07]  /*b630*/  FFMA.FTZ R11, R151, R7, R11 ;  /* 0x00000007970b7223 */ /* 0x000fce000001000b */
.L_x_3464:
[----:B------:R-:W-:Y:S05]  /*b640*/  BSYNC.RECONVERGENT B0 ;  /* 0x0000000000007941 */ /* 0x000fea0003800200 */
.L_x_3463:
[----:B------:R-:W-:Y:S01]  /*b650*/  BAR.SYNC.DEFER_BLOCKING 0x0 ;  /* 0x0000000000007b1d */ /* 0x000fe20000010000 */
[----:B------:R-:W-:-:S04]  /*b660*/  ISETP.GT.U32.AND P1, PT, R13, 0x6f, PT ;  /* 0x0000006f0d00780c */ /* 0x000fc80003f24070 */
[----:B------:R-:W-:-:S09]  /*b670*/  ISETP.GT.U32.OR P0, PT, R0, 0x1f, P1 ;  /* 0x0000001f0000780c */ /* 0x000fd20000f04470 */
[----:B------:R-:W-:Y:S05]  /*b680*/  @P1 BRA `(.L_x_3492) ;  /* 0x0000000000741947 */ /* 0x000fea0003800000 */
        /* <DEDUP_REMOVED lines=10> */
[----:B------:R-:W-:Y:S01]  /*b730*/  LEA R12, R12, UR4, 0x2 ;  /* 0x000000040c0c7c11 */ /* 0x000fe2000f8e10ff */
[----:B------:R-:W-:Y:S05]  /*b740*/  WARPSYNC.ALL ;  /* 0x0000000000007948 */ /* 0x000fea0003800000 */
[----:B------:R-:W-:Y:S01]  /*b750*/  @!P1 STS.128 [R12+-0x380], R8 ;  /* 0xfffc80080c009388 */ /* 0x000fe20000000c00 */
[----:B------:R-:W-:Y:S01]  /*b760*/  BAR.SYNC.DEFER_BLOCKING 0x0 ;  /* 0x0000000000007b1d */ /* 0x000fe20000010000 */
[----:B------:R-:W-:-:S05]  /*b770*/  ISETP.NE.AND P1, PT, R2, 0x20, PT ;  /* 0x000000200200780c */ /* 0x000fca0003f25270 */
[----:B0----5:R-:W0:Y:S02]  /*b780*/  @!P2 LDS.128 R4, [R12] ;  /* 0x000000000c04a984 */ /* 0x021e240000000c00 */
        /* <DEDUP_REMOVED lines=13> */
.L_x_3492:
[----:B------:R-:W-:Y:S05]  /*b860*/  @P0 EXIT ;  /* 0x000000000000094d */ /* 0x000fea0003800000 */
[----:B------:R-:W1:Y:S02]  /*b870*/  LDCU UR4, c[0x0][0x478] ;  /* 0x00008f00ff0477ac */ /* 0x000e640008000800 */
[----:B-1----:R-:W-:-:S09]  /*b880*/  UISETP.NE.AND UP0, UPT, UR4, 0x2, UPT ;  /* 0x000000020400788c */ /* 0x002fd2000bf05270 */
[----:B------:R-:W-:Y:S05]  /*b890*/  BRA.U UP0, `(.L_x_3493) ;  /* 0x00000001007c7547 */ /* 0x000fea000b800000 */
[----:B------:R-:W1:Y:S01]  /*b8a0*/  LDC.64 R2, c[0x0][0x470] ;  /* 0x00011c00ff027b82 */ /* 0x000e620000000a00 */
[----:B------:R-:W3:Y:S01]  /*b8b0*/  LDCU.64 UR4, c[0x0][0x380] ;  /* 0x00007000ff0477ac */ /* 0x000ee20008000a00 */
[----:B-1----:R-:W4:Y:S01]  /*b8c0*/  LDG.E R2, desc[UR36][R2.64] ;  /* 0x0000002402027981 */ /* 0x002f22000c1e1900 */
[----:B------:R-:W-:Y:S02]  /*b8d0*/  IMAD.IADD R13, R36, 0x1, R13 ;  /* 0x00000001240d7824 */ /* 0x000fe400078e020d */
[C---:B----4-:R-:W-:Y:S01]  /*b8e0*/  FMUL.FTZ R10, R2.reuse, R10 ;  /* 0x0000000a020a7220 */ /* 0x050fe20000410000 */
[C---:B------:R-:W-:Y:S01]  /*b8f0*/  FMUL.FTZ R11, R2.reuse, R11 ;  /* 0x0000000b020b7220 */ /* 0x040fe20000410000 */
[C---:B------:R-:W-:Y:S01]  /*b900*/  FMUL.FTZ R9, R2.reuse, R9 ;  /* 0x0000000902097220 */ /* 0x040fe20000410000 */
[----:B------:R-:W-:-:S03]  /*b910*/  FMUL.FTZ R8, R2, R8 ;  /* 0x0000000802087220 */ /* 0x000fc60000410000 */
[----:B------:R-:W1:Y:S08]  /*b920*/  F2I.S8.NTZ R10, R10 ;  /* 0x0000000a000a7305 */ /* 0x000e700000202100 */
[----:B------:R-:W4:Y:S01]  /*b930*/  F2I.S8.NTZ R11, R11 ;  /* 0x0000000b000b7305 */ /* 0x000f220000202100 */
[----:B-1----:R-:W-:-:S07]  /*b940*/  PRMT R0, R10, 0x8880, RZ ;  /* 0x000088800a007816 */ /* 0x002fce00000000ff */
[----:B------:R-:W1:Y:S01]  /*b950*/  F2I.S8.NTZ R9, R9 ;  /* 0x0000000900097305 */ /* 0x000e620000202100 */
[----:B------:R-:W-:Y:S02]  /*b960*/  PRMT R0, R0, 0x7710, RZ ;  /* 0x0000771000007816 */ /* 0x000fe400000000ff */
[----:B----4-:R-:W-:-:S05]  /*b970*/  PRMT R3, R11, 0x8880, RZ ;  /* 0x000088800b037816 */ /* 0x010fca00000000ff */
[----:B------:R-:W0:Y:S01]  /*b980*/  F2I.S8.NTZ R8, R8 ;  /* 0x0000000800087305 */ /* 0x000e220000202100 */
[----:B------:R-:W-:Y:S02]  /*b990*/  SHF.L.U32 R2, R0, 0x10, RZ ;  /* 0x0000001000027819 */ /* 0x000fe400000006ff */
[----:B------:R-:W-:Y:S02]  /*b9a0*/  PRMT R0, R3, 0x7710, RZ ;  /* 0x0000771003007816 */ /* 0x000fe400000000ff */
[----:B------:R-:W-:Y:S02]  /*b9b0*/  LOP3.LUT R3, R2, 0xff0000, RZ, 0xc0, !PT ;  /* 0x00ff000002037812 */ /* 0x000fe400078ec0ff */
[----:B-1----:R-:W-:Y:S02]  /*b9c0*/  PRMT R9, R9, 0x8880, RZ ;  /* 0x0000888009097816 */ /* 0x002fe400000000ff */
[----:B------:R-:W-:Y:S02]  /*b9d0*/  LEA R3, R0, R3, 0x18 ;  /* 0x0000000300037211 */ /* 0x000fe400078ec0ff */
[----:B------:R-:W-:-:S02]  /*b9e0*/  PRMT R2, R9, 0x7710, RZ ;  /* 0x0000771009027816 */ /* 0x000fc400000000ff */
[----:B0----5:R-:W-:-:S04]  /*b9f0*/  PRMT R4, R8, 0x8880, RZ ;  /* 0x0000888008047816 */ /* 0x021fc800000000ff */
[----:B------:R-:W-:Y:S02]  /*ba00*/  PRMT R0, R4, 0x7710, RZ ;  /* 0x0000771004007816 */ /* 0x000fe400000000ff */
[----:B------:R-:W-:Y:S02]  /*ba10*/  LOP3.LUT R4, R2, 0xff, RZ, 0xc0, !PT ;  /* 0x000000ff02047812 */ /* 0x000fe400078ec0ff */
[C---:B---3--:R-:W-:Y:S02]  /*ba20*/  IADD3 R2, P0, PT, R13.reuse, UR4, RZ ;  /* 0x000000040d027c10 */ /* 0x048fe4000ff1e0ff */
[----:B------:R-:W-:Y:S01]  /*ba30*/  LOP3.LUT R5, R0, 0xff, RZ, 0xc0, !PT ;  /* 0x000000ff00057812 */ /* 0x000fe200078ec0ff */
[----:B------:R-:W-:Y:S01]  /*ba40*/  IMAD R4, R4, 0x100, R3 ;  /* 0x0000010004047824 */ /* 0x000fe200078e0203 */
[----:B------:R-:W-:-:S04]  /*ba50*/  LEA.HI.X.SX32 R3, R13, UR5, 0x1, P0 ;  /* 0x000000050d037c11 */ /* 0x000fc800080f0eff */
[----:B------:R-:W-:-:S05]  /*ba60*/  IADD3 R5, PT, PT, R4, R5, RZ ;  /* 0x0000000504057210 */ /* 0x000fca0007ffe0ff */
[----:B------:R-:W-:Y:S01]  /*ba70*/  STG.E desc[UR36][R2.64], R5 ;  /* 0x0000000502007986 */ /* 0x000fe2000c101924 */
[----:B------:R-:W-:Y:S05]  /*ba80*/  EXIT ;  /* 0x000000000000794d */ /* 0x000fea0003800000 */
.L_x_3493:
[----:B------:R-:W1:Y:S01]  /*ba90*/  LDC.64 R2, c[0x0][0x380] ;  /* 0x0000e000ff027b82 */ /* 0x000e620000000a00 */
[----:B------:R-:W-:-:S04]  /*baa0*/  IMAD.IADD R13, R36, 0x1, R13 ;  /* 0x00000001240d7824 */ /* 0x000fc800078e020d */
[----:B-1----:R-:W-:-:S05]  /*bab0*/  IMAD.WIDE R2, R13, 0x4, R2 ;  /* 0x000000040d027825 */ /* 0x002fca00078e0202 */
[----:B------:R-:W-:Y:S01]  /*bac0*/  STG.E.128 desc[UR36][R2.64], R8 ;  /* 0x0000000802007986 */ /* 0x000fe2000c101d24 */
[----:B------:R-:W-:Y:S05]  /*bad0*/  EXIT ;  /* 0x000000000000794d */ /* 0x000fea0003800000 */
.L_x_3355:
[----:B------:R-:W-:Y:S02]  /*bae0*/  HFMA2 R12, -RZ, RZ, 0, 9.5367431640625e-07 ;  /* 0x00000010ff0c7431 */ /* 0x000fe400000001ff */
[----:B------:R-:W-:Y:S01]  /*baf0*/  IMAD.MOV.U32 R11, RZ, RZ, 0x1f ;  /* 0x0000001fff0b7424 */ /* 0x000fe200078e00ff */
[----:B------:R-:W-:-:S07]  /*bb00*/  MOV R15, 0xffffffff ;  /* 0xffffffff000f7802 */ /* 0x000fce0000000f00 */
[----:B0----5:R-:W-:Y:S05]  /*bb10*/  WARPSYNC.COLLECTIVE R15, `(.L_x_3494) ;  /* 0x000000000f087348 */ /* 0x021fea0003c00000 */
[----:B------:R1:W2:Y:S02]  /*bb20*/  SHFL.BFLY P6, R14, R13, R12, R11 ;  /* 0x0c00000c0d0e7389 */ /* 0x0002a400000c000b */
[----:B012--5:R-:W-:Y:S05]  /*bb30*/  ENDCOLLECTIVE ;  /* 0x000000000000791b */ /* 0x027fea0003800000 */
.L_x_3494:
[----:B------:R-:W-:Y:S02]  /*bb40*/  HFMA2 R12, -RZ, RZ, 0, 4.76837158203125e-07 ;  /* 0x00000008ff0c7431 */ /* 0x000fe400000001ff */
[----:B------:R-:W-:-:S04]  /*bb50*/  FADD.FTZ R3, R13, R14 ;  /* 0x0000000e0d037221 */ /* 0x000fc80000010000 */
[----:B------:R-:W-:-:S07]  /*bb60*/  IMAD.MOV.U32 R13, RZ, RZ, R3 ;  /* 0x000000ffff0d7224 */ /* 0x000fce00078e0003 */
[----:B------:R-:W-:Y:S05]  /*bb70*/  WARPSYNC.COLLECTIVE R15, `(.L_x_3495) ;  /* 0x000000000f087348 */ /* 0x000fea0003c00000 */
[----:B------:R0:W1:Y:S02]  /*bb80*/  SHFL.BFLY P6, R14, R13, R12, R11 ;  /* 0x0c00000c0d0e7389 */ /* 0x00006400000c000b */
[----:B01----:R-:W-:Y:S05]  /*bb90*/  ENDCOLLECTIVE ;  /* 0x000000000000791b */ /* 0x003fea0003800000 */
.L_x_3495:
[----:B------:R-:W-:Y:S01]  /*bba0*/  MOV R12, 0x4 ;  /* 0x00000004000c7802 */ /* 0x000fe20000000f00 */
[----:B------:R-:W-:-:S04]  /*bbb0*/  FADD.FTZ R4, R3, R14 ;  /* 0x0000000e03047221 */ /* 0x000fc80000010000 */
[----:B------:R-:W-:-:S07]  /*bbc0*/  IMAD.MOV.U32 R13, RZ, RZ, R4 ;  /* 0x000000ffff0d7224 */ /* 0x000fce00078e0004 */
[----:B------:R-:W-:Y:S05]  /*bbd0*/  WARPSYNC.COLLECTIVE R15, `(.L_x_3496) ;  /* 0x000000000f087348 */ /* 0x000fea0003c00000 */
[----:B------:R0:W1:Y:S02]  /*bbe0*/  SHFL.BFLY P6, R14, R13, R12, R11 ;  /* 0x0c00000c0d0e7389 */ /* 0x00006400000c000b */
[----:B01----:R-:W-:Y:S05]  /*bbf0*/  ENDCOLLECTIVE ;  /* 0x000000000000791b */ /* 0x003fea0003800000 */
.L_x_3496:
[----:B------:R-:W-:Y:S02]  /*bc00*/  HFMA2 R12, -RZ, RZ, 0, 1.1920928955078125e-07 ;  /* 0x00000002ff0c7431 */ /* 0x000fe400000001ff */
[----:B------:R-:W-:-:S04]  /*bc10*/  FADD.FTZ R5, R4, R14 ;  /* 0x0000000e04057221 */ /* 0x000fc80000010000 */
[----:B------:R-:W-:-:S07]  /*bc20*/  IMAD.MOV.U32 R13, RZ, RZ, R5 ;  /* 0x000000ffff0d7224 */ /* 0x000fce00078e0005 */
[----:B------:R-:W-:Y:S05]  /*bc30*/  WARPSYNC.COLLECTIVE R15, `(.L_x_3497) ;  /* 0x000000000f087348 */ /* 0x000fea0003c00000 */
[----:B------:R0:W1:Y:S02]  /*bc40*/  SHFL.BFLY P6, R14, R13, R12, R11 ;  /* 0x0c00000c0d0e7389 */ /* 0x00006400000c000b */
[----:B01----:R-:W-:Y:S05]  /*bc50*/  ENDCOLLECTIVE ;  /* 0x000000000000791b */ /* 0x003fea0003800000 */
.L_x_3497:
[----:B------:R-:W-:Y:S01]  /*bc60*/  MOV R12, 0x1 ;  /* 0x00000001000c7802 */ /* 0x000fe20000000f00 */
[----:B------:R-:W-:-:S04]  /*bc70*/  FADD.FTZ R6, R5, R14 ;  /* 0x0000000e05067221 */ /* 0x000fc80000010000 */
[----:B------:R-:W-:-:S07]  /*bc80*/  IMAD.MOV.U32 R13, RZ, RZ, R6 ;  /* 0x000000ffff0d7224 */ /* 0x000fce00078e0006 */
[----:B------:R-:W-:Y:S05]  /*bc90*/  WARPSYNC.COLLECTIVE R15, `(.L_x_3498) ;  /* 0x000000000f087348 */ /* 0x000fea0003c00000 */
[----:B------:R0:W1:Y:S02]  /*bca0*/  SHFL.BFLY P6, R14, R13, R12, R11 ;  /* 0x0c00000c0d0e7389 */ /* 0x00006400000c000b */
[----:B01----:R-:W-:Y:S05]  /*bcb0*/  ENDCOLLECTIVE ;  /* 0x000000000000791b */ /* 0x003fea0003800000 */
.L_x_3498:
[----:B------:R-:W-:Y:S05]  /*bcc0*/  BRA `(.L_x_3499) ;  /* 0xffffff5c006c7947 */ /* 0x000fea000383ffff */
.L_x_3423:
[----:B------:R-:W-:Y:S01]  /*bcd0*/  HFMA2 R11, -RZ, RZ, 0, 1.847743988037109375e-06 ;  /* 0x0000001fff0b7431 */ /* 0x000fe200000001ff */
[----:B------:R-:W-:Y:S01]  /*bce0*/  BSSY B1, `(.L_x_3500) ;  /* 0x0000006000017945 */ /* 0x000fe20003800000 */
[----:B------:R-:W-:Y:S02]  /*bcf0*/  IMAD.MOV.U32 R12, RZ, RZ, 0x1 ;  /* 0x00000001ff0c7424 */ /* 0x000fe400078e00ff */
[----:B------:R-:W-:-:S07]  /*bd00*/  IMAD.MOV.U32 R15, RZ, RZ, -0x1 ;  /* 0xffffffffff0f7424 */ /* 0x000fce00078e00ff */
[----:B------:R-:W-:Y:S05]  /*bd10*/  WARPSYNC.COLLECTIVE R15, `(.L_x_3501) ;  /* 0x000000000f087348 */ /* 0x000fea0003c00000 */
[----:B------:R0:W1:Y:S02]  /*bd20*/  SHFL.BFLY P6, R14, R13, R12, R11 ;  /* 0x0c00000c0d0e7389 */ /* 0x00006400000c000b */
[----:B01----:R-:W-:Y:S05]  /*bd30*/  ENDCOLLECTIVE ;  /* 0x000000000000791b */ /* 0x003fea0003800000 */
.L_x_3501:
[----:B------:R-:W-:Y:S05]  /*bd40*/  BSYNC B1 ;  /* 0x0000000000017941 */ /* 0x000fea0003800000 */
.L_x_3500:
[----:B------:R-:W-:Y:S05]  /*bd50*/  BRA `(.L_x_3502) ;  /* 0xffffffa000847947 */ /* 0x000fea000383ffff */
.L_x_3427:
[----:B------:R-:W-:Y:S01]  /*bd60*/  HFMA2 R11, -RZ, RZ, 0, 1.847743988037109375e-06 ;  /* 0x0000001fff0b7431 */ /* 0x000fe200000001ff */
[----:B------:R-:W-:Y:S01]  /*bd70*/  BSSY B0, `(.L_x_3503) ;  /* 0x0000007000007945 */ /* 0x000fe20003800000 */
[----:B------:R-:W-:Y:S01]  /*bd80*/  MOV R13, R0 ;  /* 0x00000000000d7202 */ /* 0x000fe20000000f00 */
[----:B------:R-:W-:Y:S02]  /*bd90*/  IMAD.MOV.U32 R12, RZ, RZ, 0x10 ;  /* 0x00000010ff0c7424 */ /* 0x000fe400078e00ff */
[----:B------:R-:W-:-:S07]  /*bda0*/  IMAD.MOV.U32 R15, RZ, RZ, -0x1 ;  /* 0xffffffffff0f7424 */ /* 0x000fce00078e00ff */
[----:B-123-5:R-:W-:Y:S05]  /*bdb0*/  WARPSYNC.COLLECTIVE R15, `(.L_x_3504) ;  /* 0x000000000f087348 */ /* 0x02efea0003c00000 */
[----:B------:R0:W4:Y:S02]  /*bdc0*/  SHFL.BFLY P6, R14, R13, R12, R11 ;  /* 0x0c00000c0d0e7389 */ /* 0x00012400000c000b */
[----:B012345:R-:W-:Y:S05]  /*bdd0*/  ENDCOLLECTIVE ;  /* 0x000000000000791b */ /* 0x03ffea0003800000 */
.L_x_3504:
[----:B------:R-:W-:Y:S05]  /*bde0*/  BSYNC B0 ;  /* 0x0000000000007941 */ /* 0x000fea0003800000 */
.L_x_3503:
[----:B------:R-:W-:Y:S01]  /*bdf0*/  FMNMX.FTZ R13, R14, R0, !PT ;  /* 0x000000000e0d7209 */ /* 0x000fe20007810000 */
[----:B------:R-:W-:Y:S01]  /*be00*/  IMAD.MOV.U32 R11, RZ, RZ, 0x1f ;  /* 0x0000001fff0b7424 */ /* 0x000fe200078e00ff */
[----:B------:R-:W-:Y:S02]  /*be10*/  MOV R12, 0x8 ;  /* 0x00000008000c7802 */ /* 0x000fe40000000f00 */
[----:B------:R-:W-:-:S07]  /*be20*/  MOV R15, 0xffffffff ;  /* 0xffffffff000f7802 */ /* 0x000fce0000000f00 */
[----:B------:R-:W-:Y:S05]  /*be30*/  WARPSYNC.COLLECTIVE R15, `(.L_x_3505) ;  /* 0x000000000f087348 */ /* 0x000fea0003c00000 */
[----:B------:R0:W1:Y:S02]  /*be40*/  SHFL.BFLY P6, R14, R13, R12, R11 ;  /* 0x0c00000c0d0e7389 */ /* 0x00006400000c000b */
[----:B01----:R-:W-:Y:S05]  /*be50*/  ENDCOLLECTIVE ;  /* 0x000000000000791b */ /* 0x003fea0003800000 */
.L_x_3505:
[----:B------:R-:W-:Y:S01]  /*be60*/  HFMA2 R12, -RZ, RZ, 0, 2.384185791015625e-07 ;  /* 0x00000004ff0c7431 */ /* 0x000fe200000001ff */
[----:B------:R-:W-:-:S05]  /*be70*/  FMNMX.FTZ R3, R13, R14, !PT ;  /* 0x0000000e0d037209 */ /* 0x000fca0007810000 */
[----:B------:R-:W-:-:S07]  /*be80*/  IMAD.MOV.U32 R13, RZ, RZ, R3 ;  /* 0x000000ffff0d7224 */ /* 0x000fce00078e0003 */
[----:B------:R-:W-:Y:S05]  /*be90*/  WARPSYNC.COLLECTIVE R15, `(.L_x_3506) ;  /* 0x000000000f087348 */ /* 0x000fea0003c00000 */
[----:B------:R0:W1:Y:S02]  /*bea0*/  SHFL.BFLY P6, R14, R13, R12, R11 ;  /* 0x0c00000c0d0e7389 */ /* 0x00006400000c000b */
[----:B01----:R-:W-:Y:S05]  /*beb0*/  ENDCOLLECTIVE ;  /* 0x000000000000791b */ /* 0x003fea0003800000 */
.L_x_3506:
[----:B------:R-:W-:Y:S02]  /*bec0*/  MOV R12, 0x2 ;  /* 0x00000002000c7802 */ /* 0x000fe40000000f00 */
[----:B------:R-:W-:-:S05]  /*bed0*/  FMNMX.FTZ R4, R3, R14, !PT ;  /* 0x0000000e03047209 */ /* 0x000fca0007810000 */
[----:B------:R-:W-:-:S07]  /*bee0*/  IMAD.MOV.U32 R13, RZ, RZ, R4 ;  /* 0x000000ffff0d7224 */ /* 0x000fce00078e0004 */
[----:B------:R-:W-:Y:S05]  /*bef0*/  WARPSYNC.COLLECTIVE R15, `(.L_x_3507) ;  /* 0x000000000f087348 */ /* 0x000fea0003c00000 */
[----:B------:R0:W1:Y:S02]  /*bf00*/  SHFL.BFLY P6, R14, R13, R12, R11 ;  /* 0x0c00000c0d0e7389 */ /* 0x00006400000c000b */
[----:B01----:R-:W-:Y:S05]  /*bf10*/  ENDCOLLECTIVE ;  /* 0x000000000000791b */ /* 0x003fea0003800000 */
.L_x_3507:
[----:B------:R-:W-:Y:S05]  /*bf20*/  BRA `(.L_x_3508) ;  /* 0xffffffa000c47947 */ /* 0x000fea000383ffff */
.L_x_3509:
        /* <DEDUP_REMOVED lines=13> */
.L_x_4072:


//--------------------- .text._ZN4mmha33masked_multihead_attention_kernelIfLi112ELi128ELi4ELi32ELi64ELb0ELb1EEEv26Multihead_attention_paramsIT_XT5_EE --------------------------
	.section	.text._ZN4mmha33masked_multihead_attention_kernelIfLi112ELi128ELi4ELi32ELi64ELb0ELb1EEEv26Multihead_attention_paramsIT_XT5_EE,"ax",@progbits
	.align	128
        .global         _ZN4mmha33masked_multihead_attention_kernelIfLi112ELi128ELi4ELi32ELi64ELb0ELb1EEEv26Multihead_attention_paramsIT_XT5_EE
        .type           _ZN4mmha33masked_multihead_attention_kernelIfLi112ELi128ELi4ELi32ELi64ELb0ELb1EEEv26Multihead_attention_paramsIT_XT5_EE,@function
        .size           _ZN4mmha33masked_multihead_attention_kernelIfLi112ELi128ELi4ELi32ELi64ELb0ELb1EEEv26Multihead_attention_paramsIT_XT5_EE,(.L_x_4073 - _ZN4mmha33masked_multihead_attention_kernelIfLi112ELi128ELi4ELi32ELi64ELb0ELb1EEEv26Multihead_attention_paramsIT_XT5_EE)
        .other          _ZN4mmha33masked_multihead_attention_kernelIfLi112ELi128ELi4ELi32ELi64ELb0ELb1EEEv26Multihead_attention_paramsIT_XT5_EE,@"STO_CUDA_ENTRY STV_DEFAULT"
_ZN4mmha33masked_multihead_attention_kernelIfLi112ELi128ELi4ELi32ELi64ELb0ELb1EEEv26Multihead_attention_paramsIT_XT5_EE:
.text._ZN4mmha33masked_multihead_attention_kernelIfLi112ELi128ELi4ELi32ELi64ELb0ELb1EEEv26Multihead_attention_paramsIT_XT5_EE:
        /* <DEDUP_REMOVED lines=14> */
.L_x_3510:
[----:B------:R-:W1:Y:S01]  /*00e0*/  LDCU.64 UR4, c[0x0][0x4a0] ;  /* 0x00009400ff0477ac */ /* 0x000e620008000a00 */
[----:B------:R-:W2:Y:S01]  /*00f0*/  LDC R9, c[0x0][0x3f0] ;  /* 0x0000fc00ff097b82 */ /* 0x000ea20000000800 */
[----:B------:R-:W3:Y:S01]  /*0100*/  S2R R8, SR_CTAID.Y ;  /* 0x0000000000087919 */ /* 0x000ee20000002600 */
[----:B------:R-:W4:Y:S06]  /*0110*/  LDCU UR7, c[0x0][0x3f8] ;  /* 0x00007f00ff0777ac */ /* 0x000f2c0008000800 */
[----:B------:R-:W0:Y:S01]  /*0120*/  LDC R6, c[0x0][0x478] ;  /* 0x00011e00ff067b82 */ /* 0x000e220000000800 */
[----:B------:R-:W4:Y:S07]  /*0130*/  S2R R48, SR_TID.X ;  /* 0x0000000000307919 */ /* 0x000f2e0000002100 */
[----:B------:R-:W4:Y:S01]  /*0140*/  S2UR UR44, SR_CTAID.X ;  /* 0x00000000002c79c3 */ /* 0x000f220000002500 */
[----:B-1----:R-:W-:-:S04]  /*0150*/  UISETP.NE.U32.AND UP0, UPT, UR4, URZ, UPT ;  /* 0x000000ff0400728c */ /* 0x002fc8000bf05070 */
[----:B------:R-:W-:Y:S01]  /*0160*/  UISETP.NE.AND.EX UP0, UPT, UR5, URZ, UPT, UP0 ;  /* 0x000000ff0500728c */ /* 0x000fe2000bf05300 */
[----:B--2---:R-:W-:Y:S02]  /*0170*/  IABS R7, R9 ;  /* 0x0000000900077213 */ /* 0x004fe40000000000 */
[----:B------:R-:W1:Y:S03]  /*0180*/  LDC.64 R20, c[0x0][0x460] ;  /* 0x00011800ff147b82 */ /* 0x000e660000000a00 */
[----:B------:R-:W-:Y:S01]  /*0190*/  PLOP3.LUT P2, PT, PT, PT, UP0, 0x80, 0x8 ;  /* 0x000000000008781c */ /* 0x000fe20003f4f008 */
[----:B------:R-:W2:Y:S04]  /*01a0*/  I2F.RP R0, R7 ;  /* 0x0000000700007306 */ /* 0x000ea80000209400 */
[----:B------:R-:W3:Y:S01]  /*01b0*/  @UP0 LDCU.64 UR4, c[0x0][0x4a0] ;  /* 0x00009400ff0407ac */ /* 0x000ee20008000a00 */
[----:B0-----:R-:W-:Y:S01]  /*01c0*/  ISETP.NE.AND P1, PT, R6, 0x2, PT ;  /* 0x000000020600780c */ /* 0x001fe20003f25270 */
[----:B------:R-:W0:Y:S01]  /*01d0*/  LDC.64 R22, c[0x0][0x418] ;  /* 0x00010600ff167b82 */ /* 0x000e220000000a00 */
[----:B------:R-:W-:Y:S01]  /*01e0*/  ISETP.NE.AND P6, PT, R9, RZ, PT ;  /* 0x000000ff0900720c */ /* 0x000fe20003fc5270 */
[----:B------:R-:W0:Y:S01]  /*01f0*/  @UP0 LDCU UR8, c[0x0][0x430] ;  /* 0x00008600ff0807ac */ /* 0x000e220008000800 */
[----:B--2---:R-:W2:Y:S01]  /*0200*/  MUFU.RCP R0, R0 ;  /* 0x0000000000007308 */ /* 0x004ea20000001000 */
[----:B---3--:R-:W-:-:S06]  /*0210*/  @UP0 UIMAD.WIDE.U32 UR4, UR6, 0x4, UR4 ;  /* 0x00000004060408a5 */ /* 0x008fcc000f8e0004 */
[----:B------:R-:W-:Y:S01]  /*0220*/  MOV R2, UR4 ;  /* 0x0000000400027c02 */ /* 0x000fe20008000f00 */
[----:B------:R-:W-:Y:S02]  /*0230*/  IMAD.U32 R3, RZ, RZ, UR5 ;  /* 0x00000005ff037e24 */ /* 0x000fe4000f8e00ff */
[----:B--2---:R-:W-:-:S03]  /*0240*/  VIADD R4, R0, 0xffffffe ;  /* 0x0ffffffe00047836 */ /* 0x004fc60000000000 */
[----:B------:R2:W3:Y:S01]  /*0250*/  @P2 LDG.E R12, desc[UR36][R2.64] ;  /* 0x00000024020c2981 */ /* 0x0004e2000c1e1900 */
[----:B------:R-:W2:Y:S01]  /*0260*/  LDCU UR4, c[0x0][0x3e8] ;  /* 0x00007d00ff0477ac */ /* 0x000ea20008000800 */
[----:B------:R-:W-:Y:S01]  /*0270*/  IABS R0, R8 ;  /* 0x0000000800007213 */ /* 0x000fe20000000000 */
[----:B------:R1:W0:Y:S01]  /*0280*/  F2I.FTZ.U32.TRUNC.NTZ R5, R4 ;  /* 0x0000000400057305 */ /* 0x000222000021f000 */
[----:B----4-:R-:W-:Y:S01]  /*0290*/  SHF.L.U32 R16, R48, 0x2, RZ ;  /* 0x0000000230107819 */ /* 0x010fe200000006ff */
[----:B------:R-:W-:Y:S01]  /*02a0*/  UIMAD UR46, UR6, UR7, UR44 ;  /* 0x00000007062e72a4 */ /* 0x000fe2000f8e022c */
[----:B------:R-:W4:Y:S01]  /*02b0*/  LDCU UR5, c[0x0][0x3f4] ;  /* 0x00007e80ff0577ac */ /* 0x000f220008000800 */
[----:B-1----:R-:W-:Y:S01]  /*02c0*/  IMAD.MOV.U32 R4, RZ, RZ, RZ ;  /* 0x000000ffff047224 */ /* 0x002fe200078e00ff */
[----:B0-----:R-:W-:Y:S01]  /*02d0*/  IADD3 R10, PT, PT, RZ, -R5, RZ ;  /* 0x80000005ff0a7210 */ /* 0x001fe20007ffe0ff */
[----:B--2---:R-:W-:-:S04]  /*02e0*/  UISETP.NE.AND UP1, UPT, UR4, URZ, UPT ;  /* 0x000000ff0400728c */ /* 0x004fc8000bf25270 */
[----:B------:R-:W-:Y:S02]  /*02f0*/  IMAD R3, R10, R7, RZ ;  /* 0x000000070a037224 */ /* 0x000fe400078e02ff */
[----:B------:R-:W0:Y:S02]  /*0300*/  @!P1 LDC.64 R10, c[0x0][0x398] ;  /* 0x0000e600ff0a9b82 */ /* 0x000e240000000a00 */
[----:B------:R-:W-:Y:S01]  /*0310*/  IMAD.HI.U32 R4, R5, R3, R4 ;  /* 0x0000000305047227 */ /* 0x000fe200078e0004 */
[----:B------:R-:W-:Y:S02]  /*0320*/  LOP3.LUT R5, R9, UR6, RZ, 0x3c, !PT ;  /* 0x0000000609057c12 */ /* 0x000fe4000f8e3cff */
[----:B------:R-:W-:Y:S02]  /*0330*/  @UP1 UIMAD UR4, UR6, UR4, URZ ;  /* 0x00000004060412a4 */ /* 0x000fe4000f8e02ff */
[----:B------:R-:W-:Y:S01]  /*0340*/  @!UP1 UIMAD UR42, UR46, 0x70, URZ ;  /* 0x000000702e2a98a4 */ /* 0x000fe2000f8e02ff */
[----:B------:R-:W-:Y:S01]  /*0350*/  IMAD.HI.U32 R4, R4, R0, RZ ;  /* 0x0000000004047227 */ /* 0x000fe200078e00ff */
[----:B------:R-:W-:Y:S01]  /*0360*/  @UP1 UIMAD UR42, UR44, 0x70, UR4 ;  /* 0x000000702c2a18a4 */ /* 0x000fe2000f8e0204 */
[----:B------:R-:W-:-:S02]  /*0370*/  ISETP.GE.AND P3, PT, R5, RZ, PT ;  /* 0x000000ff0500720c */ /* 0x000fc40003f66270 */
[----:B------:R-:W-:-:S03]  /*0380*/  IMAD.MOV R2, RZ, RZ, -R4 ;  /* 0x000000ffff027224 */ /* 0x000fc600078e0a04 */
[----:B------:R-:W-:Y:S02]  /*0390*/  VIADD R25, R16, UR42 ;  /* 0x0000002a10197c36 */ /* 0x000fe40008000000 */
[----:B------:R-:W-:-:S05]  /*03a0*/  IMAD R0, R7, R2, R0 ;  /* 0x0000000207007224 */ /* 0x000fca00078e0200 */
[----:B------:R-:W-:Y:S02]  /*03b0*/  ISETP.GT.U32.AND P5, PT, R7, R0, PT ;  /* 0x000000000700720c */ /* 0x000fe40003fa4070 */
[----:B0-----:R-:W-:-:S04]  /*03c0*/  @!P1 IADD3 R2, P0, PT, R25, R10, RZ ;  /* 0x0000000a19029210 */ /* 0x001fc80007f1e0ff */
[----:B------:R-:W-:Y:S02]  /*03d0*/  @!P1 LEA.HI.X.SX32 R3, R25, R11, 0x1, P0 ;  /* 0x0000000b19039211 */ /* 0x000fe400000f0eff */
[----:B------:R-:W-:-:S03]  /*03e0*/  ISETP.NE.U32.AND P0, PT, R20, RZ, PT ;  /* 0x000000ff1400720c */ /* 0x000fc60003f05070 */
[----:B------:R0:W2:Y:S02]  /*03f0*/  @!P1 LDG.E R8, desc[UR36][R2.64] ;  /* 0x0000002402089981 */ /* 0x0000a4000c1e1900 */
[----:B------:R-:W-:-:S05]  /*0400*/  @!P5 IMAD.IADD R0, R0, 0x1, -R7 ;  /* 0x000000010000d824 */ /* 0x000fca00078e0a07 */
[----:B------:R-:W-:Y:S02]  /*0410*/  ISETP.GE.U32.AND P4, PT, R0, R7, PT ;  /* 0x000000070000720c */ /* 0x000fe40003f86070 */
[----:B------:R-:W1:Y:S02]  /*0420*/  @!P1 LDC.64 R6, c[0x0][0x468] ;  /* 0x00011a00ff069b82 */ /* 0x000e640000000a00 */
[----:B-1----:R1:W2:Y:S01]  /*0430*/  @!P1 LDG.E R3, desc[UR36][R6.64+0x4] ;  /* 0x0000042406039981 */ /* 0x0022a2000c1e1900 */
[----:B------:R-:W-:Y:S02]  /*0440*/  ISETP.NE.AND.EX P0, PT, R21, RZ, PT, P0 ;  /* 0x000000ff1500720c */ /* 0x000fe40003f05300 */
[----:B------:R-:W-:-:S06]  /*0450*/  @!P5 IADD3 R4, PT, PT, R4, 0x1, RZ ;  /* 0x000000010404d810 */ /* 0x000fcc0007ffe0ff */
[----:B------:R-:W-:-:S04]  /*0460*/  @P4 VIADD R4, R4, 0x1 ;  /* 0x0000000104044836 */ /* 0x000fc80000000000 */
[----:B------:R-:W-:Y:S02]  /*0470*/  IMAD.MOV.U32 R0, RZ, RZ, R4 ;  /* 0x000000ffff007224 */ /* 0x000fe400078e0004 */
[----:B------:R-:W0:Y:S01]  /*0480*/  @P0 LDC.64 R4, c[0x0][0x460] ;  /* 0x00011800ff040b82 */ /* 0x000e220000000a00 */
[----:B------:R-:W-:Y:S02]  /*0490*/  @!P6 LOP3.LUT R9, RZ, R9, RZ, 0x33, !PT ;  /* 0x00000009ff09e212 */ /* 0x000fe400078e33ff */
[----:B------:R-:W-:-:S04]  /*04a0*/  @!P3 IADD3 R0, PT, PT, -R0, RZ, RZ ;  /* 0x000000ff0000b210 */ /* 0x000fc80007ffe1ff */
[----:B------:R-:W-:Y:S02]  /*04b0*/  R2UR UR41, R0 ;  /* 0x00000000002972ca */ /* 0x000fe400000e0000 */
[----:B------:R-:W-:Y:S02]  /*04c0*/  @!P6 R2UR UR41, R9 ;  /* 0x000000000929e2ca */ /* 0x000fe400000e0000 */
[----:B----4-:R-:W-:-:S11]  /*04d0*/  MOV R0, UR5 ;  /* 0x0000000500007c02 */ /* 0x010fd60008000f00 */
[----:B------:R-:W-:-:S04]  /*04e0*/  IMAD.U32 R9, RZ, RZ, UR41 ;  /* 0x00000029ff097e24 */ /* 0x000fc8000f8e00ff */
[----:B0-----:R-:W-:Y:S01]  /*04f0*/  @P0 IMAD.WIDE R4, R9, 0x4, R4 ;  /* 0x0000000409040825 */ /* 0x001fe200078e0204 */
[----:B------:R-:W-:-:S04]  /*0500*/  IABS R9, R0 ;  /* 0x0000000000097213 */ /* 0x000fc80000000000 */
[----:B------:R-:W0:Y:S08]  /*0510*/  I2F.RP R0, R9 ;  /* 0x0000000900007306 */ /* 0x000e300000209400 */
[----:B0-----:R-:W1:Y:S01]  /*0520*/  MUFU.RCP R0, R0 ;  /* 0x0000000000007308 */ /* 0x001e620000001000 */
[----:B------:R-:W0:Y:S01]  /*0530*/  @!UP0 LDCU UR43, c[0x0][0x40c] ;  /* 0x00008180ff2b87ac */ /* 0x000e220008000800 */
[----:B------:R-:W-:-:S06]  /*0540*/  IMAD.MOV.U32 R2, RZ, RZ, RZ ;  /* 0x000000ffff027224 */ /* 0x000fcc00078e00ff */
[----:B------:R4:W5:Y:S01]  /*0550*/  @P0 LDG.E R2, desc[UR36][R4.64] ;  /* 0x0000002404020981 */ /* 0x000962000c1e1900 */
[----:B-1----:R-:W-:-:S04]  /*0560*/  VIADD R6, R0, 0xffffffe ;  /* 0x0ffffffe00067836 */ /* 0x002fc80000000000 */
[----:B------:R1:W4:Y:S02]  /*0570*/  F2I.FTZ.U32.TRUNC.NTZ R7, R6 ;  /* 0x0000000600077305 */ /* 0x000324000021f000 */
[----:B-1----:R-:W-:Y:S02]  /*0580*/  HFMA2 R6, -RZ, RZ, 0, 0 ;  /* 0x00000000ff067431 */ /* 0x002fe400000001ff */
[----:B----4-:R-:W-:-:S04]  /*0590*/  IMAD.MOV R4, RZ, RZ, -R7 ;  /* 0x000000ffff047224 */ /* 0x010fc800078e0a07 */
[----:B------:R-:W-:-:S04]  /*05a0*/  IMAD R5, R4, R9, RZ ;  /* 0x0000000904057224 */ /* 0x000fc800078e02ff */
[----:B------:R-:W-:Y:S01]  /*05b0*/  IMAD.HI.U32 R7, R7, R5, R6 ;  /* 0x0000000507077227 */ /* 0x000fe200078e0006 */
[----:B---3--:R-:W-:-:S13]  /*05c0*/  @P2 R2UR UR4, R12 ;  /* 0x000000000c0422ca */ /* 0x008fda00000e0000 */
[----:B0-----:R-:W-:-:S06]  /*05d0*/  @UP0 UIADD3 UR43, UPT, UPT, UR4, UR8, URZ ;  /* 0x00000008042b0290 */ /* 0x001fcc000fffe0ff */
        /* <DEDUP_REMOVED lines=9> */
[----:B--2---:R-:W0:Y:S01]  /*0670*/  @!P1 I2F.S8 R10, R8.B3 ;  /* 0x30000008000a9306 */ /* 0x004e220000001400 */
[----:B------:R-:W-:Y:S02]  /*0680*/  UISETP.GE.AND UP1, UPT, UR43, URZ, UPT ;  /* 0x000000ff2b00728c */ /* 0x000fe4000bf26270 */
[----:B------:R-:W-:-:S09]  /*0690*/  UISETP.NE.AND UP0, UPT, UR5, URZ, UPT ;  /* 0x000000ff0500728c */ /* 0x000fd2000bf05270 */
[----:B------:R-:W-:Y:S01]  /*06a0*/  @!P0 IADD3 R9, PT, PT, -R9, UR40, RZ ;  /* 0x0000002809098c10 */ /* 0x000fe2000fffe1ff */
[----:B------:R-:W1:Y:S03]  /*06b0*/  @!P1 I2F.S8 R4, R8 ;  /* 0x0000000800049306 */ /* 0x000e660000001400 */
[----:B------:R-:W-:Y:S02]  /*06c0*/  @!P0 R2UR UR40, R9 ;  /* 0x00000000092882ca */ /* 0x000fe400000e0000 */
[----:B------:R-:W-:-:S03]  /*06d0*/  ISETP.GT.U32.AND P0, PT, R48, 0x1b, PT ;  /* 0x0000001b3000780c */ /* 0x000fc60003f04070 */
[----:B------:R-:W2:Y:S01]  /*06e0*/  @!P1 I2F.S8 R0, R8.B1 ;  /* 0x1000000800009306 */ /* 0x000ea20000001400 */
[----:B------:R-:W-:-:S07]  /*06f0*/  UIADD3 UR39, UPT, UPT, UR43, 0x1, -UR5 ;  /* 0x000000012b277890 */ /* 0x000fce000fffe805 */
[----:B------:R-:W3:Y:S01]  /*0700*/  @!P1 I2F.S8 R6, R8.B2 ;  /* 0x2000000800069306 */ /* 0x000ee20000001400 */
[----:B------:R-:W-:Y:S01]  /*0710*/  UISETP.LT.AND UP2, UPT, URZ, UR39, UPT ;  /* 0x00000027ff00728c */ /* 0x000fe2000bf41270 */
[----:B------:R-:W-:Y:S01]  /*0720*/  BSSY.RECONVERGENT B0, `(.L_x_3511) ;  /* 0x0000020000007945 */ /* 0x000fe20003800200 */
[----:B------:R-:W-:Y:S02]  /*0730*/  @!UP1 UIADD3 UR40, UPT, UPT, -UR40, URZ, URZ ;  /* 0x000000ff28289290 */ /* 0x000fe4000fffe1ff */
[----:B------:R-:W-:Y:S02]  /*0740*/  UIMAD UR45, UR6, UR5, URZ ;  /* 0x00000005062d72a4 */ /* 0x000fe4000f8e02ff */
[----:B------:R-:W-:Y:S02]  /*0750*/  USEL UR39, URZ, UR39, !UP2 ;  /* 0x00000027ff277287 */ /* 0x000fe4000d000000 */
[----:B------:R-:W-:Y:S02]  /*0760*/  UIMAD UR41, UR41, UR7, URZ ;  /* 0x00000007292972a4 */ /* 0x000fe4000f8e02ff */
[----:B------:R-:W-:Y:S01]  /*0770*/  @!UP0 ULOP3.LUT UR40, URZ, UR5, URZ, 0x33, !UPT ;  /* 0x00000005ff288292 */ /* 0x000fe2000f8e33ff */
[C---:B0-----:R-:W-:Y:S01]  /*0780*/  @!P1 FMUL.FTZ R7, R3.reuse, R10 ;  /* 0x0000000a03079220 */ /* 0x041fe20000410000 */
[C---:B-1----:R-:W-:Y:S01]  /*0790*/  @!P1 FMUL.FTZ R4, R3.reuse, R4 ;  /* 0x0000000403049220 */ /* 0x042fe20000410000 */
[C---:B--2---:R-:W-:Y:S01]  /*07a0*/  @!P1 FMUL.FTZ R5, R3.reuse, R0 ;  /* 0x0000000003059220 */ /* 0x044fe20000410000 */
[----:B---3--:R-:W-:Y:S01]  /*07b0*/  @!P1 FMUL.FTZ R6, R3, R6 ;  /* 0x0000000603069220 */ /* 0x008fe20000410000 */
[----:B------:R-:W-:-:S02]  /*07c0*/  CS2R R10, SRZ ;  /* 0x00000000000a7805 */ /* 0x000fc4000001ff00 */
[----:B------:R-:W-:Y:S01]  /*07d0*/  CS2R R8, SRZ ;  /* 0x0000000000087805 */ /* 0x000fe2000001ff00 */
[----:B------:R-:W-:Y:S06]  /*07e0*/  @P0 BRA `(.L_x_3512) ;  /* 0x00000000004c0947 */ /* 0x000fec0003800000 */
        /* <DEDUP_REMOVED lines=19> */
.L_x_3512:
[----:B------:R-:W-:Y:S05]  /*0920*/  BSYNC.RECONVERGENT B0 ;  /* 0x0000000000007941 */ /* 0x000fea0003800200 */
.L_x_3511:
        /* <DEDUP_REMOVED lines=8> */
.L_x_3514:
[----:B------:R-:W-:Y:S05]  /*09b0*/  BSYNC.RECONVERGENT B0 ;  /* 0x0000000000007941 */ /* 0x000fea0003800200 */
.L_x_3513:
[----:B------:R-:W1:Y:S01]  /*09c0*/  LDCU.64 UR4, c[0x0][0x390] ;  /* 0x00007200ff0477ac */ /* 0x000e620008000a00 */
[----:B------:R-:W-:Y:S01]  /*09d0*/  ISETP.NE.U32.AND P2, PT, R22, RZ, PT ;  /* 0x000000ff1600720c */ /* 0x000fe20003f45070 */
[----:B------:R-:W2:Y:S01]  /*09e0*/  S2R R3, SR_CTAID.X ;  /* 0x0000000000037919 */ /* 0x000ea20000002500 */
[----:B------:R-:W-:Y:S01]  /*09f0*/  ISETP.EQ.U32.AND P3, PT, R20, RZ, PT ;  /* 0x000000ff1400720c */ /* 0x000fe20003f62070 */
[----:B------:R-:W3:Y:S01]  /*0a00*/  LDCU.64 UR8, c[0x0][0x3a0] ;  /* 0x00007400ff0877ac */ /* 0x000ee20008000a00 */
[----:B------:R-:W-:Y:S02]  /*0a10*/  CS2R R26, SRZ ;  /* 0x00000000001a7805 */ /* 0x000fe4000001ff00 */
[----:B------:R-:W-:-:S07]  /*0a20*/  CS2R R24, SRZ ;  /* 0x0000000000187805 */ /* 0x000fce000001ff00 */
[----:B------:R-:W-:Y:S01]  /*0a30*/  VOTEU.ANY UP0, P2 ;  /* 0x0000000000ff7886 */ /* 0x000fe20001000100 */
[----:B------:R-:W-:Y:S02]  /*0a40*/  ISETP.GT.U32.AND P2, PT, R48, 0x1f, PT ;  /* 0x0000001f3000780c */ /* 0x000fe40003f44070 */
[----:B-1----:R-:W-:Y:S02]  /*0a50*/  ISETP.NE.U32.AND P0, PT, RZ, UR4, PT ;  /* 0x00000004ff007c0c */ /* 0x002fe4000bf05070 */
[----:B------:R-:W-:Y:S02]  /*0a60*/  R2UR UR4, R23 ;  /* 0x00000000170472ca */ /* 0x000fe400000e0000 */
[----:B---3--:R-:W-:Y:S02]  /*0a70*/  ISETP.NE.U32.AND P1, PT, RZ, UR8, PT ;  /* 0x00000008ff007c0c */ /* 0x008fe4000bf25070 */
[----:B------:R-:W-:Y:S02]  /*0a80*/  ISETP.NE.AND.EX P0, PT, RZ, UR5, PT, P0 ;  /* 0x00000005ff007c0c */ /* 0x000fe4000bf05300 */
[----:B------:R-:W-:-:S02]  /*0a90*/  ISETP.NE.AND.EX P1, PT, RZ, UR9, PT, P1 ;  /* 0x00000009ff007c0c */ /* 0x000fc4000bf25310 */
[C---:B------:R-:W-:Y:S02]  /*0aa0*/  ISETP.GT.U32.OR P0, PT, R48.reuse, 0x1b, !P0 ;  /* 0x0000001b3000780c */ /* 0x040fe40004704470 */
[----:B------:R-:W-:Y:S02]  /*0ab0*/  ISETP.GT.U32.OR P1, PT, R48, 0x1b, !P1 ;  /* 0x0000001b3000780c */ /* 0x000fe40004f24470 */
[----:B------:R-:W-:Y:S01]  /*0ac0*/  ISETP.EQ.OR.EX P2, PT, R21, RZ, P2, P3 ;  /* 0x000000ff1500720c */ /* 0x000fe20001742730 */
[----:B------:R-:W-:Y:S01]  /*0ad0*/  UISETP.NE.AND.EX UP0, UPT, UR4, URZ, UPT, UP0 ;  /* 0x000000ff0400728c */ /* 0x000fe2000bf05300 */
[----:B--2---:R-:W-:-:S05]  /*0ae0*/  IMAD R3, R3, 0x70, R16 ;  /* 0x0000007003037824 */ /* 0x004fca00078e0210 */
[----:B------:R-:W-:Y:S02]  /*0af0*/  PLOP3.LUT P3, PT, PT, PT, UP0, 0x80, 0x8 ;  /* 0x000000000008781c */ /* 0x000fe40003f6f008 */
[----:B------:R-:W1:Y:S03]  /*0b00*/  @!P0 LDC.64 R12, c[0x0][0x390] ;  /* 0x0000e400ff0c8b82 */ /* 0x000e660000000a00 */
[----:B------:R-:W2:Y:S05]  /*0b10*/  @UP0 LDCU.64 UR4, c[0x0][0x418] ;  /* 0x00008300ff0407ac */ /* 0x000eaa0008000a00 */
[----:B0-----:R-:W0:Y:S08]  /*0b20*/  @!P1 LDC.64 R14, c[0x0][0x3a0] ;  /* 0x0000e800ff0e9b82 */ /* 0x001e300000000a00 */
[----:B------:R-:W3:Y:S01]  /*0b30*/  @!P2 LDC.64 R18, c[0x0][0x450] ;  /* 0x00011400ff12ab82 */ /* 0x000ee20000000a00 */
[----:B-----5:R-:W-:Y:S01]  /*0b40*/  @!P2 IMAD R0, R2, UR7, RZ ;  /* 0x000000070200ac24 */ /* 0x020fe2000f8e02ff */
[----:B--2---:R-:W-:Y:S01]  /*0b50*/  @UP0 UIMAD.WIDE.U32 UR4, UR6, 0x4, UR4 ;  /* 0x00000004060408a5 */ /* 0x004fe2000f8e0004 */
[----:B------:R-:W-:-:S02]  /*0b60*/  CS2R R30, SRZ ;  /* 0x00000000001e7805 */ /* 0x000fc4000001ff00 */
[----:B------:R-:W-:Y:S01]  /*0b70*/  CS2R R28, SRZ ;  /* 0x00000000001c7805 */ /* 0x000fe2000001ff00 */
[C---:B-1----:R-:W-:Y:S02]  /*0b80*/  @!P0 IMAD.WIDE.U32 R12, R3.reuse, 0x4, R12 ;  /* 0x00000004030c8825 */ /* 0x042fe400078e000c */
[----:B------:R-:W-:Y:S02]  /*0b90*/  MOV R21, UR5 ;  /* 0x0000000500157c02 */ /* 0x000fe40008000f00 */
[----:B------:R-:W-:Y:S01]  /*0ba0*/  IMAD.U32 R20, RZ, RZ, UR4 ;  /* 0x00000004ff147e24 */ /* 0x000fe2000f8e00ff */
[----:B------:R3:W2:Y:S01]  /*0bb0*/  @!P0 LDG.E.128 R24, desc[UR36][R12.64] ;  /* 0x000000240c188981 */ /* 0x0006a2000c1e1d00 */
[----:B0-----:R-:W-:Y:S01]  /*0bc0*/  @!P1 IMAD.WIDE.U32 R14, R3, 0x4, R14 ;  /* 0x00000004030e9825 */ /* 0x001fe200078e000e */
[----:B------:R-:W0:Y:S03]  /*0bd0*/  LDCU.U8 UR4, c[0x0][0x404] ;  /* 0x00008080ff0477ac */ /* 0x000e260008000000 */
[----:B------:R-:W4:Y:S01]  /*0be0*/  @P3 LDG.E R20, desc[UR36][R20.64] ;  /* 0x0000002414143981 */ /* 0x000f22000c1e1900 */
[----:B------:R-:W-:-:S03]  /*0bf0*/  @!P2 IMAD R3, R0, 0x70, R3 ;  /* 0x000000700003a824 */ /* 0x000fc600078e0203 */
[----:B------:R-:W4:Y:S01]  /*0c00*/  @!P1 LDG.E.128 R28, desc[UR36][R14.64] ;  /* 0x000000240e1c9981 */ /* 0x000f22000c1e1d00 */
[----:B---3--:R-:W-:Y:S02]  /*0c10*/  @!P2 IMAD.WIDE R12, R3, 0x4, R18 ;  /* 0x00000004030ca825 */ /* 0x008fe400078e0212 */
[----:B------:R-:W1:Y:S03]  /*0c20*/  LDC R3, c[0x0][0x400] ;  /* 0x00010000ff037b82 */ /* 0x000e660000000800 */
[----:B------:R-:W3:Y:S01]  /*0c30*/  @!P2 LDG.E.128 R32, desc[UR36][R12.64] ;  /* 0x000000240c20a981 */ /* 0x000ee2000c1e1d00 */
[----:B0-----:R-:W-:Y:S01]  /*0c40*/  ISETP.NE.AND P0, PT, RZ, UR4, PT ;  /* 0x00000004ff007c0c */ /* 0x001fe2000bf05270 */
[----:B------:R-:W-:Y:S01]  /*0c50*/  UMOV UR38, URZ ;  /* 0x000000ff00267c82 */ /* 0x000fe20008000000 */
[----:B------:R-:W-:Y:S01]  /*0c60*/  USHF.R.S32.HI UR47, URZ, 0x1f, UR45 ;  /* 0x0000001fff2f7899 */ /* 0x000fe2000801142d */
[----:B------:R-:W-:Y:S01]  /*0c70*/  BSSY.RECONVERGENT B6, `(.L_x_3515) ;  /* 0x00000d3000067945 */ /* 0x000fe20003800200 */
[----:B-1----:R-:W-:Y:S01]  /*0c80*/  ISETP.LT.OR P0, PT, R3, 0x1, P0 ;  /* 0x000000010300780c */ /* 0x002fe20000701670 */
[----:B--2---:R-:W-:Y:S01]  /*0c90*/  FADD.FTZ R24, R24, R8 ;  /* 0x0000000818187221 */ /* 0x004fe20000010000 */
[----:B------:R-:W-:Y:S01]  /*0ca0*/  FADD.FTZ R25, R25, R9 ;  /* 0x0000000919197221 */ /* 0x000fe20000010000 */
[----:B------:R-:W-:Y:S01]  /*0cb0*/  FADD.FTZ R26, R26, R10 ;  /* 0x0000000a1a1a7221 */ /* 0x000fe20000010000 */
[----:B----4-:R-:W-:Y:S01]  /*0cc0*/  @P3 R2UR UR38, R20 ;  /* 0x00000000142632ca */ /* 0x010fe200000e0000 */
[----:B------:R-:W-:Y:S01]  /*0cd0*/  FADD.FTZ R28, R28, R4 ;  /* 0x000000041c1c7221 */ /* 0x000fe20000010000 */
[----:B------:R-:W-:Y:S01]  /*0ce0*/  FADD.FTZ R29, R29, R5 ;  /* 0x000000051d1d7221 */ /* 0x000fe20000010000 */
[----:B------:R-:W-:Y:S01]  /*0cf0*/  FADD.FTZ R30, R30, R6 ;  /* 0x000000061e1e7221 */ /* 0x000fe20000010000 */
[----:B------:R-:W-:Y:S01]  /*0d00*/  FADD.FTZ R31, R31, R7 ;  /* 0x000000071f1f7221 */ /* 0x000fe20000010000 */
[----:B------:R-:W-:Y:S01]  /*0d10*/  FADD.FTZ R27, R27, R11 ;  /* 0x0000000b1b1b7221 */ /* 0x000fe20000010000 */
[----:B---3--:R-:W-:Y:S01]  /*0d20*/  @!P2 FMUL.FTZ R28, R28, R32 ;  /* 0x000000201c1ca220 */ /* 0x008fe20000410000 */
[----:B------:R-:W-:Y:S01]  /*0d30*/  @!P2 FMUL.FTZ R29, R29, R33 ;  /* 0x000000211d1da220 */ /* 0x000fe20000410000 */
[----:B------:R-:W-:Y:S01]  /*0d40*/  @!P2 FMUL.FTZ R30, R30, R34 ;  /* 0x000000221e1ea220 */ /* 0x000fe20000410000 */
[----:B------:R-:W-:Y:S01]  /*0d50*/  @!P2 FMUL.FTZ R31, R31, R35 ;  /* 0x000000231f1fa220 */ /* 0x000fe20000410000 */
[----:B------:R-:W-:Y:S06]  /*0d60*/  @P0 BRA `(.L_x_3516) ;  /* 0x0000000000b00947 */ /* 0x000fec0003800000 */
[----:B------:R-:W-:-:S13]  /*0d70*/  ISETP.GE.AND P0, PT, R16, R3, PT ;  /* 0x000000031000720c */ /* 0x000fda0003f06270 */
[----:B------:R-:W-:Y:S05]  /*0d80*/  @P0 BRA `(.L_x_3517) ;  /* 0x0000000c00040947 */ /* 0x000fea0003800000 */
[----:B------:R-:W-:Y:S01]  /*0d90*/  I2FP.F32.U32 R3, R3 ;  /* 0x0000000300037245 */ /* 0x000fe20000201000 */
[----:B------:R-:W-:Y:S01]  /*0da0*/  VIADD R0, R16, 0x2 ;  /* 0x0000000210007836 */ /* 0x000fe20000000000 */
[----:B------:R-:W0:Y:S04]  /*0db0*/  LDCU UR4, c[0x0][0x40c] ;  /* 0x00008180ff0477ac */ /* 0x000e280008000800 */
[----:B------:R-:W1:Y:S01]  /*0dc0*/  MUFU.RCP R3, R3 ;  /* 0x0000000300037308 */ /* 0x000e620000001000 */
[----:B------:R-:W-:Y:S01]  /*0dd0*/  I2FP.F32.U32 R0, R0 ;  /* 0x0000000000007245 */ /* 0x000fe20000201000 */
[----:B0-----:R-:W-:-:S04]  /*0de0*/  IMAD.U32 R6, RZ, RZ, UR4 ;  /* 0x00000004ff067e24 */ /* 0x001fc8000f8e00ff */
[----:B-1----:R-:W-:Y:S01]  /*0df0*/  FMUL.FTZ R4, R0, R3 ;  /* 0x0000000300047220 */ /* 0x002fe20000410000 */
[----:B------:R-:W-:-:S03]  /*0e00*/  I2FP.F32.U32 R0, R16 ;  /* 0x0000001000007245 */ /* 0x000fc60000201000 */
[----:B------:R-:W-:Y:S02]  /*0e10*/  FMUL.FTZ R5, R4, 13.28771209716796875 ;  /* 0x41549a7804057820 */ /* 0x000fe40000410000 */
[----:B------:R-:W-:Y:S01]  /*0e20*/  FMUL.FTZ R4, R0, R3 ;  /* 0x0000000300047220 */ /* 0x000fe20000410000 */
[----:B------:R-:W-:-:S03]  /*0e30*/  IADD3 R0, PT, PT, R6, -UR38, RZ ;  /* 0x8000002606007c10 */ /* 0x000fc6000fffe0ff */
        /* <DEDUP_REMOVED lines=31> */
.L_x_3516:
        /* <DEDUP_REMOVED lines=13> */
[----:B0-----:R-:W-:Y:S02]  /*1100*/  HFMA2 R4, -RZ, RZ, 0, 0 ;  /* 0x00000000ff047431 */ /* 0x001fe400000001ff */
[----:B-1----:R-:W-:-:S04]  /*1110*/  IMAD.MOV R6, RZ, RZ, -R5 ;  /* 0x000000ffff067224 */ /* 0x002fc800078e0a05 */
[----:B------:R-:W-:Y:S02]  /*1120*/  IMAD R9, R6, R7, RZ ;  /* 0x0000000706097224 */ /* 0x000fe400078e02ff */
[----:B------:R-:W-:Y:S02]  /*1130*/  IMAD.MOV.U32 R6, RZ, RZ, R8 ;  /* 0x000000ffff067224 */ /* 0x000fe400078e0008 */
        /* <DEDUP_REMOVED lines=23> */
[----:B------:R-:W-:Y:S01]  /*12b0*/  IMAD.MOV.U32 R8, RZ, RZ, 0x53f ;  /* 0x0000053fff087424 */ /* 0x000fe200078e00ff */
[----:B------:R-:W-:Y:S01]  /*12c0*/  MOV R12, 0x1 ;  /* 0x00000001000c7802 */ /* 0x000fe20000000f00 */
[----:B------:R1:W2:Y:S01]  /*12d0*/  LDC.64 R14, c[0x4][R0] ;  /* 0x01000000000e7b82 */ /* 0x0002a20000000a00 */
[----:B------:R-:W3:Y:S01]  /*12e0*/  LDCU.64 UR6, c[0x4][0xd0] ;  /* 0x01001a00ff0677ac */ /* 0x000ee20008000a00 */
[----:B------:R-:W-:Y:S01]  /*12f0*/  IMAD.MOV.U32 R13, RZ, RZ, RZ ;  /* 0x000000ffff0d7224 */ /* 0x000fe200078e00ff */
[----:B------:R-:W4:Y:S01]  /*1300*/  LDCU.64 UR8, c[0x4][0x20] ;  /* 0x01000400ff0877ac */ /* 0x000f220008000a00 */
[----:B0-----:R-:W-:Y:S01]  /*1310*/  IMAD.U32 R4, RZ, RZ, UR4 ;  /* 0x00000004ff047e24 */ /* 0x001fe2000f8e00ff */
[----:B------:R-:W-:Y:S01]  /*1320*/  MOV R5, UR5 ;  /* 0x0000000500057c02 */ /* 0x000fe20008000f00 */
[----:B---3--:R-:W-:-:S02]  /*1330*/  IMAD.U32 R6, RZ, RZ, UR6 ;  /* 0x00000006ff067e24 */ /* 0x008fc4000f8e00ff */
[----:B------:R-:W-:Y:S01]  /*1340*/  IMAD.U32 R7, RZ, RZ, UR7 ;  /* 0x00000007ff077e24 */ /* 0x000fe2000f8e00ff */
[----:B----4-:R-:W-:Y:S01]  /*1350*/  MOV R10, UR8 ;  /* 0x00000008000a7c02 */ /* 0x010fe20008000f00 */
[----:B-1----:R-:W-:-:S07]  /*1360*/  IMAD.U32 R11, RZ, RZ, UR9 ;  /* 0x00000009ff0b7e24 */ /* 0x002fce000f8e00ff */
[----:B------:R-:W-:-:S07]  /*1370*/  LEPC R20, `(.L_x_3518) ;  /* 0x000000001014794e */ /* 0x000fce0000000000 */
[----:B--2---:R-:W-:Y:S05]  /*1380*/  CALL.ABS.NOINC R14 ;  /* 0x000000000e007343 */ /* 0x004fea0003c00000 */
.L_x_3518:
[----:B------:R-:W0:Y:S01]  /*1390*/  S2R R3, SR_CgaCtaId ;  /* 0x0000000000037919 */ /* 0x000e220000008800 */
[----:B------:R-:W1:Y:S01]  /*13a0*/  LDC R9, c[0x0][0x400] ;  /* 0x00010000ff097b82 */ /* 0x000e620000000800 */
[----:B------:R-:W-:Y:S01]  /*13b0*/  MOV R0, 0x400 ;  /* 0x0000040000007802 */ /* 0x000fe20000000f00 */
[----:B------:R-:W-:Y:S05]  /*13c0*/  WARPSYNC.ALL ;  /* 0x0000000000007948 */ /* 0x000fea0003800000 */
[----:B------:R-:W-:Y:S01]  /*13d0*/  ISETP.NE.AND P6, PT, R22, RZ, PT ;  /* 0x000000ff1600720c */ /* 0x000fe20003fc5270 */
[----:B------:R-:W-:-:S12]  /*13e0*/  VIADD R0, R0, 0x210 ;  /* 0x0000021000007836 */ /* 0x000fd80000000000 */
[----:B------:R-:W-:Y:S01]  /*13f0*/  @!P6 IMAD R4, R17, R18, R19 ;  /* 0x000000121104e224 */ /* 0x000fe200078e0213 */
[----:B0-----:R-:W-:-:S04]  /*1400*/  LEA R0, R3, R0, 0x18 ;  /* 0x0000000003007211 */ /* 0x001fc800078ec0ff */
[----:B-1----:R-:W-:Y:S01]  /*1410*/  LEA R3, R9, R0, 0x2 ;  /* 0x0000000009037211 */ /* 0x002fe200078e10ff */
[----:B------:R-:W-:-:S04]  /*1420*/  @!P6 IMAD R5, R4, 0x4, R0 ;  /* 0x000000040405e824 */ /* 0x000fc800078e0200 */
        /* <DEDUP_REMOVED lines=17> */
[----:B------:R0:W1:Y:S01]  /*1540*/  LDS R24, [R21] ;  /* 0x0000000015187984 */ /* 0x0000620000000800 */
[----:B------:R-:W-:-:S03]  /*1550*/  IMAD.SHL.U32 R5, R5, 0x2, RZ ;  /* 0x0000000205057824 */ /* 0x000fc600078e00ff */
[----:B------:R0:W2:Y:S02]  /*1560*/  LDS R26, [R21+0x4] ;  /* 0x00000400151a7984 */ /* 0x0000a40000000800 */
[----:B------:R-:W-:Y:S02]  /*1570*/  LOP3.LUT R7, R5, 0xfffffffc, RZ, 0xc0, !PT ;  /* 0xfffffffc05077812 */ /* 0x000fe400078ec0ff */
[----:B------:R0:W3:Y:S02]  /*1580*/  LDS R28, [R23] ;  /* 0x00000000171c7984 */ /* 0x0000e40000000800 */
[----:B------:R-:W-:Y:S02]  /*1590*/  ISETP.GE.AND P0, PT, R7, R9, PT ;  /* 0x000000090700720c */ /* 0x000fe40003f06270 */
        /* <DEDUP_REMOVED lines=8> */
[----:B------:R-:W5:Y:S04]  /*1620*/  LDCU UR4, c[0x0][0x40c] ;  /* 0x00008180ff0477ac */ /* 0x000f680008000800 */
[----:B------:R-:W1:Y:S01]  /*1630*/  MUFU.RCP R5, R5 ;  /* 0x0000000500057308 */ /* 0x000e620000001000 */
[----:B------:R-:W-:-:S05]  /*1640*/  I2FP.F32.S32 R4, R4 ;  /* 0x0000000400047245 */ /* 0x000fca0000201400 */
[----:B-1----:R-:W-:Y:S01]  /*1650*/  FMUL.FTZ R6, R4, R5 ;  /* 0x0000000504067220 */ /* 0x002fe20000410000 */
[----:B------:R-:W-:Y:S02]  /*1660*/  I2FP.F32.S32 R4, R7 ;  /* 0x0000000700047245 */ /* 0x000fe40000201400 */
[----:B-----5:R-:W-:Y:S01]  /*1670*/  MOV R7, UR4 ;  /* 0x0000000400077c02 */ /* 0x020fe20008000f00 */
[----:B------:R-:W-:Y:S02]  /*1680*/  FMUL.FTZ R6, R6, 13.28771209716796875 ;  /* 0x41549a7806067820 */ /* 0x000fe40000410000 */
[----:B------:R-:W-:Y:S02]  /*1690*/  FMUL.FTZ R4, R4, R5 ;  /* 0x0000000504047220 */ /* 0x000fe40000410000 */
[----:B------:R-:W-:Y:S02]  /*16a0*/  VIADD R7, R7, -UR38 ;  /* 0x8000002607077c36 */ /* 0x000fe40008000000 */
[----:B------:R-:W-:Y:S01]  /*16b0*/  FMUL.FTZ R4, R4, 13.28771209716796875 ;  /* 0x41549a7804047820 */ /* 0x000fe20000410000 */
[----:B------:R-:W1:Y:S02]  /*16c0*/  MUFU.EX2 R6, -R6 ;  /* 0x8000000600067308 */ /* 0x000e640000000800 */
[----:B------:R-:W-:-:S03]  /*16d0*/  I2FP.F32.S32 R7, R7 ;  /* 0x0000000700077245 */ /* 0x000fc60000201400 */
[----:B------:R-:W5:Y:S02]  /*16e0*/  MUFU.EX2 R4, -R4 ;  /* 0x8000000400047308 */ /* 0x000f640000000800 */
[----:B-1----:R-:W-:-:S04]  /*16f0*/  FMUL.FTZ R5, R7, R6 ;  /* 0x0000000607057220 */ /* 0x002fc80000410000 */
[----:B------:R-:W-:Y:S01]  /*1700*/  FMUL.RZ R15, R5, 0.15915493667125701904 ;  /* 0x3e22f983050f7820 */ /* 0x000fe2000040c000 */
[----:B-----5:R-:W-:-:S03]  /*1710*/  FMUL.FTZ R5, R7, R4 ;  /* 0x0000000407057220 */ /* 0x020fc60000410000 */
[----:B------:R-:W0:Y:S01]  /*1720*/  MUFU.SIN R9, R15 ;  /* 0x0000000f00097308 */ /* 0x000e220000000400 */
[----:B------:R-:W-:-:S07]  /*1730*/  FMUL.RZ R13, R5, 0.15915493667125701904 ;  /* 0x3e22f983050d7820 */ /* 0x000fce000040c000 */
[----:B------:R-:W1:Y:S08]  /*1740*/  MUFU.COS R8, R15 ;  /* 0x0000000f00087308 */ /* 0x000e700000000000 */
[----:B------:R-:W5:Y:S01]  /*1750*/  MUFU.SIN R6, R13 ;  /* 0x0000000d00067308 */ /* 0x000f620000000400 */
[-C--:B0-----:R-:W-:Y:S01]  /*1760*/  FMUL.FTZ R7, R27, R9.reuse ;  /* 0x000000091b077220 */ /* 0x081fe20000410000 */
[-C--:B------:R-:W-:Y:S01]  /*1770*/  FMUL.FTZ R11, R31, R9.reuse ;  /* 0x000000091f0b7220 */ /* 0x080fe20000410000 */
[-C--:B--2---:R-:W-:Y:S01]  /*1780*/  FMUL.FTZ R12, R26, R9.reuse ;  /* 0x000000091a0c7220 */ /* 0x084fe20000410000 */
[----:B----4-:R-:W-:-:S04]  /*1790*/  FMUL.FTZ R14, R30, R9 ;  /* 0x000000091e0e7220 */ /* 0x010fc80000410000 */
[----:B------:R-:W0:Y:S01]  /*17a0*/  MUFU.COS R5, R13 ;  /* 0x0000000d00057308 */ /* 0x000e220000000000 */
[-C--:B-1----:R-:W-:Y:S01]  /*17b0*/  FFMA.FTZ R10, R26, R8.reuse, -R7 ;  /* 0x000000081a0a7223 */ /* 0x082fe20000010807 */
[-C--:B------:R-:W-:Y:S01]  /*17c0*/  FFMA.FTZ R30, R30, R8.reuse, -R11 ;  /* 0x000000081e1e7223 */ /* 0x080fe2000001080b */
[-C--:B------:R-:W-:Y:S01]  /*17d0*/  FFMA.FTZ R27, R27, R8.reuse, R12 ;  /* 0x000000081b1b7223 */ /* 0x080fe2000001000c */
[----:B------:R-:W-:Y:S01]  /*17e0*/  FFMA.FTZ R31, R31, R8, R14 ;  /* 0x000000081f1f7223 */ /* 0x000fe2000001000e */
[----:B------:R-:W-:Y:S02]  /*17f0*/  IMAD.MOV.U32 R26, RZ, RZ, R10 ;  /* 0x000000ffff1a7224 */ /* 0x000fe400078e000a */
[-C--:B-----5:R-:W-:Y:S01]  /*1800*/  FMUL.FTZ R7, R25, R6.reuse ;  /* 0x0000000619077220 */ /* 0x0a0fe20000410000 */
        /* <DEDUP_REMOVED lines=8> */
.L_x_3522:
[----:B------:R-:W-:Y:S05]  /*1890*/  BSYNC.RECONVERGENT B1 ;  /* 0x0000000000017941 */ /* 0x000fea0003800200 */
.L_x_3521:
        /* <DEDUP_REMOVED lines=8> */
.L_x_3520:
[----:B------:R-:W-:Y:S05]  /*1920*/  BSYNC.RECONVERGENT B0 ;  /* 0x0000000000007941 */ /* 0x000fea0003800200 */
.L_x_3519:
[----:B------:R-:W-:Y:S01]  /*1930*/  BAR.SYNC.DEFER_BLOCKING 0x0 ;  /* 0x0000000000007b1d */ /* 0x000fe20000010000 */
[----:B------:R-:W-:-:S04]  /*1940*/  @!P6 IMAD R17, R17, R18, R19 ;  /* 0x000000121111e224 */ /* 0x000fc800078e0213 */
[C---:B------:R-:W-:Y:S02]  /*1950*/  @!P6 IMAD R0, R17.reuse, 0x4, R0 ;  /* 0x000000041100e824 */ /* 0x040fe400078e0200 */
[----:B------:R-:W-:-:S03]  /*1960*/  @!P6 IMAD R3, R17, 0x4, R3 ;  /* 0x000000041103e824 */ /* 0x000fc600078e0203 */
[----:B---3--:R0:W1:Y:S04]  /*1970*/  @!P6 LDS.128 R24, [R0] ;  /* 0x000000000018e984 */ /* 0x0080680000000c00 */
[----:B------:R0:W2:Y:S01]  /*1980*/  @!P6 LDS.128 R28, [R3] ;  /* 0x00000000031ce984 */ /* 0x0000a20000000c00 */
[----:B------:R-:W-:Y:S06]  /*1990*/  BAR.SYNC.DEFER_BLOCKING 0x0 ;  /* 0x0000000000007b1d */ /* 0x000fec0000010000 */
.L_x_3517:
[----:B------:R-:W-:Y:S05]  /*19a0*/  BSYNC.RECONVERGENT B6 ;  /* 0x0000000000067941 */ /* 0x000fea0003800200 */
.L_x_3515:
[----:B------:R-:W3:Y:S01]  /*19b0*/  S2UR UR18, SR_CgaCtaId ;  /* 0x00000000001279c3 */ /* 0x000ee20000008800 */
[----:B------:R-:W-:Y:S01]  /*19c0*/  ISETP.GT.U32.AND P0, PT, R48, 0x1f, PT ;  /* 0x0000001f3000780c */ /* 0x000fe20003f04070 */
[----:B------:R-:W-:Y:S01]  /*19d0*/  UMOV UR19, 0x400 ;  /* 0x0000040000137882 */ /* 0x000fe20000000000 */
[----:B------:R-:W-:Y:S01]  /*19e0*/  UIADD3 UR8, UPT, UPT, -UR39, UR43, URZ ;  /* 0x0000002b27087290 */ /* 0x000fe2000fffe1ff */
[----:B0-----:R-:W-:Y:S01]  /*19f0*/  MOV R0, 0xff7fffff ;  /* 0xff7fffff00007802 */ /* 0x001fe20000000f00 */
[----:B------:R-:W-:-:S04]  /*1a00*/  UIADD3 UR5, UPT, UPT, UR19, 0x210, URZ ;  /* 0x0000021013057890 */ /* 0x000fc8000fffe0ff */
[----:B---3--:R-:W-:-:S04]  /*1a10*/  ULEA UR5, UR18, UR5, 0x18 ;  /* 0x0000000512057291 */ /* 0x008fc8000f8ec0ff */
[----:B------:R-:W-:Y:S01]  /*1a20*/  ULEA UR9, UR8, UR5, 0x2 ;  /* 0x0000000508097291 */ /* 0x000fe2000f8e10ff */
[----:B------:R-:W-:Y:S11]  /*1a30*/  @P0 BRA `(.L_x_3523) ;  /* 0x0000000000bc0947 */ /* 0x000ff60003800000 */
[----:B------:R-:W-:Y:S01]  /*1a40*/  ISETP.GT.U32.AND P0, PT, R48, 0x1b, PT ;  /* 0x0000001b3000780c */ /* 0x000fe20003f04070 */
[----:B------:R-:W-:-:S04]  /*1a50*/  UIADD3 UR4, UPT, UPT, UR19, 0x10, URZ ;  /* 0x0000001013047890 */ /* 0x000fc8000fffe0ff */
[----:B------:R-:W-:-:S08]  /*1a60*/  ULEA UR4, UR18, UR4, 0x18 ;  /* 0x0000000412047291 */ /* 0x000fd0000f8ec0ff */
[----:B------:R-:W0:Y:S08]  /*1a70*/  @!P0 LDC R7, c[0x0][0x3f4] ;  /* 0x0000fd00ff078b82 */ /* 0x000e300000000800 */
[----:B------:R-:W3:Y:S01]  /*1a80*/  @!P0 LDC.64 R4, c[0x0][0x3b8] ;  /* 0x0000ee00ff048b82 */ /* 0x000ee20000000a00 */
[----:B0-----:R-:W-:Y:S02]  /*1a90*/  @!P0 IMAD R3, R48, R7, UR40 ;  /* 0x0000002830038e24 */ /* 0x001fe4000f8e0207 */
[----:B------:R-:W-:-:S04]  /*1aa0*/  @!P0 IMAD R6, R7, UR46, RZ ;  /* 0x0000002e07068c24 */ /* 0x000fc8000f8e02ff */
[----:B------:R-:W-:Y:S02]  /*1ab0*/  @!P0 IMAD R3, R6, 0x1c, R3 ;  /* 0x0000001c06038824 */ /* 0x000fe400078e0203 */
[----:B-12---:R-:W-:Y:S02]  /*1ac0*/  FMUL.FTZ R6, R28, R24 ;  /* 0x000000181c067220 */ /* 0x006fe40000410000 */
[----:B------:R-:W-:Y:S01]  /*1ad0*/  @!P0 IMAD.SHL.U32 R7, R3, 0x4, RZ ;  /* 0x0000000403078824 */ /* 0x000fe200078e00ff */
[----:B------:R-:W-:Y:S01]  /*1ae0*/  LEA R3, R48, UR4, 0x4 ;  /* 0x0000000430037c11 */ /* 0x000fe2000f8e20ff */
[----:B------:R-:W-:Y:S02]  /*1af0*/  UMOV UR4, 0xffffffff ;  /* 0xffffffff00047882 */ /* 0x000fe40000000000 */
[----:B---3--:R-:W-:-:S04]  /*1b00*/  @!P0 IMAD.WIDE R4, R7, 0x4, R4 ;  /* 0x0000000407048825 */ /* 0x008fc800078e0204 */
        /* <DEDUP_REMOVED lines=15> */
.L_x_3668:
        /* <DEDUP_REMOVED lines=11> */
[----:B------:R-:W-:-:S04]  /*1cb0*/  UIADD3 UR4, UPT, UPT, -UR38, UR43, URZ ;  /* 0x0000002b26047290 */ /* 0x000fc8000fffe1ff */
[----:B-1----:R-:W-:-:S04]  /*1cc0*/  UIMAD UR6, UR44, UR7, UR4 ;  /* 0x000000072c0672a4 */ /* 0x002fc8000f8e0204 */
[----:B------:R-:W-:-:S06]  /*1cd0*/  UIMAD UR6, UR6, UR7, UR4 ;  /* 0x00000007060672a4 */ /* 0x000fcc000f8e0204 */
[----:B------:R-:W-:-:S04]  /*1ce0*/  IMAD.U32 R3, RZ, RZ, UR6 ;  /* 0x00000006ff037e24 */ /* 0x000fc8000f8e00ff */
[----:B--2---:R-:W-:-:S06]  /*1cf0*/  IMAD.WIDE R4, R3, 0x4, R4 ;  /* 0x0000000403047825 */ /* 0x004fcc00078e0204 */
[----:B------:R-:W2:Y:S02]  /*1d00*/  LDG.E R5, desc[UR36][R4.64] ;  /* 0x0000002404057981 */ /* 0x000ea4000c1e1900 */
[----:B--2---:R-:W-:-:S07]  /*1d10*/  FADD.FTZ R0, R0, R5 ;  /* 0x0000000500007221 */ /* 0x004fce0000010000 */
.L_x_3525:
[----:B------:R3:W-:Y:S02]  /*1d20*/  STS [UR9], R0 ;  /* 0x00000000ff007988 */ /* 0x0007e40008000809 */
.L_x_3523:
[----:B------:R-:W-:Y:S05]  /*1d30*/  WARPSYNC.ALL ;  /* 0x0000000000007948 */ /* 0x000fea0003800000 */
[----:B------:R-:W-:Y:S01]  /*1d40*/  UIADD3 UR4, UPT, UPT, UR8, 0x7, URZ ;  /* 0x0000000708047890 */ /* 0x000fe2000fffe0ff */
[----:B------:R-:W-:Y:S01]  /*1d50*/  SHF.R.U32.HI R10, RZ, 0x2, R48 ;  /* 0x00000002ff0a7819 */ /* 0x000fe20000011630 */
[----:B------:R-:W4:Y:S01]  /*1d60*/  LDCU UR7, c[0x0][0x3f0] ;  /* 0x00007e00ff0777ac */ /* 0x000f220008000800 */
[----:B------:R-:W-:Y:S01]  /*1d70*/  BSSY B0, `(.L_x_3526) ;  /* 0x0000404000007945 */ /* 0x000fe20003800000 */
[----:B------:R-:W-:Y:S01]  /*1d80*/  USHF.R.S32.HI UR6, URZ, 0x1f, UR4 ;  /* 0x0000001fff067899 */ /* 0x000fe20008011404 */
[----:B------:R-:W0:Y:S03]  /*1d90*/  LDCU UR22, c[0x0][0x3f8] ;  /* 0x00007f00ff1677ac */ /* 0x000e260008000800 */
[----:B------:R-:W-:Y:S01]  /*1da0*/  ULEA.HI UR6, UR6, UR4, URZ, 0x3 ;  /* 0x0000000406067291 */ /* 0x000fe2000f8f18ff */
[----:B------:R-:W0:Y:S03]  /*1db0*/  LDCU UR23, c[0x0][0x410] ;  /* 0x00008200ff1777ac */ /* 0x000e260008000800 */
[----:B------:R-:W-:-:S02]  /*1dc0*/  ULOP3.LUT UR6, UR6, 0xfffffff8, URZ, 0xc0, !UPT ;  /* 0xfffffff806067892 */ /* 0x000fc4000f8ec0ff */
[----:B----4-:R-:W-:Y:S01]  /*1dd0*/  UIMAD UR4, UR41, UR7, UR44 ;  /* 0x00000007290472a4 */ /* 0x010fe2000f8e022c */
[----:B------:R-:W4:Y:S01]  /*1de0*/  LDCU.64 UR10, c[0x0][0x3c8] ;  /* 0x00007900ff0a77ac */ /* 0x000f220008000a00 */
[----:B------:R-:W-:Y:S02]  /*1df0*/  BAR.SYNC.DEFER_BLOCKING 0x0 ;  /* 0x0000000000007b1d */ /* 0x000fe40000010000 */
[----:B------:R-:W-:Y:S01]  /*1e00*/  ISETP.GE.AND P0, PT, R10, UR6, PT ;  /* 0x000000060a007c0c */ /* 0x000fe2000bf06270 */
[----:B------:R-:W-:-:S03]  /*1e10*/  UIMAD UR4, UR4, 0x70, URZ ;  /* 0x00000070040478a4 */ /* 0x000fc6000f8e02ff */
[----:B------:R-:W0:Y:S01]  /*1e20*/  LDCU.64 UR12, c[0x0][0x3b8] ;  /* 0x00007700ff0c77ac */ /* 0x000e220008000a00 */
[----:B------:R-:W0:Y:S01]  /*1e30*/  LDCU.64 UR14, c[0x0][0x438] ;  /* 0x00008700ff0e77ac */ /* 0x000e220008000a00 */
[----:B------:R-:W0:Y:S07]  /*1e40*/  LDCU.64 UR16, c[0x0][0x448] ;  /* 0x00008900ff1077ac */ /* 0x000e2e0008000a00 */
[----:B------:R-:W-:Y:S05]  /*1e50*/  @P0 BRA `(.L_x_3527) ;  /* 0x0000003c00d40947 */ /* 0x000fea0003800000 */
[----:B------:R-:W5:Y:S01]  /*1e60*/  LDC R3, c[0x0][0x3f4] ;  /* 0x0000fd00ff037b82 */ /* 0x000f620000000800 */
[----:B------:R-:W1:Y:S01]  /*1e70*/  LDCU.64 UR20, c[0x0][0x420] ;  /* 0x00008400ff1477ac */ /* 0x000e620008000a00 */
[----:B------:R-:W-:Y:S01]  /*1e80*/  VIADD R10, R10, UR39 ;  /* 0x000000270a0a7c36 */ /* 0x000fe20008000000 */
[----:B0-----:R-:W-:Y:S01]  /*1e90*/  LOP3.LUT R6, R48, 0x3fc, RZ, 0xc0, !PT ;  /* 0x000003fc30067812 */ /* 0x001fe200078ec0ff */
[----:B------:R-:W0:Y:S01]  /*1ea0*/  LDCU UR8, c[0x0][0x440] ;  /* 0x00008800ff0877ac */ /* 0x000e220008000800 */
[----:B------:R-:W-:-:S03]  /*1eb0*/  MOV R12, UR6 ;  /* 0x00000006000c7c02 */ /* 0x000fc60008000f00 */
[----:B------:R-:W-:Y:S01]  /*1ec0*/  VIADD R6, R6, UR5 ;  /* 0x0000000506067c36 */ /* 0x000fe20008000000 */
[----:B------:R-:W-:-:S04]  /*1ed0*/  UIADD3 UR7, UPT, UPT, UR19, 0x10, URZ ;  /* 0x0000001013077890 */ /* 0x000fc8000fffe0ff */
[----:B------:R-:W-:Y:S01]  /*1ee0*/  ULEA UR7, UR18, UR7, 0x18 ;  /* 0x0000000712077291 */ /* 0x000fe2000f8ec0ff */
[----:B-1----:R-:W-:Y:S01]  /*1ef0*/  IMAD.U32 R11, RZ, RZ, UR20 ;  /* 0x00000014ff0b7e24 */ /* 0x002fe2000f8e00ff */
[----:B------:R-:W-:Y:S01]  /*1f00*/  ISETP.NE.U32.AND P0, PT, RZ, UR20, PT ;  /* 0x00000014ff007c0c */ /* 0x000fe2000bf05070 */
[----:B0-----:R-:W-:Y:S01]  /*1f10*/  IMAD.U32 R13, RZ, RZ, UR8 ;  /* 0x00000008ff0d7e24 */ /* 0x001fe2000f8e00ff */
[----:B-----5:R-:W-:Y:S02]  /*1f20*/  IABS R47, R3 ;  /* 0x00000003002f7213 */ /* 0x020fe40000000000 */
[----:B------:R-:W-:Y:S02]  /*1f30*/  LOP3.LUT R3, R16, 0xc, RZ, 0xc0, !PT ;  /* 0x0000000c10037812 */ /* 0x000fe400078ec0ff */
[----:B------:R-:W0:Y:S01]  /*1f40*/  I2F.RP R4, R47 ;  /* 0x0000002f00047306 */ /* 0x000e220000209400 */
[----:B------:R-:W-:Y:S02]  /*1f50*/  ISETP.NE.AND.EX P0, PT, RZ, UR21, PT, P0 ;  /* 0x00000015ff007c0c */ /* 0x000fe4000bf05300 */
[----:B------:R-:W1:Y:S04]  /*1f60*/  LDS R46, [R3+UR7] ;  /* 0x00000007032e7984 */ /* 0x000e680008000800 */
[----:B------:R-:W1:Y:S04]  /*1f70*/  LDS R45, [R3+UR7+0x10] ;  /* 0x00001007032d7984 */ /* 0x000e680008000800 */
[----:B------:R-:W1:Y:S01]  /*1f80*/  LDS R44, [R3+UR7+0x20] ;  /* 0x00002007032c7984 */ /* 0x000e620008000800 */
[----:B0-----:R-:W0:Y:S03]  /*1f90*/  MUFU.RCP R4, R4 ;  /* 0x0000000400047308 */ /* 0x001e260000001000 */
[----:B------:R-:W1:Y:S04]  /*1fa0*/  LDS R43, [R3+UR7+0x30] ;  /* 0x00003007032b7984 */ /* 0x000e680008000800 */
[----:B------:R-:W1:Y:S04]  /*1fb0*/  LDS R42, [R3+UR7+0x40] ;  /* 0x00004007032a7984 */ /* 0x000e680008000800 */
[----:B------:R-:W1:Y:S04]  /*1fc0*/  LDS R41, [R3+UR7+0x50] ;  /* 0x0000500703297984 */ /* 0x000e680008000800 */
[----:B------:R-:W1:Y:S04]  /*1fd0*/  LDS R40, [R3+UR7+0x60] ;  /* 0x0000600703287984 */ /* 0x000e680008000800 */
[----:B------:R-:W1:Y:S01]  /*1fe0*/  LDS R39, [R3+UR7+0x70] ;  /* 0x0000700703277984 */ /* 0x000e620008000800 */
[----:B0-----:R-:W-:-:S03]  /*1ff0*/  IADD3 R4, PT, PT, R4, 0xffffffe, RZ ;  /* 0x0ffffffe04047810 */ /* 0x001fc60007ffe0ff */
[----:B------:R-:W0:Y:S01]  /*2000*/  LDS R38, [R3+UR7+0x80] ;  /* 0x0000800703267984 */ /* 0x000e220008000800 */
[----:B------:R5:W2:Y:S03]  /*2010*/  F2I.FTZ.U32.TRUNC.NTZ R5, R4 ;  /* 0x0000000400057305 */ /* 0x000aa6000021f000 */
[----:B------:R-:W0:Y:S04]  /*2020*/  LDS R37, [R3+UR7+0x90] ;  /* 0x0000900703257984 */ /* 0x000e280008000800 */
[----:B------:R-:W0:Y:S01]  /*2030*/  LDS R36, [R3+UR7+0xa0] ;  /* 0x0000a00703247984 */ /* 0x000e220008000800 */
[----:B-----5:R-:W-:-:S03]  /*2040*/  HFMA2 R4, -RZ, RZ, 0, 0 ;  /* 0x00000000ff047431 */ /* 0x020fc600000001ff */
[----:B------:R-:W0:Y:S01]  /*2050*/  LDS R35, [R3+UR7+0xb0] ;  /* 0x0000b00703237984 */ /* 0x000e220008000800 */
[----:B--2---:R-:W-:-:S03]  /*2060*/  IMAD.MOV R8, RZ, RZ, -R5 ;  /* 0x000000ffff087224 */ /* 0x004fc600078e0a05 */
[----:B------:R-:W2:Y:S01]  /*2070*/  LDS R34, [R3+UR7+0xc0] ;  /* 0x0000c00703227984 */ /* 0x000ea20008000800 */
[----:B------:R-:W-:-:S03]  /*2080*/  IMAD R7, R8, R47, RZ ;  /* 0x0000002f08077224 */ /* 0x000fc600078e02ff */
[----:B------:R-:W0:Y:S01]  /*2090*/  LDS R33, [R3+UR7+0xd0] ;  /* 0x0000d00703217984 */ /* 0x000e220008000800 */
[----:B------:R-:W-:Y:S01]  /*20a0*/  IADD3 R8, P1, P2, R11, UR45, R10 ;  /* 0x0000002d0b087c10 */ /* 0x000fe2000fa3e00a */
[----:B------:R-:W-:Y:S02]  /*20b0*/  IMAD.HI.U32 R7, R5, R7, R4 ;  /* 0x0000000705077227 */ /* 0x000fe400078e0004 */
[----:B------:R-:W0:Y:S01]  /*20c0*/  LDS R32, [R3+UR7+0xe0] ;  /* 0x0000e00703207984 */ /* 0x000e220008000800 */
[----:B------:R-:W-:-:S03]  /*20d0*/  IADD3 R5, PT, PT, R12, UR39, RZ ;  /* 0x000000270c057c10 */ /* 0x000fc6000fffe0ff */
[----:B------:R-:W0:Y:S04]  /*20e0*/  LDS R31, [R3+UR7+0xf0] ;  /* 0x0000f007031f7984 */ /* 0x000e280008000800 */
        /* <DEDUP_REMOVED lines=15> */
[----:B------:R5:W0:Y:S01]  /*21e0*/  LDS R9, [R3+UR7+0x1f0] ;  /* 0x0001f00703097984 */ /* 0x000a220008000800 */
[----:B------:R-:W-:-:S06]  /*21f0*/  UIMAD UR7, UR44, UR8, UR43 ;  /* 0x000000082c0772a4 */ /* 0x000fcc000f8e022b */
[----:B------:R-:W-:Y:S02]  /*2200*/  IMAD R4, R13, UR7, R10 ;  /* 0x000000070d047c24 */ /* 0x000fe4000f8e020a */
[----:B-----5:R-:W-:-:S05]  /*2210*/  IMAD.U32 R3, RZ, RZ, UR21 ;  /* 0x00000015ff037e24 */ /* 0x020fca000f8e00ff */
[----:B-12---:R-:W-:-:S07]  /*2220*/  IADD3.X R3, PT, PT, R3, UR47, RZ, P1, P2 ;  /* 0x0000002f03037c10 */ /* 0x006fce0008fe44ff */
.L_x_3595:
[----:B------:R-:W1:Y:S01]  /*2230*/  LDC R14, c[0x0][0x3f4] ;  /* 0x0000fd00ff0e7b82 */ /* 0x000e620000000800 */
[----:B------:R-:W-:Y:S01]  /*2240*/  IABS R78, R10 ;  /* 0x0000000a004e7213 */ /* 0x000fe20000000000 */
[----:B------:R-:W-:Y:S02]  /*2250*/  @P0 IMAD.MOV.U32 R12, RZ, RZ, R8 ;  /* 0x000000ffff0c0224 */ /* 0x000fe400078e0008 */
[----:B0-----:R-:W-:Y:S02]  /*2260*/  @P0 IMAD.MOV.U32 R13, RZ, RZ, R3 ;  /* 0x000000ffff0d0224 */ /* 0x001fe400078e0003 */
[----:B------:R-:W-:Y:S01]  /*2270*/  IMAD.HI.U32 R15, R7, R78, RZ ;  /* 0x0000004e070f7227 */ /* 0x000fe200078e00ff */
[C---:B------:R-:W-:Y:S02]  /*2280*/  ISETP.GE.AND P2, PT, R10.reuse, RZ, PT ;  /* 0x000000ff0a00720c */ /* 0x040fe40003f46270 */
[----:B------:R2:W5:Y:S01]  /*2290*/  @P0 LDG.E.U8 R11, desc[UR36][R12.64] ;  /* 0x000000240c0b0981 */ /* 0x000562000c1e1100 */
[----:B------:R-:W-:Y:S01]  /*22a0*/  ISETP.GE.AND P6, PT, R10, UR43, PT ;  /* 0x0000002b0a007c0c */ /* 0x000fe2000bfc6270 */
[----:B------:R-:W-:Y:S01]  /*22b0*/  BSSY.RECONVERGENT B1, `(.L_x_3528) ;  /* 0x000002e000017945 */ /* 0x000fe20003800200 */
[----:B------:R-:W-:-:S02]  /*22c0*/  IADD3 R15, PT, PT, -R15, RZ, RZ ;  /* 0x000000ff0f0f7210 */ /* 0x000fc40007ffe1ff */
[----:B------:R-:W-:Y:S02]  /*22d0*/  FSEL R49, R49, RZ, P6 ;  /* 0x000000ff31317208 */ /* 0x000fe40003000000 */
[----:B-1----:R-:W-:Y:S02]  /*22e0*/  IABS R82, R14 ;  /* 0x0000000e00527213 */ /* 0x002fe40000000000 */
[----:B------:R-:W-:-:S03]  /*22f0*/  ISETP.NE.AND P3, PT, R14, RZ, PT ;  /* 0x000000ff0e00720c */ /* 0x000fc60003f65270 */
[----:B------:R-:W-:Y:S02]  /*2300*/  IMAD R15, R82, R15, R78 ;  /* 0x0000000f520f7224 */ /* 0x000fe400078e024e */
[----:B------:R-:W-:-:S03]  /*2310*/  IMAD R78, R14, 0x70, RZ ;  /* 0x000000700e4e7824 */ /* 0x000fc600078e02ff */
[----:B------:R-:W-:-:S13]  /*2320*/  ISETP.GT.U32.AND P1, PT, R47, R15, PT ;  /* 0x0000000f2f00720c */ /* 0x000fda0003f24070 */
[----:B------:R-:W-:-:S05]  /*2330*/  @!P1 IMAD.IADD R15, R15, 0x1, -R82 ;  /* 0x000000010f0f9824 */ /* 0x000fca00078e0a52 */
[----:B------:R-:W-:-:S13]  /*2340*/  ISETP.GT.U32.AND P1, PT, R47, R15, PT ;  /* 0x0000000f2f00720c */ /* 0x000fda0003f24070 */
[----:B------:R-:W-:Y:S01]  /*2350*/  @!P1 IMAD.IADD R15, R15, 0x1, -R82 ;  /* 0x000000010f0f9824 */ /* 0x000fe200078e0a52 */
[----:B------:R-:W-:-:S04]  /*2360*/  ISETP.GE.AND P1, PT, R10, UR43, PT ;  /* 0x0000002b0a007c0c */ /* 0x000fc8000bf26270 */
[----:B------:R-:W-:Y:S02]  /*2370*/  @!P2 IADD3 R15, PT, PT, -R15, RZ, RZ ;  /* 0x000000ff0f0fa210 */ /* 0x000fe40007ffe1ff */
[----:B------:R-:W-:-:S04]  /*2380*/  @!P3 LOP3.LUT R15, RZ, R14, RZ, 0x33, !PT ;  /* 0x0000000eff0fb212 */ /* 0x000fc800078e33ff */
[C---:B------:R-:W-:Y:S01]  /*2390*/  SHF.L.U32 R87, R15.reuse, 0x2, RZ ;  /* 0x000000020f577819 */ /* 0x040fe200000006ff */
[----:B------:R-:W-:-:S03]  /*23a0*/  IMAD.IADD R81, R15, 0x1, R14 ;  /* 0x000000010f517824 */ /* 0x000fc600078e020e */
[-C--:B------:R-:W-:Y:S01]  /*23b0*/  ISETP.GE.OR P5, PT, R87, R78.reuse, P1 ;  /* 0x0000004e5700720c */ /* 0x080fe20000fa6670 */
[C-C-:B------:R-:W-:Y:S01]  /*23c0*/  IMAD R85, R14.reuse, 0x4, R81.reuse ;  /* 0x000000040e557824 */ /* 0x140fe200078e0251 */
[C---:B------:R-:W-:Y:S01]  /*23d0*/  LEA R91, R14.reuse, R87, 0x3 ;  /* 0x000000570e5b7211 */ /* 0x040fe200078e18ff */
[----:B--2---:R-:W-:Y:S02]  /*23e0*/  IMAD.SHL.U32 R13, R81, 0x4, RZ ;  /* 0x00000004510d7824 */ /* 0x004fe400078e00ff */
[----:B------:R-:W-:Y:S01]  /*23f0*/  IMAD.SHL.U32 R83, R85, 0x4, RZ ;  /* 0x0000000455537824 */ /* 0x000fe200078e00ff */
[-C--:B------:R-:W-:Y:S01]  /*2400*/  ISETP.GE.OR P3, PT, R91, R78.reuse, P1 ;  /* 0x0000004e5b00720c */ /* 0x080fe20000f66670 */
[----:B------:R-:W-:Y:S01]  /*2410*/  IMAD R89, R14, 0x2, R81 ;  /* 0x000000020e597824 */ /* 0x000fe200078e0251 */
[-C--:B------:R-:W-:Y:S02]  /*2420*/  ISETP.GE.OR P4, PT, R13, R78.reuse, P1 ;  /* 0x0000004e0d00720c */ /* 0x080fe40000f86670 */
[----:B------:R-:W-:Y:S01]  /*2430*/  ISETP.GE.OR P2, PT, R83, R78, P1 ;  /* 0x0000004e5300720c */ /* 0x000fe20000f46670 */
[----:B------:R-:W-:-:S02]  /*2440*/  IMAD.SHL.U32 R89, R89, 0x4, RZ ;  /* 0x0000000459597824 */ /* 0x000fc400078e00ff */
[----:B------:R-:W-:Y:S10]  /*2450*/  @P5 BRA `(.L_x_3529) ;  /* 0x00000000004c5947 */ /* 0x000ff40003800000 */
[----:B------:R-:W1:Y:S02]  /*2460*/  S2UR UR7, SR_CTAID.Y ;  /* 0x00000000000779c3 */ /* 0x000e640000002600 */
[----:B-1----:R-:W-:-:S05]  /*2470*/  IMAD R82, R14, UR7, RZ ;  /* 0x000000070e527c24 */ /* 0x002fca000f8e02ff */
[----:B------:R-:W-:-:S04]  /*2480*/  IADD3 R12, P5, PT, R82, R15, RZ ;  /* 0x0000000f520c7210 */ /* 0x000fc80007fbe0ff */
[----:B------:R-:W-:Y:S02]  /*2490*/  LEA.HI.X.SX32 R13, R82, RZ, 0x1, P5 ;  /* 0x000000ff520d7211 */ /* 0x000fe400028f0eff */
[----:B----4-:R-:W-:-:S04]  /*24a0*/  LEA R82, P5, R12, UR10, 0x2 ;  /* 0x0000000a0c527c11 */ /* 0x010fc8000f8a10ff */
[----:B------:R-:W-:-:S05]  /*24b0*/  LEA.HI.X R83, R12, UR11, R13, 0x2, P5 ;  /* 0x0000000b0c537c11 */ /* 0x000fca000a8f140d */
[----:B------:R-:W2:Y:S01]  /*24c0*/  LDG.E R82, desc[UR36][R82.64] ;  /* 0x0000002452527981 */ /* 0x000ea2000c1e1900 */
[----:B------:R-:W-:Y:S01]  /*24d0*/  IMAD R13, R14, UR22, RZ ;  /* 0x000000160e0d7c24 */ /* 0x000fe2000f8e02ff */
[----:B------:R-:W1:Y:S02]  /*24e0*/  S2R R49, SR_TID.X ;  /* 0x0000000000317919 */ /* 0x000e640000002100 */
[----:B-1----:R-:W-:-:S05]  /*24f0*/  LOP3.LUT R49, R49, 0x3, RZ, 0xc0, !PT ;  /* 0x0000000331317812 */ /* 0x002fca00078ec0ff */
[----:B------:R-:W-:Y:S02]  /*2500*/  IMAD R49, R14, UR4, R49 ;  /* 0x000000040e317c24 */ /* 0x000fe4000f8e0231 */
[----:B--2---:R-:W-:-:S03]  /*2510*/  IMAD R12, R82, R13, RZ ;  /* 0x0000000d520c7224 */ /* 0x004fc600078e02ff */
[----:B------:R-:W-:Y:S01]  /*2520*/  SHF.R.S32.HI R13, RZ, 0x1f, R49 ;  /* 0x0000001fff0d7819 */ /* 0x000fe20000011431 */
[----:B------:R-:W-:-:S05]  /*2530*/  IMAD R12, R12, 0x70, R87 ;  /* 0x000000700c0c7824 */ /* 0x000fca00078e0257 */
[----:B------:R-:W-:-:S04]  /*2540*/  IADD3 R49, P5, PT, R12, R49, RZ ;  /* 0x000000310c317210 */ /* 0x000fc80007fbe0ff */
[----:B------:R-:W-:Y:S02]  /*2550*/  LEA.HI.X.SX32 R84, R12, R13, 0x1, P5 ;  /* 0x0000000d0c547211 */ /* 0x000fe400028f0eff */
[----:B------:R-:W-:-:S04]  /*2560*/  LEA R12, P5, R49, UR12, 0x2 ;  /* 0x0000000c310c7c11 */ /* 0x000fc8000f8a10ff */
[----:B------:R-:W-:-:S05]  /*2570*/  LEA.HI.X R13, R49, UR13, R84, 0x2, P5 ;  /* 0x0000000d310d7c11 */ /* 0x000fca000a8f1454 */
[----:B------:R1:W5:Y:S04]  /*2580*/  LDG.E R49, desc[UR36][R12.64] ;  /* 0x000000240c317981 */ /* 0x000368000c1e1900 */
.L_x_3529:
[----:B----4-:R-:W-:Y:S05]  /*2590*/  BSYNC.RECONVERGENT B1 ;  /* 0x0000000000017941 */ /* 0x010fea0003800200 */
.L_x_3528:
[----:B------:R-:W-:Y:S01]  /*25a0*/  BSSY.RECONVERGENT B1, `(.L_x_3530) ;  /* 0x0000019000017945 */ /* 0x000fe20003800200 */
[----:B------:R-:W-:Y:S02]  /*25b0*/  ISETP.GE.OR P5, PT, R89, R78, P1 ;  /* 0x0000004e5900720c */ /* 0x000fe40000fa6670 */
[----:B------:R-:W-:Y:S02]  /*25c0*/  MOV R82, R50 ;  /* 0x0000003200527202 */ /* 0x000fe40000000f00 */
[----:B------:R-:W-:Y:S01]  /*25d0*/  FSEL R48, R48, RZ, P6 ;  /* 0x000000ff30307208 */ /* 0x000fe20003000000 */
[----:B------:R-:W-:Y:S08]  /*25e0*/  @P4 BRA `(.L_x_3531) ;  /* 0x0000000000504947 */ /* 0x000ff00003800000 */
        /* <DEDUP_REMOVED lines=8> */
[----:B------:R-:W1:Y:S03]  /*2670*/  S2R R50, SR_TID.X ;  /* 0x0000000000327919 */ /* 0x000e660000002100 */
[----:B--2---:R-:W-:Y:S01]  /*2680*/  IMAD R48, R12, R83, RZ ;  /* 0x000000530c307224 */ /* 0x004fe200078e02ff */
[----:B-1----:R-:W-:-:S03]  /*2690*/  LOP3.LUT R83, R50, 0x3, RZ, 0xc0, !PT ;  /* 0x0000000332537812 */ /* 0x002fc600078ec0ff */
[----:B------:R-:W-:Y:S02]  /*26a0*/  IMAD R48, R48, 0x1c, R81 ;  /* 0x0000001c30307824 */ /* 0x000fe400078e0251 */
[----:B------:R-:W-:Y:S02]  /*26b0*/  IMAD R83, R14, UR4, R83 ;  /* 0x000000040e537c24 */ /* 0x000fe4000f8e0253 */
[----:B------:R-:W-:-:S05]  /*26c0*/  IMAD.SHL.U32 R48, R48, 0x4, RZ ;  /* 0x0000000430307824 */ /* 0x000fca00078e00ff */
[----:B------:R-:W-:Y:S02]  /*26d0*/  SHF.R.S32.HI R50, RZ, 0x1f, R48 ;  /* 0x0000001fff327819 */ /* 0x000fe40000011430 */
[----:B------:R-:W-:-:S04]  /*26e0*/  IADD3 R48, P4, PT, R83, R48, RZ ;  /* 0x0000003053307210 */ /* 0x000fc80007f9e0ff */
[----:B------:R-:W-:Y:S02]  /*26f0*/  LEA.HI.X.SX32 R83, R83, R50, 0x1, P4 ;  /* 0x0000003253537211 */ /* 0x000fe400020f0eff */
[----:B------:R-:W-:-:S04]  /*2700*/  LEA R12, P4, R48, UR12, 0x2 ;  /* 0x0000000c300c7c11 */ /* 0x000fc8000f8810ff */
[----:B------:R-:W-:-:S05]  /*2710*/  LEA.HI.X R13, R48, UR13, R83, 0x2, P4 ;  /* 0x0000000d300d7c11 */ /* 0x000fca000a0f1453 */
[----:B------:R2:W5:Y:S04]  /*2720*/  LDG.E R48, desc[UR36][R12.64] ;  /* 0x000000240c307981 */ /* 0x000568000c1e1900 */
.L_x_3531:
[----:B------:R-:W-:Y:S05]  /*2730*/  BSYNC.RECONVERGENT B1 ;  /* 0x0000000000017941 */ /* 0x000fea0003800200 */
.L_x_3530:
[----:B------:R-:W-:Y:S01]  /*2740*/  BSSY.RECONVERGENT B1, `(.L_x_3532) ;  /* 0x0000017000017945 */ /* 0x000fe20003800200 */
[----:B------:R-:W-:Y:S01]  /*2750*/  IMAD R81, R14, 0x4, R81 ;  /* 0x000000040e517824 */ /* 0x000fe200078e0251 */
[----:B------:R-:W-:Y:S02]  /*2760*/  FSEL R51, R51, RZ, P6 ;  /* 0x000000ff33337208 */ /* 0x000fe40003000000 */
[----:B------:R-:W-:Y:S05]  /*2770*/  @P3 BRA `(.L_x_3533) ;  /* 0x00000000004c3947 */ /* 0x000fea0003800000 */
[----:B------:R-:W1:Y:S02]  /*2780*/  S2UR UR7, SR_CTAID.Y ;  /* 0x00000000000779c3 */ /* 0x000e640000002600 */
[----:B-12---:R-:W-:-:S05]  /*2790*/  IMAD R12, R14, UR7, RZ ;  /* 0x000000070e0c7c24 */ /* 0x006fca000f8e02ff */
[----:B------:R-:W-:-:S04]  /*27a0*/  IADD3 R13, P3, PT, R12, R15, RZ ;  /* 0x0000000f0c0d7210 */ /* 0x000fc80007f7e0ff */
[----:B------:R-:W-:Y:S02]  /*27b0*/  LEA.HI.X.SX32 R50, R12, RZ, 0x1, P3 ;  /* 0x000000ff0c327211 */ /* 0x000fe400018f0eff */
[----:B------:R-:W-:-:S04]  /*27c0*/  LEA R12, P3, R13, UR10, 0x2 ;  /* 0x0000000a0d0c7c11 */ /* 0x000fc8000f8610ff */
[----:B------:R-:W-:-:S05]  /*27d0*/  LEA.HI.X R13, R13, UR11, R50, 0x2, P3 ;  /* 0x0000000b0d0d7c11 */ /* 0x000fca00098f1432 */
[----:B------:R-:W2:Y:S01]  /*27e0*/  LDG.E R12, desc[UR36][R12.64] ;  /* 0x000000240c0c7981 */ /* 0x000ea2000c1e1900 */
[----:B------:R-:W-:Y:S01]  /*27f0*/  IMAD R51, R14, UR22, RZ ;  /* 0x000000160e337c24 */ /* 0x000fe2000f8e02ff */
[----:B------:R-:W1:Y:S02]  /*2800*/  S2R R83, SR_TID.X ;  /* 0x0000000000537919 */ /* 0x000e640000002100 */
[----:B-1----:R-:W-:-:S05]  /*2810*/  LOP3.LUT R83, R83, 0x3, RZ, 0xc0, !PT ;  /* 0x0000000353537812 */ /* 0x002fca00078ec0ff */
[----:B------:R-:W-:Y:S02]  /*2820*/  IMAD R83, R14, UR4, R83 ;  /* 0x000000040e537c24 */ /* 0x000fe4000f8e0253 */
[----:B--2---:R-:W-:-:S04]  /*2830*/  IMAD R50, R12, R51, RZ ;  /* 0x000000330c327224 */ /* 0x004fc800078e02ff */
[----:B------:R-:W-:-:S05]  /*2840*/  IMAD R91, R50, 0x70, R91 ;  /* 0x00000070325b7824 */ /* 0x000fca00078e025b */
[----:B------:R-:W-:Y:S02]  /*2850*/  SHF.R.S32.HI R50, RZ, 0x1f, R91 ;  /* 0x0000001fff327819 */ /* 0x000fe4000001145b */
[----:B------:R-:W-:-:S04]  /*2860*/  IADD3 R91, P3, PT, R83, R91, RZ ;  /* 0x0000005b535b7210 */ /* 0x000fc80007f7e0ff */
[----:B------:R-:W-:Y:S02]  /*2870*/  LEA.HI.X.SX32 R84, R83, R50, 0x1, P3 ;  /* 0x0000003253547211 */ /* 0x000fe400018f0eff */
[----:B------:R-:W-:-:S04]  /*2880*/  LEA R50, P3, R91, UR12, 0x2 ;  /* 0x0000000c5b327c11 */ /* 0x000fc8000f8610ff */
[----:B------:R-:W-:-:S06]  /*2890*/  LEA.HI.X R51, R91, UR13, R84, 0x2, P3 ;  /* 0x0000000d5b337c11 */ /* 0x000fcc00098f1454 */
[----:B------:R4:W5:Y:S03]  /*28a0*/  LDG.E R51, desc[UR36][R50.64] ;  /* 0x0000002432337981 */ /* 0x000966000c1e1900 */
.L_x_3533:
[----:B------:R-:W-:Y:S05]  /*28b0*/  BSYNC.RECONVERGENT B1 ;  /* 0x0000000000017941 */ /* 0x000fea0003800200 */
.L_x_3532:
[----:B------:R-:W-:Y:S01]  /*28c0*/  BSSY.RECONVERGENT B1, `(.L_x_3534) ;  /* 0x0000017000017945 */ /* 0x000fe20003800200 */
[----:B------:R-:W-:Y:S02]  /*28d0*/  IADD3 R84, PT, PT, R81, R14, RZ ;  /* 0x0000000e51547210 */ /* 0x000fe40007ffe0ff */
[----:B----4-:R-:W-:Y:S01]  /*28e0*/  FSEL R50, R82, RZ, P6 ;  /* 0x000000ff52327208 */ /* 0x010fe20003000000 */
[----:B------:R-:W-:Y:S06]  /*28f0*/  @P5 BRA `(.L_x_3535) ;  /* 0x00000000004c5947 */ /* 0x000fec0003800000 */
        /* <DEDUP_REMOVED lines=12> */
[----:B------:R-:W-:-:S03]  /*29c0*/  IMAD R83, R14, UR4, R83 ;  /* 0x000000040e537c24 */ /* 0x000fc6000f8e0253 */
[----:B------:R-:W-:Y:S02]  /*29d0*/  SHF.R.S32.HI R50, RZ, 0x1f, R89 ;  /* 0x0000001fff327819 */ /* 0x000fe40000011459 */
[----:B------:R-:W-:-:S04]  /*29e0*/  IADD3 R89, P3, PT, R83, R89, RZ ;  /* 0x0000005953597210 */ /* 0x000fc80007f7e0ff */
[----:B------:R-:W-:Y:S02]  /*29f0*/  LEA.HI.X.SX32 R50, R83, R50, 0x1, P3 ;  /* 0x0000003253327211 */ /* 0x000fe400018f0eff */
[----:B------:R-:W-:-:S04]  /*2a00*/  LEA R82, P3, R89, UR12, 0x2 ;  /* 0x0000000c59527c11 */ /* 0x000fc8000f8610ff */
[----:B------:R-:W-:-:S05]  /*2a10*/  LEA.HI.X R83, R89, UR13, R50, 0x2, P3 ;  /* 0x0000000d59537c11 */ /* 0x000fca00098f1432 */
[----:B------:R4:W5:Y:S04]  /*2a20*/  LDG.E R50, desc[UR36][R82.64] ;  /* 0x0000002452327981 */ /* 0x000968000c1e1900 */
.L_x_3535:
[----:B------:R-:W-:Y:S05]  /*2a30*/  BSYNC.RECONVERGENT B1 ;  /* 0x0000000000017941 */ /* 0x000fea0003800200 */
.L_x_3534:
[----:B------:R-:W-:Y:S01]  /*2a40*/  IMAD R89, R14, 0x10, R87 ;  /* 0x000000100e597824 */ /* 0x000fe200078e0257 */
[----:B------:R-:W-:Y:S01]  /*2a50*/  BSSY.RECONVERGENT B1, `(.L_x_3536) ;  /* 0x000001a000017945 */ /* 0x000fe20003800200 */
[----:B-12---:R-:W-:Y:S01]  /*2a60*/  IMAD.SHL.U32 R13, R84, 0x4, RZ ;  /* 0x00000004540d7824 */ /* 0x006fe200078e00ff */
[----:B----4-:R-:W-:Y:S02]  /*2a70*/  MOV R83, R52 ;  /* 0x0000003400537202 */ /* 0x010fe40000000f00 */
[-C--:B------:R-:W-:Y:S02]  /*2a80*/  ISETP.GE.OR P4, PT, R89, R78.reuse, P1 ;  /* 0x0000004e5900720c */ /* 0x080fe40000f86670 */
[----:B------:R-:W-:Y:S02]  /*2a90*/  ISETP.GE.OR P3, PT, R13, R78, P1 ;  /* 0x0000004e0d00720c */ /* 0x000fe40000f66670 */
        /* <DEDUP_REMOVED lines=19> */
[----:B------:R-:W-:-:S06]  /*2bd0*/  LEA.HI.X R53, R89, UR13, R82, 0x2, P4 ;  /* 0x0000000d59357c11 */ /* 0x000fcc000a0f1452 */
[----:B------:R1:W5:Y:S03]  /*2be0*/  LDG.E R53, desc[UR36][R52.64] ;  /* 0x0000002434357981 */ /* 0x000366000c1e1900 */
.L_x_3537:
[----:B------:R-:W-:Y:S05]  /*2bf0*/  BSYNC.RECONVERGENT B1 ;  /* 0x0000000000017941 */ /* 0x000fea0003800200 */
.L_x_3536:
[----:B------:R-:W-:Y:S01]  /*2c00*/  BSSY.RECONVERGENT B1, `(.L_x_3538) ;  /* 0x0000018000017945 */ /* 0x000fe20003800200 */
[----:B------:R-:W-:Y:S01]  /*2c10*/  IMAD R82, R14, 0x2, R81 ;  /* 0x000000020e527824 */ /* 0x000fe200078e0251 */
[----:B-1----:R-:W-:Y:S02]  /*2c20*/  FSEL R52, R83, RZ, P6 ;  /* 0x000000ff53347208 */ /* 0x002fe40003000000 */
        /* <DEDUP_REMOVED lines=21> */
.L_x_3539:
[----:B------:R-:W-:Y:S05]  /*2d80*/  BSYNC.RECONVERGENT B1 ;  /* 0x0000000000017941 */ /* 0x000fea0003800200 */
.L_x_3538:
[----:B------:R-:W-:Y:S01]  /*2d90*/  IMAD R83, R14, 0x20, R87 ;  /* 0x000000200e537824 */ /* 0x000fe200078e0257 */
[----:B-1----:R-:W-:Y:S01]  /*2da0*/  SHF.L.U32 R13, R82, 0x2, RZ ;  /* 0x00000002520d7819 */ /* 0x002fe200000006ff */
[----:B------:R-:W-:Y:S01]  /*2db0*/  BSSY.RECONVERGENT B1, `(.L_x_3540) ;  /* 0x000001a000017945 */ /* 0x000fe20003800200 */
[----:B------:R-:W-:Y:S01]  /*2dc0*/  IMAD R81, R14, 0x2, R81 ;  /* 0x000000020e517824 */ /* 0x000fe200078e0251 */
[----:B------:R-:W-:Y:S02]  /*2dd0*/  FSEL R55, R55, RZ, P6 ;  /* 0x000000ff37377208 */ /* 0x000fe40003000000 */
        /* <DEDUP_REMOVED lines=16> */
[----:B------:R-:W-:-:S04]  /*2ee0*/  SHF.L.U32 R55, R55, 0x2, RZ ;  /* 0x0000000237377819 */ /* 0x000fc800000006ff */
[----:B------:R-:W-:Y:S02]  /*2ef0*/  SHF.R.S32.HI R84, RZ, 0x1f, R55 ;  /* 0x0000001fff547819 */ /* 0x000fe40000011437 */
[----:B------:R-:W-:-:S04]  /*2f00*/  IADD3 R55, P3, PT, R85, R55, RZ ;  /* 0x0000003755377210 */ /* 0x000fc80007f7e0ff */
[----:B------:R-:W-:Y:S02]  /*2f10*/  LEA.HI.X.SX32 R84, R85, R84, 0x1, P3 ;  /* 0x0000005455547211 */ /* 0x000fe400018f0eff */
[----:B------:R-:W-:-:S04]  /*2f20*/  LEA R12, P3, R55, UR12, 0x2 ;  /* 0x0000000c370c7c11 */ /* 0x000fc8000f8610ff */
[----:B------:R-:W-:-:S05]  /*2f30*/  LEA.HI.X R13, R55, UR13, R84, 0x2, P3 ;  /* 0x0000000d370d7c11 */ /* 0x000fca00098f1454 */
[----:B------:R1:W5:Y:S04]  /*2f40*/  LDG.E R55, desc[UR36][R12.64] ;  /* 0x000000240c377981 */ /* 0x000368000c1e1900 */
.L_x_3541:
[----:B------:R-:W-:Y:S05]  /*2f50*/  BSYNC.RECONVERGENT B1 ;  /* 0x0000000000017941 */ /* 0x000fea0003800200 */
.L_x_3540:
        /* <DEDUP_REMOVED lines=16> */
[----:B------:R-:W-:-:S04]  /*3060*/  IMAD R54, R85, 0x1c, R82 ;  /* 0x0000001c55367824 */ /* 0x000fc800078e0252 */
[----:B------:R-:W-:-:S05]  /*3070*/  IMAD.SHL.U32 R54, R54, 0x4, RZ ;  /* 0x0000000436367824 */ /* 0x000fca00078e00ff */
[----:B------:R-:W-:Y:S02]  /*3080*/  SHF.R.S32.HI R82, RZ, 0x1f, R54 ;  /* 0x0000001fff527819 */ /* 0x000fe40000011436 */
[----:B------:R-:W-:-:S04]  /*3090*/  IADD3 R54, P2, PT, R89, R54, RZ ;  /* 0x0000003659367210 */ /* 0x000fc80007f5e0ff */
[----:B------:R-:W-:Y:S02]  /*30a0*/  LEA.HI.X.SX32 R85, R89, R82, 0x1, P2 ;  /* 0x0000005259557211 */ /* 0x000fe400010f0eff */
[----:B------:R-:W-:-:S04]  /*30b0*/  LEA R12, P2, R54, UR12, 0x2 ;  /* 0x0000000c360c7c11 */ /* 0x000fc8000f8410ff */
[----:B------:R-:W-:-:S05]  /*30c0*/  LEA.HI.X R13, R54, UR13, R85, 0x2, P2 ;  /* 0x0000000d360d7c11 */ /* 0x000fca00090f1455 */
[----:B------:R2:W5:Y:S04]  /*30d0*/  LDG.E R54, desc[UR36][R12.64] ;  /* 0x000000240c367981 */ /* 0x000568000c1e1900 */
.L_x_3543:
[----:B------:R-:W-:Y:S05]  /*30e0*/  BSYNC.RECONVERGENT B1 ;  /* 0x0000000000017941 */ /* 0x000fea0003800200 */
.L_x_3542:
[----:B------:R-:W-:Y:S01]  /*30f0*/  BSSY.RECONVERGENT B1, `(.L_x_3544) ;  /* 0x0000017000017945 */ /* 0x000fe20003800200 */
[----:B------:R-:W-:Y:S02]  /*3100*/  IADD3 R84, PT, PT, R81, R14, RZ ;  /* 0x0000000e51547210 */ /* 0x000fe40007ffe0ff */
[----:B------:R-:W-:Y:S01]  /*3110*/  FSEL R57, R57, RZ, P6 ;  /* 0x000000ff39397208 */ /* 0x000fe20003000000 */
        /* <DEDUP_REMOVED lines=18> */
[----:B------:R-:W-:-:S05]  /*3240*/  LEA.HI.X R83, R83, UR13, R86, 0x2, P2 ;  /* 0x0000000d53537c11 */ /* 0x000fca00090f1456 */
[----:B------:R4:W5:Y:S04]  /*3250*/  LDG.E R57, desc[UR36][R82.64] ;  /* 0x0000002452397981 */ /* 0x000968000c1e1900 */
.L_x_3545:
[----:B------:R-:W-:Y:S05]  /*3260*/  BSYNC.RECONVERGENT B1 ;  /* 0x0000000000017941 */ /* 0x000fea0003800200 */
.L_x_3544:
[----:B-12---:R-:W-:Y:S01]  /*3270*/  IMAD.SHL.U32 R13, R81, 0x4, RZ ;  /* 0x00000004510d7824 */ /* 0x006fe200078e00ff */
[----:B------:R-:W-:Y:S01]  /*3280*/  SHF.L.U32 R89, R84, 0x2, RZ ;  /* 0x0000000254597819 */ /* 0x000fe200000006ff */
[----:B------:R-:W-:Y:S01]  /*3290*/  IMAD R85, R14, 0x2, R81 ;  /* 0x000000020e557824 */ /* 0x000fe200078e0251 */
[----:B------:R-:W-:Y:S01]  /*32a0*/  BSSY.RECONVERGENT B1, `(.L_x_3546) ;  /* 0x000001e000017945 */ /* 0x000fe20003800200 */
[----:B------:R-:W-:Y:S02]  /*32b0*/  FSEL R56, R56, RZ, P6 ;  /* 0x000000ff38387208 */ /* 0x000fe40003000000 */
[-C--:B------:R-:W-:Y:S01]  /*32c0*/  ISETP.GE.OR P5, PT, R13, R78.reuse, P1 ;  /* 0x0000004e0d00720c */ /* 0x080fe20000fa6670 */
[----:B----4-:R-:W-:Y:S01]  /*32d0*/  IMAD.IADD R83, R85, 0x1, R14 ;  /* 0x0000000155537824 */ /* 0x010fe200078e020e */
[----:B------:R-:W-:Y:S01]  /*32e0*/  ISETP.GE.OR P2, PT, R89, R78, P1 ;  /* 0x0000004e5900720c */ /* 0x000fe20000f46670 */
[----:B------:R-:W-:-:S03]  /*32f0*/  IMAD.SHL.U32 R13, R85, 0x4, RZ ;  /* 0x00000004550d7824 */ /* 0x000fc600078e00ff */
[----:B------:R-:W-:Y:S02]  /*3300*/  SHF.L.U32 R89, R83, 0x2, RZ ;  /* 0x0000000253597819 */ /* 0x000fe400000006ff */
[-C--:B------:R-:W-:Y:S02]  /*3310*/  ISETP.GE.OR P3, PT, R13, R78.reuse, P1 ;  /* 0x0000004e0d00720c */ /* 0x080fe40000f66670 */
[----:B------:R-:W-:-:S03]  /*3320*/  ISETP.GE.OR P4, PT, R89, R78, P1 ;  /* 0x0000004e5900720c */ /* 0x000fc60000f86670 */
        /* <DEDUP_REMOVED lines=10> */
[----:B--2---:R-:W-:-:S04]  /*33d0*/  IMAD R56, R12, R89, RZ ;  /* 0x000000590c387224 */ /* 0x004fc800078e02ff */
[----:B------:R-:W-:Y:S01]  /*33e0*/  IMAD R56, R56, 0x1c, R81 ;  /* 0x0000001c38387824 */ /* 0x000fe200078e0251 */
[----:B-1----:R-:W-:-:S03]  /*33f0*/  LOP3.LUT R81, R82, 0x3, RZ, 0xc0, !PT ;  /* 0x0000000352517812 */ /* 0x002fc600078ec0ff */
[----:B------:R-:W-:Y:S02]  /*3400*/  IMAD.SHL.U32 R56, R56, 0x4, RZ ;  /* 0x0000000438387824 */ /* 0x000fe400078e00ff */
[----:B------:R-:W-:-:S03]  /*3410*/  IMAD R82, R14, UR4, R81 ;  /* 0x000000040e527c24 */ /* 0x000fc6000f8e0251 */
[----:B------:R-:W-:Y:S02]  /*3420*/  SHF.R.S32.HI R81, RZ, 0x1f, R56 ;  /* 0x0000001fff517819 */ /* 0x000fe40000011438 */
[----:B------:R-:W-:-:S04]  /*3430*/  IADD3 R56, P5, PT, R82, R56, RZ ;  /* 0x0000003852387210 */ /* 0x000fc80007fbe0ff */
[----:B------:R-:W-:Y:S02]  /*3440*/  LEA.HI.X.SX32 R81, R82, R81, 0x1, P5 ;  /* 0x0000005152517211 */ /* 0x000fe400028f0eff */
[----:B------:R-:W-:-:S04]  /*3450*/  LEA R12, P5, R56, UR12, 0x2 ;  /* 0x0000000c380c7c11 */ /* 0x000fc8000f8a10ff */
[----:B------:R-:W-:-:S05]  /*3460*/  LEA.HI.X R13, R56, UR13, R81, 0x2, P5 ;  /* 0x0000000d380d7c11 */ /* 0x000fca000a8f1451 */
[----:B------:R1:W5:Y:S04]  /*3470*/  LDG.E R56, desc[UR36][R12.64] ;  /* 0x000000240c387981 */ /* 0x000368000c1e1900 */
.L_x_3547:
[----:B------:R-:W-:Y:S05]  /*3480*/  BSYNC.RECONVERGENT B1 ;  /* 0x0000000000017941 */ /* 0x000fea0003800200 */
.L_x_3546:
[----:B------:R-:W-:Y:S01]  /*3490*/  BSSY.RECONVERGENT B1, `(.L_x_3548) ;  /* 0x0000017000017945 */ /* 0x000fe20003800200 */
[----:B------:R-:W-:-:S03]  /*34a0*/  FSEL R59, R59, RZ, P6 ;  /* 0x000000ff3b3b7208 */ /* 0x000fc60003000000 */
        /* <DEDUP_REMOVED lines=21> */
.L_x_3549:
[----:B------:R-:W-:Y:S05]  /*3600*/  BSYNC.RECONVERGENT B1 ;  /* 0x0000000000017941 */ /* 0x000fea0003800200 */
.L_x_3548:
        /* <DEDUP_REMOVED lines=24> */
.L_x_3551:
[----:B------:R-:W-:Y:S05]  /*3790*/  BSYNC.RECONVERGENT B1 ;  /* 0x0000000000017941 */ /* 0x000fea0003800200 */
.L_x_3550:
[----:B------:R-:W-:Y:S01]  /*37a0*/  BSSY.RECONVERGENT B1, `(.L_x_3552) ;  /* 0x0000018000017945 */ /* 0x000fe20003800200 */
[----:B------:R-:W-:Y:S01]  /*37b0*/  IMAD.IADD R85, R81, 0x1, R14 ;  /* 0x0000000151557824 */ /* 0x000fe200078e020e */
[----:B------:R-:W-:Y:S02]  /*37c0*/  FSEL R61, R61, RZ, P6 ;  /* 0x000000ff3d3d7208 */ /* 0x000fe40003000000 */
[----:B------:R-:W-:Y:S05]  /*37d0*/  @P4 BRA `(.L_x_3553) ;  /* 0x0000000000504947 */ /* 0x000fea0003800000 */
[----:B------:R-:W1:Y:S02]  /*37e0*/  S2UR UR7, SR_CTAID.Y ;  /* 0x00000000000779c3 */ /* 0x000e640000002600 */
[----:B-12-4-:R-:W-:-:S05]  /*37f0*/  IMAD R12, R14, UR7, RZ ;  /* 0x000000070e0c7c24 */ /* 0x016fca000f8e02ff */
        /* <DEDUP_REMOVED lines=18> */
.L_x_3553:
[----:B------:R-:W-:Y:S05]  /*3920*/  BSYNC.RECONVERGENT B1 ;  /* 0x0000000000017941 */ /* 0x000fea0003800200 */
.L_x_3552:
[----:B-12-4-:R-:W-:Y:S01]  /*3930*/  IMAD.SHL.U32 R13, R81, 0x4, RZ ;  /* 0x00000004510d7824 */ /* 0x016fe200078e00ff */
[C---:B------:R-:W-:Y:S01]  /*3940*/  SHF.L.U32 R91, R85.reuse, 0x2, RZ ;  /* 0x00000002555b7819 */ /* 0x040fe200000006ff */
[----:B------:R-:W-:Y:S01]  /*3950*/  IMAD.IADD R89, R85, 0x1, R14 ;  /* 0x0000000155597824 */ /* 0x000fe200078e020e */
[----:B------:R-:W-:Y:S01]  /*3960*/  BSSY.RECONVERGENT B1, `(.L_x_3554) ;  /* 0x000001e000017945 */ /* 0x000fe20003800200 */
[----:B------:R-:W-:Y:S02]  /*3970*/  FSEL R60, R60, RZ, P6 ;  /* 0x000000ff3c3c7208 */ /* 0x000fe40003000000 */
[-C--:B------:R-:W-:Y:S01]  /*3980*/  ISETP.GE.OR P5, PT, R13, R78.reuse, P1 ;  /* 0x0000004e0d00720c */ /* 0x080fe20000fa6670 */
[----:B------:R-:W-:Y:S01]  /*3990*/  IMAD R83, R14, 0x2, R89 ;  /* 0x000000020e537824 */ /* 0x000fe200078e0259 */
        /* <DEDUP_REMOVED lines=26> */
.L_x_3555:
[----:B------:R-:W-:Y:S05]  /*3b40*/  BSYNC.RECONVERGENT B1 ;  /* 0x0000000000017941 */ /* 0x000fea0003800200 */
.L_x_3554:
[----:B------:R-:W-:Y:S01]  /*3b50*/  BSSY.RECONVERGENT B1, `(.L_x_3556) ;  /* 0x0000018000017945 */ /* 0x000fe20003800200 */
[----:B------:R-:W-:Y:S01]  /*3b60*/  IMAD.IADD R81, R83, 0x1, R14 ;  /* 0x0000000153517824 */ /* 0x000fe200078e020e */
        /* <DEDUP_REMOVED lines=13> */
[----:B-1----:R-:W-:-:S04]  /*3c40*/  LOP3.LUT R85, R84, 0x3, RZ, 0xc0, !PT ;  /* 0x0000000354557812 */ /* 0x002fc800078ec0ff */
[----:B------:R-:W-:Y:S01]  /*3c50*/  SHF.L.U32 R63, R63, 0x2, RZ ;  /* 0x000000023f3f7819 */ /* 0x000fe200000006ff */
[----:B------:R-:W-:-:S03]  /*3c60*/  IMAD R85, R14, UR4, R85 ;  /* 0x000000040e557c24 */ /* 0x000fc6000f8e0255 */
[----:B------:R-:W-:Y:S02]  /*3c70*/  SHF.R.S32.HI R82, RZ, 0x1f, R63 ;  /* 0x0000001fff527819 */ /* 0x000fe4000001143f */
[----:B------:R-:W-:-:S04]  /*3c80*/  IADD3 R63, P3, PT, R85, R63, RZ ;  /* 0x0000003f553f7210 */ /* 0x000fc80007f7e0ff */
[----:B------:R-:W-:Y:S02]  /*3c90*/  LEA.HI.X.SX32 R82, R85, R82, 0x1, P3 ;  /* 0x0000005255527211 */ /* 0x000fe400018f0eff */
[----:B------:R-:W-:-:S04]  /*3ca0*/  LEA R12, P3, R63, UR12, 0x2 ;  /* 0x0000000c3f0c7c11 */ /* 0x000fc8000f8610ff */
[----:B------:R-:W-:-:S05]  /*3cb0*/  LEA.HI.X R13, R63, UR13, R82, 0x2, P3 ;  /* 0x0000000d3f0d7c11 */ /* 0x000fca00098f1452 */
[----:B------:R2:W5:Y:S04]  /*3cc0*/  LDG.E R63, desc[UR36][R12.64] ;  /* 0x000000240c3f7981 */ /* 0x000568000c1e1900 */
.L_x_3557:
[----:B------:R-:W-:Y:S05]  /*3cd0*/  BSYNC.RECONVERGENT B1 ;  /* 0x0000000000017941 */ /* 0x000fea0003800200 */
.L_x_3556:
[----:B------:R-:W-:Y:S01]  /*3ce0*/  BSSY.RECONVERGENT B1, `(.L_x_3558) ;  /* 0x0000018000017945 */ /* 0x000fe20003800200 */
[----:B------:R-:W-:Y:S01]  /*3cf0*/  IMAD.IADD R85, R81, 0x1, R14 ;  /* 0x0000000151557824 */ /* 0x000fe200078e020e */
        /* <DEDUP_REMOVED lines=22> */
.L_x_3559:
[----:B------:R-:W-:Y:S05]  /*3e60*/  BSYNC.RECONVERGENT B1 ;  /* 0x0000000000017941 */ /* 0x000fea0003800200 */
.L_x_3558:
[----:B------:R-:W-:Y:S01]  /*3e70*/  IMAD R87, R14, 0x40, R87 ;  /* 0x000000400e577824 */ /* 0x000fe200078e0257 */
[----:B-12-4-:R-:W-:Y:S01]  /*3e80*/  SHF.L.U32 R13, R81, 0x2, RZ ;  /* 0x00000002510d7819 */ /* 0x016fe200000006ff */
[----:B------:R-:W-:Y:S01]  /*3e90*/  IMAD.SHL.U32 R89, R85, 0x4, RZ ;  /* 0x0000000455597824 */ /* 0x000fe200078e00ff */
[----:B------:R-:W-:Y:S01]  /*3ea0*/  BSSY.RECONVERGENT B1, `(.L_x_3560) ;  /* 0x000001b000017945 */ /* 0x000fe20003800200 */
[----:B------:R-:W-:Y:S02]  /*3eb0*/  MOV R82, R64 ;  /* 0x0000004000527202 */ /* 0x000fe40000000f00 */
[-C--:B------:R-:W-:Y:S02]  /*3ec0*/  ISETP.GE.OR P3, PT, R87, R78.reuse, P1 ;  /* 0x0000004e5700720c */ /* 0x080fe40000f66670 */
[-C--:B------:R-:W-:Y:S01]  /*3ed0*/  ISETP.GE.OR P5, PT, R89, R78.reuse, P1 ;  /* 0x0000004e5900720c */ /* 0x080fe20000fa6670 */
[----:B------:R-:W-:Y:S01]  /*3ee0*/  IMAD.IADD R89, R85, 0x1, R14 ;  /* 0x0000000155597824 */ /* 0x000fe200078e020e */
[----:B------:R-:W-:-:S02]  /*3ef0*/  ISETP.GE.OR P4, PT, R13, R78, P1 ;  /* 0x0000004e0d00720c */ /* 0x000fc40000f86670 */
[----:B------:R-:W-:-:S07]  /*3f00*/  FSEL R65, R65, RZ, P6 ;  /* 0x000000ff41417208 */ /* 0x000fce0003000000 */
        /* <DEDUP_REMOVED lines=20> */
.L_x_3561:
[----:B------:R-:W-:Y:S05]  /*4050*/  BSYNC.RECONVERGENT B1 ;  /* 0x0000000000017941 */ /* 0x000fea0003800200 */
.L_x_3560:
[----:B------:R-:W-:Y:S01]  /*4060*/  BSSY.RECONVERGENT B1, `(.L_x_3562) ;  /* 0x0000018000017945 */ /* 0x000fe20003800200 */
[----:B------:R-:W-:Y:S01]  /*4070*/  IMAD.IADD R87, R89, 0x1, R14 ;  /* 0x0000000159577824 */ /* 0x000fe200078e020e */
        /* <DEDUP_REMOVED lines=22> */
.L_x_3563:
[----:B------:R-:W-:Y:S05]  /*41e0*/  BSYNC.RECONVERGENT B1 ;  /* 0x0000000000017941 */ /* 0x000fea0003800200 */
.L_x_3562:
[----:B------:R-:W-:Y:S01]  /*41f0*/  IMAD.SHL.U32 R83, R87, 0x4, RZ ;  /* 0x0000000457537824 */ /* 0x000fe200078e00ff */
[----:B------:R-:W-:Y:S01]  /*4200*/  BSSY.RECONVERGENT B1, `(.L_x_3564) ;  /* 0x000001b000017945 */ /* 0x000fe20003800200 */
[----:B-1----:R-:W-:Y:S01]  /*4210*/  IMAD.SHL.U32 R13, R89, 0x4, RZ ;  /* 0x00000004590d7824 */ /* 0x002fe200078e00ff */
[----:B------:R-:W-:Y:S02]  /*4220*/  FSEL R67, R67, RZ, P6 ;  /* 0x000000ff43437208 */ /* 0x000fe40003000000 */
[-C--:B------:R-:W-:Y:S02]  /*4230*/  ISETP.GE.OR P3, PT, R83, R78.reuse, P1 ;  /* 0x0000004e5300720c */ /* 0x080fe40000f66670 */
[----:B------:R-:W-:Y:S02]  /*4240*/  ISETP.GE.OR P2, PT, R13, R78, P1 ;  /* 0x0000004e0d00720c */ /* 0x000fe40000f46670 */
[----:B------:R-:W-:Y:S01]  /*4250*/  IADD3 R83, PT, PT, R87, R14, RZ ;  /* 0x0000000e57537210 */ /* 0x000fe20007ffe0ff */
        /* <DEDUP_REMOVED lines=21> */
.L_x_3565:
[----:B------:R-:W-:Y:S05]  /*43b0*/  BSYNC.RECONVERGENT B1 ;  /* 0x0000000000017941 */ /* 0x000fea0003800200 */
.L_x_3564:
        /* <DEDUP_REMOVED lines=24> */
.L_x_3567:
[----:B------:R-:W-:Y:S05]  /*4540*/  BSYNC.RECONVERGENT B1 ;  /* 0x0000000000017941 */ /* 0x000fea0003800200 */
.L_x_3566:
[----:B------:R-:W-:Y:S01]  /*4550*/  IMAD.SHL.U32 R85, R81, 0x4, RZ ;  /* 0x0000000451557824 */ /* 0x000fe200078e00ff */
[----:B------:R-:W-:Y:S01]  /*4560*/  BSSY.RECONVERGENT B1, `(.L_x_3568) ;  /* 0x000001b000017945 */ /* 0x000fe20003800200 */
[----:B-12---:R-:W-:Y:S01]  /*4570*/  IMAD.SHL.U32 R13, R83, 0x4, RZ ;  /* 0x00000004530d7824 */ /* 0x006fe200078e00ff */
        /* <DEDUP_REMOVED lines=25> */
.L_x_3569:
[----:B------:R-:W-:Y:S05]  /*4710*/  BSYNC.RECONVERGENT B1 ;  /* 0x0000000000017941 */ /* 0x000fea0003800200 */
.L_x_3568:
        /* <DEDUP_REMOVED lines=24> */
.L_x_3571:
[----:B------:R-:W-:Y:S05]  /*48a0*/  BSYNC.RECONVERGENT B1 ;  /* 0x0000000000017941 */ /* 0x000fea0003800200 */
.L_x_3570:
        /* <DEDUP_REMOVED lines=28> */
.L_x_3573:
[----:B------:R-:W-:Y:S05]  /*4a70*/  BSYNC.RECONVERGENT B1 ;  /* 0x0000000000017941 */ /* 0x000fea0003800200 */
.L_x_3572:
        /* <DEDUP_REMOVED lines=24> */
.L_x_3575:
[----:B------:R-:W-:Y:S05]  /*4c00*/  BSYNC.RECONVERGENT B1 ;  /* 0x0000000000017941 */ /* 0x000fea0003800200 */
.L_x_3574:
        /* <DEDUP_REMOVED lines=28> */
.L_x_3577:
[----:B------:R-:W-:Y:S05]  /*4dd0*/  BSYNC.RECONVERGENT B1 ;  /* 0x0000000000017941 */ /* 0x000fea0003800200 */
.L_x_3576:
        /* <DEDUP_REMOVED lines=24> */
.L_x_3579:
[----:B------:R-:W-:Y:S05]  /*4f60*/  BSYNC.RECONVERGENT B1 ;  /* 0x0000000000017941 */ /* 0x000fea0003800200 */
.L_x_3578:
        /* <DEDUP_REMOVED lines=24> */
.L_x_3581:
[----:B------:R-:W-:Y:S05]  /*50f0*/  BSYNC.RECONVERGENT B1 ;  /* 0x0000000000017941 */ /* 0x000fea0003800200 */
.L_x_3580:
[----:B-12-4-:R-:W-:Y:S01]  /*5100*/  SHF.L.U32 R13, R81, 0x2, RZ ;  /* 0x00000002510d7819 */ /* 0x016fe200000006ff */
[C---:B------:R-:W-:Y:S01]  /*5110*/  IMAD.IADD R87, R89.reuse, 0x1, R14 ;  /* 0x0000000159577824 */ /* 0x040fe200078e020e */
[----:B------:R-:W-:Y:S01]  /*5120*/  BSSY.RECONVERGENT B1, `(.L_x_3582) ;  /* 0x000001e000017945 */ /* 0x000fe20003800200 */
[----:B------:R-:W-:Y:S01]  /*5130*/  IMAD.SHL.U32 R91, R89, 0x4, RZ ;  /* 0x00000004595b7824 */ /* 0x000fe200078e00ff */
[-C--:B------:R-:W-:Y:S01]  /*5140*/  ISETP.GE.OR P4, PT, R13, R78.reuse, P1 ;  /* 0x0000004e0d00720c */ /* 0x080fe20000f86670 */
[----:B------:R-:W-:Y:S01]  /*5150*/  IMAD.SHL.U32 R87, R87, 0x4, RZ ;  /* 0x0000000457577824 */ /* 0x000fe200078e00ff */
[----:B------:R-:W-:Y:S02]  /*5160*/  SHF.L.U32 R13, R85, 0x2, RZ ;  /* 0x00000002550d7819 */ /* 0x000fe400000006ff */
[-C--:B------:R-:W-:Y:S02]  /*5170*/  ISETP.GE.OR P2, PT, R91, R78.reuse, P1 ;  /* 0x0000004e5b00720c */ /* 0x080fe40000f46670 */
[----:B------:R-:W-:-:S02]  /*5180*/  ISETP.GE.OR P3, PT, R13, R78, P1 ;  /* 0x0000004e0d00720c */ /* 0x000fc40000f66670 */
[----:B------:R-:W-:Y:S02]  /*5190*/  ISETP.GE.OR P1, PT, R87, R78, P1 ;  /* 0x0000004e5700720c */ /* 0x000fe40000f26670 */
[----:B------:R-:W-:Y:S01]  /*51a0*/  FSEL R68, R68, RZ, P6 ;  /* 0x000000ff44447208 */ /* 0x000fe20003000000 */
        /* <DEDUP_REMOVED lines=21> */
.L_x_3583:
[----:B------:R-:W-:Y:S05]  /*5300*/  BSYNC.RECONVERGENT B1 ;  /* 0x0000000000017941 */ /* 0x000fea0003800200 */
.L_x_3582:
        /* <DEDUP_REMOVED lines=23> */
.L_x_3585:
[----:B------:R-:W-:Y:S05]  /*5480*/  BSYNC.RECONVERGENT B1 ;  /* 0x0000000000017941 */ /* 0x000fea0003800200 */
.L_x_3584:
[----:B------:R-:W-:Y:S01]  /*5490*/  BSSY.RECONVERGENT B1, `(.L_x_3586) ;  /* 0x0000017000017945 */ /* 0x000fe20003800200 */
[----:B------:R-:W-:-:S03]  /*54a0*/  FSEL R70, R70, RZ, P6 ;  /* 0x000000ff46467208 */ /* 0x000fc60003000000 */
        /* <DEDUP_REMOVED lines=21> */
.L_x_3587:
[----:B------:R-:W-:Y:S05]  /*5600*/  BSYNC.RECONVERGENT B1 ;  /* 0x0000000000017941 */ /* 0x000fea0003800200 */
.L_x_3586:
[----:B------:R-:W-:Y:S01]  /*5610*/  BSSY.RECONVERGENT B1, `(.L_x_3588) ;  /* 0x0000017000017945 */ /* 0x000fe20003800200 */
[----:B------:R-:W-:-:S03]  /*5620*/  FSEL R77, R77, RZ, P6 ;  /* 0x000000ff4d4d7208 */ /* 0x000fc60003000000 */
        /* <DEDUP_REMOVED lines=21> */
.L_x_3589:
[----:B------:R-:W-:Y:S05]  /*5780*/  BSYNC.RECONVERGENT B1 ;  /* 0x0000000000017941 */ /* 0x000fea0003800200 */
.L_x_3588:
        /* <DEDUP_REMOVED lines=22> */
.L_x_3591:
[----:B------:R-:W-:Y:S05]  /*58f0*/  BSYNC.RECONVERGENT B1 ;  /* 0x0000000000017941 */ /* 0x000fea0003800200 */
.L_x_3590:
[----:B-12-45:R-:W-:Y:S01]  /*5900*/  FMUL.FTZ R13, R45, R48 ;  /* 0x000000302d0d7220 */ /* 0x036fe20000410000 */
[----:B------:R-:W1:Y:S01]  /*5910*/  S2R R14, SR_TID.X ;  /* 0x00000000000e7919 */ /* 0x000e620000002100 */
[----:B------:R-:W-:Y:S01]  /*5920*/  ISETP.NE.AND P2, PT, R11, RZ, P0 ;  /* 0x000000ff0b00720c */ /* 0x000fe20000745270 */
[----:B------:R-:W-:Y:S01]  /*5930*/  UMOV UR7, 0xffffffff ;  /* 0xffffffff00077882 */ /* 0x000fe20000000000 */
[----:B------:R-:W-:-:S04]  /*5940*/  FFMA.FTZ R13, R46, R49, R13 ;  /* 0x000000312e0d7223 */ /* 0x000fc8000001000d */
[----:B------:R-:W-:-:S04]  /*5950*/  FFMA.FTZ R12, R44, R51, R13 ;  /* 0x000000332c0c7223 */ /* 0x000fc8000001000d */
[----:B------:R-:W-:-:S04]  /*5960*/  FFMA.FTZ R13, R43, R50, R12 ;  /* 0x000000322b0d7223 */ /* 0x000fc8000001000c */
[----:B------:R-:W-:-:S04]  /*5970*/  FFMA.FTZ R12, R42, R53, R13 ;  /* 0x000000352a0c7223 */ /* 0x000fc8000001000d */
[----:B------:R-:W-:-:S04]  /*5980*/  FFMA.FTZ R13, R41, R52, R12 ;  /* 0x00000034290d7223 */ /* 0x000fc8000001000c */
[----:B------:R-:W-:-:S04]  /*5990*/  FFMA.FTZ R12, R40, R55, R13 ;  /* 0x00000037280c7223 */ /* 0x000fc8000001000d */
[----:B------:R-:W-:-:S04]  /*59a0*/  FFMA.FTZ R13, R39, R54, R12 ;  /* 0x00000036270d7223 */ /* 0x000fc8000001000c */
[----:B0-----:R-:W-:Y:S01]  /*59b0*/  FFMA.FTZ R12, R38, R57, R13 ;  /* 0x00000039260c7223 */ /* 0x001fe2000001000d */
        /* <DEDUP_REMOVED lines=25> */
[----:B------:R-:W0:Y:S02]  /*5b50*/  SHFL.BFLY PT, R14, R13, 0x2, 0x1f ;  /* 0x0c401f000d0e7f89 */ /* 0x000e2400000e0000 */
[----:B0-----:R-:W-:-:S05]  /*5b60*/  FADD.FTZ R13, R13, R14 ;  /* 0x0000000e0d0d7221 */ /* 0x001fca0000010000 */
[----:B------:R0:W1:Y:S02]  /*5b70*/  SHFL.BFLY PT, R14, R13, 0x1, 0x1f ;  /* 0x0c201f000d0e7f89 */ /* 0x00006400000e0000 */
.L_x_3672:
        /* <DEDUP_REMOVED lines=16> */
[----:B------:R-:W4:Y:S05]  /*5c80*/  @P1 LDG.E R14, desc[UR36][R14.64] ;  /* 0x000000240e0e1981 */ /* 0x000f2a000c1e1900 */
[----:B------:R-:W5:Y:S01]  /*5c90*/  @P3 LDG.E R12, desc[UR36][R12.64] ;  /* 0x000000240c0c3981 */ /* 0x000f62000c1e1900 */
[----:B--2---:R-:W-:-:S04]  /*5ca0*/  @P1 IADD3 R81, PT, PT, R78, R81, RZ ;  /* 0x000000514e511210 */ /* 0x004fc80007ffe0ff */
[----:B------:R-:W-:-:S04]  /*5cb0*/  @P1 ISETP.GE.AND P4, PT, R10, R81, PT ;  /* 0x000000510a00120c */ /* 0x000fc80003f86270 */
[----:B------:R-:W-:-:S04]  /*5cc0*/  @P1 SEL R81, RZ, UR38, P4 ;  /* 0x00000026ff511c07 */ /* 0x000fc8000a000000 */
[----:B------:R-:W-:-:S04]  /*5cd0*/  @P1 IADD3 R81, PT, PT, R10, -UR43, R81 ;  /* 0x8000002b0a511c10 */ /* 0x000fc8000fffe051 */
[----:B------:R-:W-:Y:S01]  /*5ce0*/  @P1 I2FP.F32.S32 R78, R81 ;  /* 0x00000051004e1245 */ /* 0x000fe20000201400 */
[----:B-----5:R-:W-:-:S04]  /*5cf0*/  @P3 FADD.FTZ R11, R11, R12 ;  /* 0x0000000c0b0b3221 */ /* 0x020fc80000010000 */
[----:B----4-:R-:W-:-:S05]  /*5d00*/  @P1 FFMA.FTZ R11, R78, R14, R11 ;  /* 0x0000000e4e0b1223 */ /* 0x010fca000001000b */
[----:B------:R1:W-:Y:S01]  /*5d10*/  STS [R6], R11 ;  /* 0x0000000b06007388 */ /* 0x0003e20000000800 */
[----:B---3--:R-:W-:-:S07]  /*5d20*/  @!P2 FMNMX.FTZ R0, R0, R11, !PT ;  /* 0x0000000b0000a209 */ /* 0x008fce0007810000 */
.L_x_3594:
[----:B------:R-:W-:Y:S05]  /*5d30*/  BSYNC.RECONVERGENT B1 ;  /* 0x0000000000017941 */ /* 0x000fea0003800200 */
.L_x_3593:
[----:B------:R-:W-:Y:S01]  /*5d40*/  VIADD R10, R10, 0x10 ;  /* 0x000000100a0a7836 */ /* 0x000fe20000000000 */
[----:B------:R-:W-:Y:S01]  /*5d50*/  IADD3 R8, P2, PT, R8, 0x10, RZ ;  /* 0x0000001008087810 */ /* 0x000fe20007f5e0ff */
[----:B-1----:R-:W-:Y:S01]  /*5d60*/  VIADD R6, R6, 0x40 ;  /* 0x0000004006067836 */ /* 0x002fe20000000000 */
[----:B------:R-:W-:Y:S02]  /*5d70*/  IADD3 R4, PT, PT, R4, 0x10, RZ ;  /* 0x0000001004047810 */ /* 0x000fe40007ffe0ff */
[----:B------:R-:W-:Y:S01]  /*5d80*/  ISETP.GE.AND P1, PT, R10, R5, PT ;  /* 0x000000050a00720c */ /* 0x000fe20003f26270 */
[----:B------:R-:W-:-:S12]  /*5d90*/  IMAD.X R3, RZ, RZ, R3, P2 ;  /* 0x000000ffff037224 */ /* 0x000fd800010e0603 */
[----:B------:R-:W-:Y:S05]  /*5da0*/  @!P1 BRA `(.L_x_3595) ;  /* 0xffffffc400209947 */ /* 0x000fea000383ffff */
.L_x_3527:
[----:B0---4-:R-:W-:Y:S05]  /*5db0*/  BSYNC B0 ;  /* 0x0000000000007941 */ /* 0x011fea0003800000 */
.L_x_3526:
[----:B------:R-:W-:-:S03]  /*5dc0*/  UMOV UR7, 0xffffffff ;  /* 0xffffffff00077882 */ /* 0x000fc60000000000 */
[----:B------:R-:W-:Y:S05]  /*5dd0*/  BRA.DIV UR7, `(.L_x_3596) ;  /* 0x0000005a07e47947 */ /* 0x000fea000b800000 */
[----:B------:R-:W0:Y:S02]  /*5de0*/  SHFL.BFLY PT, R14, R0, 0x10, 0x1f ;  /* 0x0e001f00000e7f89 */ /* 0x000e2400000e0000 */
[----:B0-----:R-:W-:-:S05]  /*5df0*/  FMNMX.FTZ R13, R14, R0, !PT ;  /* 0x000000000e0d7209 */ /* 0x001fca0007810000 */
[----:B------:R-:W0:Y:S02]  /*5e00*/  SHFL.BFLY PT, R14, R13, 0x8, 0x1f ;  /* 0x0d001f000d0e7f89 */ /* 0x000e2400000e0000 */
[----:B0-----:R-:W-:-:S05]  /*5e10*/  FMNMX.FTZ R3, R13, R14, !PT ;  /* 0x0000000e0d037209 */ /* 0x001fca0007810000 */
[----:B------:R0:W4:Y:S02]  /*5e20*/  SHFL.BFLY PT, R14, R3, 0x4, 0x1f ;  /* 0x0c801f00030e7f89 */ /* 0x00012400000e0000 */
.L_x_3677:
[----:B---3--:R-:W3:Y:S01]  /*5e30*/  S2R R0, SR_TID.X ;  /* 0x0000000000007919 */ /* 0x008ee20000002100 */
[----:B------:R-:W-:Y:S01]  /*5e40*/  MOV R13, 0x400 ;  /* 0x00000400000d7802 */ /* 0x000fe20000000f00 */
[----:B------:R-:W-:Y:S05]  /*5e50*/  WARPSYNC.ALL ;  /* 0x0000000000007948 */ /* 0x000fea0003800000 */
[----:B------:R-:W5:Y:S01]  /*5e60*/  S2R R16, SR_CgaCtaId ;  /* 0x0000000000107919 */ /* 0x000f620000008800 */
[----:B----4-:R-:W-:Y:S02]  /*5e70*/  FMNMX.FTZ R14, R3, R14, !PT ;  /* 0x0000000e030e7209 */ /* 0x010fe40007810000 */
[----:B---3--:R-:W-:-:S02]  /*5e80*/  LOP3.LUT P0, R7, R0, 0x1f, RZ, 0xc0, !PT ;  /* 0x0000001f00077812 */ /* 0x008fc4000780c0ff */
[----:B-----5:R-:W-:-:S11]  /*5e90*/  LEA R4, R16, R13, 0x18 ;  /* 0x0000000d10047211 */ /* 0x020fd600078ec0ff */
[----:B0-----:R-:W-:-:S05]  /*5ea0*/  @!P0 LEA.HI R3, R0, R4, RZ, 0x1d ;  /* 0x0000000400038211 */ /* 0x001fca00078fe8ff */
[----:B------:R0:W-:Y:S01]  /*5eb0*/  @!P0 STS [R3], R14 ;  /* 0x0000000e03008388 */ /* 0x0001e20000000800 */
[----:B------:R-:W-:Y:S01]  /*5ec0*/  BAR.SYNC.DEFER_BLOCKING 0x0 ;  /* 0x0000000000007b1d */ /* 0x000fe20000010000 */
[C---:B------:R-:W-:Y:S01]  /*5ed0*/  ISETP.GT.U32.AND P0, PT, R7.reuse, 0x1, PT ;  /* 0x000000010700780c */ /* 0x040fe20003f04070 */
[----:B------:R-:W-:Y:S01]  /*5ee0*/  IMAD R6, R7, 0x4, R4 ;  /* 0x0000000407067824 */ /* 0x000fe200078e0204 */
[----:B------:R-:W-:Y:S01]  /*5ef0*/  MOV R8, 0xff7fffff ;  /* 0xff7fffff00087802 */ /* 0x000fe20000000f00 */
[----:B------:R-:W-:Y:S01]  /*5f00*/  VIADD R5, R0, UR39 ;  /* 0x0000002700057c36 */ /* 0x000fe20008000000 */
[----:B------:R-:W-:-:S03]  /*5f10*/  UIADD3 UR12, UPT, UPT, UR43, 0x1, URZ ;  /* 0x000000012b0c7890 */ /* 0x000fc6000fffe0ff */
[----:B------:R-:W3:Y:S01]  /*5f20*/  S2UR UR7, SR_CTAID.Y ;  /* 0x00000000000779c3 */ /* 0x000ee20000002600 */
[----:B------:R-:W3:Y:S01]  /*5f30*/  LDCU UR5, c[0x0][0x3f4] ;  /* 0x00007e80ff0577ac */ /* 0x000ee20008000800 */
[----:B------:R-:W-:Y:S01]  /*5f40*/  BSSY.RECONVERGENT B0, `(.L_x_3597) ;  /* 0x0000170000007945 */ /* 0x000fe20003800200 */
[----:B0-----:R-:W-:-:S03]  /*5f50*/  IMAD.SHL.U32 R14, R0, 0x4, RZ ;  /* 0x00000004000e7824 */ /* 0x001fc600078e00ff */
[----:B------:R-:W0:Y:S01]  /*5f60*/  @!P0 LDS R8, [R6] ;  /* 0x0000000006088984 */ /* 0x000e220000000800 */
[----:B------:R-:W-:Y:S01]  /*5f70*/  ISETP.GT.AND P0, PT, R5, UR43, PT ;  /* 0x0000002b05007c0c */ /* 0x000fe2000bf04270 */
[----:B---3--:R-:W-:-:S04]  /*5f80*/  UIMAD UR5, UR7, UR5, URZ ;  /* 0x00000005070572a4 */ /* 0x008fc8000f8e02ff */
[----:B------:R-:W-:Y:S01]  /*5f90*/  USHF.R.S32.HI UR14, URZ, 0x1f, UR5 ;  /* 0x0000001fff0e7899 */ /* 0x000fe20008011405 */
[----:B0-----:R-:W0:Y:S02]  /*5fa0*/  SHFL.BFLY PT, R3, R8, 0x1, 0x1f ;  /* 0x0c201f0008037f89 */ /* 0x001e2400000e0000 */
[----:B0-----:R-:W-:Y:S01]  /*5fb0*/  FMNMX.FTZ R3, R3, R8, !PT ;  /* 0x0000000803037209 */ /* 0x001fe20007810000 */
[----:B------:R-:W-:-:S05]  /*5fc0*/  HFMA2 R8, -RZ, RZ, 0, 0 ;  /* 0x00000000ff087431 */ /* 0x000fca00000001ff */
[----:B------:R-:W0:Y:S01]  /*5fd0*/  SHFL.IDX PT, R3, R3, RZ, 0x1f ;  /* 0x00001fff03037589 */ /* 0x000e2200000e0000 */
[----:B------:R-:W-:Y:S05]  /*5fe0*/  @P0 BRA `(.L_x_3598) ;  /* 0x0000001400940947 */ /* 0x000fea0003800000 */
[----:B------:R-:W3:Y:S02]  /*5ff0*/  LDC.64 R10, c[0x0][0x420] ;  /* 0x00010800ff0a7b82 */ /* 0x000ee40000000a00 */
[----:B---3--:R-:W-:-:S04]  /*6000*/  ISETP.NE.U32.AND P0, PT, R10, RZ, PT ;  /* 0x000000ff0a00720c */ /* 0x008fc80003f05070 */
[----:B------:R-:W-:-:S13]  /*6010*/  ISETP.NE.AND.EX P0, PT, R11, RZ, PT, P0 ;  /* 0x000000ff0b00720c */ /* 0x000fda0003f05300 */
[----:B------:R-:W-:Y:S05]  /*6020*/  @P0 BRA `(.L_x_3599) ;  /* 0x0000001000080947 */ /* 0x000fea0003800000 */
[----:B------:R-:W-:Y:S01]  /*6030*/  IMAD.U32 R8, RZ, RZ, UR12 ;  /* 0x0000000cff087e24 */ /* 0x000fe2000f8e00ff */
[----:B------:R-:W-:Y:S01]  /*6040*/  LOP3.LUT R9, RZ, R0, RZ, 0x33, !PT ;  /* 0x00000000ff097212 */ /* 0x000fe200078e33ff */
[----:B------:R-:W-:Y:S03]  /*6050*/  BSSY.RECONVERGENT B1, `(.L_x_3600) ;  /* 0x000001c000017945 */ /* 0x000fe60003800200 */
[----:B------:R-:W-:-:S04]  /*6060*/  VIADDMNMX R8, R5, 0x40, R8, !PT ;  /* 0x0000004005087846 */ /* 0x000fc80007800108 */
[----:B------:R-:W-:Y:S02]  /*6070*/  IADD3 R10, PT, PT, R8, -UR39, R9 ;  /* 0x80000027080a7c10 */ /* 0x000fe4000fffe009 */
[----:B------:R-:W-:Y:S02]  /*6080*/  MOV R9, R5 ;  /* 0x0000000500097202 */ /* 0x000fe40000000f00 */
        /* <DEDUP_REMOVED lines=13> */
.L_x_3602:
        /* <DEDUP_REMOVED lines=11> */
.L_x_3601:
[----:B------:R-:W-:Y:S05]  /*6210*/  BSYNC.RECONVERGENT B1 ;  /* 0x0000000000017941 */ /* 0x000fea0003800200 */
.L_x_3600:
[----:B------:R-:W-:Y:S05]  /*6220*/  @!P1 BRA `(.L_x_3598) ;  /* 0x0000001400049947 */ /* 0x000fea0003800000 */
[----:B------:R-:W-:Y:S01]  /*6230*/  USHF.L.U32 UR6, UR39, 0x2, URZ ;  /* 0x0000000227067899 */ /* 0x000fe200080006ff */
[----:B------:R-:W-:-:S04]  /*6240*/  IADD3 R13, PT, PT, R13, 0x210, RZ ;  /* 0x000002100d0d7810 */ /* 0x000fc80007ffe0ff */
[----:B------:R-:W-:Y:S02]  /*6250*/  LEA R11, R16, R13, 0x18 ;  /* 0x0000000d100b7211 */ /* 0x000fe400078ec0ff */
[C---:B------:R-:W-:Y:S01]  /*6260*/  LEA R10, R9.reuse, -UR6, 0x2 ;  /* 0x80000006090a7c11 */ /* 0x040fe2000f8e10ff */
[----:B------:R-:W-:-:S04]  /*6270*/  VIADD R9, R9, 0x100 ;  /* 0x0000010009097836 */ /* 0x000fc80000000000 */
[----:B------:R-:W-:Y:S01]  /*6280*/  IMAD.IADD R11, R11, 0x1, R10 ;  /* 0x000000010b0b7824 */ /* 0x000fe200078e020a */
[----:B------:R-:W-:-:S04]  /*6290*/  ISETP.GT.AND P0, PT, R9, UR43, PT ;  /* 0x0000002b09007c0c */ /* 0x000fc8000bf04270 */
[----:B------:R-:W0:Y:S04]  /*62a0*/  LDS R10, [R11] ;  /* 0x000000000b0a7984 */ /* 0x000e280000000800 */
[----:B------:R-:W3:Y:S04]  /*62b0*/  LDS R12, [R11+0x100] ;  /* 0x000100000b0c7984 */ /* 0x000ee80000000800 */
[----:B------:R-:W4:Y:S04]  /*62c0*/  LDS R16, [R11+0x200] ;  /* 0x000200000b107984 */ /* 0x000f280000000800 */
[----:B------:R-:W5:Y:S01]  /*62d0*/  LDS R18, [R11+0x300] ;  /* 0x000300000b127984 */ /* 0x000f620000000800 */
[C---:B0-----:R-:W-:Y:S01]  /*62e0*/  FADD.FTZ R10, -R3.reuse, R10 ;  /* 0x0000000a030a7221 */ /* 0x041fe20000010100 */
[----:B---3--:R-:W-:-:S03]  /*62f0*/  FADD.FTZ R12, -R3, R12 ;  /* 0x0000000c030c7221 */ /* 0x008fc60000010100 */
[----:B------:R-:W-:Y:S01]  /*6300*/  FMUL.FTZ R10, R10, 1.4426950216293334961 ;  /* 0x3fb8aa3b0a0a7820 */ /* 0x000fe20000410000 */
[----:B----4-:R-:W-:Y:S01]  /*6310*/  FADD.FTZ R16, -R3, R16 ;  /* 0x0000001003107221 */ /* 0x010fe20000010100 */
[----:B------:R-:W-:-:S04]  /*6320*/  FMUL.FTZ R12, R12, 1.4426950216293334961 ;  /* 0x3fb8aa3b0c0c7820 */ /* 0x000fc80000410000 */
[----:B------:R-:W0:Y:S01]  /*6330*/  MUFU.EX2 R10, R10 ;  /* 0x0000000a000a7308 */ /* 0x000e220000000800 */
[----:B-----5:R-:W-:Y:S01]  /*6340*/  FADD.FTZ R18, -R3, R18 ;  /* 0x0000001203127221 */ /* 0x020fe20000010100 */
[----:B------:R-:W-:Y:S02]  /*6350*/  FMUL.FTZ R16, R16, 1.4426950216293334961 ;  /* 0x3fb8aa3b10107820 */ /* 0x000fe40000410000 */
[----:B------:R-:W3:Y:S01]  /*6360*/  MUFU.EX2 R12, R12 ;  /* 0x0000000c000c7308 */ /* 0x000ee20000000800 */
[----:B------:R-:W-:-:S03]  /*6370*/  FMUL.FTZ R18, R18, 1.4426950216293334961 ;  /* 0x3fb8aa3b12127820 */ /* 0x000fc60000410000 */
[----:B------:R-:W4:Y:S04]  /*6380*/  MUFU.EX2 R16, R16 ;  /* 0x0000001000107308 */ /* 0x000f280000000800 */
[----:B------:R-:W5:Y:S01]  /*6390*/  MUFU.EX2 R18, R18 ;  /* 0x0000001200127308 */ /* 0x000f620000000800 */
[----:B0-----:R0:W-:Y:S01]  /*63a0*/  STS [R11], R10 ;  /* 0x0000000a0b007388 */ /* 0x0011e20000000800 */
[----:B------:R-:W-:-:S03]  /*63b0*/  FADD.FTZ R8, R8, R10 ;  /* 0x0000000a08087221 */ /* 0x000fc60000010000 */
[----:B---3--:R0:W-:Y:S01]  /*63c0*/  STS [R11+0x100], R12 ;  /* 0x0001000c0b007388 */ /* 0x0081e20000000800 */
        /* <DEDUP_REMOVED lines=13> */
[----:B------:R-:W-:Y:S01]  /*64a0*/  IMAD.U32 R11, RZ, RZ, UR43 ;  /* 0x0000002bff0b7e24 */ /* 0x000fe2000f8e00ff */
[----:B------:R-:W-:-:S04]  /*64b0*/  PLOP3.LUT P0, PT, PT, PT, PT, 0x8, 0x80 ;  /* 0x000000000080781c */ /* 0x000fc80003f0e170 */
[----:B------:R-:W-:-:S09]  /*64c0*/  IADD3 R11, PT, PT, R11, -0x2ff, RZ ;  /* 0xfffffd010b0b7810 */ /* 0x000fd20007ffe0ff */
.L_x_3605:
[----:B------:R-:W0:Y:S01]  /*64d0*/  LDS R12, [R9+-0x200] ;  /* 0xfffe0000090c7984 */ /* 0x000e220000000800 */
[----:B------:R-:W-:-:S03]  /*64e0*/  VIADD R10, R10, 0x400 ;  /* 0x000004000a0a7836 */ /* 0x000fc60000000000 */
[----:B------:R-:W3:Y:S02]  /*64f0*/  LDS R16, [R9+-0x100] ;  /* 0xffff000009107984 */ /* 0x000ee40000000800 */
[----:B------:R-:W-:Y:S02]  /*6500*/  ISETP.GE.AND P1, PT, R10, R11, PT ;  /* 0x0000000b0a00720c */ /* 0x000fe40003f26270 */
[----:B------:R-:W4:Y:S04]  /*6510*/  LDS R18, [R9] ;  /* 0x0000000009127984 */ /* 0x000f280000000800 */
[----:B------:R-:W5:Y:S04]  /*6520*/  LDS R20, [R9+0x100] ;  /* 0x0001000009147984 */ /* 0x000f680000000800 */
[----:B------:R-:W5:Y:S04]  /*6530*/  LDS R22, [R9+0x200] ;  /* 0x0002000009167984 */ /* 0x000f680000000800 */
[----:B-1----:R-:W1:Y:S04]  /*6540*/  LDS R24, [R9+0x300] ;  /* 0x0003000009187984 */ /* 0x002e680000000800 */
[----:B------:R-:W1:Y:S04]  /*6550*/  LDS R26, [R9+0x400] ;  /* 0x00040000091a7984 */ /* 0x000e680000000800 */
[----:B--2---:R-:W2:Y:S04]  /*6560*/  LDS R28, [R9+0x500] ;  /* 0x00050000091c7984 */ /* 0x004ea80000000800 */
[----:B------:R-:W2:Y:S04]  /*6570*/  LDS R30, [R9+0x600] ;  /* 0x00060000091e7984 */ /* 0x000ea80000000800 */
[----:B------:R-:W2:Y:S04]  /*6580*/  LDS R32, [R9+0x700] ;  /* 0x0007000009207984 */ /* 0x000ea80000000800 */
[----:B------:R-:W2:Y:S01]  /*6590*/  LDS R34, [R9+0x800] ;  /* 0x0008000009227984 */ /* 0x000ea20000000800 */
[----:B0-----:R-:W-:-:S03]  /*65a0*/  FADD.FTZ R12, -R3, R12 ;  /* 0x0000000c030c7221 */ /* 0x001fc60000010100 */
[----:B------:R-:W0:Y:S01]  /*65b0*/  LDS R36, [R9+0x900] ;  /* 0x0009000009247984 */ /* 0x000e220000000800 */
[C---:B---3--:R-:W-:Y:S01]  /*65c0*/  FADD.FTZ R16, -R3.reuse, R16 ;  /* 0x0000001003107221 */ /* 0x048fe20000010100 */
[----:B------:R-:W-:Y:S02]  /*65d0*/  FMUL.FTZ R12, R12, 1.4426950216293334961 ;  /* 0x3fb8aa3b0c0c7820 */ /* 0x000fe40000410000 */
[----:B------:R-:W3:Y:S01]  /*65e0*/  LDS R38, [R9+0xa00] ;  /* 0x000a000009267984 */ /* 0x000ee20000000800 */
[C---:B----4-:R-:W-:Y:S01]  /*65f0*/  FADD.FTZ R18, -R3.reuse, R18 ;  /* 0x0000001203127221 */ /* 0x050fe20000010100 */
[----:B------:R-:W-:Y:S02]  /*6600*/  FMUL.FTZ R16, R16, 1.4426950216293334961 ;  /* 0x3fb8aa3b10107820 */ /* 0x000fe40000410000 */
[----:B------:R-:W4:Y:S01]  /*6610*/  MUFU.EX2 R12, R12 ;  /* 0x0000000c000c7308 */ /* 0x000f220000000800 */
[----:B------:R-:W3:Y:S01]  /*6620*/  LDS R40, [R9+0xb00] ;  /* 0x000b000009287984 */ /* 0x000ee20000000800 */
[C---:B-----5:R-:W-:Y:S01]  /*6630*/  FADD.FTZ R20, -R3.reuse, R20 ;  /* 0x0000001403147221 */ /* 0x060fe20000010100 */
[----:B------:R-:W-:Y:S01]  /*6640*/  FMUL.FTZ R18, R18, 1.4426950216293334961 ;  /* 0x3fb8aa3b12127820 */ /* 0x000fe20000410000 */
[----:B------:R-:W5:Y:S01]  /*6650*/  MUFU.EX2 R16, R16 ;  /* 0x0000001000107308 */ /* 0x000f620000000800 */
[----:B------:R-:W3:Y:S01]  /*6660*/  LDS R42, [R9+0xc00] ;  /* 0x000c0000092a7984 */ /* 0x000ee20000000800 */
[C---:B------:R-:W-:Y:S01]  /*6670*/  FADD.FTZ R22, -R3.reuse, R22 ;  /* 0x0000001603167221 */ /* 0x040fe20000010100 */
[----:B------:R-:W-:Y:S01]  /*6680*/  FMUL.FTZ R20, R20, 1.4426950216293334961 ;  /* 0x3fb8aa3b14147820 */ /* 0x000fe20000410000 */
[C---:B-1----:R-:W-:Y:S01]  /*6690*/  FADD.FTZ R24, -R3.reuse, R24 ;  /* 0x0000001803187221 */ /* 0x042fe20000010100 */
[----:B------:R-:W1:Y:S01]  /*66a0*/  MUFU.EX2 R18, R18 ;  /* 0x0000001200127308 */ /* 0x000e620000000800 */
[----:B------:R-:W3:Y:S01]  /*66b0*/  LDS R44, [R9+0xd00] ;  /* 0x000d0000092c7984 */ /* 0x000ee20000000800 */
[----:B------:R-:W-:Y:S01]  /*66c0*/  FMUL.FTZ R22, R22, 1.4426950216293334961 ;  /* 0x3fb8aa3b16167820 */ /* 0x000fe20000410000 */
[C---:B------:R-:W-:Y:S01]  /*66d0*/  FADD.FTZ R26, -R3.reuse, R26 ;  /* 0x0000001a031a7221 */ /* 0x040fe20000010100 */
[----:B------:R-:W1:Y:S01]  /*66e0*/  MUFU.EX2 R20, R20 ;  /* 0x0000001400147308 */ /* 0x000e620000000800 */
        /* <DEDUP_REMOVED lines=9> */
[----:B-1----:R-:W-:Y:S01]  /*6780*/  FADD.FTZ R8, R8, R18 ;  /* 0x0000001208087221 */ /* 0x002fe20000010000 */
[C---:B------:R-:W-:Y:S01]  /*6790*/  FADD.FTZ R32, -R3.reuse, R32 ;  /* 0x0000002003207221 */ /* 0x040fe20000010100 */
[----:B------:R-:W1:Y:S01]  /*67a0*/  MUFU.EX2 R26, R26 ;  /* 0x0000001a001a7308 */ /* 0x000e620000000800 */
        /* <DEDUP_REMOVED lines=9> */
[----:B----4-:R-:W-:Y:S01]  /*6840*/  FADD.FTZ R8, R8, R24 ;  /* 0x0000001808087221 */ /* 0x010fe20000010000 */
[C---:B---3--:R-:W-:Y:S01]  /*6850*/  FADD.FTZ R38, -R3.reuse, R38 ;  /* 0x0000002603267221 */ /* 0x048fe20000010100 */
[----:B------:R-:W2:Y:S01]  /*6860*/  MUFU.EX2 R32, R32 ;  /* 0x0000002000207308 */ /* 0x000ea20000000800 */
[----:B------:R-:W-:Y:S01]  /*6870*/  FMUL.FTZ R36, R36, 1.4426950216293334961 ;  /* 0x3fb8aa3b24247820 */ /* 0x000fe20000410000 */
[----:B-1----:R-:W-:Y:S01]  /*6880*/  FADD.FTZ R8, R8, R26 ;  /* 0x0000001a08087221 */ /* 0x002fe20000010000 */
[----:B------:R-:W-:Y:S01]  /*6890*/  FMUL.FTZ R38, R38, 1.4426950216293334961 ;  /* 0x3fb8aa3b26267820 */ /* 0x000fe20000410000 */
[----:B------:R-:W1:Y:S01]  /*68a0*/  MUFU.EX2 R34, R34 ;  /* 0x0000002200227308 */ /* 0x000e620000000800 */
        /* <DEDUP_REMOVED lines=10> */
[----:B--2---:R-:W-:Y:S01]  /*6950*/  FADD.FTZ R8, R8, R32 ;  /* 0x0000002008087221 */ /* 0x004fe20000010000 */
[----:B------:R-:W2:Y:S01]  /*6960*/  MUFU.EX2 R40, R40 ;  /* 0x0000002800287308 */ /* 0x000ea20000000800 */
[----:B------:R-:W-:Y:S01]  /*6970*/  FMUL.FTZ R44, R44, 1.4426950216293334961 ;  /* 0x3fb8aa3b2c2c7820 */ /* 0x000fe20000410000 */
[----:B------:R-:W-:Y:S01]  /*6980*/  STS [R9+-0x100], R16 ;  /* 0xffff001009007388 */ /* 0x000fe20000000800 */
[----:B-1----:R-:W-:Y:S01]  /*6990*/  FADD.FTZ R8, R8, R34 ;  /* 0x0000002208087221 */ /* 0x002fe20000010000 */
[----:B------:R-:W1:Y:S02]  /*69a0*/  MUFU.EX2 R42, R42 ;  /* 0x0000002a002a7308 */ /* 0x000e640000000800 */
[----:B------:R-:W-:Y:S01]  /*69b0*/  STS [R9], R18 ;  /* 0x0000001209007388 */ /* 0x000fe20000000800 */
[----:B---3--:R-:W-:Y:S01]  /*69c0*/  FADD.FTZ R8, R8, R36 ;  /* 0x0000002408087221 */ /* 0x008fe20000010000 */
[----:B------:R-:W3:Y:S02]  /*69d0*/  MUFU.EX2 R44, R44 ;  /* 0x0000002c002c7308 */ /* 0x000ee40000000800 */
[----:B------:R-:W-:Y:S01]  /*69e0*/  STS [R9+0x100], R20 ;  /* 0x0001001409007388 */ /* 0x000fe20000000800 */
[----:B0-----:R-:W-:-:S03]  /*69f0*/  FADD.FTZ R8, R8, R38 ;  /* 0x0000002608087221 */ /* 0x001fc60000010000 */
[----:B------:R-:W-:Y:S01]  /*6a00*/  STS [R9+0x200], R22 ;  /* 0x0002001609007388 */ /* 0x000fe20000000800 */
[----:B--2---:R-:W-:-:S03]  /*6a10*/  FADD.FTZ R8, R8, R40 ;  /* 0x0000002808087221 */ /* 0x004fc60000010000 */
[----:B------:R-:W-:Y:S01]  /*6a20*/  STS [R9+0x300], R24 ;  /* 0x0003001809007388 */ /* 0x000fe20000000800 */
[----:B-1----:R-:W-:-:S03]  /*6a30*/  FADD.FTZ R8, R8, R42 ;  /* 0x0000002a08087221 */ /* 0x002fc60000010000 */
        /* <DEDUP_REMOVED lines=13> */
.L_x_3604:
[----:B------:R-:W-:Y:S05]  /*6b10*/  BSYNC.RECONVERGENT B1 ;  /* 0x0000000000017941 */ /* 0x000fea0003800200 */
.L_x_3603:
[----:B------:R-:W-:Y:S01]  /*6b20*/  IADD3 R11, PT, PT, -R10, UR43, RZ ;  /* 0x0000002b0a0b7c10 */ /* 0x000fe2000fffe1ff */
[----:B------:R-:W-:Y:S03]  /*6b30*/  BSSY.RECONVERGENT B1, `(.L_x_3606) ;  /* 0x0000036000017945 */ /* 0x000fe60003800200 */
[----:B------:R-:W-:-:S13]  /*6b40*/  ISETP.GT.AND P1, PT, R11, 0xff, PT ;  /* 0x000000ff0b00780c */ /* 0x000fda0003f24270 */
[----:B------:R-:W-:Y:S05]  /*6b50*/  @!P1 BRA `(.L_x_3607) ;  /* 0x0000000000cc9947 */ /* 0x000fea0003800000 */
[----:B------:R-:W0:Y:S01]  /*6b60*/  LDS R12, [R9+-0x200] ;  /* 0xfffe0000090c7984 */ /* 0x000e220000000800 */
[----:B------:R-:W-:Y:S02]  /*6b70*/  PLOP3.LUT P0, PT, PT, PT, PT, 0x8, 0x80 ;  /* 0x000000000080781c */ /* 0x000fe40003f0e170 */
[----:B------:R-:W-:Y:S01]  /*6b80*/  IADD3 R10, PT, PT, R10, 0x200, RZ ;  /* 0x000002000a0a7810 */ /* 0x000fe20007ffe0ff */
[----:B------:R-:W3:Y:S04]  /*6b90*/  LDS R16, [R9+-0x100] ;  /* 0xffff000009107984 */ /* 0x000ee80000000800 */
[----:B------:R-:W4:Y:S04]  /*6ba0*/  LDS R18, [R9] ;  /* 0x0000000009127984 */ /* 0x000f280000000800 */
[----:B------:R-:W5:Y:S04]  /*6bb0*/  LDS R20, [R9+0x100] ;  /* 0x0001000009147984 */ /* 0x000f680000000800 */
[----:B------:R-:W5:Y:S04]  /*6bc0*/  LDS R22, [R9+0x200] ;  /* 0x0002000009167984 */ /* 0x000f680000000800 */
[----:B-1----:R-:W1:Y:S04]  /*6bd0*/  LDS R24, [R9+0x300] ;  /* 0x0003000009187984 */ /* 0x002e680000000800 */
[----:B------:R-:W1:Y:S04]  /*6be0*/  LDS R26, [R9+0x400] ;  /* 0x00040000091a7984 */ /* 0x000e680000000800 */
[----:B--2---:R-:W2:Y:S01]  /*6bf0*/  LDS R28, [R9+0x500] ;  /* 0x00050000091c7984 */ /* 0x004ea20000000800 */
[C---:B0-----:R-:W-:Y:S01]  /*6c00*/  FADD.FTZ R12, -R3.reuse, R12 ;  /* 0x0000000c030c7221 */ /* 0x041fe20000010100 */
[----:B---3--:R-:W-:-:S03]  /*6c10*/  FADD.FTZ R16, -R3, R16 ;  /* 0x0000001003107221 */ /* 0x008fc60000010100 */
[----:B------:R-:W-:Y:S01]  /*6c20*/  FMUL.FTZ R12, R12, 1.4426950216293334961 ;  /* 0x3fb8aa3b0c0c7820 */ /* 0x000fe20000410000 */
[----:B----4-:R-:W-:Y:S01]  /*6c30*/  FADD.FTZ R18, -R3, R18 ;  /* 0x0000001203127221 */ /* 0x010fe20000010100 */
[----:B------:R-:W-:-:S04]  /*6c40*/  FMUL.FTZ R16, R16, 1.4426950216293334961 ;  /* 0x3fb8aa3b10107820 */ /* 0x000fc80000410000 */
[----:B------:R-:W0:Y:S01]  /*6c50*/  MUFU.EX2 R12, R12 ;  /* 0x0000000c000c7308 */ /* 0x000e220000000800 */
[C---:B-----5:R-:W-:Y:S01]  /*6c60*/  FADD.FTZ R20, -R3.reuse, R20 ;  /* 0x0000001403147221 */ /* 0x060fe20000010100 */
[----:B------:R-:W-:Y:S02]  /*6c70*/  FMUL.FTZ R18, R18, 1.4426950216293334961 ;  /* 0x3fb8aa3b12127820 */ /* 0x000fe40000410000 */
[----:B------:R-:W3:Y:S01]  /*6c80*/  MUFU.EX2 R16, R16 ;  /* 0x0000001000107308 */ /* 0x000ee20000000800 */
[C---:B------:R-:W-:Y:S01]  /*6c90*/  FADD.FTZ R22, -R3.reuse, R22 ;  /* 0x0000001603167221 */ /* 0x040fe20000010100 */
[----:B------:R-:W-:Y:S02]  /*6ca0*/  FMUL.FTZ R20, R20, 1.4426950216293334961 ;  /* 0x3fb8aa3b14147820 */ /* 0x000fe40000410000 */
[----:B------:R-:W4:Y:S01]  /*6cb0*/  MUFU.EX2 R18, R18 ;  /* 0x0000001200127308 */ /* 0x000f220000000800 */
[----:B-1----:R-:W-:Y:S01]  /*6cc0*/  FADD.FTZ R24, -R3, R24 ;  /* 0x0000001803187221 */ /* 0x002fe20000010100 */
[----:B------:R-:W-:-:S02]  /*6cd0*/  FMUL.FTZ R22, R22, 1.4426950216293334961 ;  /* 0x3fb8aa3b16167820 */ /* 0x000fc40000410000 */
[----:B------:R-:W1:Y:S01]  /*6ce0*/  MUFU.EX2 R20, R20 ;  /* 0x0000001400147308 */ /* 0x000e620000000800 */
[C---:B------:R-:W-:Y:S01]  /*6cf0*/  FADD.FTZ R26, -R3.reuse, R26 ;  /* 0x0000001a031a7221 */ /* 0x040fe20000010100 */
[----:B------:R-:W-:Y:S01]  /*6d00*/  FMUL.FTZ R24, R24, 1.4426950216293334961 ;  /* 0x3fb8aa3b18187820 */ /* 0x000fe20000410000 */
[----:B0-----:R-:W-:Y:S01]  /*6d10*/  FADD.FTZ R8, R8, R12 ;  /* 0x0000000c08087221 */ /* 0x001fe20000010000 */
[----:B------:R-:W0:Y:S01]  /*6d20*/  MUFU.EX2 R22, R22 ;  /* 0x0000001600167308 */ /* 0x000e220000000800 */
[----:B--2---:R-:W-:Y:S01]  /*6d30*/  FADD.FTZ R28, -R3, R28 ;  /* 0x0000001c031c7221 */ /* 0x004fe20000010100 */
[----:B------:R-:W-:Y:S01]  /*6d40*/  FMUL.FTZ R26, R26, 1.4426950216293334961 ;  /* 0x3fb8aa3b1a1a7820 */ /* 0x000fe20000410000 */
[----:B---3--:R-:W-:Y:S01]  /*6d50*/  FADD.FTZ R8, R8, R16 ;  /* 0x0000001008087221 */ /* 0x008fe20000010000 */
[----:B------:R-:W2:Y:S01]  /*6d60*/  MUFU.EX2 R24, R24 ;  /* 0x0000001800187308 */ /* 0x000ea20000000800 */
[----:B------:R-:W-:Y:S01]  /*6d70*/  FMUL.FTZ R28, R28, 1.4426950216293334961 ;  /* 0x3fb8aa3b1c1c7820 */ /* 0x000fe20000410000 */
[----:B------:R-:W-:Y:S01]  /*6d80*/  STS [R9+-0x200], R12 ;  /* 0xfffe000c09007388 */ /* 0x000fe20000000800 */
[----:B----4-:R-:W-:Y:S01]  /*6d90*/  FADD.FTZ R8, R8, R18 ;  /* 0x0000001208087221 */ /* 0x010fe20000010000 */
[----:B------:R-:W3:Y:S02]  /*6da0*/  MUFU.EX2 R26, R26 ;  /* 0x0000001a001a7308 */ /* 0x000ee40000000800 */
[----:B------:R-:W-:Y:S01]  /*6db0*/  STS [R9+-0x100], R16 ;  /* 0xffff001009007388 */ /* 0x000fe20000000800 */
[----:B-1----:R-:W-:Y:S01]  /*6dc0*/  FADD.FTZ R8, R8, R20 ;  /* 0x0000001408087221 */ /* 0x002fe20000010000 */
[----:B------:R-:W1:Y:S02]  /*6dd0*/  MUFU.EX2 R28, R28 ;  /* 0x0000001c001c7308 */ /* 0x000e640000000800 */
[----:B------:R-:W-:Y:S01]  /*6de0*/  STS [R9], R18 ;  /* 0x0000001209007388 */ /* 0x000fe20000000800 */
[----:B0-----:R-:W-:-:S03]  /*6df0*/  FADD.FTZ R8, R8, R22 ;  /* 0x0000001608087221 */ /* 0x001fc60000010000 */
[----:B------:R-:W-:Y:S01]  /*6e00*/  STS [R9+0x100], R20 ;  /* 0x0001001409007388 */ /* 0x000fe20000000800 */
[----:B--2---:R-:W-:-:S03]  /*6e10*/  FADD.FTZ R8, R8, R24 ;  /* 0x0000001808087221 */ /* 0x004fc60000010000 */
[----:B------:R-:W-:Y:S01]  /*6e20*/  STS [R9+0x200], R22 ;  /* 0x0002001609007388 */ /* 0x000fe20000000800 */
[----:B---3--:R-:W-:-:S03]  /*6e30*/  FADD.FTZ R8, R8, R26 ;  /* 0x0000001a08087221 */ /* 0x008fc60000010000 */
[----:B------:R-:W-:Y:S01]  /*6e40*/  STS [R9+0x300], R24 ;  /* 0x0003001809007388 */ /* 0x000fe20000000800 */
[----:B-1----:R-:W-:-:S03]  /*6e50*/  FADD.FTZ R8, R8, R28 ;  /* 0x0000001c08087221 */ /* 0x002fc60000010000 */
[----:B------:R-:W-:Y:S04]  /*6e60*/  STS [R9+0x400], R26 ;  /* 0x0004001a09007388 */ /* 0x000fe80000000800 */
[----:B------:R0:W-:Y:S02]  /*6e70*/  STS [R9+0x500], R28 ;  /* 0x0005001c09007388 */ /* 0x0001e40000000800 */
[----:B0-----:R-:W-:-:S07]  /*6e80*/  VIADD R9, R9, 0x800 ;  /* 0x0000080009097836 */ /* 0x001fce0000000000 */
.L_x_3607:
[----:B------:R-:W-:Y:S05]  /*6e90*/  BSYNC.RECONVERGENT B1 ;  /* 0x0000000000017941 */ /* 0x000fea0003800200 */
.L_x_3606:
[----:B------:R-:W-:-:S13]  /*6ea0*/  ISETP.GT.AND P1, PT, R10, UR43, PT ;  /* 0x0000002b0a007c0c */ /* 0x000fda000bf24270 */
[----:B------:R-:W-:Y:S05]  /*6eb0*/  @!P0 BRA P1, `(.L_x_3598) ;  /* 0x0000000400e08947 */ /* 0x000fea0000800000 */
[----:B------:R-:W0:Y:S04]  /*6ec0*/  LDS R10, [R9+-0x200] ;  /* 0xfffe0000090a7984 */ /* 0x000e280000000800 */
[----:B------:R-:W3:Y:S04]  /*6ed0*/  LDS R12, [R9+-0x100] ;  /* 0xffff0000090c7984 */ /* 0x000ee80000000800 */
[----:B------:R-:W4:Y:S04]  /*6ee0*/  LDS R16, [R9] ;  /* 0x0000000009107984 */ /* 0x000f280000000800 */
        /* <DEDUP_REMOVED lines=13> */
[----:B0-----:R0:W-:Y:S01]  /*6fc0*/  STS [R9+-0x200], R10 ;  /* 0xfffe000a09007388 */ /* 0x0011e20000000800 */
[----:B------:R-:W-:-:S03]  /*6fd0*/  FADD.FTZ R8, R8, R10 ;  /* 0x0000000a08087221 */ /* 0x000fc60000010000 */
[----:B---3--:R0:W-:Y:S01]  /*6fe0*/  STS [R9+-0x100], R12 ;  /* 0xffff000c09007388 */ /* 0x0081e20000000800 */
[----:B------:R-:W-:-:S03]  /*6ff0*/  FADD.FTZ R8, R8, R12 ;  /* 0x0000000c08087221 */ /* 0x000fc60000010000 */
[----:B----4-:R0:W-:Y:S01]  /*7000*/  STS [R9], R16 ;  /* 0x0000001009007388 */ /* 0x0101e20000000800 */
[----:B------:R-:W-:-:S03]  /*7010*/  FADD.FTZ R8, R8, R16 ;  /* 0x0000001008087221 */ /* 0x000fc60000010000 */
[----:B-----5:R0:W-:Y:S01]  /*7020*/  STS [R9+0x100], R18 ;  /* 0x0001001209007388 */ /* 0x0201e20000000800 */
[----:B------:R-:W-:Y:S01]  /*7030*/  FADD.FTZ R8, R8, R18 ;  /* 0x0000001208087221 */ /* 0x000fe20000010000 */
[----:B------:R-:W-:Y:S06]  /*7040*/  BRA `(.L_x_3598) ;  /* 0x00000004007c7947 */ /* 0x000fec0003800000 */
.L_x_3599:
[----:B------:R-:W-:Y:S01]  /*7050*/  IMAD.U32 R8, RZ, RZ, UR12 ;  /* 0x0000000cff087e24 */ /* 0x000fe2000f8e00ff */
[----:B------:R-:W-:Y:S01]  /*7060*/  LOP3.LUT R9, RZ, R0, RZ, 0x33, !PT ;  /* 0x00000000ff097212 */ /* 0x000fe200078e33ff */
[----:B------:R-:W-:Y:S03]  /*7070*/  BSSY.RECONVERGENT B1, `(.L_x_3608) ;  /* 0x0000024000017945 */ /* 0x000fe60003800200 */
[----:B------:R-:W-:-:S04]  /*7080*/  VIADDMNMX R8, R5, 0x40, R8, !PT ;  /* 0x0000004005087846 */ /* 0x000fc80007800108 */
[----:B------:R-:W-:Y:S01]  /*7090*/  IADD3 R12, PT, PT, R8, -UR39, R9 ;  /* 0x80000027080c7c10 */ /* 0x000fe2000fffe009 */
[----:B------:R-:W-:-:S03]  /*70a0*/  IMAD.MOV.U32 R9, RZ, RZ, R5 ;  /* 0x000000ffff097224 */ /* 0x000fc600078e0005 */
[C---:B------:R-:W-:Y:S02]  /*70b0*/  LOP3.LUT R8, R12.reuse, 0xc0, RZ, 0xc0, !PT ;  /* 0x000000c00c087812 */ /* 0x040fe400078ec0ff */
[----:B------:R-:W-:Y:S02]  /*70c0*/  ISETP.GE.U32.AND P1, PT, R12, 0xc0, PT ;  /* 0x000000c00c00780c */ /* 0x000fe40003f26070 */
[----:B------:R-:W-:Y:S01]  /*70d0*/  ISETP.NE.AND P0, PT, R8, 0xc0, PT ;  /* 0x000000c00800780c */ /* 0x000fe20003f05270 */
[----:B------:R-:W-:-:S12]  /*70e0*/  HFMA2 R8, -RZ, RZ, 0, 0 ;  /* 0x00000000ff087431 */ /* 0x000fd800000001ff */
[----:B------:R-:W-:Y:S05]  /*70f0*/  @!P0 BRA `(.L_x_3609) ;  /* 0x00000000006c8947 */ /* 0x000fea0003800000 */
[----:B------:R-:W-:Y:S01]  /*7100*/  VIADD R13, R13, 0x210 ;  /* 0x000002100d0d7836 */ /* 0x000fe20000000000 */
[----:B------:R-:W-:Y:S01]  /*7110*/  LEA.HI R8, R12, 0x1, RZ, 0x1a ;  /* 0x000000010c087811 */ /* 0x000fe200078fd0ff */
[--C-:B------:R-:W-:Y:S01]  /*7120*/  IMAD.MOV.U32 R9, RZ, RZ, R5.reuse ;  /* 0x000000ffff097224 */ /* 0x100fe200078e0005 */
[----:B------:R-:W-:Y:S02]  /*7130*/  IADD3 R17, P0, P2, R10, UR5, R5 ;  /* 0x000000050a117c10 */ /* 0x000fe4000fa1e005 */
[----:B------:R-:W-:Y:S02]  /*7140*/  LEA R13, R16, R13, 0x18 ;  /* 0x0000000d100d7211 */ /* 0x000fe400078ec0ff */
[----:B------:R-:W-:Y:S02]  /*7150*/  LOP3.LUT R10, R8, 0x3, RZ, 0xc0, !PT ;  /* 0x00000003080a7812 */ /* 0x000fe400078ec0ff */
[----:B------:R-:W-:Y:S01]  /*7160*/  IADD3.X R11, PT, PT, R11, UR14, RZ, P0, P2 ;  /* 0x0000000e0b0b7c10 */ /* 0x000fe200087e44ff */
[----:B------:R-:W-:Y:S01]  /*7170*/  IMAD.IADD R12, R14, 0x1, R13 ;  /* 0x000000010e0c7824 */ /* 0x000fe200078e020d */
[----:B------:R-:W-:-:S02]  /*7180*/  MOV R8, RZ ;  /* 0x000000ff00087202 */ /* 0x000fc40000000f00 */
[----:B------:R-:W-:-:S07]  /*7190*/  IADD3 R13, PT, PT, -R10, RZ, RZ ;  /* 0x000000ff0a0d7210 */ /* 0x000fce0007ffe1ff */
.L_x_3610:
[----:B------:R-:W-:-:S06]  /*71a0*/  IMAD.MOV.U32 R10, RZ, RZ, R17 ;  /* 0x000000ffff0a7224 */ /* 0x000fcc00078e0011 */
[----:B------:R3:W4:Y:S01]  /*71b0*/  LDG.E.U8 R10, desc[UR36][R10.64] ;  /* 0x000000240a0a7981 */ /* 0x000722000c1e1100 */
[----:B------:R-:W-:Y:S01]  /*71c0*/  IMAD.MOV.U32 R15, RZ, RZ, RZ ;  /* 0x000000ffff0f7224 */ /* 0x000fe200078e00ff */
[----:B------:R-:W-:Y:S01]  /*71d0*/  IADD3 R13, PT, PT, R13, 0x1, RZ ;  /* 0x000000010d0d7810 */ /* 0x000fe20007ffe0ff */
[----:B------:R-:W-:Y:S01]  /*71e0*/  VIADD R9, R9, 0x40 ;  /* 0x0000004009097836 */ /* 0x000fe20000000000 */
[----:B------:R-:W-:-:S05]  /*71f0*/  IADD3 R17, P2, PT, R17, 0x40, RZ ;  /* 0x0000004011117810 */ /* 0x000fca0007f5e0ff */
[----:B---3--:R-:W-:Y:S01]  /*7200*/  IMAD.X R11, RZ, RZ, R11, P2 ;  /* 0x000000ffff0b7224 */ /* 0x008fe200010e060b */
        /* <DEDUP_REMOVED lines=10> */
.L_x_3609:
[----:B------:R-:W-:Y:S05]  /*72b0*/  BSYNC.RECONVERGENT B1 ;  /* 0x0000000000017941 */ /* 0x000fea0003800200 */
.L_x_3608:
[----:B------:R-:W-:Y:S05]  /*72c0*/  @!P1 BRA `(.L_x_3598) ;  /* 0x0000000000dc9947 */ /* 0x000fea0003800000 */
[----:B------:R-:W3:Y:S01]  /*72d0*/  S2R R12, SR_CgaCtaId ;  /* 0x00000000000c7919 */ /* 0x000ee20000008800 */
[----:B------:R-:W4:Y:S01]  /*72e0*/  LDC.64 R16, c[0x0][0x420] ;  /* 0x00010800ff107b82 */ /* 0x000f220000000a00 */
[----:B------:R-:W-:Y:S01]  /*72f0*/  MOV R10, 0x400 ;  /* 0x00000400000a7802 */ /* 0x000fe20000000f00 */
[----:B------:R-:W-:-:S04]  /*7300*/  USHF.L.U32 UR6, UR39, 0x2, URZ ;  /* 0x0000000227067899 */ /* 0x000fc800080006ff */
[----:B------:R-:W-:Y:S02]  /*7310*/  VIADD R11, R10, 0x210 ;  /* 0x000002100a0b7836 */ /* 0x000fe40000000000 */
[----:B------:R-:W-:Y:S02]  /*7320*/  LEA R10, R9, -UR6, 0x2 ;  /* 0x80000006090a7c11 */ /* 0x000fe4000f8e10ff */
[----:B----4-:R-:W-:-:S04]  /*7330*/  IADD3 R16, P0, P1, R16, UR5, R9 ;  /* 0x0000000510107c10 */ /* 0x010fc8000f91e009 */
[----:B------:R-:W-:Y:S02]  /*7340*/  IADD3 R16, P2, PT, R16, 0x80, RZ ;  /* 0x0000008010107810 */ /* 0x000fe40007f5e0ff */
[----:B---3--:R-:W-:Y:S02]  /*7350*/  LEA R13, R12, R11, 0x18 ;  /* 0x0000000b0c0d7211 */ /* 0x008fe400078ec0ff */
[----:B------:R-:W-:Y:S02]  /*7360*/  IADD3.X R11, PT, PT, R17, UR14, RZ, P0, P1 ;  /* 0x0000000e110b7c10 */ /* 0x000fe400087e24ff */
[----:B------:R-:W-:-:S03]  /*7370*/  IADD3 R12, PT, PT, R10, 0x200, R13 ;  /* 0x000002000a0c7810 */ /* 0x000fc60007ffe00d */
[----:B------:R-:W-:-:S07]  /*7380*/  IMAD.X R11, RZ, RZ, R11, P2 ;  /* 0x000000ffff0b7224 */ /* 0x000fce00010e060b */
.L_x_3611:
[----:B------:R-:W-:-:S05]  /*7390*/  MOV R10, R16 ;  /* 0x00000010000a7202 */ /* 0x000fca0000000f00 */
[----:B------:R-:W3:Y:S04]  /*73a0*/  LDG.E.U8 R16, desc[UR36][R10.64+-0x80] ;  /* 0xffff80240a107981 */ /* 0x000ee8000c1e1100 */
[----:B------:R-:W4:Y:S04]  /*73b0*/  LDG.E.U8 R13, desc[UR36][R10.64+-0x40] ;  /* 0xffffc0240a0d7981 */ /* 0x000f28000c1e1100 */
[----:B------:R-:W5:Y:S04]  /*73c0*/  LDG.E.U8 R15, desc[UR36][R10.64] ;  /* 0x000000240a0f7981 */ /* 0x000f68000c1e1100 */
[----:B------:R-:W2:Y:S01]  /*73d0*/  LDG.E.U8 R17, desc[UR36][R10.64+0x40] ;  /* 0x000040240a117981 */ /* 0x000ea2000c1e1100 */
[----:B------:R-:W-:-:S02]  /*73e0*/  IMAD.MOV.U32 R19, RZ, RZ, RZ ;  /* 0x000000ffff137224 */ /* 0x000fc400078e00ff */
[----:B------:R-:W-:Y:S01]  /*73f0*/  VIADD R9, R9, 0x100 ;  /* 0x0000010009097836 */ /* 0x000fe20000000000 */
[----:B---3--:R-:W-:Y:S02]  /*7400*/  ISETP.NE.AND P0, PT, R16, RZ, PT ;  /* 0x000000ff1000720c */ /* 0x008fe40003f05270 */
[----:B----4-:R-:W-:Y:S01]  /*7410*/  ISETP.NE.AND P1, PT, R13, RZ, PT ;  /* 0x000000ff0d00720c */ /* 0x010fe20003f25270 */
[----:B------:R-:W-:Y:S01]  /*7420*/  IMAD.MOV.U32 R13, RZ, RZ, RZ ;  /* 0x000000ffff0d7224 */ /* 0x000fe200078e00ff */
[----:B-----5:R-:W-:Y:S01]  /*7430*/  ISETP.NE.AND P2, PT, R15, RZ, PT ;  /* 0x000000ff0f00720c */ /* 0x020fe20003f45270 */
[----:B------:R-:W-:Y:S01]  /*7440*/  IMAD.MOV.U32 R15, RZ, RZ, RZ ;  /* 0x000000ffff0f7224 */ /* 0x000fe200078e00ff */
[----:B--2---:R-:W-:-:S07]  /*7450*/  ISETP.NE.AND P3, PT, R17, RZ, PT ;  /* 0x000000ff1100720c */ /* 0x004fce0003f65270 */
[----:B------:R-:W0:Y:S01]  /*7460*/  @!P0 LDS R16, [R12+-0x200] ;  /* 0xfffe00000c108984 */ /* 0x000e220000000800 */
[----:B------:R-:W-:-:S03]  /*7470*/  HFMA2 R17, -RZ, RZ, 0, 0 ;  /* 0x00000000ff117431 */ /* 0x000fc600000001ff */
[----:B------:R-:W2:Y:S04]  /*7480*/  @!P1 LDS R18, [R12+-0x100] ;  /* 0xffff00000c129984 */ /* 0x000ea80000000800 */
[----:B------:R-:W3:Y:S04]  /*7490*/  @!P2 LDS R20, [R12] ;  /* 0x000000000c14a984 */ /* 0x000ee80000000800 */
[----:B------:R-:W4:Y:S01]  /*74a0*/  @!P3 LDS R22, [R12+0x100] ;  /* 0x000100000c16b984 */ /* 0x000f220000000800 */
[----:B0-----:R-:W-:-:S04]  /*74b0*/  @!P0 FADD.FTZ R16, -R3, R16 ;  /* 0x0000001003108221 */ /* 0x001fc80000010100 */
[----:B------:R-:W-:Y:S01]  /*74c0*/  @!P0 FMUL.FTZ R16, R16, 1.4426950216293334961 ;  /* 0x3fb8aa3b10108820 */ /* 0x000fe20000410000 */
[----:B--2---:R-:W-:-:S03]  /*74d0*/  @!P1 FADD.FTZ R18, -R3, R18 ;  /* 0x0000001203129221 */ /* 0x004fc60000010100 */
[----:B------:R0:W2:Y:S01]  /*74e0*/  @!P0 MUFU.EX2 R13, R16 ;  /* 0x00000010000d8308 */ /* 0x0000a20000000800 */
[----:B------:R-:W-:Y:S01]  /*74f0*/  @!P1 FMUL.FTZ R18, R18, 1.4426950216293334961 ;  /* 0x3fb8aa3b12129820 */ /* 0x000fe20000410000 */
[----:B---3--:R-:W-:Y:S01]  /*7500*/  @!P2 FADD.FTZ R20, -R3, R20 ;  /* 0x000000140314a221 */ /* 0x008fe20000010100 */
[----:B------:R-:W-:Y:S01]  /*7510*/  ISETP.GT.AND P0, PT, R9, UR43, PT ;  /* 0x0000002b09007c0c */ /* 0x000fe2000bf04270 */
[----:B----4-:R-:W-:Y:S01]  /*7520*/  @!P3 FADD.FTZ R22, -R3, R22 ;  /* 0x000000160316b221 */ /* 0x010fe20000010100 */
[----:B------:R-:W3:Y:S01]  /*7530*/  @!P1 MUFU.EX2 R15, R18 ;  /* 0x00000012000f9308 */ /* 0x000ee20000000800 */
[----:B------:R-:W-:Y:S02]  /*7540*/  @!P2 FMUL.FTZ R20, R20, 1.4426950216293334961 ;  /* 0x3fb8aa3b1414a820 */ /* 0x000fe40000410000 */
[----:B------:R-:W-:Y:S01]  /*7550*/  @!P3 FMUL.FTZ R22, R22, 1.4426950216293334961 ;  /* 0x3fb8aa3b1616b820 */ /* 0x000fe20000410000 */
[----:B0-----:R-:W-:Y:S01]  /*7560*/  IADD3 R16, P1, PT, R10, 0x100, RZ ;  /* 0x000001000a107810 */ /* 0x001fe20007f3e0ff */
[----:B------:R-:W0:Y:S03]  /*7570*/  @!P2 MUFU.EX2 R17, R20 ;  /* 0x000000140011a308 */ /* 0x000e260000000800 */
[----:B------:R-:W-:Y:S01]  /*7580*/  IADD3.X R11, PT, PT, RZ, R11, RZ, P1, !PT ;  /* 0x0000000bff0b7210 */ /* 0x000fe20000ffe4ff */
[----:B------:R-:W4:Y:S01]  /*7590*/  @!P3 MUFU.EX2 R19, R22 ;  /* 0x000000160013b308 */ /* 0x000f220000000800 */
[----:B--2---:R-:W-:Y:S01]  /*75a0*/  FADD.FTZ R8, R13, R8 ;  /* 0x000000080d087221 */ /* 0x004fe20000010000 */
[----:B------:R-:W-:Y:S03]  /*75b0*/  STS [R12+-0x200], R13 ;  /* 0xfffe000d0c007388 */ /* 0x000fe60000000800 */
[----:B---3--:R-:W-:Y:S01]  /*75c0*/  FADD.FTZ R8, R8, R15 ;  /* 0x0000000f08087221 */ /* 0x008fe20000010000 */
[----:B------:R-:W-:Y:S03]  /*75d0*/  STS [R12+-0x100], R15 ;  /* 0xffff000f0c007388 */ /* 0x000fe60000000800 */
[----:B0-----:R-:W-:Y:S01]  /*75e0*/  FADD.FTZ R8, R8, R17 ;  /* 0x0000001108087221 */ /* 0x001fe20000010000 */
[----:B------:R-:W-:Y:S03]  /*75f0*/  STS [R12], R17 ;  /* 0x000000110c007388 */ /* 0x000fe60000000800 */
[----:B----4-:R-:W-:Y:S01]  /*7600*/  FADD.FTZ R8, R8, R19 ;  /* 0x0000001308087221 */ /* 0x010fe20000010000 */
[----:B------:R0:W-:Y:S02]  /*7610*/  STS [R12+0x100], R19 ;  /* 0x000100130c007388 */ /* 0x0001e40000000800 */
[----:B0-----:R-:W-:Y:S01]  /*7620*/  VIADD R12, R12, 0x400 ;  /* 0x000004000c0c7836 */ /* 0x001fe20000000000 */
[----:B------:R-:W-:Y:S06]  /*7630*/  @!P0 BRA `(.L_x_3611) ;  /* 0xfffffffc00548947 */ /* 0x000fec000383ffff */
.L_x_3598:
[----:B------:R-:W-:Y:S05]  /*7640*/  BSYNC.RECONVERGENT B0 ;  /* 0x0000000000007941 */ /* 0x000fea0003800200 */
.L_x_3597:
[----:B0-----:R-:W0:Y:S01]  /*7650*/  SHFL.BFLY PT, R3, R8, 0x10, 0x1f ;  /* 0x0e001f0008037f89 */ /* 0x001e2200000e0000 */
[C---:B------:R-:W-:Y:S01]  /*7660*/  ISETP.NE.AND P0, PT, R7.reuse, RZ, PT ;  /* 0x000000ff0700720c */ /* 0x040fe20003f05270 */
[----:B------:R-:W3:Y:S01]  /*7670*/  LDCU.U8 UR8, c[0x0][0x48c] ;  /* 0x00009180ff0877ac */ /* 0x000ee20008000000 */
[----:B------:R-:W-:Y:S01]  /*7680*/  ISETP.GT.U32.AND P1, PT, R7, 0x1, PT ;  /* 0x000000010700780c */ /* 0x000fe20003f24070 */
[----:B------:R-:W4:Y:S01]  /*7690*/  S2R R15, SR_CTAID.X ;  /* 0x00000000000f7919 */ /* 0x000f220000002500 */
[----:B------:R-:W4:Y:S01]  /*76a0*/  LDC R16, c[0x0][0x3f8] ;  /* 0x0000fe00ff107b82 */ /* 0x000f220000000800 */
[----:B---3--:R-:W-:Y:S01]  /*76b0*/  UISETP.NE.AND UP0, UPT, UR8, URZ, UPT ;  /* 0x000000ff0800728c */ /* 0x008fe2000bf05270 */
[----:B0-----:R-:W-:-:S05]  /*76c0*/  FADD.FTZ R9, R3, R8 ;  /* 0x0000000803097221 */ /* 0x001fca0000010000 */
[----:B------:R-:W0:Y:S01]  /*76d0*/  SHFL.BFLY PT, R10, R9, 0x8, 0x1f ;  /* 0x0d001f00090a7f89 */ /* 0x000e2200000e0000 */
[----:B----4-:R-:W-:Y:S02]  /*76e0*/  IMAD R17, R16, UR7, R15 ;  /* 0x0000000710117c24 */ /* 0x010fe4000f8e020f */
[----:B0-----:R-:W-:-:S05]  /*76f0*/  FADD.FTZ R10, R9, R10 ;  /* 0x0000000a090a7221 */ /* 0x001fca0000010000 */
[----:B------:R-:W0:Y:S02]  /*7700*/  SHFL.BFLY PT, R3, R10, 0x4, 0x1f ;  /* 0x0c801f000a037f89 */ /* 0x000e2400000e0000 */
[----:B0-----:R-:W-:Y:S01]  /*7710*/  FADD.FTZ R11, R10, R3 ;  /* 0x000000030a0b7221 */ /* 0x001fe20000010000 */
[----:B------:R-:W-:-:S04]  /*7720*/  SHF.R.U32.HI R3, RZ, 0x5, R0 ;  /* 0x00000005ff037819 */ /* 0x000fc80000011600 */
[----:B------:R-:W0:Y:S01]  /*7730*/  SHFL.BFLY PT, R12, R11, 0x2, 0x1f ;  /* 0x0c401f000b0c7f89 */ /* 0x000e2200000e0000 */
[----:B------:R-:W-:Y:S02]  /*7740*/  @!P0 IMAD R8, R3, 0x4, R4 ;  /* 0x0000000403088824 */ /* 0x000fe400078e0204 */
[----:B0-----:R-:W-:-:S05]  /*7750*/  FADD.FTZ R12, R11, R12 ;  /* 0x0000000c0b0c7221 */ /* 0x001fca0000010000 */
[----:B------:R-:W0:Y:S02]  /*7760*/  SHFL.BFLY PT, R13, R12, 0x1, 0x1f ;  /* 0x0c201f000c0d7f89 */ /* 0x000e2400000e0000 */
[----:B0-----:R-:W-:-:S05]  /*7770*/  FADD.FTZ R13, R12, R13 ;  /* 0x0000000d0c0d7221 */ /* 0x001fca0000010000 */
[----:B------:R-:W-:Y:S01]  /*7780*/  @!P0 STS [R8+0x8], R13 ;  /* 0x0000080d08008388 */ /* 0x000fe20000000800 */
[----:B------:R-:W-:Y:S01]  /*7790*/  BAR.SYNC.DEFER_BLOCKING 0x0 ;  /* 0x0000000000007b1d */ /* 0x000fe20000010000 */
[----:B------:R-:W-:-:S05]  /*77a0*/  ISETP.GT.AND P0, PT, R5, UR43, PT ;  /* 0x0000002b05007c0c */ /* 0x000fca000bf04270 */
[----:B------:R0:W3:Y:S02]  /*77b0*/  @!P1 LDS R13, [R6+0x8] ;  /* 0x00000800060d9984 */ /* 0x0000e40000000800 */
[----:B0-----:R-:W-:Y:S02]  /*77c0*/  CS2R R6, SRZ ;  /* 0x0000000000067805 */ /* 0x001fe4000001ff00 */
[----:B---3--:R-:W0:Y:S02]  /*77d0*/  SHFL.BFLY PT, R4, R13, 0x1, 0x1f ;  /* 0x0c201f000d047f89 */ /* 0x008e2400000e0000 */
[----:B0-----:R-:W-:-:S06]  /*77e0*/  FADD.FTZ R9, R4, R13 ;  /* 0x0000000d04097221 */ /* 0x001fcc0000010000 */
[----:B------:R-:W0:Y:S02]  /*77f0*/  SHFL.IDX PT, R9, R9, RZ, 0x1f ;  /* 0x00001fff09097589 */ /* 0x000e2400000e0000 */
[----:B0-----:R-:W-:-:S06]  /*7800*/  FADD.FTZ R4, R9, 9.9999999747524270788e-07 ;  /* 0x358637bd09047421 */ /* 0x001fcc0000010000 */
[----:B------:R-:W0:Y:S01]  /*7810*/  MUFU.RCP R4, R4 ;  /* 0x0000000400047308 */ /* 0x000e220000001000 */
[----:B------:R-:W-:Y:S05]  /*7820*/  BRA.U !UP0, `(.L_x_3612) ;  /* 0x0000000108187547 */ /* 0x000fea000b800000 */
[----:B------:R-:W3:Y:S08]  /*7830*/  LDC R6, c[0x0][0x488] ;  /* 0x00012200ff067b82 */ /* 0x000ef00000000800 */
[----:B------:R-:W3:Y:S08]  /*7840*/  LDC R7, c[0x0][0x40c] ;  /* 0x00010300ff077b82 */ /* 0x000ef00000000800 */
[----:B------:R-:W4:Y:S01]  /*7850*/  LDC R9, c[0x0][0x3f4] ;  /* 0x0000fd00ff097b82 */ /* 0x000f220000000800 */
[----:B---3--:R-:W-:-:S04]  /*7860*/  IMAD R6, R17, R6, R7 ;  /* 0x0000000611067224 */ /* 0x008fc800078e0207 */
[----:B----4-:R-:W-:-:S05]  /*7870*/  IMAD R6, R6, R9, RZ ;  /* 0x0000000906067224 */ /* 0x010fca00078e02ff */
[----:B------:R-:W-:-:S07]  /*7880*/  SHF.R.S32.HI R7, RZ, 0x1f, R6 ;  /* 0x0000001fff077819 */ /* 0x000fce0000011406 */
.L_x_3612:
[----:B------:R-:W-:Y:S04]  /*7890*/  BSSY.RECONVERGENT B0, `(.L_x_3613) ;  /* 0x0000168000007945 */ /* 0x000fe80003800200 */
[----:B------:R-:W-:Y:S05]  /*78a0*/  @P0 BRA `(.L_x_3614) ;  /* 0x0000001400980947 */ /* 0x000fea0003800000 */
[----:B------:R-:W-:-:S09]  /*78b0*/  UISETP.NE.AND UP0, UPT, UR8, URZ, UPT ;  /* 0x000000ff0800728c */ /* 0x000fd2000bf05270 */
[----:B------:R-:W-:Y:S05]  /*78c0*/  BRA.U UP0, `(.L_x_3615) ;  /* 0x0000000900807547 */ /* 0x000fea000b800000 */
[----:B------:R-:W-:Y:S01]  /*78d0*/  MOV R6, UR12 ;  /* 0x0000000c00067c02 */ /* 0x000fe20008000f00 */
[----:B------:R-:W-:Y:S01]  /*78e0*/  BSSY.RECONVERGENT B1, `(.L_x_3616) ;  /* 0x000001a000017945 */ /* 0x000fe20003800200 */
[----:B------:R-:W-:Y:S02]  /*78f0*/  LOP3.LUT R7, RZ, R0, RZ, 0x33, !PT ;  /* 0x00000000ff077212 */ /* 0x000fe400078e33ff */
[----:B------:R-:W-:-:S04]  /*7900*/  VIADDMNMX R6, R5, 0x40, R6, !PT ;  /* 0x0000004005067846 */ /* 0x000fc80007800106 */
[----:B------:R-:W-:-:S04]  /*7910*/  IADD3 R6, PT, PT, R6, -UR39, R7 ;  /* 0x8000002706067c10 */ /* 0x000fc8000fffe007 */
        /* <DEDUP_REMOVED lines=15> */
.L_x_3618:
[----:B------:R-:W0:Y:S01]  /*7a10*/  LDS R9, [R6] ;  /* 0x0000000006097984 */ /* 0x000e220000000800 */
[----:B------:R-:W-:-:S05]  /*7a20*/  VIADD R7, R7, 0x1 ;  /* 0x0000000107077836 */ /* 0x000fca0000000000 */
[----:B------:R-:W-:Y:S01]  /*7a30*/  ISETP.NE.AND P0, PT, R7, RZ, PT ;  /* 0x000000ff0700720c */ /* 0x000fe20003f05270 */
[----:B0-----:R-:W-:-:S05]  /*7a40*/  FMUL.FTZ R9, R9, R4 ;  /* 0x0000000409097220 */ /* 0x001fca0000410000 */
[----:B------:R0:W-:Y:S02]  /*7a50*/  STS [R6], R9 ;  /* 0x0000000906007388 */ /* 0x0001e40000000800 */
[----:B0-----:R-:W-:-:S05]  /*7a60*/  IADD3 R6, PT, PT, R6, 0x100, RZ ;  /* 0x0000010006067810 */ /* 0x001fca0007ffe0ff */
[----:B------:R-:W-:Y:S05]  /*7a70*/  @P0 BRA `(.L_x_3618) ;  /* 0xfffffffc00e40947 */ /* 0x000fea000383ffff */
.L_x_3617:
[----:B------:R-:W-:Y:S05]  /*7a80*/  BSYNC.RECONVERGENT B1 ;  /* 0x0000000000017941 */ /* 0x000fea0003800200 */
.L_x_3616:
[----:B------:R-:W-:Y:S05]  /*7a90*/  @!P1 BRA `(.L_x_3614) ;  /* 0x00000014001c9947 */ /* 0x000fea0003800000 */
[----:B------:R-:W3:Y:S01]  /*7aa0*/  S2UR UR7, SR_CgaCtaId ;  /* 0x00000000000779c3 */ /* 0x000ee20000008800 */
[----:B------:R-:W-:Y:S01]  /*7ab0*/  UMOV UR6, 0x400 ;  /* 0x0000040000067882 */ /* 0x000fe20000000000 */
[----:B------:R-:W-:Y:S01]  /*7ac0*/  USHF.L.U32 UR10, UR39, 0x2, URZ ;  /* 0x00000002270a7899 */ /* 0x000fe200080006ff */
[----:B------:R-:W-:Y:S01]  /*7ad0*/  VIADD R8, R5, 0x100 ;  /* 0x0000010005087836 */ /* 0x000fe20000000000 */
[----:B------:R-:W-:-:S04]  /*7ae0*/  UIADD3 UR6, UPT, UPT, UR6, 0x210, URZ ;  /* 0x0000021006067890 */ /* 0x000fc8000fffe0ff */
[----:B------:R-:W-:Y:S02]  /*7af0*/  LEA R6, R5, -UR10, 0x2 ;  /* 0x8000000a05067c11 */ /* 0x000fe4000f8e10ff */
[----:B------:R-:W-:Y:S01]  /*7b00*/  ISETP.GT.AND P0, PT, R8, UR43, PT ;  /* 0x0000002b08007c0c */ /* 0x000fe2000bf04270 */
[----:B---3--:R-:W-:-:S06]  /*7b10*/  ULEA UR6, UR7, UR6, 0x18 ;  /* 0x0000000607067291 */ /* 0x008fcc000f8ec0ff */
[----:B------:R-:W-:-:S03]  /*7b20*/  VIADD R5, R6, UR6 ;  /* 0x0000000606057c36 */ /* 0x000fc60008000000 */
[----:B------:R-:W0:Y:S04]  /*7b30*/  LDS R7, [R6+UR6] ;  /* 0x0000000606077984 */ /* 0x000e280008000800 */
[----:B------:R-:W3:Y:S04]  /*7b40*/  LDS R9, [R6+UR6+0x100] ;  /* 0x0001000606097984 */ /* 0x000ee80008000800 */
[----:B------:R-:W4:Y:S04]  /*7b50*/  LDS R11, [R6+UR6+0x200] ;  /* 0x00020006060b7984 */ /* 0x000f280008000800 */
[----:B------:R-:W5:Y:S01]  /*7b60*/  LDS R13, [R6+UR6+0x300] ;  /* 0x00030006060d7984 */ /* 0x000f620008000800 */
[-C--:B0-----:R-:W-:Y:S01]  /*7b70*/  FMUL.FTZ R7, R7, R4.reuse ;  /* 0x0000000407077220 */ /* 0x081fe20000410000 */
[----:B---3--:R-:W-:-:S04]  /*7b80*/  FMUL.FTZ R9, R9, R4 ;  /* 0x0000000409097220 */ /* 0x008fc80000410000 */
[----:B------:R3:W-:Y:S01]  /*7b90*/  STS [R6+UR6], R7 ;  /* 0x0000000706007988 */ /* 0x0007e20008000806 */
[----:B----4-:R-:W-:-:S03]  /*7ba0*/  FMUL.FTZ R11, R11, R4 ;  /* 0x000000040b0b7220 */ /* 0x010fc60000410000 */
[----:B------:R3:W-:Y:S01]  /*7bb0*/  STS [R6+UR6+0x100], R9 ;  /* 0x0001000906007988 */ /* 0x0007e20008000806 */
[----:B-----5:R-:W-:-:S03]  /*7bc0*/  FMUL.FTZ R13, R13, R4 ;  /* 0x000000040d0d7220 */ /* 0x020fc60000410000 */
[----:B------:R3:W-:Y:S04]  /*7bd0*/  STS [R6+UR6+0x200], R11 ;  /* 0x0002000b06007988 */ /* 0x0007e80008000806 */
[----:B------:R3:W-:Y:S01]  /*7be0*/  STS [R6+UR6+0x300], R13 ;  /* 0x0003000d06007988 */ /* 0x0007e20008000806 */
[----:B------:R-:W-:Y:S05]  /*7bf0*/  @P0 BRA `(.L_x_3614) ;  /* 0x0000001000c40947 */ /* 0x000fea0003800000 */
[----:B---3--:R-:W-:Y:S01]  /*7c00*/  IADD3 R6, PT, PT, -R8, UR43, RZ ;  /* 0x0000002b08067c10 */ /* 0x008fe2000fffe1ff */
[----:B------:R-:W-:Y:S01]  /*7c10*/  BSSY.RECONVERGENT B1, `(.L_x_3619) ;  /* 0x000003c000017945 */ /* 0x000fe20003800200 */
[----:B------:R-:W-:Y:S02]  /*7c20*/  IADD3 R5, PT, PT, R5, 0x600, RZ ;  /* 0x0000060005057810 */ /* 0x000fe40007ffe0ff */
[----:B------:R-:W-:Y:S02]  /*7c30*/  ISETP.GT.AND P1, PT, R6, 0x2ff, PT ;  /* 0x000002ff0600780c */ /* 0x000fe40003f24270 */
[----:B------:R-:W-:-:S11]  /*7c40*/  PLOP3.LUT P0, PT, PT, PT, PT, 0x80, 0x8 ;  /* 0x000000000008781c */ /* 0x000fd60003f0f070 */
[----:B------:R-:W-:Y:S05]  /*7c50*/  @!P1 BRA `(.L_x_3620) ;  /* 0x0000000000dc9947 */ /* 0x000fea0003800000 */
[----:B------:R-:W-:Y:S01]  /*7c60*/  IMAD.U32 R43, RZ, RZ, UR43 ;  /* 0x0000002bff2b7e24 */ /* 0x000fe2000f8e00ff */
[----:B------:R-:W-:-:S03]  /*7c70*/  PLOP3.LUT P0, PT, PT, PT, PT, 0x8, 0x80 ;  /* 0x000000000080781c */ /* 0x000fc60003f0e170 */
[----:B------:R-:W-:-:S10]  /*7c80*/  VIADD R43, R43, 0xfffffd01 ;  /* 0xfffffd012b2b7836 */ /* 0x000fd40000000000 */
.L_x_3621:
[----:B------:R-:W0:Y:S01]  /*7c90*/  LDS R7, [R5+-0x200] ;  /* 0xfffe000005077984 */ /* 0x000e220000000800 */
[----:B------:R-:W-:-:S03]  /*7ca0*/  IADD3 R8, PT, PT, R8, 0x400, RZ ;  /* 0x0000040008087810 */ /* 0x000fc60007ffe0ff */
[----:B------:R-:W3:Y:S01]  /*7cb0*/  LDS R9, [R5+-0x100] ;  /* 0xffff000005097984 */ /* 0x000ee20000000800 */
[----:B------:R-:W-:-:S03]  /*7cc0*/  ISETP.GE.AND P1, PT, R8, R43, PT ;  /* 0x0000002b0800720c */ /* 0x000fc60003f26270 */
[----:B------:R-:W4:Y:S04]  /*7cd0*/  LDS R11, [R5] ;  /* 0x00000000050b7984 */ /* 0x000f280000000800 */
[----:B------:R-:W5:Y:S04]  /*7ce0*/  LDS R13, [R5+0x100] ;  /* 0x00010000050d7984 */ /* 0x000f680000000800 */
[----:B------:R-:W5:Y:S04]  /*7cf0*/  LDS R19, [R5+0x200] ;  /* 0x0002000005137984 */ /* 0x000f680000000800 */
[----:B------:R-:W5:Y:S04]  /*7d00*/  LDS R21, [R5+0x300] ;  /* 0x0003000005157984 */ /* 0x000f680000000800 */
[----:B------:R-:W-:Y:S04]  /*7d10*/  LDS R23, [R5+0x400] ;  /* 0x0004000005177984 */ /* 0x000fe80000000800 */
[----:B-1----:R-:W1:Y:S04]  /*7d20*/  LDS R25, [R5+0x500] ;  /* 0x0005000005197984 */ /* 0x002e680000000800 */
[----:B------:R-:W1:Y:S04]  /*7d30*/  LDS R27, [R5+0x600] ;  /* 0x00060000051b7984 */ /* 0x000e680000000800 */
[----:B--2---:R-:W2:Y:S04]  /*7d40*/  LDS R29, [R5+0x700] ;  /* 0x00070000051d7984 */ /* 0x004ea80000000800 */
        /* <DEDUP_REMOVED lines=9> */
[----:B------:R-:W-:-:S03]  /*7de0*/  FMUL.FTZ R20, R4, R19 ;  /* 0x0000001304147220 */ /* 0x000fc60000410000 */
[----:B------:R-:W5:Y:S01]  /*7df0*/  LDS R41, [R5+0xd00] ;  /* 0x000d000005297984 */ /* 0x000f620000000800 */
[----:B------:R-:W-:-:S03]  /*7e00*/  FMUL.FTZ R22, R4, R21 ;  /* 0x0000001504167220 */ /* 0x000fc60000410000 */
[----:B------:R2:W-:Y:S04]  /*7e10*/  STS [R5+-0x200], R6 ;  /* 0xfffe000605007388 */ /* 0x0005e80000000800 */
[----:B------:R0:W-:Y:S01]  /*7e20*/  STS [R5+-0x100], R10 ;  /* 0xffff000a05007388 */ /* 0x0001e20000000800 */
[----:B-1----:R-:W-:-:S03]  /*7e30*/  FMUL.FTZ R24, R4, R25 ;  /* 0x0000001904187220 */ /* 0x002fc60000410000 */
[----:B------:R3:W-:Y:S01]  /*7e40*/  STS [R5], R12 ;  /* 0x0000000c05007388 */ /* 0x0007e20000000800 */
[C---:B------:R-:W-:Y:S01]  /*7e50*/  FMUL.FTZ R26, R4.reuse, R27 ;  /* 0x0000001b041a7220 */ /* 0x040fe20000410000 */
[C---:B--2---:R-:W-:Y:S02]  /*7e60*/  FMUL.FTZ R6, R4.reuse, R23 ;  /* 0x0000001704067220 */ /* 0x044fe40000410000 */
[----:B------:R4:W-:Y:S01]  /*7e70*/  STS [R5+0x100], R18 ;  /* 0x0001001205007388 */ /* 0x0009e20000000800 */
[----:B------:R-:W-:-:S03]  /*7e80*/  FMUL.FTZ R28, R4, R29 ;  /* 0x0000001d041c7220 */ /* 0x000fc60000410000 */
[----:B------:R5:W-:Y:S01]  /*7e90*/  STS [R5+0x200], R20 ;  /* 0x0002001405007388 */ /* 0x000be20000000800 */
[----:B------:R-:W-:-:S03]  /*7ea0*/  FMUL.FTZ R30, R4, R31 ;  /* 0x0000001f041e7220 */ /* 0x000fc60000410000 */
[----:B------:R1:W-:Y:S01]  /*7eb0*/  STS [R5+0x300], R22 ;  /* 0x0003001605007388 */ /* 0x0003e20000000800 */
[C---:B0-----:R-:W-:Y:S01]  /*7ec0*/  FMUL.FTZ R10, R4.reuse, R33 ;  /* 0x00000021040a7220 */ /* 0x041fe20000410000 */
[C---:B---3--:R-:W-:Y:S02]  /*7ed0*/  FMUL.FTZ R12, R4.reuse, R35 ;  /* 0x00000023040c7220 */ /* 0x048fe40000410000 */
[----:B------:R-:W-:Y:S01]  /*7ee0*/  STS [R5+0x400], R6 ;  /* 0x0004000605007388 */ /* 0x000fe20000000800 */
[----:B----4-:R-:W-:-:S03]  /*7ef0*/  FMUL.FTZ R18, R4, R37 ;  /* 0x0000002504127220 */ /* 0x010fc60000410000 */
        /* <DEDUP_REMOVED lines=13> */
.L_x_3620:
[----:B------:R-:W-:Y:S05]  /*7fd0*/  BSYNC.RECONVERGENT B1 ;  /* 0x0000000000017941 */ /* 0x000fea0003800200 */
.L_x_3619:
[----:B------:R-:W-:Y:S01]  /*7fe0*/  IADD3 R6, PT, PT, -R8, UR43, RZ ;  /* 0x0000002b08067c10 */ /* 0x000fe2000fffe1ff */
[----:B------:R-:W-:Y:S03]  /*7ff0*/  BSSY.RECONVERGENT B1, `(.L_x_3622) ;  /* 0x000001e000017945 */ /* 0x000fe60003800200 */
[----:B------:R-:W-:-:S13]  /*8000*/  ISETP.GT.AND P1, PT, R6, 0xff, PT ;  /* 0x000000ff0600780c */ /* 0x000fda0003f24270 */
[----:B------:R-:W-:Y:S05]  /*8010*/  @!P1 BRA `(.L_x_3623) ;  /* 0x00000000006c9947 */ /* 0x000fea0003800000 */
[----:B------:R-:W0:Y:S01]  /*8020*/  LDS R7, [R5+-0x200] ;  /* 0xfffe000005077984 */ /* 0x000e220000000800 */
[----:B------:R-:W-:Y:S01]  /*8030*/  PLOP3.LUT P0, PT, PT, PT, PT, 0x8, 0x80 ;  /* 0x000000000080781c */ /* 0x000fe20003f0e170 */
[----:B------:R-:W-:Y:S02]  /*8040*/  VIADD R8, R8, 0x200 ;  /* 0x0000020008087836 */ /* 0x000fe40000000000 */
[----:B------:R-:W3:Y:S04]  /*8050*/  LDS R9, [R5+-0x100] ;  /* 0xffff000005097984 */ /* 0x000ee80000000800 */
[----:B------:R-:W4:Y:S04]  /*8060*/  LDS R11, [R5] ;  /* 0x00000000050b7984 */ /* 0x000f280000000800 */
[----:B------:R-:W5:Y:S04]  /*8070*/  LDS R13, [R5+0x100] ;  /* 0x00010000050d7984 */ /* 0x000f680000000800 */
[----:B------:R-:W2:Y:S04]  /*8080*/  LDS R19, [R5+0x200] ;  /* 0x0002000005137984 */ /* 0x000ea80000000800 */
[----:B------:R-:W2:Y:S04]  /*8090*/  LDS R21, [R5+0x300] ;  /* 0x0003000005157984 */ /* 0x000ea80000000800 */
[----:B------:R-:W2:Y:S04]  /*80a0*/  LDS R23, [R5+0x400] ;  /* 0x0004000005177984 */ /* 0x000ea80000000800 */
[----:B-1----:R-:W1:Y:S01]  /*80b0*/  LDS R25, [R5+0x500] ;  /* 0x0005000005197984 */ /* 0x002e620000000800 */
[C---:B0-----:R-:W-:Y:S01]  /*80c0*/  FMUL.FTZ R6, R4.reuse, R7 ;  /* 0x0000000704067220 */ /* 0x041fe20000410000 */
[----:B---3--:R-:W-:-:S04]  /*80d0*/  FMUL.FTZ R10, R4, R9 ;  /* 0x00000009040a7220 */ /* 0x008fc80000410000 */
[----:B------:R-:W-:Y:S01]  /*80e0*/  STS [R5+-0x200], R6 ;  /* 0xfffe000605007388 */ /* 0x000fe20000000800 */
[----:B----4-:R-:W-:-:S03]  /*80f0*/  FMUL.FTZ R12, R4, R11 ;  /* 0x0000000b040c7220 */ /* 0x010fc60000410000 */
[----:B------:R-:W-:Y:S01]  /*8100*/  STS [R5+-0x100], R10 ;  /* 0xffff000a05007388 */ /* 0x000fe20000000800 */
[----:B-----5:R-:W-:-:S03]  /*8110*/  FMUL.FTZ R18, R4, R13 ;  /* 0x0000000d04127220 */ /* 0x020fc60000410000 */
[----:B------:R-:W-:Y:S01]  /*8120*/  STS [R5], R12 ;  /* 0x0000000c05007388 */ /* 0x000fe20000000800 */
[----:B--2---:R-:W-:-:S03]  /*8130*/  FMUL.FTZ R20, R4, R19 ;  /* 0x0000001304147220 */ /* 0x004fc60000410000 */
[----:B------:R-:W-:Y:S01]  /*8140*/  STS [R5+0x100], R18 ;  /* 0x0001001205007388 */ /* 0x000fe20000000800 */
[----:B------:R-:W-:-:S03]  /*8150*/  FMUL.FTZ R22, R4, R21 ;  /* 0x0000001504167220 */ /* 0x000fc60000410000 */
[----:B------:R-:W-:Y:S01]  /*8160*/  STS [R5+0x200], R20 ;  /* 0x0002001405007388 */ /* 0x000fe20000000800 */
[----:B------:R-:W-:-:S03]  /*8170*/  FMUL.FTZ R24, R4, R23 ;  /* 0x0000001704187220 */ /* 0x000fc60000410000 */
[----:B------:R-:W-:Y:S01]  /*8180*/  STS [R5+0x300], R22 ;  /* 0x0003001605007388 */ /* 0x000fe20000000800 */
[----:B-1----:R-:W-:-:S03]  /*8190*/  FMUL.FTZ R26, R4, R25 ;  /* 0x00000019041a7220 */ /* 0x002fc60000410000 */
[----:B------:R-:W-:Y:S04]  /*81a0*/  STS [R5+0x400], R24 ;  /* 0x0004001805007388 */ /* 0x000fe80000000800 */
[----:B------:R0:W-:Y:S02]  /*81b0*/  STS [R5+0x500], R26 ;  /* 0x0005001a05007388 */ /* 0x0001e40000000800 */
[----:B0-----:R-:W-:-:S07]  /*81c0*/  IADD3 R5, PT, PT, R5, 0x800, RZ ;  /* 0x0000080005057810 */ /* 0x001fce0007ffe0ff */
.L_x_3623:
[----:B------:R-:W-:Y:S05]  /*81d0*/  BSYNC.RECONVERGENT B1 ;  /* 0x0000000000017941 */ /* 0x000fea0003800200 */
.L_x_3622:
[----:B------:R-:W-:-:S13]  /*81e0*/  ISETP.GT.AND P1, PT, R8, UR43, PT ;  /* 0x0000002b08007c0c */ /* 0x000fda000bf24270 */
[----:B------:R-:W-:Y:S05]  /*81f0*/  @!P0 BRA P1, `(.L_x_3614) ;  /* 0x0000000c00448947 */ /* 0x000fea0000800000 */
[----:B------:R-:W0:Y:S04]  /*8200*/  LDS R7, [R5+-0x200] ;  /* 0xfffe000005077984 */ /* 0x000e280000000800 */
[----:B------:R-:W3:Y:S04]  /*8210*/  LDS R9, [R5+-0x100] ;  /* 0xffff000005097984 */ /* 0x000ee80000000800 */
[----:B------:R-:W4:Y:S04]  /*8220*/  LDS R11, [R5] ;  /* 0x00000000050b7984 */ /* 0x000f280000000800 */
[----:B------:R-:W5:Y:S01]  /*8230*/  LDS R13, [R5+0x100] ;  /* 0x00010000050d7984 */ /* 0x000f620000000800 */
[C---:B0-----:R-:W-:Y:S01]  /*8240*/  FMUL.FTZ R6, R4.reuse, R7 ;  /* 0x0000000704067220 */ /* 0x041fe20000410000 */
[----:B---3--:R-:W-:-:S04]  /*8250*/  FMUL.FTZ R8, R4, R9 ;  /* 0x0000000904087220 */ /* 0x008fc80000410000 */
[----:B------:R0:W-:Y:S01]  /*8260*/  STS [R5+-0x200], R6 ;  /* 0xfffe000605007388 */ /* 0x0001e20000000800 */
[----:B----4-:R-:W-:-:S03]  /*8270*/  FMUL.FTZ R10, R4, R11 ;  /* 0x0000000b040a7220 */ /* 0x010fc60000410000 */
[----:B------:R0:W-:Y:S01]  /*8280*/  STS [R5+-0x100], R8 ;  /* 0xffff000805007388 */ /* 0x0001e20000000800 */
[----:B-----5:R-:W-:-:S03]  /*8290*/  FMUL.FTZ R4, R4, R13 ;  /* 0x0000000d04047220 */ /* 0x020fc60000410000 */
[----:B------:R0:W-:Y:S04]  /*82a0*/  STS [R5], R10 ;  /* 0x0000000a05007388 */ /* 0x0001e80000000800 */
[----:B------:R0:W-:Y:S01]  /*82b0*/  STS [R5+0x100], R4 ;  /* 0x0001000405007388 */ /* 0x0001e20000000800 */
[----:B------:R-:W-:Y:S05]  /*82c0*/  BRA `(.L_x_3614) ;  /* 0x0000000c00107947 */ /* 0x000fea0003800000 */
.L_x_3615:
[----:B------:R-:W-:Y:S01]  /*82d0*/  IMAD.U32 R8, RZ, RZ, UR12 ;  /* 0x0000000cff087e24 */ /* 0x000fe2000f8e00ff */
        /* <DEDUP_REMOVED lines=8> */
[----:B------:R-:W3:Y:S01]  /*8360*/  S2UR UR7, SR_CgaCtaId ;  /* 0x00000000000779c3 */ /* 0x000ee20000008800 */
[----:B------:R-:W4:Y:S01]  /*8370*/  LDCU.64 UR10, c[0x0][0x480] ;  /* 0x00009000ff0a77ac */ /* 0x000f220008000a00 */
[----:B------:R-:W-:Y:S02]  /*8380*/  LEA.HI R8, R8, 0x1, RZ, 0x1a ;  /* 0x0000000108087811 */ /* 0x000fe400078fd0ff */
[----:B------:R-:W-:Y:S01]  /*8390*/  IADD3 R19, P0, PT, R5, R6, RZ ;  /* 0x0000000605137210 */ /* 0x000fe20007f1e0ff */
[----:B------:R-:W-:Y:S02]  /*83a0*/  UMOV UR6, 0x400 ;  /* 0x0000040000067882 */ /* 0x000fe40000000000 */
[C---:B------:R-:W-:Y:S01]  /*83b0*/  IMAD.SHL.U32 R9, R8.reuse, 0x40, RZ ;  /* 0x0000004008097824 */ /* 0x040fe200078e00ff */
[----:B------:R-:W-:Y:S01]  /*83c0*/  UIADD3 UR6, UPT, UPT, UR6, 0x210, URZ ;  /* 0x0000021006067890 */ /* 0x000fe2000fffe0ff */
[----:B------:R-:W-:Y:S02]  /*83d0*/  IADD3.X R18, PT, PT, RZ, R7, RZ, P0, !PT ;  /* 0x00000007ff127210 */ /* 0x000fe400007fe4ff */
[----:B------:R-:W-:-:S02]  /*83e0*/  LOP3.LUT R8, R8, 0x3, RZ, 0xc0, !PT ;  /* 0x0000000308087812 */ /* 0x000fc400078ec0ff */
[----:B------:R-:W-:-:S03]  /*83f0*/  LOP3.LUT R10, R9, 0xc0, RZ, 0xc0, !PT ;  /* 0x000000c0090a7812 */ /* 0x000fc600078ec0ff */
[----:B------:R-:W-:Y:S02]  /*8400*/  IMAD.MOV R11, RZ, RZ, -R8 ;  /* 0x000000ffff0b7224 */ /* 0x000fe400078e0a08 */
[----:B------:R-:W-:Y:S01]  /*8410*/  IMAD.IADD R5, R5, 0x1, R10 ;  /* 0x0000000105057824 */ /* 0x000fe200078e020a */
[----:B----4-:R-:W-:-:S04]  /*8420*/  LEA R12, P0, R19, UR10, 0x2 ;  /* 0x0000000a130c7c11 */ /* 0x010fc8000f8010ff */
[----:B------:R-:W-:Y:S01]  /*8430*/  LEA.HI.X R19, R19, UR11, R18, 0x2, P0 ;  /* 0x0000000b13137c11 */ /* 0x000fe200080f1412 */
[----:B---3--:R-:W-:-:S06]  /*8440*/  ULEA UR6, UR7, UR6, 0x18 ;  /* 0x0000000607067291 */ /* 0x008fcc000f8ec0ff */
[----:B------:R-:W-:-:S07]  /*8450*/  IADD3 R10, PT, PT, R14, UR6, RZ ;  /* 0x000000060e0a7c10 */ /* 0x000fce000fffe0ff */
.L_x_3626:
[----:B---3--:R-:W0:Y:S01]  /*8460*/  LDS R9, [R10] ;  /* 0x000000000a097984 */ /* 0x008e220000000800 */
[----:B------:R-:W-:Y:S01]  /*8470*/  IMAD.MOV.U32 R8, RZ, RZ, R12 ;  /* 0x000000ffff087224 */ /* 0x000fe200078e000c */
[----:B------:R-:W-:Y:S02]  /*8480*/  IADD3 R11, PT, PT, R11, 0x1, RZ ;  /* 0x000000010b0b7810 */ /* 0x000fe40007ffe0ff */
[----:B------:R-:W-:Y:S02]  /*8490*/  IADD3 R12, P2, PT, R12, 0x100, RZ ;  /* 0x000001000c0c7810 */ /* 0x000fe40007f5e0ff */
[----:B------:R-:W-:Y:S01]  /*84a0*/  ISETP.NE.AND P0, PT, R11, RZ, PT ;  /* 0x000000ff0b00720c */ /* 0x000fe20003f05270 */
[----:B0-----:R-:W-:Y:S01]  /*84b0*/  FMUL.FTZ R13, R9, R4 ;  /* 0x00000004090d7220 */ /* 0x001fe20000410000 */
[--C-:B------:R-:W-:Y:S02]  /*84c0*/  IMAD.MOV.U32 R9, RZ, RZ, R19.reuse ;  /* 0x000000ffff097224 */ /* 0x100fe400078e0013 */
[----:B------:R-:W-:-:S02]  /*84d0*/  IMAD.X R19, RZ, RZ, R19, P2 ;  /* 0x000000ffff137224 */ /* 0x000fc400010e0613 */
[----:B------:R0:W-:Y:S04]  /*84e0*/  STS [R10], R13 ;  /* 0x0000000d0a007388 */ /* 0x0001e80000000800 */
[----:B------:R3:W-:Y:S01]  /*84f0*/  STG.E desc[UR36][R8.64], R13 ;  /* 0x0000000d08007986 */ /* 0x0007e2000c101924 */
[----:B0-----:R-:W-:Y:S02]  /*8500*/  VIADD R10, R10, 0x100 ;  /* 0x000001000a0a7836 */ /* 0x001fe40000000000 */
[----:B------:R-:W-:Y:S05]  /*8510*/  @P0 BRA `(.L_x_3626) ;  /* 0xfffffffc00d00947 */ /* 0x000fea000383ffff */
.L_x_3625:
[----:B------:R-:W-:Y:S05]  /*8520*/  BSYNC.RECONVERGENT B1 ;  /* 0x0000000000017941 */ /* 0x000fea0003800200 */
.L_x_3624:
[----:B------:R-:W-:Y:S05]  /*8530*/  @!P1 BRA `(.L_x_3614) ;  /* 0x0000000800749947 */ /* 0x000fea0003800000 */
[----:B---3--:R-:W3:Y:S01]  /*8540*/  S2R R8, SR_CgaCtaId ;  /* 0x0000000000087919 */ /* 0x008ee20000008800 */
[----:B------:R-:W4:Y:S01]  /*8550*/  LDCU.64 UR6, c[0x0][0x480] ;  /* 0x00009000ff0677ac */ /* 0x000f220008000a00 */
[C---:B------:R-:W-:Y:S01]  /*8560*/  IADD3 R12, PT, PT, -R5.reuse, UR43, RZ ;  /* 0x0000002b050c7c10 */ /* 0x040fe2000fffe1ff */
[----:B------:R-:W-:Y:S01]  /*8570*/  BSSY.RECONVERGENT B1, `(.L_x_3627) ;  /* 0x000005b000017945 */ /* 0x000fe20003800200 */
[----:B------:R-:W-:Y:S02]  /*8580*/  IADD3 R9, P0, PT, R5, R6, RZ ;  /* 0x0000000605097210 */ /* 0x000fe40007f1e0ff */
[----:B------:R-:W-:Y:S02]  /*8590*/  MOV R6, 0x400 ;  /* 0x0000040000067802 */ /* 0x000fe40000000f00 */
[----:B------:R-:W-:Y:S02]  /*85a0*/  ISETP.GT.AND P1, PT, R12, 0x2ff, PT ;  /* 0x000002ff0c00780c */ /* 0x000fe40003f24270 */
[----:B------:R-:W-:Y:S01]  /*85b0*/  IADD3.X R10, PT, PT, RZ, R7, RZ, P0, !PT ;  /* 0x00000007ff0a7210 */ /* 0x000fe200007fe4ff */
[----:B------:R-:W-:Y:S01]  /*85c0*/  VIADD R7, R6, 0x210 ;  /* 0x0000021006077836 */ /* 0x000fe20000000000 */
[----:B----4-:R-:W-:Y:S01]  /*85d0*/  LEA R11, P0, R9, UR6, 0x2 ;  /* 0x00000006090b7c11 */ /* 0x010fe2000f8010ff */
[----:B------:R-:W-:-:S03]  /*85e0*/  USHF.L.U32 UR6, UR39, 0x2, URZ ;  /* 0x0000000227067899 */ /* 0x000fc600080006ff */
[----:B------:R-:W-:Y:S02]  /*85f0*/  LEA.HI.X R10, R9, UR7, R10, 0x2, P0 ;  /* 0x00000007090a7c11 */ /* 0x000fe400080f140a */
[----:B------:R-:W-:Y:S02]  /*8600*/  IADD3 R6, P0, PT, R11, 0x200, RZ ;  /* 0x000002000b067810 */ /* 0x000fe40007f1e0ff */
[----:B---3--:R-:W-:-:S03]  /*8610*/  LEA R9, R8, R7, 0x18 ;  /* 0x0000000708097211 */ /* 0x008fc600078ec0ff */
[----:B------:R-:W-:Y:S01]  /*8620*/  IMAD.X R7, RZ, RZ, R10, P0 ;  /* 0x000000ffff077224 */ /* 0x000fe200000e060a */
[----:B------:R-:W-:Y:S02]  /*8630*/  LEA R8, R5, -UR6, 0x2 ;  /* 0x8000000605087c11 */ /* 0x000fe4000f8e10ff */
[----:B------:R-:W-:Y:S02]  /*8640*/  PLOP3.LUT P0, PT, PT, PT, PT, 0x80, 0x8 ;  /* 0x000000000008781c */ /* 0x000fe40003f0f070 */
[----:B------:R-:W-:Y:S01]  /*8650*/  IADD3 R8, PT, PT, R8, 0x200, R9 ;  /* 0x0000020008087810 */ /* 0x000fe20007ffe009 */
[----:B------:R-:W-:Y:S10]  /*8660*/  @!P1 BRA `(.L_x_3628) ;  /* 0x00000004002c9947 */ /* 0x000ff40003800000 */
[----:B------:R-:W-:Y:S02]  /*8670*/  MOV R12, UR43 ;  /* 0x0000002b000c7c02 */ /* 0x000fe40008000f00 */
[----:B------:R-:W-:-:S03]  /*8680*/  PLOP3.LUT P0, PT, PT, PT, PT, 0x8, 0x80 ;  /* 0x000000000080781c */ /* 0x000fc60003f0e170 */
[----:B------:R-:W-:-:S10]  /*8690*/  VIADD R12, R12, 0xfffffd01 ;  /* 0xfffffd010c0c7836 */ /* 0x000fd40000000000 */
.L_x_3629:
[----:B------:R-:W0:Y:S01]  /*86a0*/  LDS R9, [R8+-0x200] ;  /* 0xfffe000008097984 */ /* 0x000e220000000800 */
[----:B------:R-:W-:-:S03]  /*86b0*/  VIADD R5, R5, 0x400 ;  /* 0x0000040005057836 */ /* 0x000fc60000000000 */
[----:B------:R-:W3:Y:S02]  /*86c0*/  LDS R11, [R8+-0x100] ;  /* 0xffff0000080b7984 */ /* 0x000ee40000000800 */
[----:B------:R-:W-:Y:S02]  /*86d0*/  ISETP.GE.AND P1, PT, R5, R12, PT ;  /* 0x0000000c0500720c */ /* 0x000fe40003f26270 */
[----:B------:R-:W4:Y:S04]  /*86e0*/  LDS R13, [R8] ;  /* 0x00000000080d7984 */ /* 0x000f280000000800 */
[----:B------:R-:W5:Y:S04]  /*86f0*/  LDS R19, [R8+0x100] ;  /* 0x0001000008137984 */ /* 0x000f680000000800 */
[----:B------:R-:W5:Y:S04]  /*8700*/  LDS R21, [R8+0x200] ;  /* 0x0002000008157984 */ /* 0x000f680000000800 */
[----:B------:R-:W5:Y:S04]  /*8710*/  LDS R23, [R8+0x300] ;  /* 0x0003000008177984 */ /* 0x000f680000000800 */
[----:B-1----:R-:W1:Y:S04]  /*8720*/  LDS R25, [R8+0x400] ;  /* 0x0004000008197984 */ /* 0x002e680000000800 */
[----:B------:R-:W1:Y:S04]  /*8730*/  LDS R27, [R8+0x500] ;  /* 0x00050000081b7984 */ /* 0x000e680000000800 */
[----:B--2---:R-:W2:Y:S04]  /*8740*/  LDS R29, [R8+0x600] ;  /* 0x00060000081d7984 */ /* 0x004ea80000000800 */
[----:B------:R-:W2:Y:S04]  /*8750*/  LDS R31, [R8+0x700] ;  /* 0x00070000081f7984 */ /* 0x000ea80000000800 */
        /* <DEDUP_REMOVED lines=12> */
[----:B------:R-:W-:Y:S01]  /*8820*/  STG.E desc[UR36][R6.64+-0x200], R9 ;  /* 0xfffe000906007986 */ /* 0x000fe2000c101924 */
[----:B-1----:R-:W-:-:S03]  /*8830*/  FMUL.FTZ R25, R4, R25 ;  /* 0x0000001904197220 */ /* 0x002fc60000410000 */
[----:B------:R1:W-:Y:S01]  /*8840*/  STS [R8+-0x200], R9 ;  /* 0xfffe000908007388 */ /* 0x0003e20000000800 */
[C---:B------:R-:W-:Y:S01]  /*8850*/  FMUL.FTZ R27, R4.reuse, R27 ;  /* 0x0000001b041b7220 */ /* 0x040fe20000410000 */
[C---:B--2---:R-:W-:Y:S02]  /*8860*/  FMUL.FTZ R29, R4.reuse, R29 ;  /* 0x0000001d041d7220 */ /* 0x044fe40000410000 */
[----:B------:R-:W-:Y:S01]  /*8870*/  STG.E desc[UR36][R6.64+-0x100], R11 ;  /* 0xffff000b06007986 */ /* 0x000fe2000c101924 */
[----:B------:R-:W-:-:S03]  /*8880*/  FMUL.FTZ R31, R4, R31 ;  /* 0x0000001f041f7220 */ /* 0x000fc60000410000 */
[----:B------:R-:W-:Y:S01]  /*8890*/  STS [R8+-0x100], R11 ;  /* 0xffff000b08007388 */ /* 0x000fe20000000800 */
[----:B-1----:R-:W-:Y:S01]  /*88a0*/  IADD3 R9, P2, PT, R6, 0x1000, RZ ;  /* 0x0000100006097810 */ /* 0x002fe20007f5e0ff */
[C---:B------:R-:W-:Y:S02]  /*88b0*/  FMUL.FTZ R33, R4.reuse, R33 ;  /* 0x0000002104217220 */ /* 0x040fe40000410000 */
[----:B------:R-:W-:Y:S01]  /*88c0*/  STG.E desc[UR36][R6.64], R13 ;  /* 0x0000000d06007986 */ /* 0x000fe2000c101924 */
[----:B------:R-:W-:Y:S01]  /*88d0*/  IADD3.X R10, PT, PT, RZ, R7, RZ, P2, !PT ;  /* 0x00000007ff0a7210 */ /* 0x000fe200017fe4ff */
[C---:B0-----:R-:W-:Y:S02]  /*88e0*/  FMUL.FTZ R35, R4.reuse, R35 ;  /* 0x0000002304237220 */ /* 0x041fe40000410000 */
[----:B------:R-:W-:Y:S01]  /*88f0*/  STS [R8], R13 ;  /* 0x0000000d08007388 */ /* 0x000fe20000000800 */
[----:B---3--:R-:W-:-:S03]  /*8900*/  FMUL.FTZ R37, R4, R37 ;  /* 0x0000002504257220 */ /* 0x008fc60000410000 */
[----:B------:R-:W-:Y:S01]  /*8910*/  STG.E desc[UR36][R6.64+0x100], R19 ;  /* 0x0001001306007986 */ /* 0x000fe2000c101924 */
[----:B----4-:R-:W-:-:S03]  /*8920*/  FMUL.FTZ R39, R4, R39 ;  /* 0x0000002704277220 */ /* 0x010fc60000410000 */
[----:B------:R-:W-:Y:S01]  /*8930*/  STS [R8+0x100], R19 ;  /* 0x0001001308007388 */ /* 0x000fe20000000800 */
[----:B-----5:R-:W-:-:S03]  /*8940*/  FMUL.FTZ R41, R4, R41 ;  /* 0x0000002904297220 */ /* 0x020fc60000410000 */
[----:B------:R-:W-:Y:S01]  /*8950*/  STG.E desc[UR36][R6.64+0x200], R21 ;  /* 0x0002001506007986 */ /* 0x000fe2000c101924 */
[----:B------:R-:W-:-:S03]  /*8960*/  FMUL.FTZ R43, R4, R43 ;  /* 0x0000002b042b7220 */ /* 0x000fc60000410000 */
        /* <DEDUP_REMOVED lines=27> */
.L_x_3628:
[----:B------:R-:W-:Y:S05]  /*8b20*/  BSYNC.RECONVERGENT B1 ;  /* 0x0000000000017941 */ /* 0x000fea0003800200 */
.L_x_3627:
        /* <DEDUP_REMOVED lines=12> */
[----:B-1----:R-:W1:Y:S04]  /*8bf0*/  LDS R25, [R8+0x400] ;  /* 0x0004000008197984 */ /* 0x002e680000000800 */
[----:B------:R-:W1:Y:S01]  /*8c00*/  LDS R27, [R8+0x500] ;  /* 0x00050000081b7984 */ /* 0x000e620000000800 */
[C---:B0-----:R-:W-:Y:S01]  /*8c10*/  FMUL.FTZ R9, R4.reuse, R9 ;  /* 0x0000000904097220 */ /* 0x041fe20000410000 */
[----:B---3--:R-:W-:-:S04]  /*8c20*/  FMUL.FTZ R11, R4, R11 ;  /* 0x0000000b040b7220 */ /* 0x008fc80000410000 */
[----:B------:R-:W-:Y:S01]  /*8c30*/  STG.E desc[UR36][R6.64+-0x200], R9 ;  /* 0xfffe000906007986 */ /* 0x000fe2000c101924 */
[----:B----4-:R-:W-:-:S03]  /*8c40*/  FMUL.FTZ R13, R4, R13 ;  /* 0x0000000d040d7220 */ /* 0x010fc60000410000 */
[----:B------:R0:W-:Y:S01]  /*8c50*/  STS [R8+-0x200], R9 ;  /* 0xfffe000908007388 */ /* 0x0001e20000000800 */
[----:B-----5:R-:W-:-:S03]  /*8c60*/  FMUL.FTZ R19, R4, R19 ;  /* 0x0000001304137220 */ /* 0x020fc60000410000 */
[----:B------:R-:W-:Y:S01]  /*8c70*/  STG.E desc[UR36][R6.64+-0x100], R11 ;  /* 0xffff000b06007986 */ /* 0x000fe2000c101924 */
[----:B--2---:R-:W-:-:S03]  /*8c80*/  FMUL.FTZ R21, R4, R21 ;  /* 0x0000001504157220 */ /* 0x004fc60000410000 */
[----:B------:R-:W-:Y:S01]  /*8c90*/  STS [R8+-0x100], R11 ;  /* 0xffff000b08007388 */ /* 0x000fe20000000800 */
[----:B0-----:R-:W-:Y:S01]  /*8ca0*/  IADD3 R9, P1, PT, R6, 0x800, RZ ;  /* 0x0000080006097810 */ /* 0x001fe20007f3e0ff */
[C---:B------:R-:W-:Y:S02]  /*8cb0*/  FMUL.FTZ R23, R4.reuse, R23 ;  /* 0x0000001704177220 */ /* 0x040fe40000410000 */
[----:B------:R-:W-:Y:S01]  /*8cc0*/  STG.E desc[UR36][R6.64], R13 ;  /* 0x0000000d06007986 */ /* 0x000fe2000c101924 */
[C---:B-1----:R-:W-:Y:S01]  /*8cd0*/  FMUL.FTZ R25, R4.reuse, R25 ;  /* 0x0000001904197220 */ /* 0x042fe20000410000 */
        /* <DEDUP_REMOVED lines=16> */
.L_x_3631:
[----:B------:R-:W-:Y:S05]  /*8de0*/  BSYNC.RECONVERGENT B1 ;  /* 0x0000000000017941 */ /* 0x000fea0003800200 */
.L_x_3630:
[----:B------:R-:W-:-:S13]  /*8df0*/  ISETP.LE.OR P0, PT, R5, UR43, P0 ;  /* 0x0000002b05007c0c */ /* 0x000fda0008703670 */
[----:B------:R-:W-:Y:S05]  /*8e00*/  @!P0 BRA `(.L_x_3614) ;  /* 0x0000000000408947 */ /* 0x000fea0003800000 */
[----:B------:R-:W0:Y:S04]  /*8e10*/  LDS R5, [R8+-0x200] ;  /* 0xfffe000008057984 */ /* 0x000e280000000800 */
[----:B------:R-:W3:Y:S04]  /*8e20*/  LDS R9, [R8+-0x100] ;  /* 0xffff000008097984 */ /* 0x000ee80000000800 */
[----:B------:R-:W4:Y:S04]  /*8e30*/  LDS R11, [R8] ;  /* 0x00000000080b7984 */ /* 0x000f280000000800 */
[----:B------:R-:W5:Y:S01]  /*8e40*/  LDS R13, [R8+0x100] ;  /* 0x00010000080d7984 */ /* 0x000f620000000800 */
[-C--:B0-----:R-:W-:Y:S01]  /*8e50*/  FMUL.FTZ R5, R5, R4.reuse ;  /* 0x0000000405057220 */ /* 0x081fe20000410000 */
[----:B---3--:R-:W-:-:S04]  /*8e60*/  FMUL.FTZ R9, R9, R4 ;  /* 0x0000000409097220 */ /* 0x008fc80000410000 */
        /* <DEDUP_REMOVED lines=10> */
.L_x_3614:
[----:B------:R-:W-:Y:S05]  /*8f10*/  BSYNC.RECONVERGENT B0 ;  /* 0x0000000000007941 */ /* 0x000fea0003800200 */
.L_x_3613:
[----:B------:R-:W4:Y:S01]  /*8f20*/  LDCU.64 UR10, c[0x0][0x3b0] ;  /* 0x00007600ff0a77ac */ /* 0x000f220008000a00 */
[----:B------:R-:W-:Y:S02]  /*8f30*/  LOP3.LUT R14, R14, 0x7c, RZ, 0xc0, !PT ;  /* 0x0000007c0e0e7812 */ /* 0x000fe400078ec0ff */
[----:B0--3--:R-:W-:Y:S02]  /*8f40*/  CS2R R10, SRZ ;  /* 0x00000000000a7805 */ /* 0x009fe4000001ff00 */
[----:B------:R-:W-:Y:S01]  /*8f50*/  CS2R R8, SRZ ;  /* 0x0000000000087805 */ /* 0x000fe2000001ff00 */
[----:B------:R-:W-:Y:S01]  /*8f60*/  ULEA.HI UR6, UR43, UR43, URZ, 0x1 ;  /* 0x0000002b2b067291 */ /* 0x000fe2000f8f08ff */
[----:B------:R-:W0:Y:S03]  /*8f70*/  LDCU.64 UR12, c[0x0][0x3c8] ;  /* 0x00007900ff0c77ac */ /* 0x000e260008000a00 */
[----:B------:R-:W-:-:S04]  /*8f80*/  ULOP3.LUT UR6, UR6, 0xfffffffe, URZ, 0xc0, !UPT ;  /* 0xfffffffe06067892 */ /* 0x000fc8000f8ec0ff */
[----:B------:R-:W-:Y:S01]  /*8f90*/  UIADD3 UR6, UPT, UPT, -UR6, UR43, URZ ;  /* 0x0000002b06067290 */ /* 0x000fe2000fffe1ff */
[----:B----4-:R-:W-:-:S05]  /*8fa0*/  ISETP.EQ.U32.AND P1, PT, RZ, UR10, PT ;  /* 0x0000000aff007c0c */ /* 0x010fca000bf22070 */
[----:B------:R-:W-:-:S04]  /*8fb0*/  ISETP.NE.AND P0, PT, R3, UR6, PT ;  /* 0x0000000603007c0c */ /* 0x000fc8000bf05270 */
[----:B------:R-:W-:-:S04]  /*8fc0*/  ISETP.GT.U32.OR P0, PT, R14, 0x6f, P0 ;  /* 0x0000006f0e00780c */ /* 0x000fc80000704470 */
[----:B------:R-:W-:Y:S01]  /*8fd0*/  ISETP.EQ.OR.EX P0, PT, RZ, UR11, P0, P1 ;  /* 0x0000000bff007c0c */ /* 0x000fe20008702710 */
[----:B------:R-:W3:-:S12]  /*8fe0*/  LDCU.64 UR10, c[0x0][0x3c8] ;  /* 0x00007900ff0a77ac */ /* 0x000ed80008000a00 */
[----:B------:R-:W4:Y:S01]  /*8ff0*/  @!P0 LDC.64 R12, c[0x0][0x3b0] ;  /* 0x0000ec00ff0c8b82 */ /* 0x000f220000000a00 */
[----:B------:R-:W-:Y:S01]  /*9000*/  @!P0 IMAD R5, R15, 0x70, R14 ;  /* 0x000000700f058824 */ /* 0x000fe200078e020e */
[----:B------:R-:W-:Y:S01]  /*9010*/  BSSY.RECONVERGENT B0, `(.L_x_3632) ;  /* 0x0000229000007945 */ /* 0x000fe20003800200 */
[----:B------:R-:W-:Y:S02]  /*9020*/  IMAD R17, R17, 0x70, RZ ;  /* 0x0000007011117824 */ /* 0x000fe400078e02ff */
[----:B----4-:R-:W-:-:S05]  /*9030*/  @!P0 IMAD.WIDE.U32 R12, R5, 0x4, R12 ;  /* 0x00000004050c8825 */ /* 0x010fca00078e000c */
[----:B------:R4:W5:Y:S01]  /*9040*/  @!P0 LDG.E.128 R8, desc[UR36][R12.64] ;  /* 0x000000240c088981 */ /* 0x000962000c1e1d00 */
[----:B------:R-:W-:Y:S01]  /*9050*/  BAR.SYNC.DEFER_BLOCKING 0x0 ;  /* 0x0000000000007b1d */ /* 0x000fe20000010000 */
[----:B------:R-:W-:Y:S02]  /*9060*/  ISETP.GT.U32.AND P0, PT, R14, 0x6f, PT ;  /* 0x0000006f0e00780c */ /* 0x000fe40003f04070 */
[----:B------:R-:W-:Y:S02]  /*9070*/  CS2R R6, SRZ ;  /* 0x0000000000067805 */ /* 0x000fe4000001ff00 */
[----:B------:R-:W-:-:S09]  /*9080*/  CS2R R4, SRZ ;  /* 0x0000000000047805 */ /* 0x000fd2000001ff00 */
[----:B0--34-:R-:W-:Y:S05]  /*9090*/  @P0 BRA `(.L_x_3633) ;  /* 0x0000002000800947 */ /* 0x019fea0003800000 */
[----:B------:R-:W0:Y:S01]  /*90a0*/  LDCU UR7, c[0x0][0x3f4] ;  /* 0x00007e80ff0777ac */ /* 0x000e220008000800 */
[----:B------:R-:W3:Y:S01]  /*90b0*/  LDC.64 R12, c[0x0][0x3c0] ;  /* 0x0000f000ff0c7b82 */ /* 0x000ee20000000a00 */
[----:B------:R-:W-:Y:S01]  /*90c0*/  VIADD R18, R3, UR39 ;  /* 0x0000002703127c36 */ /* 0x000fe20008000000 */
[----:B------:R-:W-:Y:S01]  /*90d0*/  BSSY.RECONVERGENT B1, `(.L_x_3634) ;  /* 0x0000094000017945 */ /* 0x000fe20003800200 */
[----:B------:R-:W-:Y:S01]  /*90e0*/  IMAD.MOV.U32 R7, RZ, RZ, RZ ;  /* 0x000000ffff077224 */ /* 0x000fe200078e00ff */
[----:B0-----:R-:W-:-:S04]  /*90f0*/  MOV R19, UR7 ;  /* 0x0000000700137c02 */ /* 0x001fc80008000f00 */
[C---:B------:R-:W-:Y:S01]  /*9100*/  VIMNMX R23, PT, PT, R19.reuse, UR43, PT ;  /* 0x0000002b13177c48 */ /* 0x040fe2000bfe0100 */
[----:B------:R-:W-:-:S03]  /*9110*/  IMAD R21, R19, UR4, R14 ;  /* 0x0000000413157c24 */ /* 0x000fc6000f8e020e */
[----:B------:R-:W-:Y:S01]  /*9120*/  ISETP.GE.AND P0, PT, R18, R23, PT ;  /* 0x000000171200720c */ /* 0x000fe20003f06270 */
[----:B---3--:R-:W-:-:S12]  /*9130*/  IMAD.WIDE R12, R21, 0x4, R12 ;  /* 0x00000004150c7825 */ /* 0x008fd800078e020c */
        /* <DEDUP_REMOVED lines=16> */
[----:B------:R-:W-:Y:S01]  /*9240*/  IMAD.MOV.U32 R38, RZ, RZ, R20 ;  /* 0x000000ffff267224 */ /* 0x000fe200078e0014 */
[----:B------:R-:W-:Y:S01]  /*9250*/  UIADD3 UR7, UPT, UPT, UR7, 0x210, URZ ;  /* 0x0000021007077890 */ /* 0x000fe2000fffe0ff */
[----:B------:R-:W-:Y:S01]  /*9260*/  LOP3.LUT R20, R21, 0xfffffffc, RZ, 0xc0, !PT ;  /* 0xfffffffc15147812 */ /* 0x000fe200078ec0ff */
[----:B------:R-:W-:Y:S01]  /*9270*/  HFMA2 R4, -RZ, RZ, 0, 0 ;  /* 0x00000000ff047431 */ /* 0x000fe200000001ff */
[C---:B------:R-:W-:Y:S01]  /*9280*/  IADD3 R40, PT, PT, R18.reuse, 0x6, RZ ;  /* 0x0000000612287810 */ /* 0x040fe20007ffe0ff */
[----:B------:R-:W-:Y:S02]  /*9290*/  VIADD R42, R18, 0x4 ;  /* 0x00000004122a7836 */ /* 0x000fe40000000000 */
[----:B------:R-:W-:Y:S02]  /*92a0*/  IMAD.MOV.U32 R36, RZ, RZ, R18 ;  /* 0x000000ffff247224 */ /* 0x000fe400078e0012 */
[----:B------:R-:W-:Y:S01]  /*92b0*/  IMAD.MOV R39, RZ, RZ, -R20 ;  /* 0x000000ffff277224 */ /* 0x000fe200078e0a14 */
[----:B0-----:R-:W-:-:S06]  /*92c0*/  ULEA UR7, UR8, UR7, 0x18 ;  /* 0x0000000708077291 */ /* 0x001fcc000f8ec0ff */
[----:B------:R-:W-:-:S05]  /*92d0*/  LEA R21, R3, UR7, 0x2 ;  /* 0x0000000703157c11 */ /* 0x000fca000f8e10ff */
[----:B------:R-:W-:-:S07]  /*92e0*/  VIADD R41, R21, 0x10 ;  /* 0x0000001015297836 */ /* 0x000fce0000000000 */
.L_x_3638:
[----:B------:R-:W-:Y:S01]  /*92f0*/  IADD3 R20, P0, PT, R36, UR5, RZ ;  /* 0x0000000524147c10 */ /* 0x000fe2000ff1e0ff */
[----:B------:R-:W0:Y:S03]  /*9300*/  LDS R43, [R41+-0x10] ;  /* 0xfffff000292b7984 */ /* 0x000e260000000800 */
[----:B------:R-:W-:Y:S01]  /*9310*/  IADD3.X R21, PT, PT, RZ, UR14, RZ, P0, !PT ;  /* 0x0000000eff157c10 */ /* 0x000fe200087fe4ff */
[----:B------:R-:W3:Y:S01]  /*9320*/  LDS R44, [R41+-0x8] ;  /* 0xfffff800292c7984 */ /* 0x000ee20000000800 */
[----:B-1----:R-:W-:-:S03]  /*9330*/  LEA R24, P0, R20, UR10, 0x2 ;  /* 0x0000000a14187c11 */ /* 0x002fc6000f8010ff */
[----:B------:R-:W1:Y:S01]  /*9340*/  LDS R46, [R41] ;  /* 0x00000000292e7984 */ /* 0x000e620000000800 */
[----:B------:R-:W-:-:S03]  /*9350*/  LEA.HI.X R25, R20, UR11, R21, 0x2, P0 ;  /* 0x0000000b14197c11 */ /* 0x000fc600080f1415 */
[----:B------:R4:W1:Y:S04]  /*9360*/  LDS R47, [R41+0x8] ;  /* 0x00000800292f7984 */ /* 0x0008680000000800 */
[----:B------:R-:W2:Y:S04]  /*9370*/  LDG.E R20, desc[UR36][R24.64] ;  /* 0x0000002418147981 */ /* 0x000ea8000c1e1900 */
[----:B------:R-:W4:Y:S04]  /*9380*/  LDG.E R21, desc[UR36][R24.64+0x8] ;  /* 0x0000082418157981 */ /* 0x000f28000c1e1900 */
[----:B------:R-:W3:Y:S04]  /*9390*/  LDG.E R23, desc[UR36][R24.64+0x10] ;  /* 0x0000102418177981 */ /* 0x000ee8000c1e1900 */
[----:B------:R-:W3:Y:S01]  /*93a0*/  LDG.E R26, desc[UR36][R24.64+0x18] ;  /* 0x00001824181a7981 */ /* 0x000ee2000c1e1900 */
[----:B--2---:R-:W-:-:S02]  /*93b0*/  IMAD R20, R37, R20, R36 ;  /* 0x0000001425147224 */ /* 0x004fc400078e0224 */
[C---:B----4-:R-:W-:Y:S02]  /*93c0*/  IMAD R22, R37.reuse, R21, R38 ;  /* 0x0000001525167224 */ /* 0x050fe400078e0226 */
[----:B------:R-:W-:Y:S02]  /*93d0*/  IMAD R21, R20, 0x70, RZ ;  /* 0x0000007014157824 */ /* 0x000fe400078e02ff */
[----:B---3--:R-:W-:Y:S02]  /*93e0*/  IMAD R23, R37, R23, R42 ;  /* 0x0000001725177224 */ /* 0x008fe400078e022a */
[----:B------:R-:W-:-:S04]  /*93f0*/  IMAD.WIDE R20, R21, 0x4, R12 ;  /* 0x0000000415147825 */ /* 0x000fc800078e020c */
[----:B------:R-:W-:Y:S02]  /*9400*/  IMAD R27, R22, 0x70, RZ ;  /* 0x00000070161b7824 */ /* 0x000fe400078e02ff */
[----:B------:R-:W-:Y:S02]  /*9410*/  IMAD R28, R37, R26, R40 ;  /* 0x0000001a251c7224 */ /* 0x000fe400078e0228 */
[----:B------:R-:W-:Y:S02]  /*9420*/  IMAD R29, R23, 0x70, RZ ;  /* 0x00000070171d7824 */ /* 0x000fe400078e02ff */
[----:B------:R-:W-:Y:S01]  /*9430*/  IMAD.WIDE R26, R27, 0x4, R12 ;  /* 0x000000041b1a7825 */ /* 0x000fe200078e020c */
[----:B------:R-:W0:Y:S03]  /*9440*/  LDG.E.128 R20, desc[UR36][R20.64] ;  /* 0x0000002414147981 */ /* 0x000e26000c1e1d00 */
[----:B------:R-:W-:-:S02]  /*9450*/  IMAD R33, R28, 0x70, RZ ;  /* 0x000000701c217824 */ /* 0x000fc400078e02ff */
[--C-:B------:R-:W-:Y:S01]  /*9460*/  IMAD.WIDE R28, R29, 0x4, R12.reuse ;  /* 0x000000041d1c7825 */ /* 0x100fe200078e020c */
[----:B------:R-:W2:Y:S03]  /*9470*/  LDG.E.128 R24, desc[UR36][R26.64] ;  /* 0x000000241a187981 */ /* 0x000ea6000c1e1d00 */
[----:B------:R-:W-:Y:S02]  /*9480*/  IMAD.WIDE R32, R33, 0x4, R12 ;  /* 0x0000000421207825 */ /* 0x000fe400078e020c */
[----:B------:R-:W1:Y:S04]  /*9490*/  LDG.E.128 R28, desc[UR36][R28.64] ;  /* 0x000000241c1c7981 */ /* 0x000e68000c1e1d00 */
[----:B------:R-:W3:Y:S01]  /*94a0*/  LDG.E.128 R32, desc[UR36][R32.64] ;  /* 0x0000002420207981 */ /* 0x000ee2000c1e1d00 */
[----:B------:R-:W-:Y:S01]  /*94b0*/  VIADD R39, R39, 0x4 ;  /* 0x0000000427277836 */ /* 0x000fe20000000000 */
[----:B------:R-:W-:Y:S01]  /*94c0*/  IADD3 R36, PT, PT, R36, 0x8, RZ ;  /* 0x0000000824247810 */ /* 0x000fe20007ffe0ff */
[----:B------:R-:W-:Y:S01]  /*94d0*/  VIADD R41, R41, 0x20 ;  /* 0x0000002029297836 */ /* 0x000fe20000000000 */
[----:B------:R-:W-:Y:S01]  /*94e0*/  IADD3 R40, PT, PT, R40, 0x8, RZ ;  /* 0x0000000828287810 */ /* 0x000fe20007ffe0ff */
[----:B------:R-:W-:Y:S01]  /*94f0*/  VIADD R38, R38, 0x8 ;  /* 0x0000000826267836 */ /* 0x000fe20000000000 */
[----:B------:R-:W-:Y:S01]  /*9500*/  ISETP.NE.AND P0, PT, R39, RZ, PT ;  /* 0x000000ff2700720c */ /* 0x000fe20003f05270 */
[----:B------:R-:W-:-:S02]  /*9510*/  VIADD R42, R42, 0x8 ;  /* 0x000000082a2a7836 */ /* 0x000fc40000000000 */
[-C--:B0-----:R-:W-:Y:S01]  /*9520*/  FFMA.FTZ R45, R20, R43.reuse, R4 ;  /* 0x0000002b142d7223 */ /* 0x081fe20000010004 */
[-C--:B------:R-:W-:Y:S01]  /*9530*/  FFMA.FTZ R4, R21, R43.reuse, R5 ;  /* 0x0000002b15047223 */ /* 0x080fe20000010005 */
[-C--:B------:R-:W-:Y:S01]  /*9540*/  FFMA.FTZ R5, R22, R43.reuse, R6 ;  /* 0x0000002b16057223 */ /* 0x080fe20000010006 */
[----:B------:R-:W-:Y:S01]  /*9550*/  FFMA.FTZ R6, R23, R43, R7 ;  /* 0x0000002b17067223 */ /* 0x000fe20000010007 */
        /* <DEDUP_REMOVED lines=11> */
[----:B------:R-:W-:Y:S01]  /*9610*/  FFMA.FTZ R7, R35, R47, R46 ;  /* 0x0000002f23077223 */ /* 0x000fe2000001002e */
[----:B------:R-:W-:Y:S06]  /*9620*/  @P0 BRA `(.L_x_3638) ;  /* 0xfffffffc00300947 */ /* 0x000fec000383ffff */
.L_x_3637:
[----:B------:R-:W-:Y:S05]  /*9630*/  BSYNC.RECONVERGENT B2 ;  /* 0x0000000000027941 */ /* 0x000fea0003800200 */
.L_x_3636:
[----:B------:R-:W-:Y:S05]  /*9640*/  @!P1 BRA `(.L_x_3635) ;  /* 0x0000000000f09947 */ /* 0x000fea0003800000 */
[----:B------:R-:W-:Y:S01]  /*9650*/  ISETP.NE.AND P1, PT, R49, 0x1, PT ;  /* 0x000000013100780c */ /* 0x000fe20003f25270 */
[----:B------:R-:W-:Y:S01]  /*9660*/  BSSY.RECONVERGENT B2, `(.L_x_3639) ;  /* 0x0000024000027945 */ /* 0x000fe20003800200 */
[----:B------:R-:W-:-:S11]  /*9670*/  LOP3.LUT P0, RZ, R48, 0x2, RZ, 0xc0, !PT ;  /* 0x0000000230ff7812 */ /* 0x000fd6000780c0ff */
[----:B------:R-:W-:Y:S05]  /*9680*/  @!P1 BRA `(.L_x_3640) ;  /* 0x0000000000849947 */ /* 0x000fea0003800000 */
[----:B------:R-:W2:Y:S01]  /*9690*/  LDCU.64 UR16, c[0x0][0x3c8] ;  /* 0x00007900ff1077ac */ /* 0x000ea20008000a00 */
[----:B------:R-:W-:-:S05]  /*96a0*/  IADD3 R20, P1, PT, R36, UR5, RZ ;  /* 0x0000000524147c10 */ /* 0x000fca000ff3e0ff */
[----:B------:R-:W-:Y:S01]  /*96b0*/  IMAD.X R21, RZ, RZ, UR14, P1 ;  /* 0x0000000eff157e24 */ /* 0x000fe200088e06ff */
[----:B--2---:R-:W-:-:S04]  /*96c0*/  LEA R28, P1, R20, UR16, 0x2 ;  /* 0x00000010141c7c11 */ /* 0x004fc8000f8210ff */
[----:B------:R-:W-:-:S05]  /*96d0*/  LEA.HI.X R29, R20, UR17, R21, 0x2, P1 ;  /* 0x00000011141d7c11 */ /* 0x000fca00088f1415 */
[----:B------:R-:W2:Y:S04]  /*96e0*/  LDG.E R20, desc[UR36][R28.64] ;  /* 0x000000241c147981 */ /* 0x000ea8000c1e1900 */
[----:B------:R0:W3:Y:S01]  /*96f0*/  LDG.E R21, desc[UR36][R28.64+0x8] ;  /* 0x000008241c157981 */ /* 0x0000e2000c1e1900 */
[----:B-1----:R-:W-:Y:S01]  /*9700*/  IMAD.MOV.U32 R25, RZ, RZ, 0x70 ;  /* 0x00000070ff197424 */ /* 0x002fe200078e00ff */
[----:B------:R-:W1:Y:S01]  /*9710*/  S2UR UR8, SR_CgaCtaId ;  /* 0x00000000000879c3 */ /* 0x000e620000008800 */
[----:B------:R-:W-:Y:S02]  /*9720*/  UMOV UR7, 0x400 ;  /* 0x0000040000077882 */ /* 0x000fe40000000000 */
[----:B------:R-:W-:Y:S01]  /*9730*/  UIADD3 UR7, UPT, UPT, UR7, 0x210, URZ ;  /* 0x0000021007077890 */ /* 0x000fe2000fffe0ff */
[----:B0-----:R-:W-:-:S03]  /*9740*/  IADD3 R28, PT, PT, R36, -UR39, RZ ;  /* 0x80000027241c7c10 */ /* 0x001fc6000fffe0ff */
[----:B-1----:R-:W-:Y:S01]  /*9750*/  ULEA UR7, UR8, UR7, 0x18 ;  /* 0x0000000708077291 */ /* 0x002fe2000f8ec0ff */
[C-C-:B--2---:R-:W-:Y:S02]  /*9760*/  IMAD R20, R37.reuse, R20, R36.reuse ;  /* 0x0000001425147224 */ /* 0x144fe400078e0224 */
[----:B---3--:R-:W-:Y:S02]  /*9770*/  IMAD R22, R37, R21, R36 ;  /* 0x0000001525167224 */ /* 0x008fe400078e0224 */
[----:B------:R-:W-:Y:S02]  /*9780*/  IMAD R21, R20, 0x70, RZ ;  /* 0x0000007014157824 */ /* 0x000fe400078e02ff */
[----:B------:R-:W-:Y:S02]  /*9790*/  IMAD R25, R22, R25, 0xe0 ;  /* 0x000000e016197424 */ /* 0x000fe400078e0219 */
[----:B------:R-:W-:-:S04]  /*97a0*/  IMAD.WIDE R20, R21, 0x4, R12 ;  /* 0x0000000415147825 */ /* 0x000fc800078e020c */
[----:B------:R-:W-:Y:S02]  /*97b0*/  IMAD.WIDE R24, R25, 0x4, R12 ;  /* 0x0000000419187825 */ /* 0x000fe400078e020c */
[----:B------:R-:W2:Y:S04]  /*97c0*/  LDG.E.128 R20, desc[UR36][R20.64] ;  /* 0x0000002414147981 */ /* 0x000ea8000c1e1d00 */
[----:B------:R-:W3:Y:S01]  /*97d0*/  LDG.E.128 R24, desc[UR36][R24.64] ;  /* 0x0000002418187981 */ /* 0x000ee2000c1e1d00 */
[----:B------:R-:W-:Y:S01]  /*97e0*/  LEA R28, R28, UR7, 0x2 ;  /* 0x000000071c1c7c11 */ /* 0x000fe2000f8e10ff */
[----:B------:R-:W-:-:S04]  /*97f0*/  VIADD R36, R36, 0x4 ;  /* 0x0000000424247836 */ /* 0x000fc80000000000 */
        /* <DEDUP_REMOVED lines=10> */
.L_x_3640:
[----:B------:R-:W-:Y:S05]  /*98a0*/  BSYNC.RECONVERGENT B2 ;  /* 0x0000000000027941 */ /* 0x000fea0003800200 */
.L_x_3639:
[----:B------:R-:W-:Y:S05]  /*98b0*/  @P0 BRA `(.L_x_3635) ;  /* 0x0000000000540947 */ /* 0x000fea0003800000 */
[----:B------:R-:W0:Y:S01]  /*98c0*/  LDCU.64 UR16, c[0x0][0x3c8] ;  /* 0x00007900ff1077ac */ /* 0x000e220008000a00 */
[----:B------:R-:W-:-:S05]  /*98d0*/  IADD3 R20, P0, PT, R36, UR5, RZ ;  /* 0x0000000524147c10 */ /* 0x000fca000ff1e0ff */
[----:B------:R-:W-:Y:S01]  /*98e0*/  IMAD.X R21, RZ, RZ, UR14, P0 ;  /* 0x0000000eff157e24 */ /* 0x000fe200080e06ff */
[----:B0-----:R-:W-:-:S04]  /*98f0*/  LEA R22, P0, R20, UR16, 0x2 ;  /* 0x0000001014167c11 */ /* 0x001fc8000f8010ff */
[----:B------:R-:W-:-:S05]  /*9900*/  LEA.HI.X R23, R20, UR17, R21, 0x2, P0 ;  /* 0x0000001114177c11 */ /* 0x000fca00080f1415 */
[----:B------:R-:W3:Y:S01]  /*9910*/  LDG.E R22, desc[UR36][R22.64] ;  /* 0x0000002416167981 */ /* 0x000ee2000c1e1900 */
[----:B------:R-:W0:Y:S01]  /*9920*/  S2UR UR8, SR_CgaCtaId ;  /* 0x00000000000879c3 */ /* 0x000e220000008800 */
[----:B------:R-:W-:Y:S02]  /*9930*/  UMOV UR7, 0x400 ;  /* 0x0000040000077882 */ /* 0x000fe40000000000 */
[----:B------:R-:W-:Y:S01]  /*9940*/  UIADD3 UR7, UPT, UPT, UR7, 0x210, URZ ;  /* 0x0000021007077890 */ /* 0x000fe2000fffe0ff */
[----:B--2---:R-:W-:-:S03]  /*9950*/  IADD3 R28, PT, PT, R36, -UR39, RZ ;  /* 0x80000027241c7c10 */ /* 0x004fc6000fffe0ff */
[----:B0-----:R-:W-:-:S06]  /*9960*/  ULEA UR7, UR8, UR7, 0x18 ;  /* 0x0000000708077291 */ /* 0x001fcc000f8ec0ff */
[----:B------:R-:W-:-:S06]  /*9970*/  LEA R28, R28, UR7, 0x2 ;  /* 0x000000071c1c7c11 */ /* 0x000fcc000f8e10ff */
[----:B------:R-:W0:Y:S01]  /*9980*/  LDS R28, [R28] ;  /* 0x000000001c1c7984 */ /* 0x000e220000000800 */
[----:B---3--:R-:W-:-:S04]  /*9990*/  IMAD R37, R37, R22, R36 ;  /* 0x0000001625257224 */ /* 0x008fc800078e0224 */
[----:B------:R-:W-:-:S04]  /*99a0*/  IMAD R21, R37, 0x70, RZ ;  /* 0x0000007025157824 */ /* 0x000fc800078e02ff */
[----:B------:R-:W-:-:S05]  /*99b0*/  IMAD.WIDE R20, R21, 0x4, R12 ;  /* 0x0000000415147825 */ /* 0x000fca00078e020c */
[----:B-1----:R-:W0:Y:S02]  /*99c0*/  LDG.E.128 R24, desc[UR36][R20.64] ;  /* 0x0000002414187981 */ /* 0x002e24000c1e1d00 */
[-C--:B0-----:R-:W-:Y:S01]  /*99d0*/  FFMA.FTZ R4, R24, R28.reuse, R4 ;  /* 0x0000001c18047223 */ /* 0x081fe20000010004 */
[-C--:B------:R-:W-:Y:S01]  /*99e0*/  FFMA.FTZ R5, R25, R28.reuse, R5 ;  /* 0x0000001c19057223 */ /* 0x080fe20000010005 */
[-C--:B------:R-:W-:Y:S01]  /*99f0*/  FFMA.FTZ R6, R26, R28.reuse, R6 ;  /* 0x0000001c1a067223 */ /* 0x080fe20000010006 */
[----:B------:R-:W-:-:S07]  /*9a00*/  FFMA.FTZ R7, R27, R28, R7 ;  /* 0x0000001c1b077223 */ /* 0x000fce0000010007 */
.L_x_3635:
[----:B------:R-:W-:Y:S05]  /*9a10*/  BSYNC.RECONVERGENT B1 ;  /* 0x0000000000017941 */ /* 0x000fea0003800200 */
.L_x_3634:
[----:B------:R-:W-:Y:S01]  /*9a20*/  ISETP.GE.AND P0, PT, R18, UR43, PT ;  /* 0x0000002b12007c0c */ /* 0x000fe2000bf06270 */
[----:B------:R-:W-:-:S12]  /*9a30*/  BSSY.RECONVERGENT B3, `(.L_x_3641) ;  /* 0x0000150000037945 */ /* 0x000fd80003800200 */
[----:B------:R-:W-:Y:S05]  /*9a40*/  @P0 BRA `(.L_x_3642) ;  /* 0x0000001400380947 */ /* 0x000fea0003800000 */
[----:B------:R-:W-:Y:S01]  /*9a50*/  IMAD.MOV.U32 R21, RZ, RZ, 0x2 ;  /* 0x00000002ff157424 */ /* 0x000fe200078e00ff */
[----:B------:R-:W-:Y:S01]  /*9a60*/  ULOP3.LUT UR7, URZ, UR39, URZ, 0x33, !UPT ;  /* 0x00000027ff077292 */ /* 0x000fe2000f8e33ff */
[----:B------:R-:W-:Y:S01]  /*9a70*/  BSSY.RECONVERGENT B2, `(.L_x_3643) ;  /* 0x00000bc000027945 */ /* 0x000fe20003800200 */
[----:B------:R-:W-:Y:S02]  /*9a80*/  IMAD R16, R16, R19, RZ ;  /* 0x0000001310107224 */ /* 0x000fe400078e02ff */
        /* <DEDUP_REMOVED lines=12> */
[----:B------:R-:W3:Y:S01]  /*9b50*/  LDC R19, c[0x0][0x3f4] ;  /* 0x0000fd00ff137b82 */ /* 0x000ee20000000800 */
[----:B0-----:R-:W-:-:S06]  /*9b60*/  ULEA UR7, UR8, UR7, 0x18 ;  /* 0x0000000708077291 */ /* 0x001fcc000f8ec0ff */
[----:B------:R-:W-:-:S05]  /*9b70*/  LEA R22, R3, UR7, 0x2 ;  /* 0x0000000703167c11 */ /* 0x000fca000f8e10ff */
[----:B------:R-:W-:-:S07]  /*9b80*/  VIADD R22, R22, 0x10 ;  /* 0x0000001016167836 */ /* 0x000fce0000000000 */
.L_x_3654:
[C---:B--2---:R-:W-:Y:S01]  /*9b90*/  IADD3 R28, PT, PT, R18.reuse, -0x4, RZ ;  /* 0xfffffffc121c7810 */ /* 0x044fe20007ffe0ff */
[----:B------:R-:W-:Y:S01]  /*9ba0*/  VIADD R23, R23, 0x4 ;  /* 0x0000000417177836 */ /* 0x000fe20000000000 */
[----:B------:R-:W-:Y:S01]  /*9bb0*/  BSSY.RECONVERGENT B4, `(.L_x_3646) ;  /* 0x000002d000047945 */ /* 0x000fe20003800200 */
[----:B------:R-:W-:Y:S01]  /*9bc0*/  VIADD R30, R18, 0xfffffffe ;  /* 0xfffffffe121e7836 */ /* 0x000fe20000000000 */
[-C--:B---3--:R-:W-:Y:S01]  /*9bd0*/  ISETP.GE.AND P4, PT, R28, R19.reuse, PT ;  /* 0x000000131c00720c */ /* 0x088fe20003f86270 */
[----:B-1----:R-:W-:Y:S01]  /*9be0*/  VIADD R24, R18, 0x2 ;  /* 0x0000000212187836 */ /* 0x002fe20000000000 */
[----:B------:R-:W-:Y:S02]  /*9bf0*/  ISETP.NE.AND P0, PT, R23, RZ, PT ;  /* 0x000000ff1700720c */ /* 0x000fe40003f05270 */
[-C--:B------:R-:W-:Y:S02]  /*9c00*/  ISETP.GE.AND P1, PT, R30, R19.reuse, PT ;  /* 0x000000131e00720c */ /* 0x080fe40003f26270 */
[----:B------:R-:W-:-:S02]  /*9c10*/  ISETP.GE.AND P2, PT, R18, R19, PT ;  /* 0x000000131200720c */ /* 0x000fc40003f46270 */
[----:B------:R-:W-:-:S05]  /*9c20*/  ISETP.GE.AND P3, PT, R24, R19, PT ;  /* 0x000000131800720c */ /* 0x000fca0003f66270 */
[----:B------:R-:W-:Y:S08]  /*9c30*/  @!P4 BRA `(.L_x_3647) ;  /* 0x000000000090c947 */ /* 0x000ff00003800000 */
[----:B------:R-:W-:Y:S01]  /*9c40*/  IABS R32, R19 ;  /* 0x0000001300207213 */ /* 0x000fe20000000000 */
[----:B------:R-:W-:Y:S01]  /*9c50*/  IMAD.MOV.U32 R26, RZ, RZ, RZ ;  /* 0x000000ffff1a7224 */ /* 0x000fe200078e00ff */
        /* <DEDUP_REMOVED lines=8> */
[----:B------:R-:W-:-:S04]  /*9ce0*/  IMAD R25, R25, R32, RZ ;  /* 0x0000002019197224 */ /* 0x000fc800078e02ff */
[----:B------:R-:W-:Y:S01]  /*9cf0*/  IMAD.HI.U32 R25, R27, R25, R26 ;  /* 0x000000191b197227 */ /* 0x000fe200078e001a */
[----:B------:R-:W-:-:S05]  /*9d00*/  MOV R26, R31 ;  /* 0x0000001f001a7202 */ /* 0x000fca0000000f00 */
        /* <DEDUP_REMOVED lines=8> */
[----:B------:R-:W-:-:S04]  /*9d90*/  @!P6 LOP3.LUT R25, RZ, R19, RZ, 0x33, !PT ;  /* 0x00000013ff19e212 */ /* 0x000fc800078e33ff */
[----:B------:R-:W-:-:S05]  /*9da0*/  IADD3 R26, P4, PT, R25, UR5, RZ ;  /* 0x00000005191a7c10 */ /* 0x000fca000ff9e0ff */
[----:B------:R-:W-:Y:S01]  /*9db0*/  IMAD.X R27, RZ, RZ, UR14, P4 ;  /* 0x0000000eff1b7e24 */ /* 0x000fe2000a0e06ff */
[----:B------:R-:W-:-:S04]  /*9dc0*/  LEA R28, P4, R26, UR12, 0x2 ;  /* 0x0000000c1a1c7c11 */ /* 0x000fc8000f8810ff */
[----:B------:R-:W-:-:S05]  /*9dd0*/  LEA.HI.X R29, R26, UR13, R27, 0x2, P4 ;  /* 0x0000000d1a1d7c11 */ /* 0x000fca000a0f141b */
[----:B------:R-:W2:Y:S02]  /*9de0*/  LDG.E R28, desc[UR36][R28.64] ;  /* 0x000000241c1c7981 */ /* 0x000ea4000c1e1900 */
[----:B--2---:R-:W-:-:S04]  /*9df0*/  IMAD R25, R16, R28, R25 ;  /* 0x0000001c10197224 */ /* 0x004fc800078e0219 */
[----:B------:R-:W-:-:S04]  /*9e00*/  IMAD R25, R25, 0x70, RZ ;  /* 0x0000007019197824 */ /* 0x000fc800078e02ff */
[----:B------:R-:W-:Y:S02]  /*9e10*/  IMAD.WIDE R26, R25, 0x4, R12 ;  /* 0x00000004191a7825 */ /* 0x000fe400078e020c */
[----:B------:R-:W0:Y:S04]  /*9e20*/  LDS R25, [R22+-0x10] ;  /* 0xfffff00016197984 */ /* 0x000e280000000800 */
[----:B------:R-:W0:Y:S02]  /*9e30*/  LDG.E.128 R32, desc[UR36][R26.64] ;  /* 0x000000241a207981 */ /* 0x000e24000c1e1d00 */
[-C--:B0-----:R-:W-:Y:S01]  /*9e40*/  FFMA.FTZ R4, R32, R25.reuse, R4 ;  /* 0x0000001920047223 */ /* 0x081fe20000010004 */
[-C--:B------:R-:W-:Y:S01]  /*9e50*/  FFMA.FTZ R5, R33, R25.reuse, R5 ;  /* 0x0000001921057223 */ /* 0x080fe20000010005 */
[-C--:B------:R-:W-:Y:S01]  /*9e60*/  FFMA.FTZ R6, R34, R25.reuse, R6 ;  /* 0x0000001922067223 */ /* 0x080fe20000010006 */
[----:B------:R-:W-:-:S07]  /*9e70*/  FFMA.FTZ R7, R35, R25, R7 ;  /* 0x0000001923077223 */ /* 0x000fce0000010007 */
.L_x_3647:
[----:B------:R-:W-:Y:S05]  /*9e80*/  BSYNC.RECONVERGENT B4 ;  /* 0x0000000000047941 */ /* 0x000fea0003800200 */
.L_x_3646:
[----:B------:R-:W-:Y:S04]  /*9e90*/  BSSY.RECONVERGENT B4, `(.L_x_3648) ;  /* 0x0000026000047945 */ /* 0x000fe80003800200 */
[----:B------:R-:W-:Y:S05]  /*9ea0*/  @!P1 BRA `(.L_x_3649) ;  /* 0x0000000000909947 */ /* 0x000fea0003800000 */
        /* <DEDUP_REMOVED lines=36> */
.L_x_3649:
[----:B------:R-:W-:Y:S05]  /*a0f0*/  BSYNC.RECONVERGENT B4 ;  /* 0x0000000000047941 */ /* 0x000fea0003800200 */
.L_x_3648:
        /* <DEDUP_REMOVED lines=32> */
[----:B------:R-:W0:Y:S04]  /*a300*/  LDS R25, [R22] ;  /* 0x0000000016197984 */ /* 0x000e280000000800 */
[----:B------:R-:W0:Y:S02]  /*a310*/  LDG.E.128 R32, desc[UR36][R26.64] ;  /* 0x000000241a207981 */ /* 0x000e24000c1e1d00 */
[-C--:B0-----:R-:W-:Y:S01]  /*a320*/  FFMA.FTZ R4, R32, R25.reuse, R4 ;  /* 0x0000001920047223 */ /* 0x081fe20000010004 */
[-C--:B------:R-:W-:Y:S01]  /*a330*/  FFMA.FTZ R5, R33, R25.reuse, R5 ;  /* 0x0000001921057223 */ /* 0x080fe20000010005 */
[-C--:B------:R-:W-:Y:S01]  /*a340*/  FFMA.FTZ R6, R34, R25.reuse, R6 ;  /* 0x0000001922067223 */ /* 0x080fe20000010006 */
[----:B------:R-:W-:-:S07]  /*a350*/  FFMA.FTZ R7, R35, R25, R7 ;  /* 0x0000001923077223 */ /* 0x000fce0000010007 */
.L_x_3651:
[----:B------:R-:W-:Y:S05]  /*a360*/  BSYNC.RECONVERGENT B4 ;  /* 0x0000000000047941 */ /* 0x000fea0003800200 */
.L_x_3650:
[----:B------:R-:W-:Y:S04]  /*a370*/  BSSY.RECONVERGENT B4, `(.L_x_3652) ;  /* 0x0000026000047945 */ /* 0x000fe80003800200 */
[----:B------:R-:W-:Y:S05]  /*a380*/  @!P3 BRA `(.L_x_3653) ;  /* 0x000000000090b947 */ /* 0x000fea0003800000 */
[----:B------:R-:W-:Y:S01]  /*a390*/  IABS R28, R19 ;  /* 0x00000013001c7213 */ /* 0x000fe20000000000 */
[----:B------:R-:W-:Y:S01]  /*a3a0*/  IMAD.MOV.U32 R26, RZ, RZ, RZ ;  /* 0x000000ffff1a7224 */ /* 0x000fe200078e00ff */
[----:B------:R-:W-:Y:S01]  /*a3b0*/  IABS R30, R24 ;  /* 0x00000018001e7213 */ /* 0x000fe20000000000 */
[----:B------:R-:W0:Y:S01]  /*a3c0*/  LDS R32, [R22+0x8] ;  /* 0x0000080016207984 */ /* 0x000e220000000800 */
[----:B------:R-:W1:Y:S01]  /*a3d0*/  I2F.RP R29, R28 ;  /* 0x0000001c001d7306 */ /* 0x000e620000209400 */
[----:B------:R-:W-:Y:S02]  /*a3e0*/  ISETP.GE.AND P2, PT, R24, RZ, PT ;  /* 0x000000ff1800720c */ /* 0x000fe40003f46270 */
[----:B------:R-:W-:-:S05]  /*a3f0*/  ISETP.NE.AND P3, PT, R19, RZ, PT ;  /* 0x000000ff1300720c */ /* 0x000fca0003f65270 */
[----:B-1----:R-:W1:Y:S02]  /*a400*/  MUFU.RCP R29, R29 ;  /* 0x0000001d001d7308 */ /* 0x002e640000001000 */
[----:B-1----:R-:W-:-:S06]  /*a410*/  IADD3 R27, PT, PT, R29, 0xffffffe, RZ ;  /* 0x0ffffffe1d1b7810 */ /* 0x002fcc0007ffe0ff */
[----:B------:R-:W1:Y:S02]  /*a420*/  F2I.FTZ.U32.TRUNC.NTZ R27, R27 ;  /* 0x0000001b001b7305 */ /* 0x000e64000021f000 */
[----:B-1----:R-:W-:-:S04]  /*a430*/  IMAD.MOV R25, RZ, RZ, -R27 ;  /* 0x000000ffff197224 */ /* 0x002fc800078e0a1b */
        /* <DEDUP_REMOVED lines=25> */
.L_x_3653:
[----:B------:R-:W-:Y:S05]  /*a5d0*/  BSYNC.RECONVERGENT B4 ;  /* 0x0000000000047941 */ /* 0x000fea0003800200 */
.L_x_3652:
[----:B------:R-:W-:Y:S01]  /*a5e0*/  IADD3 R18, PT, PT, R18, 0x8, RZ ;  /* 0x0000000812127810 */ /* 0x000fe20007ffe0ff */
[----:B------:R-:W-:Y:S01]  /*a5f0*/  VIADD R22, R22, 0x20 ;  /* 0x0000002016167836 */ /* 0x000fe20000000000 */
[----:B------:R-:W-:Y:S06]  /*a600*/  @P0 BRA `(.L_x_3654) ;  /* 0xfffffff400600947 */ /* 0x000fec000383ffff */
[----:B------:R-:W-:Y:S05]  /*a610*/  BSYNC.RECONVERGENT B1 ;  /* 0x0000000000017941 */ /* 0x000fea0003800200 */
.L_x_3645:
[----:B------:R-:W-:-:S07]  /*a620*/  VIADD R18, R18, 0xfffffffc ;  /* 0xfffffffc12127836 */ /* 0x000fce0000000000 */
.L_x_3644:
[----:B------:R-:W-:Y:S05]  /*a630*/  BSYNC.RECONVERGENT B2 ;  /* 0x0000000000027941 */ /* 0x000fea0003800200 */
.L_x_3643:
        /* <DEDUP_REMOVED lines=14> */
[----:B-1----:R-:W-:Y:S01]  /*a720*/  LEA R26, R21, UR7, 0x2 ;  /* 0x00000007151a7c11 */ /* 0x002fe2000f8e10ff */
[----:B------:R-:W-:Y:S06]  /*a730*/  @!P1 BRA `(.L_x_3658) ;  /* 0x0000000000949947 */ /* 0x000fec0003800000 */
[----:B------:R-:W-:Y:S01]  /*a740*/  IABS R24, R19 ;  /* 0x0000001300187213 */ /* 0x000fe20000000000 */
[----:B------:R-:W-:Y:S01]  /*a750*/  IMAD.MOV.U32 R22, RZ, RZ, RZ ;  /* 0x000000ffff167224 */ /* 0x000fe200078e00ff */
[----:B------:R-:W-:Y:S01]  /*a760*/  IABS R27, R18 ;  /* 0x00000012001b7213 */ /* 0x000fe20000000000 */
[----:B------:R-:W0:Y:S01]  /*a770*/  LDCU.64 UR16, c[0x0][0x3c8] ;  /* 0x00007900ff1077ac */ /* 0x000e220008000a00 */
[----:B------:R-:W1:Y:S01]  /*a780*/  I2F.RP R25, R24 ;  /* 0x0000001800197306 */ /* 0x000e620000209400 */
[----:B------:R-:W-:Y:S02]  /*a790*/  ISETP.GE.AND P2, PT, R18, RZ, PT ;  /* 0x000000ff1200720c */ /* 0x000fe40003f46270 */
[----:B------:R-:W-:-:S05]  /*a7a0*/  ISETP.NE.AND P3, PT, R19, RZ, PT ;  /* 0x000000ff1300720c */ /* 0x000fca0003f65270 */
[----:B-1----:R-:W1:Y:S02]  /*a7b0*/  MUFU.RCP R25, R25 ;  /* 0x0000001900197308 */ /* 0x002e640000001000 */
[----:B-1----:R-:W-:-:S06]  /*a7c0*/  VIADD R23, R25, 0xffffffe ;  /* 0x0ffffffe19177836 */ /* 0x002fcc0000000000 */
        /* <DEDUP_REMOVED lines=17> */
[----:B------:R-:W-:-:S05]  /*a8e0*/  LEA.HI.X R25, R22, UR17, R23, 0x2, P1 ;  /* 0x0000001116197c11 */ /* 0x000fca00088f1417 */
[----:B------:R-:W3:Y:S02]  /*a8f0*/  LDG.E R24, desc[UR36][R24.64] ;  /* 0x0000002418187981 */ /* 0x000ee4000c1e1900 */
[----:B---3--:R-:W-:-:S04]  /*a900*/  IMAD R21, R16, R24, R21 ;  /* 0x0000001810157224 */ /* 0x008fc800078e0215 */
[----:B------:R-:W-:-:S04]  /*a910*/  IMAD R21, R21, 0x70, RZ ;  /* 0x0000007015157824 */ /* 0x000fc800078e02ff */
[----:B------:R-:W-:Y:S02]  /*a920*/  IMAD.WIDE R22, R21, 0x4, R12 ;  /* 0x0000000415167825 */ /* 0x000fe400078e020c */
[----:B------:R-:W0:Y:S04]  /*a930*/  LDS R21, [R26] ;  /* 0x000000001a157984 */ /* 0x000e280000000800 */
[----:B--2---:R-:W0:Y:S02]  /*a940*/  LDG.E.128 R28, desc[UR36][R22.64] ;  /* 0x00000024161c7981 */ /* 0x004e24000c1e1d00 */
[-C--:B0-----:R-:W-:Y:S01]  /*a950*/  FFMA.FTZ R4, R28, R21.reuse, R4 ;  /* 0x000000151c047223 */ /* 0x081fe20000010004 */
[-C--:B------:R-:W-:Y:S01]  /*a960*/  FFMA.FTZ R5, R29, R21.reuse, R5 ;  /* 0x000000151d057223 */ /* 0x080fe20000010005 */
[-C--:B------:R-:W-:Y:S01]  /*a970*/  FFMA.FTZ R6, R30, R21.reuse, R6 ;  /* 0x000000151e067223 */ /* 0x080fe20000010006 */
[----:B------:R-:W-:-:S07]  /*a980*/  FFMA.FTZ R7, R31, R21, R7 ;  /* 0x000000151f077223 */ /* 0x000fce0000010007 */
.L_x_3658:
[----:B------:R-:W-:Y:S05]  /*a990*/  BSYNC.RECONVERGENT B2 ;  /* 0x0000000000027941 */ /* 0x000fea0003800200 */
.L_x_3657:
[----:B------:R-:W-:Y:S04]  /*a9a0*/  BSSY.RECONVERGENT B2, `(.L_x_3659) ;  /* 0x0000027000027945 */ /* 0x000fe80003800200 */
[----:B------:R-:W-:Y:S05]  /*a9b0*/  @!P0 BRA `(.L_x_3660) ;  /* 0x0000000000948947 */ /* 0x000fea0003800000 */
        /* <DEDUP_REMOVED lines=30> */
[----:B------:R-:W-:Y:S02]  /*aba0*/  IMAD.WIDE R22, R21, 0x4, R12 ;  /* 0x0000000415167825 */ /* 0x000fe400078e020c */
[----:B------:R-:W0:Y:S04]  /*abb0*/  LDS R21, [R26+0x8] ;  /* 0x000008001a157984 */ /* 0x000e280000000800 */
[----:B--2---:R-:W0:Y:S02]  /*abc0*/  LDG.E.128 R28, desc[UR36][R22.64] ;  /* 0x00000024161c7981 */ /* 0x004e24000c1e1d00 */
[-C--:B0-----:R-:W-:Y:S01]  /*abd0*/  FFMA.FTZ R4, R28, R21.reuse, R4 ;  /* 0x000000151c047223 */ /* 0x081fe20000010004 */
[-C--:B------:R-:W-:Y:S01]  /*abe0*/  FFMA.FTZ R5, R29, R21.reuse, R5 ;  /* 0x000000151d057223 */ /* 0x080fe20000010005 */
[-C--:B------:R-:W-:Y:S01]  /*abf0*/  FFMA.FTZ R6, R30, R21.reuse, R6 ;  /* 0x000000151e067223 */ /* 0x080fe20000010006 */
[----:B------:R-:W-:-:S07]  /*ac00*/  FFMA.FTZ R7, R31, R21, R7 ;  /* 0x000000151f077223 */ /* 0x000fce0000010007 */
.L_x_3660:
[----:B------:R-:W-:Y:S05]  /*ac10*/  BSYNC.RECONVERGENT B2 ;  /* 0x0000000000027941 */ /* 0x000fea0003800200 */
.L_x_3659:
[----:B------:R-:W-:-:S07]  /*ac20*/  VIADD R18, R18, 0x4 ;  /* 0x0000000412127836 */ /* 0x000fce0000000000 */
.L_x_3656:
[----:B------:R-:W-:Y:S05]  /*ac30*/  BSYNC.RECONVERGENT B1 ;  /* 0x0000000000017941 */ /* 0x000fea0003800200 */
.L_x_3655:
[----:B------:R-:W-:-:S04]  /*ac40*/  LOP3.LUT P0, RZ, R20, 0x2, RZ, 0xc0, !PT ;  /* 0x0000000214ff7812 */ /* 0x000fc8000780c0ff */
[----:B------:R-:W-:-:S13]  /*ac50*/  ISETP.LT.OR P0, PT, R18, R19, P0 ;  /* 0x000000131200720c */ /* 0x000fda0000701670 */
[----:B------:R-:W-:Y:S05]  /*ac60*/  @P0 BRA `(.L_x_3642) ;  /* 0x0000000000b00947 */ /* 0x000fea0003800000 */
[----:B------:R-:W-:Y:S01]  /*ac70*/  IABS R23, R19 ;  /* 0x0000001300177213 */ /* 0x000fe20000000000 */
[----:B------:R-:W0:Y:S01]  /*ac80*/  LDCU.64 UR16, c[0x0][0x3c8] ;  /* 0x00007900ff1077ac */ /* 0x000e220008000a00 */
[----:B-1----:R-:W-:Y:S02]  /*ac90*/  IABS R26, R18 ;  /* 0x00000012001a7213 */ /* 0x002fe40000000000 */
[----:B------:R-:W1:Y:S01]  /*aca0*/  I2F.RP R22, R23 ;  /* 0x0000001700167306 */ /* 0x000e620000209400 */
[----:B------:R-:W-:Y:S02]  /*acb0*/  ISETP.GE.AND P1, PT, R18, RZ, PT ;  /* 0x000000ff1200720c */ /* 0x000fe40003f26270 */
        /* <DEDUP_REMOVED lines=16> */
[----:B------:R-:W-:-:S05]  /*adc0*/  IMAD.MOV.U32 R23, RZ, RZ, R20 ;  /* 0x000000ffff177224 */ /* 0x000fca00078e0014 */
[----:B------:R-:W-:Y:S02]  /*add0*/  @!P1 IADD3 R23, PT, PT, -R23, RZ, RZ ;  /* 0x000000ff17179210 */ /* 0x000fe40007ffe1ff */
[----:B------:R-:W-:-:S04]  /*ade0*/  @!P2 LOP3.LUT R23, RZ, R19, RZ, 0x33, !PT ;  /* 0x00000013ff17a212 */ /* 0x000fc800078e33ff */
        /* <DEDUP_REMOVED lines=8> */
[----:B------:R-:W-:-:S03]  /*ae70*/  IADD3 R18, PT, PT, R18, -UR39, RZ ;  /* 0x8000002712127c10 */ /* 0x000fc6000fffe0ff */
[----:B0-----:R-:W-:-:S06]  /*ae80*/  ULEA UR7, UR8, UR7, 0x18 ;  /* 0x0000000708077291 */ /* 0x001fcc000f8ec0ff */
[----:B------:R-:W-:-:S06]  /*ae90*/  LEA R18, R18, UR7, 0x2 ;  /* 0x0000000712127c11 */ /* 0x000fcc000f8e10ff */
[----:B------:R-:W0:Y:S01]  /*aea0*/  LDS R18, [R18] ;  /* 0x0000000012127984 */ /* 0x000e220000000800 */
[----:B---3--:R-:W-:-:S04]  /*aeb0*/  IMAD R16, R16, R20, R23 ;  /* 0x0000001410107224 */ /* 0x008fc800078e0217 */
[----:B------:R-:W-:-:S04]  /*aec0*/  IMAD R23, R16, 0x70, RZ ;  /* 0x0000007010177824 */ /* 0x000fc800078e02ff */
[----:B------:R-:W-:-:S05]  /*aed0*/  IMAD.WIDE R12, R23, 0x4, R12 ;  /* 0x00000004170c7825 */ /* 0x000fca00078e020c */
[----:B------:R-:W0:Y:S02]  /*aee0*/  LDG.E.128 R24, desc[UR36][R12.64] ;  /* 0x000000240c187981 */ /* 0x000e24000c1e1d00 */
[-C--:B0-----:R-:W-:Y:S01]  /*aef0*/  FFMA.FTZ R4, R24, R18.reuse, R4 ;  /* 0x0000001218047223 */ /* 0x081fe20000010004 */
[-C--:B------:R-:W-:Y:S01]  /*af00*/  FFMA.FTZ R5, R25, R18.reuse, R5 ;  /* 0x0000001219057223 */ /* 0x080fe20000010005 */
[-C--:B------:R-:W-:Y:S01]  /*af10*/  FFMA.FTZ R6, R26, R18.reuse, R6 ;  /* 0x000000121a067223 */ /* 0x080fe20000010006 */
[----:B------:R-:W-:-:S07]  /*af20*/  FFMA.FTZ R7, R27, R18, R7 ;  /* 0x000000121b077223 */ /* 0x000fce0000010007 */
.L_x_3642:
[----:B------:R-:W-:Y:S05]  /*af30*/  BSYNC.RECONVERGENT B3 ;  /* 0x0000000000037941 */ /* 0x000fea0003800200 */
.L_x_3641:
[----:B------:R-:W-:-:S13]  /*af40*/  ISETP.NE.AND P0, PT, R3, UR6, PT ;  /* 0x0000000603007c0c */ /* 0x000fda000bf05270 */
[----:B------:R-:W-:Y:S05]  /*af50*/  @P0 BRA `(.L_x_3633) ;  /* 0x0000000000d00947 */ /* 0x000fea0003800000 */
[----:B------:R-:W0:Y:S01]  /*af60*/  LDC R3, c[0x0][0x478] ;  /* 0x00011e00ff037b82 */ /* 0x000e220000000800 */
[----:B------:R-:W3:Y:S01]  /*af70*/  LDCU.64 UR16, c[0x0][0x460] ;  /* 0x00008c00ff1077ac */ /* 0x000ee20008000a00 */
[----:B0-----:R-:W-:Y:S01]  /*af80*/  ISETP.NE.AND P1, PT, R3, 0x2, PT ;  /* 0x000000020300780c */ /* 0x001fe20003f25270 */
[----:B------:R-:W-:-:S12]  /*af90*/  VIADD R3, R14, UR42 ;  /* 0x0000002a0e037c36 */ /* 0x000fd80008000000 */
[----:B------:R-:W0:Y:S08]  /*afa0*/  @!P1 LDC.64 R12, c[0x0][0x3a8] ;  /* 0x0000ea00ff0c9b82 */ /* 0x000e300000000a00 */
[----:B------:R-:W4:Y:S08]  /*afb0*/  @!P1 LDC.64 R22, c[0x0][0x468] ;  /* 0x00011a00ff169b82 */ /* 0x000f300000000a00 */
[----:B------:R-:W2:Y:S01]  /*afc0*/  @P1 LDC.64 R20, c[0x0][0x3a8] ;  /* 0x0000ea00ff141b82 */ /* 0x000ea20000000a00 */
[----:B0-----:R-:W-:-:S04]  /*afd0*/  @!P1 IADD3 R12, P0, PT, R3, R12, RZ ;  /* 0x0000000c030c9210 */ /* 0x001fc80007f1e0ff */
[----:B------:R-:W-:Y:S01]  /*afe0*/  @!P1 LEA.HI.X.SX32 R13, R3, R13, 0x1, P0 ;  /* 0x0000000d030d9211 */ /* 0x000fe200000f0eff */
[----:B----4-:R-:W4:Y:S04]  /*aff0*/  @!P1 LDG.E R23, desc[UR36][R22.64+0x8] ;  /* 0x0000082416179981 */ /* 0x010f28000c1e1900 */
[----:B------:R-:W4:Y:S01]  /*b000*/  @!P1 LDG.E R16, desc[UR36][R12.64] ;  /* 0x000000240c109981 */ /* 0x000f22000c1e1900 */
[----:B---3--:R-:W-:-:S04]  /*b010*/  ISETP.NE.U32.AND P0, PT, RZ, UR16, PT ;  /* 0x00000010ff007c0c */ /* 0x008fc8000bf05070 */
[----:B------:R-:W-:Y:S01]  /*b020*/  ISETP.NE.AND.EX P0, PT, RZ, UR17, PT, P0 ;  /* 0x00000011ff007c0c */ /* 0x000fe2000bf05300 */
[----:B------:R-:W0:-:S12]  /*b030*/  LDCU.64 UR16, c[0x0][0x3c0] ;  /* 0x00007800ff1077ac */ /* 0x000e180008000a00 */
[----:B-1----:R-:W1:Y:S08]  /*b040*/  @P0 LDC R27, c[0x0][0x3f8] ;  /* 0x0000fe00ff1b0b82 */ /* 0x002e700000000800 */
[----:B------:R-:W3:Y:S01]  /*b050*/  @P0 LDC.64 R24, c[0x0][0x458] ;  /* 0x00011600ff180b82 */ /* 0x000ee20000000a00 */
[----:B--2---:R-:W-:-:S04]  /*b060*/  @P1 IMAD.WIDE R12, R3, 0x4, R20 ;  /* 0x00000004030c1825 */ /* 0x004fc800078e0214 */
[----:B-1----:R-:W-:-:S04]  /*b070*/  @P0 IMAD R15, R2, R27, R15 ;  /* 0x0000001b020f0224 */ /* 0x002fc800078e020f */
[----:B------:R-:W-:Y:S01]  /*b080*/  @P0 IMAD R3, R15, 0x70, R14 ;  /* 0x000000700f030824 */ /* 0x000fe200078e020e */
[----:B------:R-:W-:Y:S01]  /*b090*/  UIMAD UR7, UR40, 0x70, URZ ;  /* 0x00000070280778a4 */ /* 0x000fe2000f8e02ff */
[----:B------:R-:W1:Y:S02]  /*b0a0*/  LDS R15, [UR9] ;  /* 0x00000009ff0f7984 */ /* 0x000e640008000800 */
[----:B---3--:R-:W-:Y:S01]  /*b0b0*/  @P0 IMAD.WIDE R2, R3, 0x4, R24 ;  /* 0x0000000403020825 */ /* 0x008fe200078e0218 */
[----:B----4-:R-:W2:Y:S08]  /*b0c0*/  @!P1 I2F.S8 R18, R16 ;  /* 0x0000001000129306 */ /* 0x010eb00000001400 */
[----:B------:R-:W3:Y:S08]  /*b0d0*/  @!P1 I2F.S8 R26, R16.B1 ;  /* 0x10000010001a9306 */ /* 0x000ef00000001400 */
[----:B------:R-:W4:Y:S08]  /*b0e0*/  @!P1 I2F.S8 R28, R16.B2 ;  /* 0x20000010001c9306 */ /* 0x000f300000001400 */
[----:B------:R-:W0:Y:S01]  /*b0f0*/  @!P1 I2F.S8 R30, R16.B3 ;  /* 0x30000010001e9306 */ /* 0x000e220000001400 */
[C---:B--2---:R-:W-:Y:S01]  /*b100*/  @!P1 FMUL.FTZ R20, R23.reuse, R18 ;  /* 0x0000001217149220 */ /* 0x044fe20000410000 */
[----:B---3--:R-:W-:-:S02]  /*b110*/  @!P1 FMUL.FTZ R21, R23, R26 ;  /* 0x0000001a17159220 */ /* 0x008fc40000410000 */
[----:B------:R-:W2:Y:S01]  /*b120*/  @P0 LDG.E.128 R24, desc[UR36][R2.64] ;  /* 0x0000002402180981 */ /* 0x000ea2000c1e1d00 */
[C---:B----4-:R-:W-:Y:S01]  /*b130*/  @!P1 FMUL.FTZ R22, R23.reuse, R28 ;  /* 0x0000001c17169220 */ /* 0x050fe20000410000 */
[----:B0-----:R-:W-:-:S06]  /*b140*/  @!P1 FMUL.FTZ R23, R23, R30 ;  /* 0x0000001e17179220 */ /* 0x001fcc0000410000 */
[----:B------:R-:W3:Y:S01]  /*b150*/  @P1 LDG.E.128 R20, desc[UR36][R12.64] ;  /* 0x000000240c141981 */ /* 0x000ee2000c1e1d00 */
[----:B------:R-:W-:Y:S01]  /*b160*/  IMAD R19, R17, R19, R14 ;  /* 0x0000001311137224 */ /* 0x000fe200078e020e */
[----:B------:R-:W-:-:S04]  /*b170*/  MOV R29, UR7 ;  /* 0x00000007001d7c02 */ /* 0x000fc80008000f00 */
[----:B------:R-:W-:Y:S02]  /*b180*/  SHF.R.S32.HI R16, RZ, 0x1f, R19 ;  /* 0x0000001fff107819 */ /* 0x000fe40000011413 */
        /* <DEDUP_REMOVED lines=13> */
[C---:B-1----:R-:W-:Y:S01]  /*b260*/  FFMA.FTZ R4, R15.reuse, R8, R4 ;  /* 0x000000080f047223 */ /* 0x042fe20000010004 */
[C---:B------:R-:W-:Y:S01]  /*b270*/  FFMA.FTZ R5, R15.reuse, R9, R5 ;  /* 0x000000090f057223 */ /* 0x040fe20000010005 */
[C---:B------:R-:W-:Y:S01]  /*b280*/  FFMA.FTZ R6, R15.reuse, R10, R6 ;  /* 0x0000000a0f067223 */ /* 0x040fe20000010006 */
[----:B------:R-:W-:-:S07]  /*b290*/  FFMA.FTZ R7, R15, R11, R7 ;  /* 0x0000000b0f077223 */ /* 0x000fce0000010007 */
.L_x_3633:
[----:B------:R-:W-:Y:S05]  /*b2a0*/  BSYNC.RECONVERGENT B0 ;  /* 0x0000000000007941 */ /* 0x000fea0003800200 */
.L_x_3632:
[----:B------:R-:W-:Y:S01]  /*b2b0*/  BAR.SYNC.DEFER_BLOCKING 0x0 ;  /* 0x0000000000007b1d */ /* 0x000fe20000010000 */
[----:B------:R-:W-:-:S04]  /*b2c0*/  ISETP.GT.U32.AND P1, PT, R14, 0x6f, PT ;  /* 0x0000006f0e00780c */ /* 0x000fc80003f24070 */
[----:B------:R-:W-:-:S09]  /*b2d0*/  ISETP.GT.U32.OR P0, PT, R0, 0x1f, P1 ;  /* 0x0000001f0000780c */ /* 0x000fd20000f04470 */
[----:B------:R-:W-:Y:S05]  /*b2e0*/  @P1 BRA `(.L_x_3661) ;  /* 0x0000000000441947 */ /* 0x000fea0003800000 */
[----:B------:R-:W3:Y:S01]  /*b2f0*/  S2UR UR5, SR_CgaCtaId ;  /* 0x00000000000579c3 */ /* 0x000ee20000008800 */
[----:B------:R-:W-:Y:S01]  /*b300*/  UMOV UR4, 0x400 ;  /* 0x0000040000047882 */ /* 0x000fe20000000000 */
[C---:B------:R-:W-:Y:S01]  /*b310*/  LOP3.LUT R2, R0.reuse, 0x3e0, RZ, 0xc0, !PT ;  /* 0x000003e000027812 */ /* 0x040fe200078ec0ff */
[----:B------:R-:W-:Y:S01]  /*b320*/  UIADD3 UR4, UPT, UPT, UR4, 0x210, URZ ;  /* 0x0000021004047890 */ /* 0x000fe2000fffe0ff */
[----:B------:R-:W-:Y:S02]  /*b330*/  ISETP.GT.U32.AND P2, PT, R0, 0x1f, PT ;  /* 0x0000001f0000780c */ /* 0x000fe40003f44070 */
[----:B------:R-:W-:Y:S01]  /*b340*/  ISETP.NE.AND P1, PT, R2, 0x20, PT ;  /* 0x000000200200780c */ /* 0x000fe20003f25270 */
[----:B---3--:R-:W-:-:S06]  /*b350*/  ULEA UR4, UR5, UR4, 0x18 ;  /* 0x0000000405047291 */ /* 0x008fcc000f8ec0ff */
[----:B------:R-:W-:Y:S01]  /*b360*/  LEA R0, R14, UR4, 0x2 ;  /* 0x000000040e007c11 */ /* 0x000fe2000f8e10ff */
[----:B------:R-:W-:Y:S05]  /*b370*/  WARPSYNC.ALL ;  /* 0x0000000000007948 */ /* 0x000fea0003800000 */
[----:B------:R-:W-:Y:S01]  /*b380*/  @!P1 STS.128 [R0], R4 ;  /* 0x0000000400009388 */ /* 0x000fe20000000c00 */
[----:B------:R-:W-:Y:S06]  /*b390*/  BAR.SYNC.DEFER_BLOCKING 0x0 ;  /* 0x0000000000007b1d */ /* 0x000fec0000010000 */
[----:B0----5:R-:W0:Y:S02]  /*b3a0*/  @!P2 LDS.128 R8, [R0] ;  /* 0x000000000008a984 */ /* 0x021e240000000c00 */
[----:B0-----:R-:W-:Y:S01]  /*b3b0*/  @!P2 FADD.FTZ R4, R4, R8 ;  /* 0x000000080404a221 */ /* 0x001fe20000010000 */
[----:B------:R-:W-:Y:S01]  /*b3c0*/  @!P2 FADD.FTZ R5, R5, R9 ;  /* 0x000000090505a221 */ /* 0x000fe20000010000 */
[----:B------:R-:W-:Y:S01]  /*b3d0*/  @!P2 FADD.FTZ R6, R6, R10 ;  /* 0x0000000a0606a221 */ /* 0x000fe20000010000 */
[----:B------:R-:W-:Y:S01]  /*b3e0*/  @!P2 FADD.FTZ R7, R7, R11 ;  /* 0x0000000b0707a221 */ /* 0x000fe20000010000 */
[----:B------:R-:W-:Y:S06]  /*b3f0*/  BAR.SYNC.DEFER_BLOCKING 0x0 ;  /* 0x0000000000007b1d */ /* 0x000fec0000010000 */
.L_x_3661:
[----:B------:R-:W-:Y:S05]  /*b400*/  @P0 EXIT ;  /* 0x000000000000094d */ /* 0x000fea0003800000 */
[----:B------:R-:W3:Y:S02]  /*b410*/  LDCU UR4, c[0x0][0x478] ;  /* 0x00008f00ff0477ac */ /* 0x000ee40008000800 */
[----:B---3--:R-:W-:-:S09]  /*b420*/  UISETP.NE.AND UP0, UPT, UR4, 0x2, UPT ;  /* 0x000000020400788c */ /* 0x008fd2000bf05270 */
[----:B------:R-:W-:Y:S05]  /*b430*/  BRA.U UP0, `(.L_x_3662) ;  /* 0x00000001007c7547 */ /* 0x000fea000b800000 */
[----:B------:R-:W3:Y:S01]  /*b440*/  LDC.64 R2, c[0x0][0x470] ;  /* 0x00011c00ff027b82 */ /* 0x000ee20000000a00 */
[----:B------:R-:W4:Y:S01]  /*b450*/  LDCU.64 UR4, c[0x0][0x380] ;  /* 0x00007000ff0477ac */ /* 0x000f220008000a00 */
[----:B---3--:R-:W3:Y:S01]  /*b460*/  LDG.E R2, desc[UR36][R2.64] ;  /* 0x0000002402027981 */ /* 0x008ee2000c1e1900 */
[----:B------:R-:W-:Y:S01]  /*b470*/  IADD3 R14, PT, PT, R17, R14, RZ ;  /* 0x0000000e110e7210 */ /* 0x000fe20007ffe0ff */
[C---:B---3--:R-:W-:Y:S01]  /*b480*/  FMUL.FTZ R6, R2.reuse, R6 ;  /* 0x0000000602067220 */ /* 0x048fe20000410000 */
[C---:B------:R-:W-:Y:S01]  /*b490*/  FMUL.FTZ R7, R2.reuse, R7 ;  /* 0x0000000702077220 */ /* 0x040fe20000410000 */
[C---:B------:R-:W-:Y:S01]  /*b4a0*/  FMUL.FTZ R5, R2.reuse, R5 ;  /* 0x0000000502057220 */ /* 0x040fe20000410000 */
[----:B------:R-:W-:-:S03]  /*b4b0*/  FMUL.FTZ R4, R2, R4 ;  /* 0x0000000402047220 */ /* 0x000fc60000410000 */
[----:B------:R-:W3:Y:S08]  /*b4c0*/  F2I.S8.NTZ R6, R6 ;  /* 0x0000000600067305 */ /* 0x000ef00000202100 */
[----:B------:R-:W0:Y:S01]  /*b4d0*/  F2I.S8.NTZ R7, R7 ;  /* 0x0000000700077305 */ /* 0x000e220000202100 */
[----:B---3--:R-:W-:-:S07]  /*b4e0*/  PRMT R0, R6, 0x8880, RZ ;  /* 0x0000888006007816 */ /* 0x008fce00000000ff */
[----:B------:R-:W3:Y:S01]  /*b4f0*/  F2I.S8.NTZ R5, R5 ;  /* 0x0000000500057305 */ /* 0x000ee20000202100 */
[----:B------:R-:W-:Y:S02]  /*b500*/  PRMT R0, R0, 0x7710, RZ ;  /* 0x0000771000007816 */ /* 0x000fe400000000ff */
[----:B0-----:R-:W-:-:S05]  /*b510*/  PRMT R3, R7, 0x8880, RZ ;  /* 0x0000888007037816 */ /* 0x001fca00000000ff */
[----:B------:R-:W0:Y:S01]  /*b520*/  F2I.S8.NTZ R4, R4 ;  /* 0x0000000400047305 */ /* 0x000e220000202100 */
[----:B------:R-:W-:Y:S01]  /*b530*/  IMAD.U32 R2, R0, 0x10000, RZ ;  /* 0x0001000000027824 */ /* 0x000fe200078e00ff */
[----:B------:R-:W-:-:S04]  /*b540*/  PRMT R0, R3, 0x7710, RZ ;  /* 0x0000771003007816 */ /* 0x000fc800000000ff */
[----:B------:R-:W-:Y:S02]  /*b550*/  LOP3.LUT R3, R2, 0xff0000, RZ, 0xc0, !PT ;  /* 0x00ff000002037812 */ /* 0x000fe400078ec0ff */
[----:B---3-5:R-:W-:-:S03]  /*b560*/  PRMT R8, R5, 0x8880, RZ ;  /* 0x0000888005087816 */ /* 0x028fc600000000ff */
[----:B------:R-:W-:Y:S01]  /*b570*/  IMAD R3, R0, 0x1000000, R3 ;  /* 0x0100000000037824 */ /* 0x000fe200078e0203 */
[----:B------:R-:W-:Y:S02]  /*b580*/  PRMT R2, R8, 0x7710, RZ ;  /* 0x0000771008027816 */ /* 0x000fe400000000ff */
[----:B0-----:R-:W-:Y:S02]  /*b590*/  PRMT R5, R4, 0x8880, RZ ;  /* 0x0000888004057816 */ /* 0x001fe400000000ff */
[----:B------:R-:W-:Y:S02]  /*b5a0*/  LOP3.LUT R4, R2, 0xff, RZ, 0xc0, !PT ;  /* 0x000000ff02047812 */ /* 0x000fe400078ec0ff */
[----:B------:R-:W-:Y:S02]  /*b5b0*/  PRMT R0, R5, 0x7710, RZ ;  /* 0x0000771005007816 */ /* 0x000fe400000000ff */
[----:B------:R-:W-:Y:S02]  /*b5c0*/  LEA R4, R4, R3, 0x8 ;  /* 0x0000000304047211 */ /* 0x000fe400078e40ff */
[----:B------:R-:W-:-:S02]  /*b5d0*/  LOP3.LUT R5, R0, 0xff, RZ, 0xc0, !PT ;  /* 0x000000ff00057812 */ /* 0x000fc400078ec0ff */
[----:B----4-:R-:W-:-:S03]  /*b5e0*/  IADD3 R2, P0, PT, R14, UR4, RZ ;  /* 0x000000040e027c10 */ /* 0x010fc6000ff1e0ff */
[----:B------:R-:W-:Y:S01]  /*b5f0*/  IMAD.IADD R5, R4, 0x1, R5 ;  /* 0x0000000104057824 */ /* 0x000fe200078e0205 */
[----:B------:R-:W-:-:S05]  /*b600*/  LEA.HI.X.SX32 R3, R14, UR5, 0x1, P0 ;  /* 0x000000050e037c11 */ /* 0x000fca00080f0eff */
[----:B------:R-:W-:Y:S01]  /*b610*/  STG.E desc[UR36][R2.64], R5 ;  /* 0x0000000502007986 */ /* 0x000fe2000c101924 */
[----:B------:R-:W-:Y:S05]  /*b620*/  EXIT ;  /* 0x000000000000794d */ /* 0x000fea0003800000 */
.L_x_3662:
[----:B------:R-:W3:Y:S01]  /*b630*/  LDC.64 R2, c[0x0][0x380] ;  /* 0x0000e000ff027b82 */ /* 0x000ee20000000a00 */
[----:B------:R-:W-:-:S05]  /*b640*/  IADD3 R17, PT, PT, R17, R14, RZ ;  /* 0x0000000e11117210 */ /* 0x000fca0007ffe0ff */
[----:B---3--:R-:W-:-:S05]  /*b650*/  IMAD.WIDE R2, R17, 0x4, R2 ;  /* 0x0000000411027825 */ /* 0x008fca00078e0202 */
[----:B------:R-:W-:Y:S01]  /*b660*/  STG.E.128 desc[UR36][R2.64], R4 ;  /* 0x0000000402007986 */ /* 0x000fe2000c101d24 */
[----:B------:R-:W-:Y:S05]  /*b670*/  EXIT ;  /* 0x000000000000794d */ /* 0x000fea0003800000 */
.L_x_3524:
[----:B------:R-:W-:Y:S02]  /*b680*/  IMAD.MOV.U32 R12, RZ, RZ, 0x10 ;  /* 0x00000010ff0c7424 */ /* 0x000fe400078e00ff */
[----:B------:R-:W-:Y:S02]  /*b690*/  HFMA2 R11, -RZ, RZ, 0, 1.847743988037109375e-06 ;  /* 0x0000001fff0b7431 */ /* 0x000fe400000001ff */
[----:B------:R-:W-:-:S07]  /*b6a0*/  IMAD.MOV.U32 R15, RZ, RZ, -0x1 ;  /* 0xffffffffff0f7424 */ /* 0x000fce00078e00ff */
[----:B0-----:R-:W-:Y:S05]  /*b6b0*/  WARPSYNC.COLLECTIVE R15, `(.L_x_3663) ;  /* 0x000000000f087348 */ /* 0x001fea0003c00000 */
[----:B------:R1:W2:Y:S02]  /*b6c0*/  SHFL.BFLY P6, R14, R13, R12, R11 ;  /* 0x0c00000c0d0e7389 */ /* 0x0002a400000c000b */
[----:B012---:R-:W-:Y:S05]  /*b6d0*/  ENDCOLLECTIVE ;  /* 0x000000000000791b */ /* 0x007fea0003800000 */
.L_x_3663:
[----:B------:R-:W-:Y:S02]  /*b6e0*/  IMAD.MOV.U32 R12, RZ, RZ, 0x8 ;  /* 0x00000008ff0c7424 */ /* 0x000fe400078e00ff */
[----:B------:R-:W-:-:S05]  /*b6f0*/  FADD.FTZ R3, R13, R14 ;  /* 0x0000000e0d037221 */ /* 0x000fca0000010000 */
[----:B------:R-:W-:-:S07]  /*b700*/  MOV R13, R3 ;  /* 0x00000003000d7202 */ /* 0x000fce0000000f00 */
[----:B------:R-:W-:Y:S05]  /*b710*/  WARPSYNC.COLLECTIVE R15, `(.L_x_3664) ;  /* 0x000000000f087348 */ /* 0x000fea0003c00000 */
[----:B------:R0:W1:Y:S02]  /*b720*/  SHFL.BFLY P6, R14, R13, R12, R11 ;  /* 0x0c00000c0d0e7389 */ /* 0x00006400000c000b */
[----:B01----:R-:W-:Y:S05]  /*b730*/  ENDCOLLECTIVE ;  /* 0x000000000000791b */ /* 0x003fea0003800000 */
.L_x_3664:
[----:B------:R-:W-:Y:S02]  /*b740*/  IMAD.MOV.U32 R12, RZ, RZ, 0x4 ;  /* 0x00000004ff0c7424 */ /* 0x000fe400078e00ff */
[----:B------:R-:W-:-:S05]  /*b750*/  FADD.FTZ R4, R3, R14 ;  /* 0x0000000e03047221 */ /* 0x000fca0000010000 */
[----:B------:R-:W-:-:S07]  /*b760*/  MOV R13, R4 ;  /* 0x00000004000d7202 */ /* 0x000fce0000000f00 */
[----:B------:R-:W-:Y:S05]  /*b770*/  WARPSYNC.COLLECTIVE R15, `(.L_x_3665) ;  /* 0x000000000f087348 */ /* 0x000fea0003c00000 */
[----:B------:R0:W1:Y:S02]  /*b780*/  SHFL.BFLY P6, R14, R13, R12, R11 ;  /* 0x0c00000c0d0e7389 */ /* 0x00006400000c000b */
[----:B01----:R-:W-:Y:S05]  /*b790*/  ENDCOLLECTIVE ;  /* 0x000000000000791b */ /* 0x003fea0003800000 */
.L_x_3665:
[----:B------:R-:W-:Y:S02]  /*b7a0*/  IMAD.MOV.U32 R12, RZ, RZ, 0x2 ;  /* 0x00000002ff0c7424 */ /* 0x000fe400078e00ff */
[----:B------:R-:W-:-:S05]  /*b7b0*/  FADD.FTZ R5, R4, R14 ;  /* 0x0000000e04057221 */ /* 0x000fca0000010000 */
[----:B------:R-:W-:-:S07]  /*b7c0*/  MOV R13, R5 ;  /* 0x00000005000d7202 */ /* 0x000fce0000000f00 */
[----:B------:R-:W-:Y:S05]  /*b7d0*/  WARPSYNC.COLLECTIVE R15, `(.L_x_3666) ;  /* 0x000000000f087348 */ /* 0x000fea0003c00000 */
[----:B------:R0:W1:Y:S02]  /*b7e0*/  SHFL.BFLY P6, R14, R13, R12, R11 ;  /* 0x0c00000c0d0e7389 */ /* 0x00006400000c000b */
[----:B01----:R-:W-:Y:S05]  /*b7f0*/  ENDCOLLECTIVE ;  /* 0x000000000000791b */ /* 0x003fea0003800000 */
.L_x_3666:
[----:B------:R-:W-:Y:S02]  /*b800*/  IMAD.MOV.U32 R12, RZ, RZ, 0x1 ;  /* 0x00000001ff0c7424 */ /* 0x000fe400078e00ff */
[----:B------:R-:W-:-:S05]  /*b810*/  FADD.FTZ R6, R5, R14 ;  /* 0x0000000e05067221 */ /* 0x000fca0000010000 */
[----:B------:R-:W-:-:S07]  /*b820*/  MOV R13, R6 ;  /* 0x00000006000d7202 */ /* 0x000fce0000000f00 */
[----:B------:R-:W-:Y:S05]  /*b830*/  WARPSYNC.COLLECTIVE R15, `(.L_x_3667) ;  /* 0x000000000f087348 */ /* 0x000fea0003c00000 */
[----:B------:R0:W1:Y:S02]  /*b840*/  SHFL.BFLY P6, R14, R13, R12, R11 ;  /* 0x0c00000c0d0e7389 */ /* 0x00006400000c000b */
[----:B01----:R-:W-:Y:S05]  /*b850*/  ENDCOLLECTIVE ;  /* 0x000000000000791b */ /* 0x003fea0003800000 */
.L_x_3667:
[----:B------:R-:W-:Y:S05]  /*b860*/  BRA `(.L_x_3668) ;  /* 0xffffff6000e47947 */ /* 0x000fea000383ffff */
.L_x_3592:
[----:B------:R-:W-:Y:S01]  /*b870*/  HFMA2 R12, -RZ, RZ, 0, 1.1920928955078125e-07 ;  /* 0x00000002ff0c7431 */ /* 0x000fe200000001ff */
[----:B------:R-:W-:Y:S01]  /*b880*/  BSSY B1, `(.L_x_3669) ;  /* 0x0000006000017945 */ /* 0x000fe20003800000 */
[----:B------:R-:W-:Y:S01]  /*b890*/  IMAD.MOV.U32 R11, RZ, RZ, 0x1f ;  /* 0x0000001fff0b7424 */ /* 0x000fe200078e00ff */
[----:B------:R-:W-:-:S07]  /*b8a0*/  MOV R15, 0xffffffff ;  /* 0xffffffff000f7802 */ /* 0x000fce0000000f00 */
[----:B---3--:R-:W-:Y:S05]  /*b8b0*/  WARPSYNC.COLLECTIVE R15, `(.L_x_3670) ;  /* 0x000000000f087348 */ /* 0x008fea0003c00000 */
[----:B------:R0:W1:Y:S02]  /*b8c0*/  SHFL.BFLY P6, R14, R13, R12, R11 ;  /* 0x0c00000c0d0e7389 */ /* 0x00006400000c000b */
[----:B01-3--:R-:W-:Y:S05]  /*b8d0*/  ENDCOLLECTIVE ;  /* 0x000000000000791b */ /* 0x00bfea0003800000 */
.L_x_3670:
[----:B------:R-:W-:Y:S05]  /*b8e0*/  BSYNC B1 ;  /* 0x0000000000017941 */ /* 0x000fea0003800000 */
.L_x_3669:
[----:B------:R-:W-:Y:S01]  /*b8f0*/  FADD.FTZ R13, R13, R14 ;  /* 0x0000000e0d0d7221 */ /* 0x000fe20000010000 */
[----:B------:R-:W-:Y:S02]  /*b900*/  IMAD.MOV.U32 R12, RZ, RZ, 0x1 ;  /* 0x00000001ff0c7424 */ /* 0x000fe400078e00ff */
[----:B------:R-:W-:Y:S02]  /*b910*/  HFMA2 R11, -RZ, RZ, 0, 1.847743988037109375e-06 ;  /* 0x0000001fff0b7431 */ /* 0x000fe400000001ff */
[----:B------:R-:W-:-:S07]  /*b920*/  IMAD.MOV.U32 R15, RZ, RZ, -0x1 ;  /* 0xffffffffff0f7424 */ /* 0x000fce00078e00ff */
[----:B------:R-:W-:Y:S05]  /*b930*/  WARPSYNC.COLLECTIVE R15, `(.L_x_3671) ;  /* 0x000000000f087348 */ /* 0x000fea0003c00000 */
[----:B------:R0:W1:Y:S02]  /*b940*/  SHFL.BFLY P6, R14, R13, R12, R11 ;  /* 0x0c00000c0d0e7389 */ /* 0x00006400000c000b */
[----:B01----:R-:W-:Y:S05]  /*b950*/  ENDCOLLECTIVE ;  /* 0x000000000000791b */ /* 0x003fea0003800000 */
.L_x_3671:
[----:B------:R-:W-:Y:S05]  /*b960*/  BRA `(.L_x_3672) ;  /* 0xffffffa000847947 */ /* 0x000fea000383ffff */
.L_x_3596:
[----:B------:R-:W-:Y:S01]  /*b970*/  HFMA2 R11, -RZ, RZ, 0, 1.847743988037109375e-06 ;  /* 0x0000001fff0b7431 */ /* 0x000fe200000001ff */
[----:B------:R-:W-:Y:S01]  /*b980*/  BSSY B0, `(.L_x_3673) ;  /* 0x0000007000007945 */ /* 0x000fe20003800000 */
[----:B------:R-:W-:Y:S01]  /*b990*/  MOV R13, R0 ;  /* 0x00000000000d7202 */ /* 0x000fe20000000f00 */
[----:B------:R-:W-:Y:S02]  /*b9a0*/  IMAD.MOV.U32 R12, RZ, RZ, 0x10 ;  /* 0x00000010ff0c7424 */ /* 0x000fe400078e00ff */
[----:B------:R-:W-:-:S07]  /*b9b0*/  IMAD.MOV.U32 R15, RZ, RZ, -0x1 ;  /* 0xffffffffff0f7424 */ /* 0x000fce00078e00ff */
[----:B-123--:R-:W-:Y:S05]  /*b9c0*/  WARPSYNC.COLLECTIVE R15, `(.L_x_3674) ;  /* 0x000000000f087348 */ /* 0x00efea0003c00000 */
[----:B------:R0:W4:Y:S02]  /*b9d0*/  SHFL.BFLY P6, R14, R13, R12, R11 ;  /* 0x0c00000c0d0e7389 */ /* 0x00012400000c000b */
[----:B01234-:R-:W-:Y:S05]  /*b9e0*/  ENDCOLLECTIVE ;  /* 0x000000000000791b */ /* 0x01ffea0003800000 */
.L_x_3674:
[----:B------:R-:W-:Y:S05]  /*b9f0*/  BSYNC B0 ;  /* 0x0000000000007941 */ /* 0x000fea0003800000 */
.L_x_3673:
[----:B------:R-:W-:Y:S01]  /*ba00*/  FMNMX.FTZ R13, R14, R0, !PT ;  /* 0x000000000e0d7209 */ /* 0x000fe20007810000 */
[----:B------:R-:W-:Y:S01]  /*ba10*/  IMAD.MOV.U32 R11, RZ, RZ, 0x1f ;  /* 0x0000001fff0b7424 */ /* 0x000fe200078e00ff */
[----:B------:R-:W-:Y:S02]  /*ba20*/  MOV R12, 0x8 ;  /* 0x00000008000c7802 */ /* 0x000fe40000000f00 */
[----:B------:R-:W-:-:S07]  /*ba30*/  MOV R15, 0xffffffff ;  /* 0xffffffff000f7802 */ /* 0x000fce0000000f00 */
[----:B------:R-:W-:Y:S05]  /*ba40*/  WARPSYNC.COLLECTIVE R15, `(.L_x_3675) ;  /* 0x000000000f087348 */ /* 0x000fea0003c00000 */
[----:B------:R0:W1:Y:S02]  /*ba50*/  SHFL.BFLY P6, R14, R13, R12, R11 ;  /* 0x0c00000c0d0e7389 */ /* 0x00006400000c000b */
[----:B01----:R-:W-:Y:S05]  /*ba60*/  ENDCOLLECTIVE ;  /* 0x000000000000791b */ /* 0x003fea0003800000 */
.L_x_3675:
[----:B------:R-:W-:Y:S01]  /*ba70*/  HFMA2 R12, -RZ, RZ, 0, 2.384185791015625e-07 ;  /* 0x00000004ff0c7431 */ /* 0x000fe200000001ff */
[----:B------:R-:W-:-:S05]  /*ba80*/  FMNMX.FTZ R3, R13, R14, !PT ;  /* 0x0000000e0d037209 */ /* 0x000fca0007810000 */
[----:B------:R-:W-:-:S07]  /*ba90*/  IMAD.MOV.U32 R13, RZ, RZ, R3 ;  /* 0x000000ffff0d7224 */ /* 0x000fce00078e0003 */
[----:B------:R-:W-:Y:S05]  /*baa0*/  WARPSYNC.COLLECTIVE R15, `(.L_x_3676) ;  /* 0x000000000f087348 */ /* 0x000fea0003c00000 */
[----:B------:R0:W1:Y:S02]  /*bab0*/  SHFL.BFLY P6, R14, R13, R12, R11 ;  /* 0x0c00000c0d0e7389 */ /* 0x00006400000c000b */
[----:B01----:R-:W-:Y:S05]  /*bac0*/  ENDCOLLECTIVE ;  /* 0x000000000000791b */ /* 0x003fea0003800000 */
.L_x_3676:
[----:B------:R-:W-:Y:S05]  /*bad0*/  BRA `(.L_x_3677) ;  /* 0xffffffa000d47947 */ /* 0x000fea000383ffff */
.L_x_3678:
        /* <DEDUP_REMOVED lines=10> */
.L_x_4073:


//--------------------- .text._ZN4mmha33masked_multihead_attention_kernelIfLi112ELi128ELi1ELi32ELi256ELb0ELb0EEEv26Multihead_attention_paramsIT_XT5_EE --------------------------
	.section	.text._ZN4mmha33masked_multihead_attention_kernelIfLi112ELi128ELi1ELi32ELi256ELb0ELb0EEEv26Multihead_attention_paramsIT_XT5_EE,"ax",@progbits
	.align	128
        .global         _ZN4mmha33masked_multihead_attention_kernelIfLi112ELi128ELi1ELi32ELi256ELb0ELb0EEEv26Multihead_attention_paramsIT_XT5_EE
        .type           _ZN4mmha33masked_multihead_attention_kernelIfLi112ELi128ELi1ELi32ELi256ELb0ELb0EEEv26Multihead_attention_paramsIT_XT5_EE,@function
        .size           _ZN4mmha33masked_multihead_attention_kernelIfLi112ELi128ELi1ELi32ELi256ELb0ELb0EEEv26Multihead_attention_paramsIT_XT5_EE,(.L_x_4074 - _ZN4mmha33masked_multihead_attention_kernelIfLi112ELi128ELi1ELi32ELi256ELb0ELb0EEEv26Multihead_attention_paramsIT_XT5_EE)
        .other          _ZN4mmha33masked_multihead_attention_kernelIfLi112ELi128ELi1ELi32ELi256ELb0ELb0EEEv26Multihead_attention_paramsIT_XT5_EE,@"STO_CUDA_ENTRY STV_DEFAULT"
_ZN4mmha33masked_multihead_attention_kernelIfLi112ELi128ELi1ELi32ELi256ELb0ELb0EEEv26Multihead_attention_paramsIT_XT5_EE:
.text._ZN4mmha33masked_multihead_attention_kernelIfLi112ELi128ELi1ELi32ELi256ELb0ELb0EEEv26Multihead_attention_paramsIT_XT5_EE:
        /* <DEDUP_REMOVED lines=15> */
.L_x_3679:
        /* <DEDUP_REMOVED lines=135> */
.L_x_3681:
[----:B------:R-:W-:Y:S05]  /*0960*/  BSYNC.RECONVERGENT B0 ;  /* 0x0000000000007941 */ /* 0x000fea0003800200 */
.L_x_3680:
        /* <DEDUP_REMOVED lines=8> */
.L_x_3683:
[----:B------:R-:W-:Y:S05]  /*09f0*/  BSYNC.RECONVERGENT B0 ;  /* 0x0000000000007941 */ /* 0x000fea0003800200 */
.L_x_3682:
        /* <DEDUP_REMOVED lines=104> */
.L_x_3685:
        /* <DEDUP_REMOVED lines=54> */
.L_x_3687:
        /* <DEDUP_REMOVED lines=79> */
.L_x_3691:
[----:B------:R-:W-:Y:S05]  /*18d0*/  BSYNC.RECONVERGENT B1 ;  /* 0x0000000000017941 */ /* 0x000fea0003800200 */
.L_x_3690:
        /* <DEDUP_REMOVED lines=8> */
.L_x_3689:
[----:B------:R-:W-:Y:S05]  /*1960*/  BSYNC.RECONVERGENT B0 ;  /* 0x0000000000007941 */ /* 0x000fea0003800200 */
.L_x_3688:
[----:B------:R-:W-:Y:S01]  /*1970*/  BAR.SYNC.DEFER_BLOCKING 0x0 ;  /* 0x0000000000007b1d */ /* 0x000fe20000010000 */
[----:B------:R-:W-:-:S04]  /*1980*/  @!P6 IMAD R23, R22, R23, R28 ;  /* 0x000000171617e224 */ /* 0x000fc800078e021c */
[C---:B------:R-:W-:Y:S01]  /*1990*/  @!P6 IMAD R0, R23.reuse, 0x4, R0 ;  /* 0x000000041700e824 */ /* 0x040fe200078e0200 */
[----:B------:R-:W-:-:S04]  /*19a0*/  @!P6 LEA R2, R23, R2, 0x2 ;  /* 0x000000021702e211 */ /* 0x000fc800078e10ff */
[----:B---3--:R0:W1:Y:S04]  /*19b0*/  @!P6 LDS.128 R16, [R0] ;  /* 0x000000000010e984 */ /* 0x0080680000000c00 */
[----:B------:R0:W2:Y:S01]  /*19c0*/  @!P6 LDS.128 R24, [R2] ;  /* 0x000000000218e984 */ /* 0x0000a20000000c00 */
[----:B------:R-:W-:Y:S06]  /*19d0*/  BAR.SYNC.DEFER_BLOCKING 0x0 ;  /* 0x0000000000007b1d */ /* 0x000fec0000010000 */
.L_x_3686:
[----:B------:R-:W-:Y:S05]  /*19e0*/  BSYNC.RECONVERGENT B6 ;  /* 0x0000000000067941 */ /* 0x000fea0003800200 */
.L_x_3684:
        /* <DEDUP_REMOVED lines=38> */
.L_x_3837:
        /* <DEDUP_REMOVED lines=21> */
.L_x_3694:
[----:B-1----:R-:W2:Y:S04]  /*1da0*/  LDL R0, [R1+0x34] ;  /* 0x0000340001007983 */ /* 0x002ea80000100800 */
[----:B--2---:R3:W-:Y:S02]  /*1db0*/  STS [R8], R0 ;  /* 0x0000000008007388 */ /* 0x0047e40000000800 */
.L_x_3692:
[----:B------:R-:W-:Y:S05]  /*1dc0*/  WARPSYNC.ALL ;  /* 0x0000000000007948 */ /* 0x000fea0003800000 */
[----:B0--3--:R-:W-:Y:S01]  /*1dd0*/  VIADD R0, R6, 0x1f ;  /* 0x0000001f06007836 */ /* 0x009fe20000000000 */
[----:B------:R-:W0:Y:S01]  /*1de0*/  LDCU UR4, c[0x0][0x3f0] ;  /* 0x00007e00ff0477ac */ /* 0x000e220008000800 */
[----:B------:R-:W-:Y:S03]  /*1df0*/  BSSY.RECONVERGENT B0, `(.L_x_3695) ;  /* 0x000037b000007945 */ /* 0x000fe60003800200 */
[----:B------:R-:W-:Y:S01]  /*1e00*/  SHF.R.S32.HI R3, RZ, 0x1f, R0 ;  /* 0x0000001fff037819 */ /* 0x000fe20000011400 */
[----:B------:R-:W3:Y:S03]  /*1e10*/  LDCU UR13, c[0x0][0x410] ;  /* 0x00008200ff0d77ac */ /* 0x000ee60008000800 */
[----:B------:R-:W-:Y:S01]  /*1e20*/  LEA.HI R3, R3, R0, RZ, 0x5 ;  /* 0x0000000003037211 */ /* 0x000fe200078f28ff */
[----:B------:R-:W4:Y:S03]  /*1e30*/  LDCU.64 UR8, c[0x0][0x3b8] ;  /* 0x00007700ff0877ac */ /* 0x000f260008000a00 */
[----:B------:R-:W-:Y:S01]  /*1e40*/  LOP3.LUT R2, R3, 0xffffffe0, RZ, 0xc0, !PT ;  /* 0xffffffe003027812 */ /* 0x000fe200078ec0ff */
[----:B------:R-:W1:Y:S01]  /*1e50*/  LDCU.64 UR14, c[0x0][0x438] ;  /* 0x00008700ff0e77ac */ /* 0x000e620008000a00 */
[----:B------:R-:W-:Y:S02]  /*1e60*/  BAR.SYNC.DEFER_BLOCKING 0x0 ;  /* 0x0000000000007b1d */ /* 0x000fe40000010000 */
[----:B------:R-:W-:Y:S01]  /*1e70*/  ISETP.GE.AND P0, PT, R124, R2, PT ;  /* 0x000000027c00720c */ /* 0x000fe20003f06270 */
[----:B0-----:R-:W-:-:S03]  /*1e80*/  UIMAD UR4, UR41, UR4, UR42 ;  /* 0x00000004290472a4 */ /* 0x001fc6000f8e022a */
[----:B------:R-:W0:Y:S01]  /*1e90*/  LDCU.64 UR10, c[0x0][0x448] ;  /* 0x00008900ff0a77ac */ /* 0x000e220008000a00 */
[----:B------:R-:W-:-:S08]  /*1ea0*/  UIMAD UR4, UR4, 0x70, URZ ;  /* 0x00000070040478a4 */ /* 0x000fd0000f8e02ff */
[----:B---34-:R-:W-:Y:S05]  /*1eb0*/  @P0 BRA `(.L_x_3696) ;  /* 0x0000003400b80947 */ /* 0x018fea0003800000 */
        /* <DEDUP_REMOVED lines=9> */
[----:B----4-:R-:W-:-:S03]  /*1f50*/  ISETP.NE.U32.AND P0, PT, RZ, UR6, PT ;  /* 0x00000006ff007c0c */ /* 0x010fc6000bf05070 */
        /* <DEDUP_REMOVED lines=9> */
[----:B------:R-:W0:Y:S04]  /*1ff0*/  LDS.128 R100, [R126+0xb0] ;  /* 0x0000b0007e647984 */ /* 0x000e280000000c00 */
[----:B------:R-:W0:Y:S04]  /*2000*/  LDS.128 R96, [R126+0xc0] ;  /* 0x0000c0007e607984 */ /* 0x000e280000000c00 */
[----:B------:R-:W0:Y:S04]  /*2010*/  LDS.128 R92, [R126+0xd0] ;  /* 0x0000d0007e5c7984 */ /* 0x000e280000000c00 */
[----:B-----5:R-:W-:Y:S01]  /*2020*/  STL.64 [R1+0x20], R8 ;  /* 0x0000200801007387 */ /* 0x020fe20000100a00 */
[----:B--2---:R-:W2:Y:S03]  /*2030*/  MUFU.RCP R0, R0 ;  /* 0x0000000000007308 */ /* 0x004ea60000001000 */
[----:B------:R-:W-:Y:S04]  /*2040*/  STL.64 [R1+0x28], R10 ;  /* 0x0000280a01007387 */ /* 0x000fe80000100a00 */
[----:B------:R-:W-:Y:S04]  /*2050*/  STL.64 [R1+0x10], R4 ;  /* 0x0000100401007387 */ /* 0x000fe80000100a00 */
[----:B------:R-:W-:Y:S04]  /*2060*/  STL.64 [R1+0x18], R6 ;  /* 0x0000180601007387 */ /* 0x000fe80000100a00 */
[----:B------:R5:W-:Y:S01]  /*2070*/  STL [R1+0x30], R125 ;  /* 0x0000307d01007387 */ /* 0x000be20000100800 */
[----:B--2---:R-:W-:Y:S01]  /*2080*/  VIADD R3, R0, 0xffffffe ;  /* 0x0ffffffe00037836 */ /* 0x004fe20000000000 */
[----:B------:R-:W-:-:S02]  /*2090*/  IADD3 R0, PT, PT, R127, R124, RZ ;  /* 0x0000007c7f007210 */ /* 0x000fc40007ffe0ff */
[----:B------:R-:W2:Y:S03]  /*20a0*/  LDS.128 R88, [R126+0xe0] ;  /* 0x0000e0007e587984 */ /* 0x000ea60000000c00 */
[----:B------:R-:W4:Y:S01]  /*20b0*/  F2I.FTZ.U32.TRUNC.NTZ R3, R3 ;  /* 0x0000000300037305 */ /* 0x000f22000021f000 */
[----:B-----5:R-:W-:Y:S01]  /*20c0*/  IMAD.U32 R125, RZ, RZ, UR6 ;  /* 0x00000006ff7d7e24 */ /* 0x020fe2000f8e00ff */
[----:B------:R-:W0:Y:S04]  /*20d0*/  LDS.128 R84, [R126+0xf0] ;  /* 0x0000f0007e547984 */ /* 0x000e280000000c00 */
[----:B------:R-:W0:Y:S04]  /*20e0*/  LDS.128 R80, [R126+0x100] ;  /* 0x000100007e507984 */ /* 0x000e280000000c00 */
[----:B------:R-:W0:Y:S04]  /*20f0*/  LDS.128 R76, [R126+0x110] ;  /* 0x000110007e4c7984 */ /* 0x000e280000000c00 */
[----:B------:R-:W0:Y:S01]  /*2100*/  LDS.128 R72, [R126+0x120] ;  /* 0x000120007e487984 */ /* 0x000e220000000c00 */
[----:B----4-:R-:W-:-:S03]  /*2110*/  IMAD.MOV R128, RZ, RZ, -R3 ;  /* 0x000000ffff807224 */ /* 0x010fc600078e0a03 */
[----:B------:R-:W4:Y:S02]  /*2120*/  LDS.128 R68, [R126+0x130] ;  /* 0x000130007e447984 */ /* 0x000f240000000c00 */
[----:B------:R-:W-:Y:S02]  /*2130*/  MOV R124, R128 ;  /* 0x00000080007c7202 */ /* 0x000fe40000000f00 */
[----:B------:R-:W0:Y:S01]  /*2140*/  LDS.128 R64, [R126+0x140] ;  /* 0x000140007e407984 */ /* 0x000e220000000c00 */
[----:B------:R-:W-:Y:S02]  /*2150*/  IADD3 R128, P1, P2, R125, UR46, R0 ;  /* 0x0000002e7d807c10 */ /* 0x000fe4000fa3e000 */
[----:B------:R-:W-:Y:S01]  /*2160*/  IMAD R125, R124, R130, RZ ;  /* 0x000000827c7d7224 */ /* 0x000fe200078e02ff */
[----:B------:R-:W0:Y:S01]  /*2170*/  LDS.128 R60, [R126+0x150] ;  /* 0x000150007e3c7984 */ /* 0x000e220000000c00 */
[----:B------:R-:W-:-:S03]  /*2180*/  IMAD.U32 R124, RZ, RZ, UR7 ;  /* 0x00000007ff7c7e24 */ /* 0x000fc6000f8e00ff */
[----:B------:R-:W0:Y:S04]  /*2190*/  LDS.128 R56, [R126+0x160] ;  /* 0x000160007e387984 */ /* 0x000e280000000c00 */
        /* <DEDUP_REMOVED lines=12> */
[----:B------:R5:W0:Y:S04]  /*2260*/  LDS.128 R4, [R126+0x230] ;  /* 0x000230007e047984 */ /* 0x000a280000000c00 */
[----:B------:R0:W-:Y:S01]  /*2270*/  STL [R1+0x4], R128 ;  /* 0x0000048001007387 */ /* 0x0001e20000100800 */
[----:B-----5:R-:W-:Y:S01]  /*2280*/  IADD3 R126, PT, PT, R127, R2, RZ ;  /* 0x000000027f7e7210 */ /* 0x020fe20007ffe0ff */
[----:B------:R-:W-:-:S04]  /*2290*/  HFMA2 R2, -RZ, RZ, 0, 0 ;  /* 0x00000000ff027431 */ /* 0x000fc800000001ff */
[----:B------:R0:W-:Y:S01]  /*22a0*/  STL [R1+0x3c], R126 ;  /* 0x00003c7e01007387 */ /* 0x0001e20000100800 */
[----:B------:R-:W-:Y:S01]  /*22b0*/  IMAD.HI.U32 R125, R3, R125, R2 ;  /* 0x0000007d037d7227 */ /* 0x000fe200078e0002 */
[----:B------:R-:W-:-:S03]  /*22c0*/  IADD3.X R2, PT, PT, R124, UR47, RZ, P1, P2 ;  /* 0x0000002f7c027c10 */ /* 0x000fc60008fe44ff */
[----:B------:R-:W-:Y:S01]  /*22d0*/  IMAD R3, R129, UR5, R0 ;  /* 0x0000000581037c24 */ /* 0x000fe2000f8e0200 */
[----:B------:R0:W-:Y:S04]  /*22e0*/  STL [R1+0x38], R125 ;  /* 0x0000387d01007387 */ /* 0x0001e80000100800 */
[----:B------:R0:W-:Y:S04]  /*22f0*/  STL [R1], R2 ;  /* 0x0000000201007387 */ /* 0x0001e80000100800 */
[----:B-1234-:R0:W-:Y:S02]  /*2300*/  STL [R1+0x8], R3 ;  /* 0x0000080301007387 */ /* 0x01e1e40000100800 */
.L_x_3763:
[----:B0-----:R-:W2:Y:S01]  /*2310*/  LDL R3, [R1+0x38] ;  /* 0x0000380001037983 */ /* 0x001ea20000100800 */
[----:B------:R-:W0:Y:S01]  /*2320*/  LDC R252, c[0x0][0x3f4] ;  /* 0x0000fd00fffc7b82 */ /* 0x000e220000000800 */
[----:B------:R-:W-:Y:S02]  /*2330*/  IABS R2, R0 ;  /* 0x0000000000027213 */ /* 0x000fe40000000000 */
[----:B-----5:R1:W-:Y:S04]  /*2340*/  STL [R1+0x44], R5 ;  /* 0x0000440501007387 */ /* 0x0203e80000100800 */
[----:B------:R3:W-:Y:S01]  /*2350*/  STL [R1+0x40], R4 ;  /* 0x0000400401007387 */ /* 0x0007e20000100800 */
[----:B-1----:R-:W1:Y:S01]  /*2360*/  LDC R5, c[0x0][0x3f4] ;  /* 0x0000fd00ff057b82 */ /* 0x002e620000000800 */
[----:B0-----:R-:W-:-:S05]  /*2370*/  IABS R252, R252 ;  /* 0x000000fc00fc7213 */ /* 0x001fca0000000000 */
[----:B---3--:R-:W-:Y:S01]  /*2380*/  IMAD.MOV.U32 R4, RZ, RZ, R252 ;  /* 0x000000ffff047224 */ /* 0x008fe200078e00fc */
[----:B-1----:R-:W-:Y:S01]  /*2390*/  IABS R5, R5 ;  /* 0x0000000500057213 */ /* 0x002fe20000000000 */
[----:B--2---:R-:W-:-:S05]  /*23a0*/  IMAD.HI.U32 R3, R3, R2, RZ ;  /* 0x0000000203037227 */ /* 0x004fca00078e00ff */
[----:B------:R-:W-:-:S05]  /*23b0*/  IADD3 R3, PT, PT, -R3, RZ, RZ ;  /* 0x000000ff03037210 */ /* 0x000fca0007ffe1ff */
[----:B------:R-:W-:Y:S02]  /*23c0*/  IMAD R252, R4, R3, R2 ;  /* 0x0000000304fc7224 */ /* 0x000fe400078e0202 */
[----:B------:R-:W2:Y:S04]  /*23d0*/  LDL R3, [R1] ;  /* 0x0000000001037983 */ /* 0x000ea80000100800 */
[----:B------:R-:W2:Y:S01]  /*23e0*/  LDL R2, [R1+0x4] ;  /* 0x0000040001027983 */ /* 0x000ea20000100800 */
[----:B------:R-:W-:-:S13]  /*23f0*/  ISETP.GT.U32.AND P1, PT, R5, R252, PT ;  /* 0x000000fc0500720c */ /* 0x000fda0003f24070 */
[----:B------:R-:W-:-:S05]  /*2400*/  @!P1 IMAD.IADD R252, R252, 0x1, -R4 ;  /* 0x00000001fcfc9824 */ /* 0x000fca00078e0a04 */
[----:B------:R-:W-:Y:S02]  /*2410*/  ISETP.GT.U32.AND P1, PT, R5, R252, PT ;  /* 0x000000fc0500720c */ /* 0x000fe40003f24070 */
[----:B------:R-:W5:Y:S11]  /*2420*/  LDL.LU R5, [R1+0x44] ;  /* 0x0000440001057983 */ /* 0x000f760000300800 */
[----:B------:R-:W-:-:S02]  /*2430*/  @!P1 IADD3 R252, PT, PT, R252, -R4, RZ ;  /* 0x80000004fcfc9210 */ /* 0x000fc40007ffe0ff */
[----:B------:R-:W5:Y:S04]  /*2440*/  LDL.LU R4, [R1+0x40] ;  /* 0x0000400001047983 */ /* 0x000f680000300800 */
[----:B--2---:R0:W2:Y:S01]  /*2450*/  @P0 LDG.E.U8 R2, desc[UR36][R2.64] ;  /* 0x0000002402020981 */ /* 0x0040a2000c1e1100 */
[----:B------:R-:W-:Y:S01]  /*2460*/  ISETP.GE.AND P1, PT, R0, RZ, PT ;  /* 0x000000ff0000720c */ /* 0x000fe20003f26270 */
[----:B------:R-:W-:Y:S01]  /*2470*/  BSSY.RECONVERGENT B1, `(.L_x_3697) ;  /* 0x0000017000017945 */ /* 0x000fe20003800200 */
[----:B0-----:R-:W0:Y:S02]  /*2480*/  LDC R3, c[0x0][0x3f4] ;  /* 0x0000fd00ff037b82 */ /* 0x001e240000000800 */
[----:B0-----:R-:W-:Y:S01]  /*2490*/  ISETP.NE.AND P2, PT, R3, RZ, PT ;  /* 0x000000ff0300720c */ /* 0x001fe20003f45270 */
[----:B------:R-:W-:-:S05]  /*24a0*/  IMAD.MOV.U32 R3, RZ, RZ, R252 ;  /* 0x000000ffff037224 */ /* 0x000fca00078e00fc */
[----:B------:R-:W0:Y:S03]  /*24b0*/  LDC R252, c[0x0][0x3f4] ;  /* 0x0000fd00fffc7b82 */ /* 0x000e260000000800 */
[----:B------:R-:W-:Y:S02]  /*24c0*/  @!P1 IADD3 R3, PT, PT, -R3, RZ, RZ ;  /* 0x000000ff03039210 */ /* 0x000fe40007ffe1ff */
[----:B------:R-:W-:Y:S02]  /*24d0*/  ISETP.GE.AND P1, PT, R0, UR45, PT ;  /* 0x0000002d00007c0c */ /* 0x000fe4000bf26270 */
[----:B0-----:R-:W-:Y:S02]  /*24e0*/  @!P2 LOP3.LUT R3, RZ, R252, RZ, 0x33, !PT ;  /* 0x000000fcff03a212 */ /* 0x001fe400078e33ff */
[----:B--2---:R-:W-:-:S03]  /*24f0*/  ISETP.NE.AND P3, PT, R2, RZ, P0 ;  /* 0x000000ff0200720c */ /* 0x004fc60000765270 */
[C---:B------:R-:W-:Y:S01]  /*2500*/  IMAD.SHL.U32 R2, R3.reuse, 0x4, RZ ;  /* 0x0000000403027824 */ /* 0x040fe200078e00ff */
[----:B------:R-:W-:-:S05]  /*2510*/  IADD3 R3, PT, PT, R3, R252, RZ ;  /* 0x000000fc03037210 */ /* 0x000fca0007ffe0ff */
[----:B------:R-:W-:Y:S05]  /*2520*/  @P1 BRA `(.L_x_3698) ;  /* 0x00000000002c1947 */ /* 0x000fea0003800000 */
[----:B------:R-:W-:Y:S01]  /*2530*/  IMAD R124, R252, 0x70, RZ ;  /* 0x00000070fc7c7824 */ /* 0x000fe200078e02ff */
[----:B------:R-:W-:-:S04]  /*2540*/  CS2R R126, SRZ ;  /* 0x00000000007e7805 */ /* 0x000fc8000001ff00 */
[----:B------:R-:W-:Y:S02]  /*2550*/  ISETP.GE.AND P2, PT, R2, R124, PT ;  /* 0x0000007c0200720c */ /* 0x000fe40003f46270 */
[----:B------:R-:W-:-:S11]  /*2560*/  CS2R R124, SRZ ;  /* 0x00000000007c7805 */ /* 0x000fd6000001ff00 */
[----:B------:R-:W-:Y:S05]  /*2570*/  @P2 BRA `(.L_x_3698) ;  /* 0x0000000000182947 */ /* 0x000fea0003800000 */
[----:B------:R-:W-:-:S05]  /*2580*/  IMAD R126, R252, UR4, RZ ;  /* 0x00000004fc7e7c24 */ /* 0x000fca000f8e02ff */
[----:B------:R-:W-:-:S04]  /*2590*/  IADD3 R125, P2, PT, R2, R126, RZ ;  /* 0x0000007e027d7210 */ /* 0x000fc80007f5e0ff */
[----:B------:R-:W-:Y:S02]  /*25a0*/  LEA.HI.X.SX32 R126, R126, RZ, 0x1, P2 ;  /* 0x000000ff7e7e7211 */ /* 0x000fe400010f0eff */
[----:B------:R-:W-:-:S04]  /*25b0*/  LEA R124, P2, R125, UR8, 0x2 ;  /* 0x000000087d7c7c11 */ /* 0x000fc8000f8410ff */
[----:B------:R-:W-:-:S06]  /*25c0*/  LEA.HI.X R125, R125, UR9, R126, 0x2, P2 ;  /* 0x000000097d7d7c11 */ /* 0x000fcc00090f147e */
[----:B------:R-:W5:Y:S03]  /*25d0*/  LDG.E.128 R124, desc[UR36][R124.64] ;  /* 0x000000247c7c7981 */ /* 0x000f66000c1e1d00 */
.L_x_3698:
[----:B------:R-:W-:Y:S05]  /*25e0*/  BSYNC.RECONVERGENT B1 ;  /* 0x0000000000017941 */ /* 0x000fea0003800200 */
.L_x_3697:
[----:B------:R-:W-:Y:S04]  /*25f0*/  BSSY.RECONVERGENT B1, `(.L_x_3699) ;  /* 0x0000010000017945 */ /* 0x000fe80003800200 */
[----:B------:R-:W-:Y:S05]  /*2600*/  @P1 BRA `(.L_x_3700) ;  /* 0x0000000000381947 */ /* 0x000fea0003800000 */
[----:B------:R-:W-:Y:S01]  /*2610*/  IMAD R128, R252, 0x70, RZ ;  /* 0x00000070fc807824 */ /* 0x000fe200078e02ff */
[----:B------:R-:W-:Y:S01]  /*2620*/  CS2R R130, SRZ ;  /* 0x0000000000827805 */ /* 0x000fe2000001ff00 */
[----:B------:R-:W-:-:S05]  /*2630*/  IMAD.SHL.U32 R252, R3, 0x4, RZ ;  /* 0x0000000403fc7824 */ /* 0x000fca00078e00ff */
[----:B------:R-:W-:Y:S02]  /*2640*/  ISETP.GE.AND P2, PT, R252, R128, PT ;  /* 0x00000080fc00720c */ /* 0x000fe40003f46270 */
[----:B------:R-:W-:-:S11]  /*2650*/  CS2R R128, SRZ ;  /* 0x0000000000807805 */ /* 0x000fd6000001ff00 */
[----:B------:R-:W-:Y:S05]  /*2660*/  @P2 BRA `(.L_x_3700) ;  /* 0x0000000000202947 */ /* 0x000fea0003800000 */
[----:B------:R-:W0:Y:S01]  /*2670*/  LDC R128, c[0x0][0x3f4] ;  /* 0x0000fd00ff807b82 */ /* 0x000e220000000800 */
[----:B------:R-:W-:Y:S01]  /*2680*/  SHF.R.S32.HI R130, RZ, 0x1f, R252 ;  /* 0x0000001fff827819 */ /* 0x000fe200000114fc */
[----:B0-----:R-:W-:-:S05]  /*2690*/  IMAD R128, R128, UR4, RZ ;  /* 0x0000000480807c24 */ /* 0x001fca000f8e02ff */
[----:B------:R-:W-:-:S04]  /*26a0*/  IADD3 R129, P2, PT, R128, R252, RZ ;  /* 0x000000fc80817210 */ /* 0x000fc80007f5e0ff */
[----:B------:R-:W-:Y:S02]  /*26b0*/  LEA.HI.X.SX32 R130, R128, R130, 0x1, P2 ;  /* 0x0000008280827211 */ /* 0x000fe400010f0eff */
[----:B------:R-:W-:-:S04]  /*26c0*/  LEA R128, P2, R129, UR8, 0x2 ;  /* 0x0000000881807c11 */ /* 0x000fc8000f8410ff */
[----:B------:R-:W-:-:S06]  /*26d0*/  LEA.HI.X R129, R129, UR9, R130, 0x2, P2 ;  /* 0x0000000981817c11 */ /* 0x000fcc00090f1482 */
[----:B------:R-:W5:Y:S03]  /*26e0*/  LDG.E.128 R128, desc[UR36][R128.64] ;  /* 0x0000002480807981 */ /* 0x000f66000c1e1d00 */
.L_x_3700:
[----:B------:R-:W-:Y:S05]  /*26f0*/  BSYNC.RECONVERGENT B1 ;  /* 0x0000000000017941 */ /* 0x000fea0003800200 */
.L_x_3699:
[----:B------:R-:W-:Y:S04]  /*2700*/  BSSY.RECONVERGENT B1, `(.L_x_3701) ;  /* 0x0000011000017945 */ /* 0x000fe80003800200 */
[----:B------:R-:W-:Y:S05]  /*2710*/  @P1 BRA `(.L_x_3702) ;  /* 0x00000000003c1947 */ /* 0x000fea0003800000 */
[----:B------:R-:W0:Y:S01]  /*2720*/  LDC R252, c[0x0][0x3f4] ;  /* 0x0000fd00fffc7b82 */ /* 0x000e220000000800 */
[----:B------:R-:W-:Y:S01]  /*2730*/  CS2R R134, SRZ ;  /* 0x0000000000867805 */ /* 0x000fe2000001ff00 */
[C---:B0-----:R-:W-:Y:S01]  /*2740*/  IMAD R132, R252.reuse, 0x70, RZ ;  /* 0x00000070fc847824 */ /* 0x041fe200078e02ff */
[----:B------:R-:W-:-:S04]  /*2750*/  LEA R252, R252, R2, 0x3 ;  /* 0x00000002fcfc7211 */ /* 0x000fc800078e18ff */
        /* <DEDUP_REMOVED lines=11> */
.L_x_3702:
[----:B------:R-:W-:Y:S05]  /*2810*/  BSYNC.RECONVERGENT B1 ;  /* 0x0000000000017941 */ /* 0x000fea0003800200 */
.L_x_3701:
[----:B------:R-:W-:Y:S04]  /*2820*/  BSSY.RECONVERGENT B1, `(.L_x_3703) ;  /* 0x0000012000017945 */ /* 0x000fe80003800200 */
[----:B------:R-:W-:Y:S05]  /*2830*/  @P1 BRA `(.L_x_3704) ;  /* 0x0000000000401947 */ /* 0x000fea0003800000 */
[----:B------:R-:W0:Y:S01]  /*2840*/  LDC R252, c[0x0][0x3f4] ;  /* 0x0000fd00fffc7b82 */ /* 0x000e220000000800 */
[----:B------:R-:W-:Y:S01]  /*2850*/  CS2R R138, SRZ ;  /* 0x00000000008a7805 */ /* 0x000fe2000001ff00 */
[C---:B0-----:R-:W-:Y:S02]  /*2860*/  IMAD R136, R252.reuse, 0x2, R3 ;  /* 0x00000002fc887824 */ /* 0x041fe400078e0203 */
[----:B------:R-:W-:-:S03]  /*2870*/  IMAD R137, R252, 0x70, RZ ;  /* 0x00000070fc897824 */ /* 0x000fc600078e02ff */
[----:B------:R-:W-:-:S04]  /*2880*/  SHF.L.U32 R252, R136, 0x2, RZ ;  /* 0x0000000288fc7819 */ /* 0x000fc800000006ff */
        /* <DEDUP_REMOVED lines=11> */
.L_x_3704:
[----:B------:R-:W-:Y:S05]  /*2940*/  BSYNC.RECONVERGENT B1 ;  /* 0x0000000000017941 */ /* 0x000fea0003800200 */
.L_x_3703:
[----:B------:R-:W0:Y:S01]  /*2950*/  LDC R252, c[0x0][0x3f4] ;  /* 0x0000fd00fffc7b82 */ /* 0x000e220000000800 */
[----:B------:R-:W-:Y:S01]  /*2960*/  BSSY.RECONVERGENT B1, `(.L_x_3705) ;  /* 0x0000011000017945 */ /* 0x000fe20003800200 */
[----:B0-----:R-:W-:-:S03]  /*2970*/  IMAD R3, R252, 0x4, R3 ;  /* 0x00000004fc037824 */ /* 0x001fc600078e0203 */
[----:B------:R-:W-:Y:S05]  /*2980*/  @P1 BRA `(.L_x_3706) ;  /* 0x0000000000381947 */ /* 0x000fea0003800000 */
[C---:B------:R-:W-:Y:S01]  /*2990*/  IMAD R140, R252.reuse, 0x70, RZ ;  /* 0x00000070fc8c7824 */ /* 0x040fe200078e02ff */
[----:B------:R-:W-:Y:S02]  /*29a0*/  LEA R252, R252, R2, 0x4 ;  /* 0x00000002fcfc7211 */ /* 0x000fe400078e20ff */
[----:B------:R-:W-:Y:S02]  /*29b0*/  CS2R R142, SRZ ;  /* 0x00000000008e7805 */ /* 0x000fe4000001ff00 */
        /* <DEDUP_REMOVED lines=11> */
.L_x_3706:
[----:B------:R-:W-:Y:S05]  /*2a70*/  BSYNC.RECONVERGENT B1 ;  /* 0x0000000000017941 */ /* 0x000fea0003800200 */
.L_x_3705:
[----:B------:R-:W-:Y:S04]  /*2a80*/  BSSY.RECONVERGENT B1, `(.L_x_3707) ;  /* 0x0000011000017945 */ /* 0x000fe80003800200 */
[----:B------:R-:W-:Y:S05]  /*2a90*/  @P1 BRA `(.L_x_3708) ;  /* 0x00000000003c1947 */ /* 0x000fea0003800000 */
[----:B------:R-:W0:Y:S01]  /*2aa0*/  LDC R252, c[0x0][0x3f4] ;  /* 0x0000fd00fffc7b82 */ /* 0x000e220000000800 */
[----:B------:R-:W-:Y:S01]  /*2ab0*/  CS2R R146, SRZ ;  /* 0x0000000000927805 */ /* 0x000fe2000001ff00 */
[----:B0-----:R-:W-:Y:S02]  /*2ac0*/  IMAD R144, R252, 0x70, RZ ;  /* 0x00000070fc907824 */ /* 0x001fe400078e02ff */
        /* <DEDUP_REMOVED lines=12> */
.L_x_3708:
[----:B------:R-:W-:Y:S05]  /*2b90*/  BSYNC.RECONVERGENT B1 ;  /* 0x0000000000017941 */ /* 0x000fea0003800200 */
.L_x_3707:
[----:B------:R-:W0:Y:S01]  /*2ba0*/  LDC R252, c[0x0][0x3f4] ;  /* 0x0000fd00fffc7b82 */ /* 0x000e220000000800 */
[----:B------:R-:W-:Y:S01]  /*2bb0*/  BSSY.RECONVERGENT B1, `(.L_x_3709) ;  /* 0x0000011000017945 */ /* 0x000fe20003800200 */
[----:B0-----:R-:W-:-:S03]  /*2bc0*/  IADD3 R3, PT, PT, R3, R252, RZ ;  /* 0x000000fc03037210 */ /* 0x001fc60007ffe0ff */
        /* <DEDUP_REMOVED lines=15> */
.L_x_3710:
[----:B------:R-:W-:Y:S05]  /*2cc0*/  BSYNC.RECONVERGENT B1 ;  /* 0x0000000000017941 */ /* 0x000fea0003800200 */
.L_x_3709:
        /* <DEDUP_REMOVED lines=18> */
.L_x_3712:
[----:B------:R-:W-:Y:S05]  /*2df0*/  BSYNC.RECONVERGENT B1 ;  /* 0x0000000000017941 */ /* 0x000fea0003800200 */
.L_x_3711:
        /* <DEDUP_REMOVED lines=17> */
.L_x_3714:
[----:B------:R-:W-:Y:S05]  /*2f10*/  BSYNC.RECONVERGENT B1 ;  /* 0x0000000000017941 */ /* 0x000fea0003800200 */
.L_x_3713:
[----:B------:R-:W0:Y:S01]  /*2f20*/  LDC R252, c[0x0][0x3f4] ;  /* 0x0000fd00fffc7b82 */ /* 0x000e220000000800 */
[----:B------:R-:W-:Y:S01]  /*2f30*/  BSSY.RECONVERGENT B1, `(.L_x_3715) ;  /* 0x0000012000017945 */ /* 0x000fe20003800200 */
[C---:B0-----:R-:W-:Y:S01]  /*2f40*/  IMAD R2, R252.reuse, 0x40, R2 ;  /* 0x00000040fc027824 */ /* 0x041fe200078e0202 */
[----:B------:R-:W-:Y:S02]  /*2f50*/  LEA R3, R252, R3, 0x1 ;  /* 0x00000003fc037211 */ /* 0x000fe400078e08ff */
        /* <DEDUP_REMOVED lines=15> */
.L_x_3716:
[----:B------:R-:W-:Y:S05]  /*3050*/  BSYNC.RECONVERGENT B1 ;  /* 0x0000000000017941 */ /* 0x000fea0003800200 */
.L_x_3715:
        /* <DEDUP_REMOVED lines=18> */
.L_x_3718:
[----:B------:R-:W-:Y:S05]  /*3180*/  BSYNC.RECONVERGENT B1 ;  /* 0x0000000000017941 */ /* 0x000fea0003800200 */
.L_x_3717:
        /* <DEDUP_REMOVED lines=18> */
.L_x_3720:
[----:B------:R-:W-:Y:S05]  /*32b0*/  BSYNC.RECONVERGENT B1 ;  /* 0x0000000000017941 */ /* 0x000fea0003800200 */
.L_x_3719:
        /* <DEDUP_REMOVED lines=18> */
.L_x_3722:
[----:B------:R-:W-:Y:S05]  /*33e0*/  BSYNC.RECONVERGENT B1 ;  /* 0x0000000000017941 */ /* 0x000fea0003800200 */
.L_x_3721:
        /* <DEDUP_REMOVED lines=18> */
.L_x_3724:
[----:B------:R-:W-:Y:S05]  /*3510*/  BSYNC.RECONVERGENT B1 ;  /* 0x0000000000017941 */ /* 0x000fea0003800200 */
.L_x_3723:
        /* <DEDUP_REMOVED lines=18> */
.L_x_3726:
[----:B------:R-:W-:Y:S05]  /*3640*/  BSYNC.RECONVERGENT B1 ;  /* 0x0000000000017941 */ /* 0x000fea0003800200 */
.L_x_3725:
        /* <DEDUP_REMOVED lines=18> */
.L_x_3728:
[----:B------:R-:W-:Y:S05]  /*3770*/  BSYNC.RECONVERGENT B1 ;  /* 0x0000000000017941 */ /* 0x000fea0003800200 */
.L_x_3727:
[----:B------:R-:W-:Y:S04]  /*3780*/  BSSY.RECONVERGENT B1, `(.L_x_3729) ;  /* 0x0000010000017945 */ /* 0x000fe80003800200 */
[----:B------:R-:W-:Y:S05]  /*3790*/  @P1 BRA `(.L_x_3730) ;  /* 0x0000000000381947 */ /* 0x000fea0003800000 */
[----:B------:R-:W0:Y:S01]  /*37a0*/  LDC R252, c[0x0][0x3f4] ;  /* 0x0000fd00fffc7b82 */ /* 0x000e220000000800 */
[----:B------:R-:W-:Y:S02]  /*37b0*/  CS2R R190, SRZ ;  /* 0x0000000000be7805 */ /* 0x000fe4000001ff00 */
[----:B------:R-:W-:Y:S01]  /*37c0*/  CS2R R188, SRZ ;  /* 0x0000000000bc7805 */ /* 0x000fe2000001ff00 */
[----:B0-----:R-:W-:-:S05]  /*37d0*/  IMAD R252, R252, 0x70, RZ ;  /* 0x00000070fcfc7824 */ /* 0x001fca00078e02ff */
[----:B------:R-:W-:-:S13]  /*37e0*/  ISETP.GE.AND P2, PT, R2, R252, PT ;  /* 0x000000fc0200720c */ /* 0x000fda0003f46270 */
        /* <DEDUP_REMOVED lines=9> */
.L_x_3730:
[----:B------:R-:W-:Y:S05]  /*3880*/  BSYNC.RECONVERGENT B1 ;  /* 0x0000000000017941 */ /* 0x000fea0003800200 */
.L_x_3729:
[----:B------:R-:W0:Y:S01]  /*3890*/  LDC R252, c[0x0][0x3f4] ;  /* 0x0000fd00fffc7b82 */ /* 0x000e220000000800 */
[----:B------:R-:W-:Y:S01]  /*38a0*/  BSSY.RECONVERGENT B1, `(.L_x_3731) ;  /* 0x0000011000017945 */ /* 0x000fe20003800200 */
[----:B0-----:R-:W-:-:S03]  /*38b0*/  LEA R3, R252, R3, 0x1 ;  /* 0x00000003fc037211 */ /* 0x001fc600078e08ff */
        /* <DEDUP_REMOVED lines=8> */
[----:B------:R-:W-:Y:S01]  /*3940*/  IMAD R192, R252, UR4, RZ ;  /* 0x00000004fcc07c24 */ /* 0x000fe2000f8e02ff */
[----:B------:R-:W-:-:S04]  /*3950*/  SHF.R.S32.HI R193, RZ, 0x1f, R2 ;  /* 0x0000001fffc17819 */ /* 0x000fc80000011402 */
[----:B------:R-:W-:-:S04]  /*3960*/  IADD3 R2, P2, PT, R192, R2, RZ ;  /* 0x00000002c0027210 */ /* 0x000fc80007f5e0ff */
[----:B------:R-:W-:Y:S02]  /*3970*/  LEA.HI.X.SX32 R193, R192, R193, 0x1, P2 ;  /* 0x000000c1c0c17211 */ /* 0x000fe400010f0eff */
[----:B------:R-:W-:-:S04]  /*3980*/  LEA R192, P2, R2, UR8, 0x2 ;  /* 0x0000000802c07c11 */ /* 0x000fc8000f8410ff */
[----:B------:R-:W-:-:S06]  /*3990*/  LEA.HI.X R193, R2, UR9, R193, 0x2, P2 ;  /* 0x0000000902c17c11 */ /* 0x000fcc00090f14c1 */
[----:B------:R-:W5:Y:S03]  /*39a0*/  LDG.E.128 R192, desc[UR36][R192.64] ;  /* 0x00000024c0c07981 */ /* 0x000f66000c1e1d00 */
.L_x_3732:
[----:B------:R-:W-:Y:S05]  /*39b0*/  BSYNC.RECONVERGENT B1 ;  /* 0x0000000000017941 */ /* 0x000fea0003800200 */
.L_x_3731:
[----:B------:R-:W-:Y:S01]  /*39c0*/  BSSY.RECONVERGENT B1, `(.L_x_3733) ;  /* 0x0000011000017945 */ /* 0x000fe20003800200 */
[----:B------:R-:W-:-:S03]  /*39d0*/  IADD3 R3, PT, PT, R3, R252, RZ ;  /* 0x000000fc03037210 */ /* 0x000fc60007ffe0ff */
        /* <DEDUP_REMOVED lines=15> */
.L_x_3734:
[----:B------:R-:W-:Y:S05]  /*3ad0*/  BSYNC.RECONVERGENT B1 ;  /* 0x0000000000017941 */ /* 0x000fea0003800200 */
.L_x_3733:
        /* <DEDUP_REMOVED lines=17> */
.L_x_3736:
[----:B------:R-:W-:Y:S05]  /*3bf0*/  BSYNC.RECONVERGENT B1 ;  /* 0x0000000000017941 */ /* 0x000fea0003800200 */
.L_x_3735:
        /* <DEDUP_REMOVED lines=17> */
.L_x_3738:
[----:B------:R-:W-:Y:S05]  /*3d10*/  BSYNC.RECONVERGENT B1 ;  /* 0x0000000000017941 */ /* 0x000fea0003800200 */
.L_x_3737:
        /* <DEDUP_REMOVED lines=17> */
.L_x_3740:
[----:B------:R-:W-:Y:S05]  /*3e30*/  BSYNC.RECONVERGENT B1 ;  /* 0x0000000000017941 */ /* 0x000fea0003800200 */
.L_x_3739:
        /* <DEDUP_REMOVED lines=17> */
.L_x_3742:
[----:B------:R-:W-:Y:S05]  /*3f50*/  BSYNC.RECONVERGENT B1 ;  /* 0x0000000000017941 */ /* 0x000fea0003800200 */
.L_x_3741:
        /* <DEDUP_REMOVED lines=17> */
.L_x_3744:
[----:B------:R-:W-:Y:S05]  /*4070*/  BSYNC.RECONVERGENT B1 ;  /* 0x0000000000017941 */ /* 0x000fea0003800200 */
.L_x_3743:
        /* <DEDUP_REMOVED lines=17> */
.L_x_3746:
[----:B------:R-:W-:Y:S05]  /*4190*/  BSYNC.RECONVERGENT B1 ;  /* 0x0000000000017941 */ /* 0x000fea0003800200 */
.L_x_3745:
        /* <DEDUP_REMOVED lines=17> */
.L_x_3748:
[----:B------:R-:W-:Y:S05]  /*42b0*/  BSYNC.RECONVERGENT B1 ;  /* 0x0000000000017941 */ /* 0x000fea0003800200 */
.L_x_3747:
        /* <DEDUP_REMOVED lines=17> */
.L_x_3750:
[----:B------:R-:W-:Y:S05]  /*43d0*/  BSYNC.RECONVERGENT B1 ;  /* 0x0000000000017941 */ /* 0x000fea0003800200 */
.L_x_3749:
        /* <DEDUP_REMOVED lines=17> */
.L_x_3752:
[----:B------:R-:W-:Y:S05]  /*44f0*/  BSYNC.RECONVERGENT B1 ;  /* 0x0000000000017941 */ /* 0x000fea0003800200 */
.L_x_3751:
        /* <DEDUP_REMOVED lines=17> */
.L_x_3754:
[----:B------:R-:W-:Y:S05]  /*4610*/  BSYNC.RECONVERGENT B1 ;  /* 0x0000000000017941 */ /* 0x000fea0003800200 */
.L_x_3753:
        /* <DEDUP_REMOVED lines=17> */
.L_x_3756:
[----:B------:R-:W-:Y:S05]  /*4730*/  BSYNC.RECONVERGENT B1 ;  /* 0x0000000000017941 */ /* 0x000fea0003800200 */
.L_x_3755:
        /* <DEDUP_REMOVED lines=17> */
.L_x_3758:
[----:B------:R-:W-:Y:S05]  /*4850*/  BSYNC.RECONVERGENT B1 ;  /* 0x0000000000017941 */ /* 0x000fea0003800200 */
.L_x_3757:
[----:B------:R-:W-:Y:S04]  /*4860*/  BSSY.RECONVERGENT B1, `(.L_x_3759) ;  /* 0x0000011000017945 */ /* 0x000fe80003800200 */
[----:B------:R-:W-:Y:S05]  /*4870*/  @P1 BRA `(.L_x_3760) ;  /* 0x00000000003c1947 */ /* 0x000fea0003800000 */
[----:B------:R-:W0:Y:S01]  /*4880*/  LDC R2, c[0x0][0x3f4] ;  /* 0x0000fd00ff027b82 */ /* 0x000e220000000800 */
[----:B------:R-:W-:Y:S01]  /*4890*/  CS2R R250, SRZ ;  /* 0x0000000000fa7805 */ /* 0x000fe2000001ff00 */
[----:B0-----:R-:W-:Y:S01]  /*48a0*/  IMAD R248, R2, 0x70, RZ ;  /* 0x0000007002f87824 */ /* 0x001fe200078e02ff */
[----:B------:R-:W-:-:S05]  /*48b0*/  IADD3 R2, PT, PT, R3, R252, RZ ;  /* 0x000000fc03027210 */ /* 0x000fca0007ffe0ff */
        /* <DEDUP_REMOVED lines=11> */
.L_x_3760:
[----:B------:R-:W-:Y:S05]  /*4970*/  BSYNC.RECONVERGENT B1 ;  /* 0x0000000000017941 */ /* 0x000fea0003800200 */
.L_x_3759:
[----:B------:R-:W-:Y:S04]  /*4980*/  BSSY.RECONVERGENT B1, `(.L_x_3761) ;  /* 0x00000ac000017945 */ /* 0x000fe80003800200 */
[----:B------:R-:W-:Y:S05]  /*4990*/  @P1 BRA `(.L_x_3762) ;  /* 0x0000000800a81947 */ /* 0x000fea0003800000 */
[----:B------:R-:W-:Y:S01]  /*49a0*/  ISETP.NE.U32.AND P1, PT, RZ, UR10, PT ;  /* 0x0000000aff007c0c */ /* 0x000fe2000bf25070 */
[----:B------:R0:W-:Y:S03]  /*49b0*/  STL [R1+0x44], R0 ;  /* 0x0000440001007387 */ /* 0x0001e60000100800 */
[----:B------:R-:W-:-:S13]  /*49c0*/  ISETP.NE.AND.EX P1, PT, RZ, UR11, PT, P1 ;  /* 0x0000000bff007c0c */ /* 0x000fda000bf25310 */
[----:B------:R-:W1:Y:S01]  /*49d0*/  @P1 LDC R3, c[0x0][0x408] ;  /* 0x00010200ff031b82 */ /* 0x000e620000000800 */
[----:B------:R-:W2:Y:S07]  /*49e0*/  @P1 S2R R252, SR_CTAID.X ;  /* 0x0000000000fc1919 */ /* 0x000eae0000002500 */
[----:B------:R-:W1:Y:S02]  /*49f0*/  @P1 LDC R2, c[0x0][0x430] ;  /* 0x00010c00ff021b82 */ /* 0x000e640000000800 */
[----:B-1----:R-:W-:-:S04]  /*4a00*/  @P1 IADD3 R2, PT, PT, R2, R3, RZ ;  /* 0x0000000302021210 */ /* 0x002fc80007ffe0ff */
[----:B------:R-:W-:Y:S02]  /*4a10*/  @P1 ISETP.GE.AND P4, PT, R0, R2, PT ;  /* 0x000000020000120c */ /* 0x000fe40003f86270 */
[----:B------:R-:W2:Y:S01]  /*4a20*/  @P1 LDC.64 R2, c[0x0][0x448] ;  /* 0x00011200ff021b82 */ /* 0x000ea20000000a00 */
[----:B0-----:R-:W3:Y:S01]  /*4a30*/  LDL R0, [R1+0x24] ;  /* 0x0000240001007983 */ /* 0x001ee20000100800 */
[----:B--2---:R-:W-:-:S05]  /*4a40*/  @P1 IMAD.WIDE.U32 R2, R252, 0x4, R2 ;  /* 0x00000004fc021825 */ /* 0x004fca00078e0002 */
[----:B------:R0:W2:Y:S04]  /*4a50*/  @P1 LDG.E R252, desc[UR36][R2.64] ;  /* 0x0000002402fc1981 */ /* 0x0000a8000c1e1900 */
[----:B------:R-:W0:Y:S04]  /*4a60*/  LDL R3, [R1+0x10] ;  /* 0x0000100001037983 */ /* 0x000e280000100800 */
[----:B------:R-:W4:Y:S04]  /*4a70*/  LDL R2, [R1+0x14] ;  /* 0x0000140001027983 */ /* 0x000f280000100800 */
[----:B-----5:R1:W-:Y:S01]  /*4a80*/  STL [R1+0x40], R128 ;  /* 0x0000408001007387 */ /* 0x0203e20000100800 */
[----:B0-----:R-:W-:-:S03]  /*4a90*/  FMUL.FTZ R3, R3, R128 ;  /* 0x0000008003037220 */ /* 0x001fc60000410000 */
[----:B-1----:R-:W2:Y:S01]  /*4aa0*/  LDL R128, [R1+0x20] ;  /* 0x0000200001807983 */ /* 0x002ea20000100800 */
[----:B----4-:R-:W-:-:S04]  /*4ab0*/  FMUL.FTZ R2, R2, R129 ;  /* 0x0000008102027220 */ /* 0x010fc80000410000 */
[----:B---3--:R-:W-:Y:S02]  /*4ac0*/  FFMA.FTZ R2, R0, R125, R2 ;  /* 0x0000007d00027223 */ /* 0x008fe40000010002 */
[----:B------:R-:W3:Y:S02]  /*4ad0*/  LDL R0, [R1+0x28] ;  /* 0x0000280001007983 */ /* 0x000ee40000100800 */
        /* <DEDUP_REMOVED lines=14> */
[----:B--2---:R-:W-:Y:S02]  /*4bc0*/  FFMA.FTZ R3, R128, R124, R3 ;  /* 0x0000007c80037223 */ /* 0x004fe40000010003 */
[----:B------:R-:W2:Y:S02]  /*4bd0*/  LDL R128, [R1+0x18] ;  /* 0x0000180001807983 */ /* 0x000ea40000100800 */
        /* <DEDUP_REMOVED lines=45> */
[----:B------:R-:W-:-:S04]  /*4eb0*/  FFMA.FTZ R3, R4, R248, R3 ;  /* 0x000000f804037223 */ /* 0x000fc80000010003 */
[----:B------:R-:W-:Y:S01]  /*4ec0*/  FADD.FTZ R3, R3, R2 ;  /* 0x0000000203037221 */ /* 0x000fe20000010000 */
[----:B--2---:R-:W-:Y:S02]  /*4ed0*/  FMUL.FTZ R2, R128, R130 ;  /* 0x0000008280027220 */ /* 0x004fe40000410000 */
[----:B------:R-:W2:Y:S02]  /*4ee0*/  LDL R128, [R1+0x1c] ;  /* 0x00001c0001807983 */ /* 0x000ea40000100800 */
        /* <DEDUP_REMOVED lines=33> */
[----:B--2---:R-:W-:-:S04]  /*5100*/  FMUL.FTZ R2, R128, R131 ;  /* 0x0000008380027220 */ /* 0x004fc80000410000 */
[----:B---3--:R-:W-:Y:S02]  /*5110*/  FFMA.FTZ R2, R0, R127, R2 ;  /* 0x0000007f00027223 */ /* 0x008fe40000010002 */
        /* <DEDUP_REMOVED lines=27> */
[----:B------:R-:W-:-:S03]  /*52d0*/  ISETP.NE.U32.AND P2, PT, RZ, UR14, PT ;  /* 0x0000000eff007c0c */ /* 0x000fc6000bf45070 */
        /* <DEDUP_REMOVED lines=8> */
[----:B------:R-:W2:Y:S04]  /*5360*/  LDL.LU R0, [R1+0x44] ;  /* 0x0000440001007983 */ /* 0x000ea80000300800 */
[----:B------:R0:W3:Y:S02]  /*5370*/  @P2 LDG.E R2, desc[UR36][R2.64] ;  /* 0x0000002402022981 */ /* 0x0000e4000c1e1900 */
[----:B0-----:R-:W-:-:S02]  /*5380*/  FMUL.FTZ R3, R128, UR13 ;  /* 0x0000000d80037c20 */ /* 0x001fc40008410000 */
[----:B------:R0:W5:Y:S02]  /*5390*/  LDL.LU R128, [R1+0x40] ;  /* 0x0000400001807983 */ /* 0x0001640000300800 */
[----:B---3--:R-:W-:Y:S01]  /*53a0*/  @P2 FADD.FTZ R3, R3, R2 ;  /* 0x0000000203032221 */ /* 0x008fe20000010000 */
[----:B------:R-:W-:-:S04]  /*53b0*/  @P1 SEL R2, RZ, UR39, P4 ;  /* 0x00000027ff021c07 */ /* 0x000fc8000a000000 */
[----:B--2---:R-:W-:-:S04]  /*53c0*/  @P1 IADD3 R2, PT, PT, R0, -UR45, R2 ;  /* 0x8000002d00021c10 */ /* 0x004fc8000fffe002 */
[----:B------:R-:W-:-:S05]  /*53d0*/  @P1 I2FP.F32.S32 R2, R2 ;  /* 0x0000000200021245 */ /* 0x000fca0000201400 */
[----:B------:R-:W-:Y:S02]  /*53e0*/  @P1 FFMA.FTZ R3, R2, R252, R3 ;  /* 0x000000fc02031223 */ /* 0x000fe40000010003 */
[----:B------:R-:W2:Y:S04]  /*53f0*/  LDL R252, [R1+0x34] ;  /* 0x0000340001fc7983 */ /* 0x000ea80000100800 */
[----:B------:R-:W3:Y:S01]  /*5400*/  LDL R2, [R1+0x30] ;  /* 0x0000300001027983 */ /* 0x000ee20000100800 */
[----:B--2---:R-:W-:-:S03]  /*5410*/  @!P3 FMNMX.FTZ R252, R252, R3, !PT ;  /* 0x00000003fcfcb209 */ /* 0x004fc60007810000 */
[----:B---3--:R0:W-:Y:S04]  /*5420*/  STS [R2], R3 ;  /* 0x0000000302007388 */ /* 0x0081e80000000800 */
[----:B------:R0:W-:Y:S02]  /*5430*/  @!P3 STL [R1+0x34], R252 ;  /* 0x000034fc0100b387 */ /* 0x0001e40000100800 */
.L_x_3762:
[----:B------:R-:W-:Y:S05]  /*5440*/  BSYNC.RECONVERGENT B1 ;  /* 0x0000000000017941 */ /* 0x000fea0003800200 */
.L_x_3761:
[----:B0-----:R-:W2:Y:S04]  /*5450*/  LDL.LU R2, [R1+0x30] ;  /* 0x0000300001027983 */ /* 0x001ea80000300800 */
[----:B-----5:R0:W-:Y:S04]  /*5460*/  STL [R1+0x44], R5 ;  /* 0x0000440501007387 */ /* 0x0201e80000100800 */
[----:B0-----:R-:W3:Y:S04]  /*5470*/  LDL.LU R5, [R1+0x4] ;  /* 0x0000040001057983 */ /* 0x001ee80000300800 */
[----:B------:R2:W-:Y:S04]  /*5480*/  STL [R1+0x40], R4 ;  /* 0x0000400401007387 */ /* 0x0005e80000100800 */
[----:B------:R-:W4:Y:S04]  /*5490*/  LDL.LU R252, [R1+0x8] ;  /* 0x0000080001fc7983 */ /* 0x000f280000300800 */
[----:B------:R-:W4:Y:S01]  /*54a0*/  LDL.LU R3, [R1] ;  /* 0x0000000001037983 */ /* 0x000f220000300800 */
[----:B--2---:R-:W-:-:S03]  /*54b0*/  IMAD.MOV.U32 R4, RZ, RZ, R2 ;  /* 0x000000ffff047224 */ /* 0x004fc600078e0002 */
[----:B------:R-:W2:Y:S01]  /*54c0*/  LDL R2, [R1+0x3c] ;  /* 0x00003c0001027983 */ /* 0x000ea20000100800 */
[----:B------:R-:W-:Y:S01]  /*54d0*/  VIADD R4, R4, 0x400 ;  /* 0x0000040004047836 */ /* 0x000fe20000000000 */
[----:B---3--:R-:W-:-:S05]  /*54e0*/  IADD3 R5, P1, PT, R5, 0x100, RZ ;  /* 0x0000010005057810 */ /* 0x008fca0007f3e0ff */
[----:B------:R0:W-:Y:S01]  /*54f0*/  STL [R1+0x4], R5 ;  /* 0x0000040501007387 */ /* 0x0001e20000100800 */
[----:B----4-:R-:W-:Y:S01]  /*5500*/  IADD3 R252, PT, PT, R252, 0x100, RZ ;  /* 0x00000100fcfc7810 */ /* 0x010fe20007ffe0ff */
[----:B------:R-:W-:Y:S02]  /*5510*/  IMAD.X R3, RZ, RZ, R3, P1 ;  /* 0x000000ffff037224 */ /* 0x000fe400008e0603 */
[----:B0-----:R3:W5:Y:S04]  /*5520*/  LDL.LU R5, [R1+0x44] ;  /* 0x0000440001057983 */ /* 0x0017680000300800 */
[----:B------:R0:W-:Y:S01]  /*5530*/  STL [R1+0x30], R4 ;  /* 0x0000300401007387 */ /* 0x0001e20000100800 */
[----:B------:R-:W-:-:S03]  /*5540*/  IADD3 R0, PT, PT, R0, 0x100, RZ ;  /* 0x0000010000007810 */ /* 0x000fc60007ffe0ff */
[----:B0-----:R3:W5:Y:S04]  /*5550*/  LDL.LU R4, [R1+0x40] ;  /* 0x0000400001047983 */ /* 0x0017680000300800 */
[----:B------:R3:W-:Y:S04]  /*5560*/  STL [R1+0x8], R252 ;  /* 0x000008fc01007387 */ /* 0x0007e80000100800 */
[----:B------:R3:W-:Y:S01]  /*5570*/  STL [R1], R3 ;  /* 0x0000000301007387 */ /* 0x0007e20000100800 */
[----:B--2---:R-:W-:-:S13]  /*5580*/  ISETP.GE.AND P1, PT, R0, R2, PT ;  /* 0x000000020000720c */ /* 0x004fda0003f26270 */
[----:B---3--:R-:W-:Y:S05]  /*5590*/  @!P1 BRA `(.L_x_3763) ;  /* 0xffffffcc005c9947 */ /* 0x008fea000383ffff */
.L_x_3696:
[----:B01----:R-:W-:Y:S05]  /*55a0*/  BSYNC.RECONVERGENT B0 ;  /* 0x0000000000007941 */ /* 0x003fea0003800200 */
.L_x_3695:
[----:B------:R-:W3:Y:S01]  /*55b0*/  LDL.LU R2, [R1+0x34] ;  /* 0x0000340001027983 */ /* 0x000ee20000300800 */
[----:B------:R-:W0:Y:S01]  /*55c0*/  S2UR UR10, SR_CgaCtaId ;  /* 0x00000000000a79c3 */ /* 0x000e220000008800 */
[----:B------:R-:W-:Y:S01]  /*55d0*/  UMOV UR8, 0x400 ;  /* 0x0000040000087882 */ /* 0x000fe20000000000 */
[----:B------:R-:W1:Y:S01]  /*55e0*/  LDCU UR5, c[0x0][0x3f4] ;  /* 0x00007e80ff0577ac */ /* 0x000e620008000800 */
[----:B------:R-:W-:Y:S01]  /*55f0*/  BSSY.RECONVERGENT B0, `(.L_x_3764) ;  /* 0x000018d000007945 */ /* 0x000fe20003800200 */
[----:B------:R-:W-:Y:S02]  /*5600*/  UIADD3 UR9, UPT, UPT, UR45, 0x1, URZ ;  /* 0x000000012d097890 */ /* 0x000fe4000fffe0ff */
[----:B-1----:R-:W-:Y:S02]  /*5610*/  UIADD3 UR5, UPT, UPT, UR45, 0x1, -UR5 ;  /* 0x000000012d057890 */ /* 0x002fe4000fffe805 */
[----:B0-----:R-:W-:Y:S02]  /*5620*/  ULEA UR11, UR10, UR8, 0x18 ;  /* 0x000000080a0b7291 */ /* 0x001fe4000f8ec0ff */
[----:B------:R-:W-:-:S04]  /*5630*/  UISETP.LT.AND UP0, UPT, URZ, UR5, UPT ;  /* 0x00000005ff00728c */ /* 0x000fc8000bf01270 */
[----:B------:R-:W-:Y:S01]  /*5640*/  USEL UR5, URZ, UR5, !UP0 ;  /* 0x00000005ff057287 */ /* 0x000fe2000c000000 */
[----:B---3--:R-:W0:Y:S02]  /*5650*/  SHFL.BFLY PT, R0, R2, 0x10, 0x1f ;  /* 0x0e001f0002007f89 */ /* 0x008e2400000e0000 */
[----:B0-----:R-:W-:-:S05]  /*5660*/  FMNMX.FTZ R3, R0, R2, !PT ;  /* 0x0000000200037209 */ /* 0x001fca0007810000 */
[----:B------:R-:W0:Y:S02]  /*5670*/  SHFL.BFLY PT, R0, R3, 0x8, 0x1f ;  /* 0x0d001f0003007f89 */ /* 0x000e2400000e0000 */
[----:B0----5:R-:W-:Y:S02]  /*5680*/  FMNMX.FTZ R4, R3, R0, !PT ;  /* 0x0000000003047209 */ /* 0x021fe40007810000 */
[----:B------:R-:W0:Y:S03]  /*5690*/  S2R R0, SR_TID.X ;  /* 0x0000000000007919 */ /* 0x000e260000002100 */
[----:B------:R-:W1:Y:S02]  /*56a0*/  SHFL.BFLY PT, R5, R4, 0x4, 0x1f ;  /* 0x0c801f0004057f89 */ /* 0x000e6400000e0000 */
[----:B-1----:R-:W-:Y:S01]  /*56b0*/  FMNMX.FTZ R5, R4, R5, !PT ;  /* 0x0000000504057209 */ /* 0x002fe20007810000 */
[----:B0-----:R-:W-:-:S04]  /*56c0*/  IMAD.SHL.U32 R14, R0, 0x4, RZ ;  /* 0x00000004000e7824 */ /* 0x001fc800078e00ff */
[----:B------:R-:W0:Y:S02]  /*56d0*/  SHFL.BFLY PT, R2, R5, 0x2, 0x1f ;  /* 0x0c401f0005027f89 */ /* 0x000e2400000e0000 */
[----:B0-----:R-:W-:Y:S02]  /*56e0*/  FMNMX.FTZ R6, R5, R2, !PT ;  /* 0x0000000205067209 */ /* 0x001fe40007810000 */
[----:B------:R-:W-:Y:S02]  /*56f0*/  LOP3.LUT P0, R2, R0, 0x1f, RZ, 0xc0, !PT ;  /* 0x0000001f00027812 */ /* 0x000fe4000780c0ff */
[----:B------:R-:W-:Y:S01]  /*5700*/  MOV R5, 0xff7fffff ;  /* 0xff7fffff00057802 */ /* 0x000fe20000000f00 */
[----:B------:R-:W0:Y:S01]  /*5710*/  SHFL.BFLY PT, R7, R6, 0x1, 0x1f ;  /* 0x0c201f0006077f89 */ /* 0x000e2200000e0000 */
[C---:B------:R-:W-:Y:S02]  /*5720*/  ISETP.GT.U32.AND P1, PT, R2.reuse, 0x7, PT ;  /* 0x000000070200780c */ /* 0x040fe40003f24070 */
[----:B------:R-:W-:-:S07]  /*5730*/  LEA R4, R2, UR11, 0x2 ;  /* 0x0000000b02047c11 */ /* 0x000fce000f8e10ff */
[----:B------:R-:W-:Y:S02]  /*5740*/  @!P0 LEA.HI R3, R0, UR11, RZ, 0x1d ;  /* 0x0000000b00038c11 */ /* 0x000fe4000f8fe8ff */
[----:B0-----:R-:W-:-:S05]  /*5750*/  FMNMX.FTZ R10, R6, R7, !PT ;  /* 0x00000007060a7209 */ /* 0x001fca0007810000 */
[----:B------:R0:W-:Y:S01]  /*5760*/  @!P0 STS [R3], R10 ;  /* 0x0000000a03008388 */ /* 0x0001e20000000800 */
[----:B------:R-:W-:Y:S01]  /*5770*/  BAR.SYNC.DEFER_BLOCKING 0x0 ;  /* 0x0000000000007b1d */ /* 0x000fe20000010000 */
[----:B0-----:R-:W-:-:S05]  /*5780*/  HFMA2 R3, -RZ, RZ, 0, 0 ;  /* 0x00000000ff037431 */ /* 0x001fca00000001ff */
[----:B------:R-:W0:Y:S04]  /*5790*/  @!P1 LDS R5, [R4] ;  /* 0x0000000004059984 */ /* 0x000e280000000800 */
[----:B0-----:R-:W0:Y:S02]  /*57a0*/  SHFL.BFLY PT, R6, R5, 0x4, 0x1f ;  /* 0x0c801f0005067f89 */ /* 0x001e2400000e0000 */
[----:B0-----:R-:W-:Y:S01]  /*57b0*/  FMNMX.FTZ R6, R6, R5, !PT ;  /* 0x0000000506067209 */ /* 0x001fe20007810000 */
[----:B------:R-:W-:-:S04]  /*57c0*/  VIADD R5, R0, UR5 ;  /* 0x0000000500057c36 */ /* 0x000fc80008000000 */
        /* <DEDUP_REMOVED lines=11> */
[----:B0-----:R-:W-:Y:S01]  /*5880*/  MOV R8, UR9 ;  /* 0x0000000900087c02 */ /* 0x001fe20008000f00 */
[----:B------:R-:W-:Y:S01]  /*5890*/  BSSY.RECONVERGENT B1, `(.L_x_3767) ;  /* 0x000001d000017945 */ /* 0x000fe20003800200 */
[----:B------:R-:W-:Y:S02]  /*58a0*/  LOP3.LUT R6, RZ, R0, RZ, 0x33, !PT ;  /* 0x00000000ff067212 */ /* 0x000fe400078e33ff */
        /* <DEDUP_REMOVED lines=8> */
[----:B------:R-:W-:Y:S01]  /*5930*/  UIADD3 UR6, UPT, UPT, UR8, 0x240, URZ ;  /* 0x0000024008067890 */ /* 0x000fe2000fffe0ff */
[----:B------:R-:W-:Y:S02]  /*5940*/  LEA.HI R3, R7, 0x1, RZ, 0x18 ;  /* 0x0000000107037811 */ /* 0x000fe400078fc0ff */
[----:B------:R-:W-:Y:S01]  /*5950*/  MOV R6, R5 ;  /* 0x0000000500067202 */ /* 0x000fe20000000f00 */
[----:B------:R-:W-:Y:S01]  /*5960*/  ULEA UR6, UR10, UR6, 0x18 ;  /* 0x000000060a067291 */ /* 0x000fe2000f8ec0ff */
[----:B------:R-:W-:Y:S01]  /*5970*/  LOP3.LUT R7, R3, 0x3, RZ, 0xc0, !PT ;  /* 0x0000000303077812 */ /* 0x000fe200078ec0ff */
[----:B------:R-:W-:-:S04]  /*5980*/  IMAD.MOV.U32 R3, RZ, RZ, RZ ;  /* 0x000000ffff037224 */ /* 0x000fc800078e00ff */
[----:B------:R-:W-:Y:S01]  /*5990*/  IMAD.MOV R8, RZ, RZ, -R7 ;  /* 0x000000ffff087224 */ /* 0x000fe200078e0a07 */
[----:B------:R-:W-:-:S07]  /*59a0*/  IADD3 R7, PT, PT, R14, UR6, RZ ;  /* 0x000000060e077c10 */ /* 0x000fce000fffe0ff */
.L_x_3769:
[----:B------:R-:W1:Y:S01]  /*59b0*/  LDS R9, [R7] ;  /* 0x0000000007097984 */ /* 0x000e620000000800 */
[----:B------:R-:W-:Y:S01]  /*59c0*/  VIADD R8, R8, 0x1 ;  /* 0x0000000108087836 */ /* 0x000fe20000000000 */
[----:B------:R-:W-:-:S04]  /*59d0*/  IADD3 R6, PT, PT, R6, 0x100, RZ ;  /* 0x0000010006067810 */ /* 0x000fc80007ffe0ff */
[----:B------:R-:W-:Y:S01]  /*59e0*/  ISETP.NE.AND P0, PT, R8, RZ, PT ;  /* 0x000000ff0800720c */ /* 0x000fe20003f05270 */
[----:B-1----:R-:W-:-:S04]  /*59f0*/  FADD.FTZ R9, -R26, R9 ;  /* 0x000000091a097221 */ /* 0x002fc80000010100 */
[----:B------:R-:W-:-:S04]  /*5a00*/  FMUL.FTZ R9, R9, 1.4426950216293334961 ;  /* 0x3fb8aa3b09097820 */ /* 0x000fc80000410000 */
[----:B------:R-:W0:Y:S02]  /*5a10*/  MUFU.EX2 R10, R9 ;  /* 0x00000009000a7308 */ /* 0x000e240000000800 */
[----:B0-----:R0:W-:Y:S01]  /*5a20*/  STS [R7], R10 ;  /* 0x0000000a07007388 */ /* 0x0011e20000000800 */
[----:B------:R-:W-:Y:S01]  /*5a30*/  FADD.FTZ R3, R10, R3 ;  /* 0x000000030a037221 */ /* 0x000fe20000010000 */
[----:B0-----:R-:W-:Y:S01]  /*5a40*/  VIADD R7, R7, 0x400 ;  /* 0x0000040007077836 */ /* 0x001fe20000000000 */
[----:B------:R-:W-:Y:S06]  /*5a50*/  @P0 BRA `(.L_x_3769) ;  /* 0xfffffffc00d40947 */ /* 0x000fec000383ffff */
.L_x_3768:
[----:B------:R-:W-:Y:S05]  /*5a60*/  BSYNC.RECONVERGENT B1 ;  /* 0x0000000000017941 */ /* 0x000fea0003800200 */
.L_x_3767:
[----:B------:R-:W-:Y:S05]  /*5a70*/  @!P1 BRA `(.L_x_3765) ;  /* 0x0000001400109947 */ /* 0x000fea0003800000 */
[----:B------:R-:W-:Y:S01]  /*5a80*/  UIADD3 UR6, UPT, UPT, UR8, 0x240, URZ ;  /* 0x0000024008067890 */ /* 0x000fe2000fffe0ff */
[----:B------:R-:W-:Y:S01]  /*5a90*/  IADD3 R15, PT, PT, R6, 0x400, RZ ;  /* 0x00000400060f7810 */ /* 0x000fe20007ffe0ff */
[----:B------:R-:W-:Y:S02]  /*5aa0*/  USHF.L.U32 UR7, UR5, 0x2, URZ ;  /* 0x0000000205077899 */ /* 0x000fe400080006ff */
[----:B------:R-:W-:Y:S01]  /*5ab0*/  ULEA UR6, UR10, UR6, 0x18 ;  /* 0x000000060a067291 */ /* 0x000fe2000f8ec0ff */
[----:B------:R-:W-:-:S03]  /*5ac0*/  ISETP.GT.AND P0, PT, R15, UR45, PT ;  /* 0x0000002d0f007c0c */ /* 0x000fc6000bf04270 */
[----:B------:R-:W-:-:S05]  /*5ad0*/  LEA R7, R6, -UR7, 0x2 ;  /* 0x8000000706077c11 */ /* 0x000fca000f8e10ff */
[----:B------:R-:W1:Y:S01]  /*5ae0*/  LDS R8, [R7+UR6] ;  /* 0x0000000607087984 */ /* 0x000e620008000800 */
[----:B------:R-:W-:-:S03]  /*5af0*/  VIADD R6, R7, UR6 ;  /* 0x0000000607067c36 */ /* 0x000fc60008000000 */
        /* <DEDUP_REMOVED lines=33> */
.L_x_3772:
[----:B------:R-:W0:Y:S01]  /*5d10*/  LDS R7, [R6+-0x800] ;  /* 0xfff8000006077984 */ /* 0x000e220000000800 */
[----:B------:R-:W-:-:S03]  /*5d20*/  VIADD R15, R15, 0x1000 ;  /* 0x000010000f0f7836 */ /* 0x000fc60000000000 */
[----:B------:R-:W1:Y:S02]  /*5d30*/  LDS R8, [R6+-0x400] ;  /* 0xfffc000006087984 */ /* 0x000e640000000800 */
        /* <DEDUP_REMOVED lines=97> */
.L_x_3771:
[----:B------:R-:W-:Y:S05]  /*6350*/  BSYNC.RECONVERGENT B1 ;  /* 0x0000000000017941 */ /* 0x000fea0003800200 */
.L_x_3770:
        /* <DEDUP_REMOVED lines=55> */
.L_x_3774:
[----:B------:R-:W-:Y:S05]  /*66d0*/  BSYNC.RECONVERGENT B1 ;  /* 0x0000000000017941 */ /* 0x000fea0003800200 */
.L_x_3773:
        /* <DEDUP_REMOVED lines=27> */
.L_x_3766:
[----:B0-----:R-:W-:Y:S01]  /*6890*/  IMAD.U32 R8, RZ, RZ, UR9 ;  /* 0x00000009ff087e24 */ /* 0x001fe2000f8e00ff */
[----:B------:R-:W0:Y:S01]  /*68a0*/  S2UR UR6, SR_CTAID.Y ;  /* 0x00000000000679c3 */ /* 0x000e220000002600 */
[----:B------:R-:W-:Y:S01]  /*68b0*/  LOP3.LUT R9, RZ, R0, RZ, 0x33, !PT ;  /* 0x00000000ff097212 */ /* 0x000fe200078e33ff */
[----:B------:R-:W-:Y:S02]  /*68c0*/  BSSY.RECONVERGENT B1, `(.L_x_3775) ;  /* 0x0000027000017945 */ /* 0x000fe40003800200 */
[----:B------:R-:W-:-:S04]  /*68d0*/  VIADDMNMX R8, R5, 0x100, R8, !PT ;  /* 0x0000010005087846 */ /* 0x000fc80007800108 */
[----:B------:R-:W0:Y:S01]  /*68e0*/  LDC R3, c[0x0][0x3f4] ;  /* 0x0000fd00ff037b82 */ /* 0x000e220000000800 */
[----:B------:R-:W-:-:S04]  /*68f0*/  IADD3 R9, PT, PT, R8, -UR5, R9 ;  /* 0x8000000508097c10 */ /* 0x000fc8000fffe009 */
[C---:B------:R-:W-:Y:S02]  /*6900*/  LOP3.LUT R8, R9.reuse, 0x300, RZ, 0xc0, !PT ;  /* 0x0000030009087812 */ /* 0x040fe400078ec0ff */
[----:B------:R-:W-:Y:S02]  /*6910*/  ISETP.GE.U32.AND P1, PT, R9, 0x300, PT ;  /* 0x000003000900780c */ /* 0x000fe40003f26070 */
[----:B------:R-:W-:Y:S01]  /*6920*/  ISETP.NE.AND P0, PT, R8, 0x300, PT ;  /* 0x000003000800780c */ /* 0x000fe20003f05270 */
[----:B------:R-:W-:Y:S02]  /*6930*/  IMAD.MOV.U32 R8, RZ, RZ, R5 ;  /* 0x000000ffff087224 */ /* 0x000fe400078e0005 */
[----:B0-----:R-:W-:Y:S02]  /*6940*/  IMAD R15, R3, UR6, RZ ;  /* 0x00000006030f7c24 */ /* 0x001fe4000f8e02ff */
[----:B------:R-:W-:-:S03]  /*6950*/  HFMA2 R3, -RZ, RZ, 0, 0 ;  /* 0x00000000ff037431 */ /* 0x000fc600000001ff */
[----:B------:R-:W-:-:S05]  /*6960*/  SHF.R.S32.HI R16, RZ, 0x1f, R15 ;  /* 0x0000001fff107819 */ /* 0x000fca000001140f */
        /* <DEDUP_REMOVED lines=8> */
[----:B------:R-:W-:Y:S01]  /*69f0*/  MOV R3, RZ ;  /* 0x000000ff00037202 */ /* 0x000fe20000000f00 */
[----:B------:R-:W-:Y:S01]  /*6a00*/  VIADD R9, R14, UR6 ;  /* 0x000000060e097c36 */ /* 0x000fe20008000000 */
[----:B------:R-:W-:-:S07]  /*6a10*/  IADD3 R10, PT, PT, -R6, RZ, RZ ;  /* 0x000000ff060a7210 */ /* 0x000fce0007ffe1ff */
.L_x_3777:
[----:B------:R-:W-:-:S06]  /*6a20*/  MOV R6, R13 ;  /* 0x0000000d00067202 */ /* 0x000fcc0000000f00 */
[----:B------:R0:W2:Y:S01]  /*6a30*/  LDG.E.U8 R6, desc[UR36][R6.64] ;  /* 0x0000002406067981 */ /* 0x0000a2000c1e1100 */
[----:B------:R-:W-:Y:S01]  /*6a40*/  IMAD.MOV.U32 R12, RZ, RZ, RZ ;  /* 0x000000ffff0c7224 */ /* 0x000fe200078e00ff */
[----:B------:R-:W-:Y:S01]  /*6a50*/  IADD3 R10, PT, PT, R10, 0x1, RZ ;  /* 0x000000010a0a7810 */ /* 0x000fe20007ffe0ff */
[----:B------:R-:W-:Y:S01]  /*6a60*/  VIADD R8, R8, 0x100 ;  /* 0x0000010008087836 */ /* 0x000fe20000000000 */
[----:B------:R-:W-:-:S04]  /*6a70*/  IADD3 R13, P2, PT, R13, 0x100, RZ ;  /* 0x000001000d0d7810 */ /* 0x000fc80007f5e0ff */
[----:B0-----:R-:W-:Y:S02]  /*6a80*/  IADD3.X R7, PT, PT, RZ, R7, RZ, P2, !PT ;  /* 0x00000007ff077210 */ /* 0x001fe400017fe4ff */
        /* <DEDUP_REMOVED lines=8> */
[----:B0-----:R-:W-:-:S10]  /*6b10*/  VIADD R9, R9, 0x400 ;  /* 0x0000040009097836 */ /* 0x001fd40000000000 */
[----:B------:R-:W-:Y:S05]  /*6b20*/  @P0 BRA `(.L_x_3777) ;  /* 0xfffffffc00bc0947 */ /* 0x000fea000383ffff */
.L_x_3776:
[----:B------:R-:W-:Y:S05]  /*6b30*/  BSYNC.RECONVERGENT B1 ;  /* 0x0000000000017941 */ /* 0x000fea0003800200 */
.L_x_3775:
[----:B------:R-:W-:Y:S05]  /*6b40*/  @!P1 BRA `(.L_x_3765) ;  /* 0x0000000000dc9947 */ /* 0x000fea0003800000 */
[----:B------:R-:W0:Y:S01]  /*6b50*/  S2R R10, SR_CgaCtaId ;  /* 0x00000000000a7919 */ /* 0x000e220000008800 */
[----:B------:R-:W2:Y:S01]  /*6b60*/  LDCU.64 UR12, c[0x0][0x420] ;  /* 0x00008400ff0c77ac */ /* 0x000ea20008000a00 */
[----:B------:R-:W-:Y:S01]  /*6b70*/  MOV R6, 0x400 ;  /* 0x0000040000067802 */ /* 0x000fe20000000f00 */
[----:B------:R-:W-:-:S03]  /*6b80*/  USHF.L.U32 UR6, UR5, 0x2, URZ ;  /* 0x0000000205067899 */ /* 0x000fc600080006ff */
[----:B------:R-:W-:-:S03]  /*6b90*/  IADD3 R7, PT, PT, R6, 0x240, RZ ;  /* 0x0000024006077810 */ /* 0x000fc60007ffe0ff */
[----:B------:R-:W-:Y:S02]  /*6ba0*/  LEA R6, R8, -UR6, 0x2 ;  /* 0x8000000608067c11 */ /* 0x000fe4000f8e10ff */
[----:B--2---:R-:W-:-:S04]  /*6bb0*/  IADD3 R11, P0, P1, R15, UR12, R8 ;  /* 0x0000000c0f0b7c10 */ /* 0x004fc8000f91e008 */
[----:B------:R-:W-:Y:S02]  /*6bc0*/  IADD3 R11, P2, PT, R11, 0x200, RZ ;  /* 0x000002000b0b7810 */ /* 0x000fe40007f5e0ff */
[----:B0-----:R-:W-:Y:S02]  /*6bd0*/  LEA R9, R10, R7, 0x18 ;  /* 0x000000070a097211 */ /* 0x001fe400078ec0ff */
[----:B------:R-:W-:Y:S02]  /*6be0*/  IADD3.X R7, PT, PT, R16, UR13, RZ, P0, P1 ;  /* 0x0000000d10077c10 */ /* 0x000fe400087e24ff */
[----:B------:R-:W-:-:S03]  /*6bf0*/  IADD3 R9, PT, PT, R6, 0x800, R9 ;  /* 0x0000080006097810 */ /* 0x000fc60007ffe009 */
[----:B------:R-:W-:-:S07]  /*6c00*/  IMAD.X R7, RZ, RZ, R7, P2 ;  /* 0x000000ffff077224 */ /* 0x000fce00010e0607 */
.L_x_3778:
[----:B------:R-:W-:-:S05]  /*6c10*/  MOV R6, R11 ;  /* 0x0000000b00067202 */ /* 0x000fca0000000f00 */
[----:B------:R-:W2:Y:S04]  /*6c20*/  LDG.E.U8 R13, desc[UR36][R6.64+-0x200] ;  /* 0xfffe0024060d7981 */ /* 0x000ea8000c1e1100 */
[----:B------:R-:W3:Y:S04]  /*6c30*/  LDG.E.U8 R10, desc[UR36][R6.64+-0x100] ;  /* 0xffff0024060a7981 */ /* 0x000ee8000c1e1100 */
[----:B------:R-:W4:Y:S04]  /*6c40*/  LDG.E.U8 R11, desc[UR36][R6.64] ;  /* 0x00000024060b7981 */ /* 0x000f28000c1e1100 */
[----:B------:R-:W5:Y:S01]  /*6c50*/  LDG.E.U8 R12, desc[UR36][R6.64+0x100] ;  /* 0x00010024060c7981 */ /* 0x000f62000c1e1100 */
[----:B------:R-:W-:Y:S01]  /*6c60*/  IMAD.MOV.U32 R16, RZ, RZ, RZ ;  /* 0x000000ffff107224 */ /* 0x000fe200078e00ff */
[----:B------:R-:W-:Y:S01]  /*6c70*/  MOV R18, RZ ;  /* 0x000000ff00127202 */ /* 0x000fe20000000f00 */
        /* <DEDUP_REMOVED lines=16> */
[----:B--2---:R-:W-:Y:S01]  /*6d80*/  @!P2 FADD.FTZ R15, -R26, R15 ;  /* 0x0000000f1a0fa221 */ /* 0x004fe20000010100 */
[----:B------:R-:W-:Y:S01]  /*6d90*/  ISETP.GT.AND P0, PT, R8, UR45, PT ;  /* 0x0000002d08007c0c */ /* 0x000fe2000bf04270 */
[----:B---3--:R-:W-:Y:S01]  /*6da0*/  @!P3 FADD.FTZ R17, -R26, R17 ;  /* 0x000000111a11b221 */ /* 0x008fe20000010100 */
[----:B------:R-:W2:Y:S01]  /*6db0*/  @!P1 MUFU.EX2 R12, R13 ;  /* 0x0000000d000c9308 */ /* 0x000ea20000000800 */
[----:B------:R-:W-:-:S02]  /*6dc0*/  @!P2 FMUL.FTZ R15, R15, 1.4426950216293334961 ;  /* 0x3fb8aa3b0f0fa820 */ /* 0x000fc40000410000 */
        /* <DEDUP_REMOVED lines=15> */
.L_x_3765:
[----:B------:R-:W-:Y:S05]  /*6ec0*/  BSYNC.RECONVERGENT B0 ;  /* 0x0000000000007941 */ /* 0x000fea0003800200 */
.L_x_3764:
[----:B0-----:R-:W0:Y:S01]  /*6ed0*/  SHFL.BFLY PT, R6, R3, 0x10, 0x1f ;  /* 0x0e001f0003067f89 */ /* 0x001e2200000e0000 */
[C---:B------:R-:W-:Y:S01]  /*6ee0*/  ISETP.NE.AND P0, PT, R2.reuse, RZ, PT ;  /* 0x000000ff0200720c */ /* 0x040fe20003f05270 */
[----:B------:R-:W2:Y:S01]  /*6ef0*/  LDCU.U8 UR8, c[0x0][0x48c] ;  /* 0x00009180ff0877ac */ /* 0x000ea20008000000 */
[----:B------:R-:W-:Y:S01]  /*6f00*/  ISETP.GT.U32.AND P1, PT, R2, 0x7, PT ;  /* 0x000000070200780c */ /* 0x000fe20003f24070 */
[----:B------:R-:W3:Y:S01]  /*6f10*/  S2UR UR6, SR_CTAID.Y ;  /* 0x00000000000679c3 */ /* 0x000ee20000002600 */
[----:B------:R-:W-:-:S07]  /*6f20*/  SHF.R.U32.HI R2, RZ, 0x5, R0 ;  /* 0x00000005ff027819 */ /* 0x000fce0000011600 */
[----:B----4-:R-:W3:Y:S02]  /*6f30*/  LDC R12, c[0x0][0x3f8] ;  /* 0x0000fe00ff0c7b82 */ /* 0x010ee40000000800 */
        /* <DEDUP_REMOVED lines=18> */
[----:B0-----:R-:W-:Y:S02]  /*7060*/  FADD.FTZ R7, R6, R3 ;  /* 0x0000000306077221 */ /* 0x001fe40000010000 */
[----:B------:R-:W3:Y:S03]  /*7070*/  S2R R3, SR_CTAID.X ;  /* 0x0000000000037919 */ /* 0x000ee60000002500 */
[----:B------:R-:W0:Y:S02]  /*7080*/  SHFL.BFLY PT, R8, R7, 0x1, 0x1f ;  /* 0x0c201f0007087f89 */ /* 0x000e2400000e0000 */
[----:B0-----:R-:W-:Y:S01]  /*7090*/  FADD.FTZ R8, R7, R8 ;  /* 0x0000000807087221 */ /* 0x001fe20000010000 */
[----:B------:R-:W-:Y:S01]  /*70a0*/  CS2R R6, SRZ ;  /* 0x0000000000067805 */ /* 0x000fe2000001ff00 */
[----:B---3--:R-:W-:-:S04]  /*70b0*/  IMAD R35, R12, UR6, R3 ;  /* 0x000000060c237c24 */ /* 0x008fc8000f8e0203 */
[----:B------:R-:W0:Y:S02]  /*70c0*/  SHFL.IDX PT, R8, R8, RZ, 0x1f ;  /* 0x00001fff08087589 */ /* 0x000e2400000e0000 */
[----:B0-----:R-:W-:-:S04]  /*70d0*/  FADD.FTZ R4, R8, 9.9999999747524270788e-07 ;  /* 0x358637bd08047421 */ /* 0x001fc80000010000 */
[----:B------:R0:W2:Y:S01]  /*70e0*/  MUFU.RCP R33, R4 ;  /* 0x0000000400217308 */ /* 0x0000a20000001000 */
[----:B------:R-:W-:Y:S05]  /*70f0*/  BRA.U !UP0, `(.L_x_3779) ;  /* 0x0000000108187547 */ /* 0x000fea000b800000 */
[----:B0-----:R-:W0:Y:S08]  /*7100*/  LDC R4, c[0x0][0x488] ;  /* 0x00012200ff047b82 */ /* 0x001e300000000800 */
[----:B------:R-:W0:Y:S08]  /*7110*/  LDC R6, c[0x0][0x40c] ;  /* 0x00010300ff067b82 */ /* 0x000e300000000800 */
[----:B------:R-:W3:Y:S01]  /*7120*/  LDC R7, c[0x0][0x3f4] ;  /* 0x0000fd00ff077b82 */ /* 0x000ee20000000800 */
[----:B0-----:R-:W-:-:S04]  /*7130*/  IMAD R4, R35, R4, R6 ;  /* 0x0000000423047224 */ /* 0x001fc800078e0206 */
[----:B---3--:R-:W-:-:S05]  /*7140*/  IMAD R6, R4, R7, RZ ;  /* 0x0000000704067224 */ /* 0x008fca00078e02ff */
[----:B------:R-:W-:-:S07]  /*7150*/  SHF.R.S32.HI R7, RZ, 0x1f, R6 ;  /* 0x0000001fff077819 */ /* 0x000fce0000011406 */
.L_x_3779:
[----:B------:R-:W-:Y:S04]  /*7160*/  BSSY.RECONVERGENT B0, `(.L_x_3780) ;  /* 0x0000168000007945 */ /* 0x000fe80003800200 */
[----:B------:R-:W-:Y:S05]  /*7170*/  @P0 BRA `(.L_x_3781) ;  /* 0x0000001400980947 */ /* 0x000fea0003800000 */
[----:B------:R-:W-:-:S09]  /*7180*/  UISETP.NE.AND UP0, UPT, UR8, URZ, UPT ;  /* 0x000000ff0800728c */ /* 0x000fd2000bf05270 */
[----:B------:R-:W-:Y:S05]  /*7190*/  BRA.U UP0, `(.L_x_3782) ;  /* 0x0000000900807547 */ /* 0x000fea000b800000 */
[----:B0-----:R-:W-:Y:S01]  /*71a0*/  MOV R4, UR9 ;  /* 0x0000000900047c02 */ /* 0x001fe20008000f00 */
        /* <DEDUP_REMOVED lines=18> */
[----:B------:R-:W-:-:S07]  /*72d0*/  IADD3 R4, PT, PT, R14, UR6, RZ ;  /* 0x000000060e047c10 */ /* 0x000fce000fffe0ff */
.L_x_3785:
[----:B------:R-:W2:Y:S01]  /*72e0*/  LDS R6, [R4] ;  /* 0x0000000004067984 */ /* 0x000ea20000000800 */
[----:B------:R-:W-:-:S05]  /*72f0*/  VIADD R7, R7, 0x1 ;  /* 0x0000000107077836 */ /* 0x000fca0000000000 */
[----:B------:R-:W-:Y:S01]  /*7300*/  ISETP.NE.AND P0, PT, R7, RZ, PT ;  /* 0x000000ff0700720c */ /* 0x000fe20003f05270 */
[----:B--2---:R-:W-:-:S05]  /*7310*/  FMUL.FTZ R9, R6, R33 ;  /* 0x0000002106097220 */ /* 0x004fca0000410000 */
[----:B------:R0:W-:Y:S02]  /*7320*/  STS [R4], R9 ;  /* 0x0000000904007388 */ /* 0x0001e40000000800 */
[----:B0-----:R-:W-:-:S05]  /*7330*/  IADD3 R4, PT, PT, R4, 0x400, RZ ;  /* 0x0000040004047810 */ /* 0x001fca0007ffe0ff */
[----:B------:R-:W-:Y:S05]  /*7340*/  @P0 BRA `(.L_x_3785) ;  /* 0xfffffffc00e40947 */ /* 0x000fea000383ffff */
.L_x_3784:
[----:B------:R-:W-:Y:S05]  /*7350*/  BSYNC.RECONVERGENT B1 ;  /* 0x0000000000017941 */ /* 0x000fea0003800200 */
.L_x_3783:
        /* <DEDUP_REMOVED lines=29> */
[----:B------:R-:W-:Y:S02]  /*7530*/  MOV R37, UR45 ;  /* 0x0000002d00257c02 */ /* 0x000fe40008000f00 */
[----:B------:R-:W-:-:S03]  /*7540*/  PLOP3.LUT P0, PT, PT, PT, PT, 0x8, 0x80 ;  /* 0x000000000080781c */ /* 0x000fc60003f0e170 */
[----:B------:R-:W-:-:S10]  /*7550*/  VIADD R37, R37, 0xfffff401 ;  /* 0xfffff40125257836 */ /* 0x000fd40000000000 */
.L_x_3788:
[----:B------:R-:W0:Y:S01]  /*7560*/  LDS R4, [R5+-0x800] ;  /* 0xfff8000005047984 */ /* 0x000e220000000800 */
[----:B------:R-:W-:-:S03]  /*7570*/  IADD3 R6, PT, PT, R6, 0x1000, RZ ;  /* 0x0000100006067810 */ /* 0x000fc60007ffe0ff */
[----:B------:R-:W2:Y:S01]  /*7580*/  LDS R7, [R5+-0x400] ;  /* 0xfffc000005077984 */ /* 0x000ea20000000800 */
        /* <DEDUP_REMOVED lines=49> */
.L_x_3787:
[----:B------:R-:W-:Y:S05]  /*78a0*/  BSYNC.RECONVERGENT B1 ;  /* 0x0000000000017941 */ /* 0x000fea0003800200 */
.L_x_3786:
        /* <DEDUP_REMOVED lines=31> */
.L_x_3790:
[----:B------:R-:W-:Y:S05]  /*7aa0*/  BSYNC.RECONVERGENT B1 ;  /* 0x0000000000017941 */ /* 0x000fea0003800200 */
.L_x_3789:
        /* <DEDUP_REMOVED lines=15> */
.L_x_3782:
        /* <DEDUP_REMOVED lines=13> */
[----:B------:R-:W-:Y:S02]  /*7c70*/  UMOV UR6, 0x400 ;  /* 0x0000040000067882 */ /* 0x000fe40000000000 */
[----:B------:R-:W-:Y:S01]  /*7c80*/  UIADD3 UR6, UPT, UPT, UR6, 0x240, URZ ;  /* 0x0000024006067890 */ /* 0x000fe2000fffe0ff */
[C---:B------:R-:W-:Y:S01]  /*7c90*/  IMAD.SHL.U32 R8, R4.reuse, 0x100, RZ ;  /* 0x0000010004087824 */ /* 0x040fe200078e00ff */
[----:B------:R-:W-:Y:S02]  /*7ca0*/  IADD3.X R10, PT, PT, RZ, R7, RZ, P0, !PT ;  /* 0x00000007ff0a7210 */ /* 0x000fe400007fe4ff */
[----:B------:R-:W-:-:S02]  /*7cb0*/  LOP3.LUT R4, R4, 0x3, RZ, 0xc0, !PT ;  /* 0x0000000304047812 */ /* 0x000fc400078ec0ff */
[----:B------:R-:W-:-:S04]  /*7cc0*/  LOP3.LUT R8, R8, 0x300, RZ, 0xc0, !PT ;  /* 0x0000030008087812 */ /* 0x000fc800078ec0ff */
[----:B------:R-:W-:Y:S02]  /*7cd0*/  IADD3 R5, PT, PT, R5, R8, RZ ;  /* 0x0000000805057210 */ /* 0x000fe40007ffe0ff */
[----:B---3--:R-:W-:-:S04]  /*7ce0*/  LEA R12, P0, R13, UR10, 0x2 ;  /* 0x0000000a0d0c7c11 */ /* 0x008fc8000f8010ff */
[----:B------:R-:W-:Y:S01]  /*7cf0*/  LEA.HI.X R13, R13, UR11, R10, 0x2, P0 ;  /* 0x0000000b0d0d7c11 */ /* 0x000fe200080f140a */
[----:B0-----:R-:W-:Y:S01]  /*7d00*/  ULEA UR6, UR7, UR6, 0x18 ;  /* 0x0000000607067291 */ /* 0x001fe2000f8ec0ff */
[----:B------:R-:W-:-:S05]  /*7d10*/  IMAD.MOV R10, RZ, RZ, -R4 ;  /* 0x000000ffff0a7224 */ /* 0x000fca00078e0a04 */
[----:B------:R-:W-:-:S07]  /*7d20*/  IADD3 R4, PT, PT, R14, UR6, RZ ;  /* 0x000000060e047c10 */ /* 0x000fce000fffe0ff */
.L_x_3793:
[----:B---3--:R-:W2:Y:S01]  /*7d30*/  LDS R8, [R4] ;  /* 0x0000000004087984 */ /* 0x008ea20000000800 */
[----:B------:R-:W-:Y:S01]  /*7d40*/  IMAD.MOV.U32 R9, RZ, RZ, R13 ;  /* 0x000000ffff097224 */ /* 0x000fe200078e000d */
[----:B------:R-:W-:-:S04]  /*7d50*/  IADD3 R10, PT, PT, R10, 0x1, RZ ;  /* 0x000000010a0a7810 */ /* 0x000fc80007ffe0ff */
[----:B------:R-:W-:Y:S01]  /*7d60*/  ISETP.NE.AND P0, PT, R10, RZ, PT ;  /* 0x000000ff0a00720c */ /* 0x000fe20003f05270 */
[----:B--2---:R-:W-:Y:S01]  /*7d70*/  FMUL.FTZ R11, R8, R33 ;  /* 0x00000021080b7220 */ /* 0x004fe20000410000 */
[----:B------:R-:W-:Y:S02]  /*7d80*/  MOV R8, R12 ;  /* 0x0000000c00087202 */ /* 0x000fe40000000f00 */
[----:B------:R-:W-:Y:S02]  /*7d90*/  IADD3 R12, P2, PT, R12, 0x400, RZ ;  /* 0x000004000c0c7810 */ /* 0x000fe40007f5e0ff */
[----:B------:R0:W-:Y:S02]  /*7da0*/  STS [R4], R11 ;  /* 0x0000000b04007388 */ /* 0x0001e40000000800 */
[----:B------:R-:W-:Y:S02]  /*7db0*/  IADD3.X R13, PT, PT, RZ, R13, RZ, P2, !PT ;  /* 0x0000000dff0d7210 */ /* 0x000fe400017fe4ff */
[----:B------:R3:W-:Y:S01]  /*7dc0*/  STG.E desc[UR36][R8.64], R11 ;  /* 0x0000000b08007986 */ /* 0x0007e2000c101924 */
[----:B0-----:R-:W-:-:S02]  /*7dd0*/  VIADD R4, R4, 0x400 ;  /* 0x0000040004047836 */ /* 0x001fc40000000000 */
[----:B------:R-:W-:Y:S05]  /*7de0*/  @P0 BRA `(.L_x_3793) ;  /* 0xfffffffc00d00947 */ /* 0x000fea000383ffff */
.L_x_3792:
[----:B------:R-:W-:Y:S05]  /*7df0*/  BSYNC.RECONVERGENT B1 ;  /* 0x0000000000017941 */ /* 0x000fea0003800200 */
.L_x_3791:
[----:B------:R-:W-:Y:S05]  /*7e00*/  @!P1 BRA `(.L_x_3781) ;  /* 0x0000000800749947 */ /* 0x000fea0003800000 */
[----:B---3--:R-:W0:Y:S01]  /*7e10*/  S2R R9, SR_CgaCtaId ;  /* 0x0000000000097919 */ /* 0x008e220000008800 */
[----:B------:R-:W3:Y:S01]  /*7e20*/  LDCU.64 UR6, c[0x0][0x480] ;  /* 0x00009000ff0677ac */ /* 0x000ee20008000a00 */
[C---:B------:R-:W-:Y:S01]  /*7e30*/  IADD3 R10, PT, PT, -R5.reuse, UR45, RZ ;  /* 0x0000002d050a7c10 */ /* 0x040fe2000fffe1ff */
[----:B------:R-:W-:Y:S01]  /*7e40*/  BSSY.RECONVERGENT B1, `(.L_x_3794) ;  /* 0x000005b000017945 */ /* 0x000fe20003800200 */
[----:B------:R-:W-:Y:S02]  /*7e50*/  IADD3 R6, P0, PT, R5, R6, RZ ;  /* 0x0000000605067210 */ /* 0x000fe40007f1e0ff */
[----:B------:R-:W-:Y:S02]  /*7e60*/  ISETP.GT.AND P1, PT, R10, 0xbff, PT ;  /* 0x00000bff0a00780c */ /* 0x000fe40003f24270 */
[----:B------:R-:W-:Y:S02]  /*7e70*/  MOV R4, 0x400 ;  /* 0x0000040000047802 */ /* 0x000fe40000000f00 */
[----:B------:R-:W-:-:S02]  /*7e80*/  IADD3.X R7, PT, PT, RZ, R7, RZ, P0, !PT ;  /* 0x00000007ff077210 */ /* 0x000fc400007fe4ff */
[----:B------:R-:W-:Y:S02]  /*7e90*/  IADD3 R4, PT, PT, R4, 0x240, RZ ;  /* 0x0000024004047810 */ /* 0x000fe40007ffe0ff */
[----:B---3--:R-:W-:Y:S01]  /*7ea0*/  LEA R8, P0, R6, UR6, 0x2 ;  /* 0x0000000606087c11 */ /* 0x008fe2000f8010ff */
[----:B------:R-:W-:-:S03]  /*7eb0*/  USHF.L.U32 UR6, UR5, 0x2, URZ ;  /* 0x0000000205067899 */ /* 0x000fc600080006ff */
[----:B------:R-:W-:Y:S02]  /*7ec0*/  LEA.HI.X R7, R6, UR7, R7, 0x2, P0 ;  /* 0x0000000706077c11 */ /* 0x000fe400080f1407 */
[----:B------:R-:W-:-:S05]  /*7ed0*/  IADD3 R6, P0, PT, R8, 0x800, RZ ;  /* 0x0000080008067810 */ /* 0x000fca0007f1e0ff */
[----:B------:R-:W-:Y:S01]  /*7ee0*/  IMAD.X R7, RZ, RZ, R7, P0 ;  /* 0x000000ffff077224 */ /* 0x000fe200000e0607 */
[----:B------:R-:W-:Y:S02]  /*7ef0*/  PLOP3.LUT P0, PT, PT, PT, PT, 0x80, 0x8 ;  /* 0x000000000008781c */ /* 0x000fe40003f0f070 */
[----:B0-----:R-:W-:Y:S02]  /*7f00*/  LEA R9, R9, R4, 0x18 ;  /* 0x0000000409097211 */ /* 0x001fe400078ec0ff */
[----:B------:R-:W-:-:S04]  /*7f10*/  LEA R4, R5, -UR6, 0x2 ;  /* 0x8000000605047c11 */ /* 0x000fc8000f8e10ff */
[----:B------:R-:W-:Y:S01]  /*7f20*/  IADD3 R4, PT, PT, R4, 0x800, R9 ;  /* 0x0000080004047810 */ /* 0x000fe20007ffe009 */
[----:B------:R-:W-:Y:S06]  /*7f30*/  @!P1 BRA `(.L_x_3795) ;  /* 0x00000004002c9947 */ /* 0x000fec0003800000 */
[----:B------:R-:W-:Y:S02]  /*7f40*/  MOV R30, UR45 ;  /* 0x0000002d001e7c02 */ /* 0x000fe40008000f00 */
[----:B------:R-:W-:Y:S02]  /*7f50*/  PLOP3.LUT P0, PT, PT, PT, PT, 0x8, 0x80 ;  /* 0x000000000080781c */ /* 0x000fe40003f0e170 */
[----:B------:R-:W-:-:S11]  /*7f60*/  IADD3 R30, PT, PT, R30, -0xbff, RZ ;  /* 0xfffff4011e1e7810 */ /* 0x000fd60007ffe0ff */
.L_x_3796:
        /* <DEDUP_REMOVED lines=70> */
[----:B-1----:R-:W-:Y:S01]  /*83d0*/  IADD3 R4, PT, PT, R4, 0x4000, RZ ;  /* 0x0000400004047810 */ /* 0x002fe20007ffe0ff */
[----:B------:R-:W-:Y:S06]  /*83e0*/  @!P1 BRA `(.L_x_3796) ;  /* 0xfffffff800e09947 */ /* 0x000fec000383ffff */
.L_x_3795:
[----:B------:R-:W-:Y:S05]  /*83f0*/  BSYNC.RECONVERGENT B1 ;  /* 0x0000000000017941 */ /* 0x000fea0003800200 */
.L_x_3794:
        /* <DEDUP_REMOVED lines=41> */
[----:B------:R-:W-:Y:S01]  /*8690*/  IMAD.MOV.U32 R7, RZ, RZ, R11 ;  /* 0x000000ffff077224 */ /* 0x000fe200078e000b */
[----:B-1----:R-:W-:-:S07]  /*86a0*/  IADD3 R4, PT, PT, R4, 0x2000, RZ ;  /* 0x0000200004047810 */ /* 0x002fce0007ffe0ff */
.L_x_3798:
[----:B------:R-:W-:Y:S05]  /*86b0*/  BSYNC.RECONVERGENT B1 ;  /* 0x0000000000017941 */ /* 0x000fea0003800200 */
.L_x_3797:
        /* <DEDUP_REMOVED lines=18> */
.L_x_3781:
[----:B------:R-:W-:Y:S05]  /*87e0*/  BSYNC.RECONVERGENT B0 ;  /* 0x0000000000007941 */ /* 0x000fea0003800200 */
.L_x_3780:
[----:B------:R-:W-:Y:S01]  /*87f0*/  USHF.R.S32.HI UR6, URZ, 0x1f, UR45 ;  /* 0x0000001fff067899 */ /* 0x000fe2000801142d */
[----:B------:R-:W-:Y:S01]  /*8800*/  LOP3.LUT R14, R14, 0x7c, RZ, 0xc0, !PT ;  /* 0x0000007c0e0e7812 */ /* 0x000fe200078ec0ff */
[----:B------:R-:W4:Y:S01]  /*8810*/  LDCU.64 UR8, c[0x0][0x3b0] ;  /* 0x00007600ff0877ac */ /* 0x000f220008000a00 */
[----:B0-----:R-:W-:Y:S01]  /*8820*/  CS2R R6, SRZ ;  /* 0x0000000000067805 */ /* 0x001fe2000001ff00 */
[----:B------:R-:W-:-:S04]  /*8830*/  ULEA.HI UR6, UR6, UR45, URZ, 0x3 ;  /* 0x0000002d06067291 */ /* 0x000fc8000f8f18ff */
[----:B------:R-:W-:-:S04]  /*8840*/  ULOP3.LUT UR6, UR6, 0xfffffff8, URZ, 0xc0, !UPT ;  /* 0xfffffff806067892 */ /* 0x000fc8000f8ec0ff */
[----:B------:R-:W-:-:S06]  /*8850*/  UIADD3 UR6, UPT, UPT, -UR6, UR45, URZ ;  /* 0x0000002d06067290 */ /* 0x000fcc000fffe1ff */
[----:B------:R-:W-:Y:S02]  /*8860*/  ISETP.NE.AND P0, PT, R2, UR6, PT ;  /* 0x0000000602007c0c */ /* 0x000fe4000bf05270 */
[----:B----4-:R-:W-:Y:S02]  /*8870*/  ISETP.EQ.U32.AND P1, PT, RZ, UR8, PT ;  /* 0x00000008ff007c0c */ /* 0x010fe4000bf22070 */
        /* <DEDUP_REMOVED lines=11> */
[----:B---3--:R-:W-:Y:S02]  /*8930*/  CS2R R10, SRZ ;  /* 0x00000000000a7805 */ /* 0x008fe4000001ff00 */
[----:B------:R-:W-:-:S09]  /*8940*/  CS2R R8, SRZ ;  /* 0x0000000000087805 */ /* 0x000fd2000001ff00 */
[----:B0-----:R-:W-:Y:S05]  /*8950*/  @P0 BRA `(.L_x_3800) ;  /* 0x0000002000800947 */ /* 0x001fea0003800000 */
[----:B------:R-:W0:Y:S01]  /*8960*/  LDCU UR7, c[0x0][0x3f4] ;  /* 0x00007e80ff0777ac */ /* 0x000e220008000800 */
[----:B------:R-:W3:Y:S01]  /*8970*/  LDC.64 R12, c[0x0][0x3c0] ;  /* 0x0000f000ff0c7b82 */ /* 0x000ee20000000a00 */
[----:B------:R-:W-:Y:S01]  /*8980*/  IADD3 R16, PT, PT, R2, UR5, RZ ;  /* 0x0000000502107c10 */ /* 0x000fe2000fffe0ff */
        /* <DEDUP_REMOVED lines=8> */
[----:B------:R-:W-:Y:S01]  /*8a10*/  ULOP3.LUT UR7, URZ, UR5, URZ, 0x33, !UPT ;  /* 0x00000005ff077292 */ /* 0x000fe2000f8e33ff */
[----:B------:R-:W-:Y:S01]  /*8a20*/  VIADDMNMX R9, R16, 0x8, R21, !PT ;  /* 0x0000000810097846 */ /* 0x000fe20007800115 */
[----:B------:R-:W-:Y:S01]  /*8a30*/  BSSY.RECONVERGENT B2, `(.L_x_3803) ;  /* 0x0000058000027945 */ /* 0x000fe20003800200 */
[----:B------:R-:W-:Y:S02]  /*8a40*/  MOV R32, R16 ;  /* 0x0000001000207202 */ /* 0x000fe40000000f00 */
[----:B------:R-:W-:Y:S02]  /*8a50*/  CS2R R10, SRZ ;  /* 0x00000000000a7805 */ /* 0x000fe4000001ff00 */
[----:B------:R-:W-:Y:S02]  /*8a60*/  IADD3 R62, PT, PT, -R2, UR7, R9 ;  /* 0x00000007023e7c10 */ /* 0x000fe4000fffe109 */
[----:B------:R-:W-:Y:S02]  /*8a70*/  CS2R R8, SRZ ;  /* 0x0000000000087805 */ /* 0x000fe4000001ff00 */
[----:B------:R-:W-:-:S02]  /*8a80*/  ISETP.GE.U32.AND P0, PT, R62, 0x38, PT ;  /* 0x000000383e00780c */ /* 0x000fc40003f06070 */
[----:B------:R-:W-:-:S04]  /*8a90*/  LEA.HI R63, R62, 0x1, RZ, 0x1d ;  /* 0x000000013e3f7811 */ /* 0x000fc800078fe8ff */
[----:B------:R-:W-:-:S04]  /*8aa0*/  LOP3.LUT R66, R63, 0x7, RZ, 0xc0, !PT ;  /* 0x000000073f427812 */ /* 0x000fc800078ec0ff */
[----:B------:R-:W-:-:S03]  /*8ab0*/  ISETP.NE.AND P1, PT, R66, RZ, PT ;  /* 0x000000ff4200720c */ /* 0x000fc60003f25270 */
[----:B------:R-:W-:Y:S10]  /*8ac0*/  @!P0 BRA `(.L_x_3804) ;  /* 0x0000000400388947 */ /* 0x000ff40003800000 */
[----:B------:R-:W0:Y:S01]  /*8ad0*/  S2R R19, SR_CgaCtaId ;  /* 0x0000000000137919 */ /* 0x000e220000008800 */
[----:B------:R-:W-:Y:S01]  /*8ae0*/  MOV R8, 0x400 ;  /* 0x0000040000087802 */ /* 0x000fe20000000f00 */
[----:B--2---:R-:W-:Y:S01]  /*8af0*/  IMAD.MOV.U32 R33, RZ, RZ, RZ ;  /* 0x000000ffff217224 */ /* 0x004fe200078e00ff */
[----:B------:R-:W-:Y:S02]  /*8b00*/  LOP3.LUT R64, R63, 0x3ffffff8, RZ, 0xc0, !PT ;  /* 0x3ffffff83f407812 */ /* 0x000fe400078ec0ff */
[----:B------:R-:W-:Y:S02]  /*8b10*/  IADD3 R8, PT, PT, R8, 0x240, RZ ;  /* 0x0000024008087810 */ /* 0x000fe40007ffe0ff */
[----:B------:R-:W-:Y:S02]  /*8b20*/  MOV R32, R16 ;  /* 0x0000001000207202 */ /* 0x000fe40000000f00 */
[----:B0-----:R-:W-:Y:S01]  /*8b30*/  LEA R65, R19, R8, 0x18 ;  /* 0x0000000813417211 */ /* 0x001fe200078ec0ff */
[----:B------:R-:W-:-:S07]  /*8b40*/  HFMA2 R8, -RZ, RZ, 0, 0 ;  /* 0x00000000ff087431 */ /* 0x000fce00000001ff */
.L_x_3805:
[----:B------:R-:W-:-:S04]  /*8b50*/  IMAD R25, R32, 0x70, RZ ;  /* 0x0000007020197824 */ /* 0x000fc800078e02ff */
[C---:B------:R-:W-:Y:S01]  /*8b60*/  IMAD.WIDE.U32 R18, R25.reuse, 0x4, R12 ;  /* 0x0000000419127825 */ /* 0x040fe200078e000c */
[----:B------:R-:W-:-:S03]  /*8b70*/  IADD3 R23, PT, PT, R25, 0x700, RZ ;  /* 0x0000070019177810 */ /* 0x000fc60007ffe0ff */
[----:B------:R-:W-:Y:S01]  /*8b80*/  VIADD R21, R25, 0x380 ;  /* 0x0000038019157836 */ /* 0x000fe20000000000 */
[----:B------:R0:W2:Y:S03]  /*8b90*/  LDG.E.128 R36, desc[UR36][R18.64] ;  /* 0x0000002412247981 */ /* 0x0000a6000c1e1d00 */
[----:B------:R-:W-:Y:S01]  /*8ba0*/  IMAD.WIDE.U32 R20, R21, 0x4, R12 ;  /* 0x0000000415147825 */ /* 0x000fe200078e000c */
[----:B------:R-:W-:-:S03]  /*8bb0*/  IADD3 R29, PT, PT, R25, 0xa80, RZ ;  /* 0x00000a80191d7810 */ /* 0x000fc60007ffe0ff */
[--C-:B------:R-:W-:Y:S01]  /*8bc0*/  IMAD.WIDE.U32 R22, R23, 0x4, R12.reuse ;  /* 0x0000000417167825 */ /* 0x100fe200078e000c */
[----:B------:R3:W4:Y:S03]  /*8bd0*/  LDG.E.128 R40, desc[UR36][R20.64] ;  /* 0x0000002414287981 */ /* 0x000726000c1e1d00 */
[----:B------:R-:W-:Y:S01]  /*8be0*/  VIADD R31, R25, 0xe00 ;  /* 0x00000e00191f7836 */ /* 0x000fe20000000000 */
[----:B------:R-:W4:Y:S01]  /*8bf0*/  LDG.E.128 R44, desc[UR36][R22.64] ;  /* 0x00000024162c7981 */ /* 0x000f22000c1e1d00 */
[----:B------:R-:W-:Y:S01]  /*8c00*/  IMAD.WIDE.U32 R28, R29, 0x4, R12 ;  /* 0x000000041d1c7825 */ /* 0x000fe200078e000c */
[----:B------:R-:W-:-:S03]  /*8c10*/  IADD3 R27, PT, PT, R25, 0x1180, RZ ;  /* 0x00001180191b7810 */ /* 0x000fc60007ffe0ff */
[--C-:B------:R-:W-:Y:S01]  /*8c20*/  IMAD.WIDE.U32 R30, R31, 0x4, R12.reuse ;  /* 0x000000041f1e7825 */ /* 0x100fe200078e000c */
[----:B------:R1:W4:Y:S01]  /*8c30*/  LDG.E.128 R48, desc[UR36][R28.64] ;  /* 0x000000241c307981 */ /* 0x000322000c1e1d00 */
[----:B------:R-:W-:Y:S02]  /*8c40*/  IADD3 R35, PT, PT, R25, 0x1500, RZ ;  /* 0x0000150019237810 */ /* 0x000fe40007ffe0ff */
[--C-:B0-----:R-:W-:Y:S01]  /*8c50*/  IMAD.WIDE.U32 R18, R27, 0x4, R12.reuse ;  /* 0x000000041b127825 */ /* 0x101fe200078e000c */
[----:B------:R0:W4:Y:S03]  /*8c60*/  LDG.E.128 R52, desc[UR36][R30.64] ;  /* 0x000000241e347981 */ /* 0x000126000c1e1d00 */
[----:B------:R-:W-:Y:S01]  /*8c70*/  VIADD R25, R25, 0x1880 ;  /* 0x0000188019197836 */ /* 0x000fe20000000000 */
[----:B------:R0:W4:Y:S01]  /*8c80*/  LDG.E.128 R56, desc[UR36][R18.64] ;  /* 0x0000002412387981 */ /* 0x000122000c1e1d00 */
[----:B---3--:R-:W-:-:S04]  /*8c90*/  IMAD.WIDE.U32 R20, R35, 0x4, R12 ;  /* 0x0000000423147825 */ /* 0x008fc800078e000c */
[----:B------:R-:W-:Y:S02]  /*8ca0*/  IMAD.WIDE.U32 R24, R25, 0x4, R12 ;  /* 0x0000000419187825 */ /* 0x000fe400078e000c */
[----:B------:R-:W3:Y:S04]  /*8cb0*/  LDG.E.128 R20, desc[UR36][R20.64] ;  /* 0x0000002414147981 */ /* 0x000ee8000c1e1d00 */
[----:B-1----:R-:W3:Y:S01]  /*8cc0*/  LDG.E.128 R24, desc[UR36][R24.64] ;  /* 0x0000002418187981 */ /* 0x002ee2000c1e1d00 */
[----:B------:R-:W-:-:S04]  /*8cd0*/  IADD3 R34, PT, PT, R32, -UR5, RZ ;  /* 0x8000000520227c10 */ /* 0x000fc8000fffe0ff */
[----:B------:R-:W-:-:S05]  /*8ce0*/  LEA R34, R34, R65, 0x2 ;  /* 0x0000004122227211 */ /* 0x000fca00078e10ff */
[----:B------:R-:W2:Y:S04]  /*8cf0*/  LDS R28, [R34] ;  /* 0x00000000221c7984 */ /* 0x000ea80000000800 */
[----:B------:R-:W4:Y:S04]  /*8d00*/  LDS R29, [R34+0x20] ;  /* 0x00002000221d7984 */ /* 0x000f280000000800 */
[----:B0-----:R-:W0:Y:S04]  /*8d10*/  LDS R30, [R34+0x40] ;  /* 0x00004000221e7984 */ /* 0x001e280000000800 */
[----:B------:R-:W1:Y:S04]  /*8d20*/  LDS R31, [R34+0x60] ;  /* 0x00006000221f7984 */ /* 0x000e680000000800 */
[----:B------:R-:W1:Y:S04]  /*8d30*/  LDS R35, [R34+0x80] ;  /* 0x0000800022237984 */ /* 0x000e680000000800 */
[----:B------:R-:W1:Y:S04]  /*8d40*/  LDS R18, [R34+0xa0] ;  /* 0x0000a00022127984 */ /* 0x000e680000000800 */
[----:B------:R-:W3:Y:S04]  /*8d50*/  LDS R60, [R34+0xc0] ;  /* 0x0000c000223c7984 */ /* 0x000ee80000000800 */
[----:B------:R-:W3:Y:S01]  /*8d60*/  LDS R61, [R34+0xe0] ;  /* 0x0000e000223d7984 */ /* 0x000ee20000000800 */
[----:B------:R-:W-:-:S05]  /*8d70*/  VIADD R33, R33, 0x8 ;  /* 0x0000000821217836 */ /* 0x000fca0000000000 */
[----:B------:R-:W-:Y:S02]  /*8d80*/  ISETP.NE.AND P0, PT, R33, R64, PT ;  /* 0x000000402100720c */ /* 0x000fe40003f05270 */
[----:B------:R-:W-:Y:S01]  /*8d90*/  IADD3 R32, PT, PT, R32, 0x40, RZ ;  /* 0x0000004020207810 */ /* 0x000fe20007ffe0ff */
[-C--:B--2---:R-:W-:Y:S01]  /*8da0*/  FFMA.FTZ R19, R36, R28.reuse, R8 ;  /* 0x0000001c24137223 */ /* 0x084fe20000010008 */
[-C--:B------:R-:W-:Y:S01]  /*8db0*/  FFMA.FTZ R8, R37, R28.reuse, R9 ;  /* 0x0000001c25087223 */ /* 0x080fe20000010009 */
[-C--:B------:R-:W-:Y:S01]  /*8dc0*/  FFMA.FTZ R9, R38, R28.reuse, R10 ;  /* 0x0000001c26097223 */ /* 0x080fe2000001000a */
[----:B------:R-:W-:Y:S02]  /*8dd0*/  FFMA.FTZ R28, R39, R28, R11 ;  /* 0x0000001c271c7223 */ /* 0x000fe4000001000b */
[-C--:B----4-:R-:W-:Y:S01]  /*8de0*/  FFMA.FTZ R8, R41, R29.reuse, R8 ;  /* 0x0000001d29087223 */ /* 0x090fe20000010008 */
[-C--:B------:R-:W-:Y:S01]  /*8df0*/  FFMA.FTZ R9, R42, R29.reuse, R9 ;  /* 0x0000001d2a097223 */ /* 0x080fe20000010009 */
[-C--:B------:R-:W-:Y:S01]  /*8e00*/  FFMA.FTZ R19, R40, R29.reuse, R19 ;  /* 0x0000001d28137223 */ /* 0x080fe20000010013 */
[----:B------:R-:W-:Y:S01]  /*8e10*/  FFMA.FTZ R28, R43, R29, R28 ;  /* 0x0000001d2b1c7223 */ /* 0x000fe2000001001c */
[-C--:B0-----:R-:W-:Y:S01]  /*8e20*/  FFMA.FTZ R8, R45, R30.reuse, R8 ;  /* 0x0000001e2d087223 */ /* 0x081fe20000010008 */
[-C--:B------:R-:W-:Y:S01]  /*8e30*/  FFMA.FTZ R9, R46, R30.reuse, R9 ;  /* 0x0000001e2e097223 */ /* 0x080fe20000010009 */
[-C--:B------:R-:W-:Y:S01]  /*8e40*/  FFMA.FTZ R19, R44, R30.reuse, R19 ;  /* 0x0000001e2c137223 */ /* 0x080fe20000010013 */
[----:B------:R-:W-:Y:S01]  /*8e50*/  FFMA.FTZ R28, R47, R30, R28 ;  /* 0x0000001e2f1c7223 */ /* 0x000fe2000001001c */
[-C--:B-1----:R-:W-:Y:S01]  /*8e60*/  FFMA.FTZ R8, R49, R31.reuse, R8 ;  /* 0x0000001f31087223 */ /* 0x082fe20000010008 */
        /* <DEDUP_REMOVED lines=11> */
[-C--:B---3--:R-:W-:Y:S01]  /*8f20*/  FFMA.FTZ R10, R21, R60.reuse, R8 ;  /* 0x0000003c150a7223 */ /* 0x088fe20000010008 */
        /* <DEDUP_REMOVED lines=8> */
.L_x_3804:
[----:B------:R-:W-:Y:S05]  /*8fb0*/  BSYNC.RECONVERGENT B2 ;  /* 0x0000000000027941 */ /* 0x000fea0003800200 */
.L_x_3803:
[----:B------:R-:W-:Y:S05]  /*8fc0*/  @!P1 BRA `(.L_x_3802) ;  /* 0x0000000400609947 */ /* 0x000fea0003800000 */
[----:B------:R-:W-:Y:S01]  /*8fd0*/  ISETP.GE.U32.AND P0, PT, R66, 0x4, PT ;  /* 0x000000044200780c */ /* 0x000fe20003f06070 */
[----:B------:R-:W-:Y:S01]  /*8fe0*/  BSSY.RECONVERGENT B2, `(.L_x_3806) ;  /* 0x000002a000027945 */ /* 0x000fe20003800200 */
[----:B------:R-:W-:-:S11]  /*8ff0*/  LOP3.LUT P1, R63, R63, 0x3, RZ, 0xc0, !PT ;  /* 0x000000033f3f7812 */ /* 0x000fd6000782c0ff */
[----:B------:R-:W-:Y:S05]  /*9000*/  @!P0 BRA `(.L_x_3807) ;  /* 0x00000000009c8947 */ /* 0x000fea0003800000 */
[----:B------:R-:W-:-:S04]  /*9010*/  IMAD R23, R32, 0x70, RZ ;  /* 0x0000007020177824 */ /* 0x000fc800078e02ff */
[C---:B------:R-:W-:Y:S01]  /*9020*/  IMAD.WIDE.U32 R18, R23.reuse, 0x4, R12 ;  /* 0x0000000417127825 */ /* 0x040fe200078e000c */
[----:B------:R-:W-:-:S03]  /*9030*/  IADD3 R21, PT, PT, R23, 0x380, RZ ;  /* 0x0000038017157810 */ /* 0x000fc60007ffe0ff */
[----:B------:R-:W-:Y:S01]  /*9040*/  VIADD R25, R23, 0x700 ;  /* 0x0000070017197836 */ /* 0x000fe20000000000 */
[----:B------:R0:W3:Y:S01]  /*9050*/  LDG.E.128 R28, desc[UR36][R18.64] ;  /* 0x00000024121c7981 */ /* 0x0000e2000c1e1d00 */
[----:B------:R-:W-:Y:S01]  /*9060*/  IMAD.WIDE.U32 R20, R21, 0x4, R12 ;  /* 0x0000000415147825 */ /* 0x000fe200078e000c */
[----:B------:R-:W-:-:S03]  /*9070*/  IADD3 R27, PT, PT, R23, 0xa80, RZ ;  /* 0x00000a80171b7810 */ /* 0x000fc60007ffe0ff */
[--C-:B------:R-:W-:Y:S01]  /*9080*/  IMAD.WIDE.U32 R22, R25, 0x4, R12.reuse ;  /* 0x0000000419167825 */ /* 0x100fe200078e000c */
[----:B------:R4:W2:Y:S03]  /*9090*/  LDG.E.128 R36, desc[UR36][R20.64] ;  /* 0x0000002414247981 */ /* 0x0008a6000c1e1d00 */
[----:B------:R-:W-:Y:S01]  /*90a0*/  IMAD.WIDE.U32 R24, R27, 0x4, R12 ;  /* 0x000000041b187825 */ /* 0x000fe200078e000c */
[----:B------:R1:W2:Y:S04]  /*90b0*/  LDG.E.128 R40, desc[UR36][R22.64] ;  /* 0x0000002416287981 */ /* 0x0002a8000c1e1d00 */
[----:B------:R-:W2:Y:S01]  /*90c0*/  LDG.E.128 R44, desc[UR36][R24.64] ;  /* 0x00000024182c7981 */ /* 0x000ea2000c1e1d00 */
[----:B------:R-:W4:Y:S01]  /*90d0*/  S2UR UR8, SR_CgaCtaId ;  /* 0x00000000000879c3 */ /* 0x000f220000008800 */
[----:B------:R-:W-:-:S02]  /*90e0*/  UMOV UR7, 0x400 ;  /* 0x0000040000077882 */ /* 0x000fc40000000000 */
[----:B------:R-:W-:Y:S01]  /*90f0*/  UIADD3 UR7, UPT, UPT, UR7, 0x240, URZ ;  /* 0x0000024007077890 */ /* 0x000fe2000fffe0ff */
[----:B0-----:R-:W-:-:S03]  /*9100*/  IADD3 R18, PT, PT, R32, -UR5, RZ ;  /* 0x8000000520127c10 */ /* 0x001fc6000fffe0ff */
[----:B----4-:R-:W-:-:S06]  /*9110*/  ULEA UR7, UR8, UR7, 0x18 ;  /* 0x0000000708077291 */ /* 0x010fcc000f8ec0ff */
[----:B------:R-:W-:-:S05]  /*9120*/  LEA R18, R18, UR7, 0x2 ;  /* 0x0000000712127c11 */ /* 0x000fca000f8e10ff */
[----:B------:R-:W3:Y:S04]  /*9130*/  LDS R19, [R18] ;  /* 0x0000000012137984 */ /* 0x000ee80000000800 */
[----:B------:R-:W2:Y:S04]  /*9140*/  LDS R20, [R18+0x20] ;  /* 0x0000200012147984 */ /* 0x000ea80000000800 */
[----:B-1----:R-:W0:Y:S04]  /*9150*/  LDS R26, [R18+0x40] ;  /* 0x00004000121a7984 */ /* 0x002e280000000800 */
[----:B------:R-:W1:Y:S01]  /*9160*/  LDS R22, [R18+0x60] ;  /* 0x0000600012167984 */ /* 0x000e620000000800 */
[----:B------:R-:W-:-:S02]  /*9170*/  VIADD R32, R32, 0x20 ;  /* 0x0000002020207836 */ /* 0x000fc40000000000 */
[-C--:B---3--:R-:W-:Y:S01]  /*9180*/  FFMA.FTZ R21, R28, R19.reuse, R8 ;  /* 0x000000131c157223 */ /* 0x088fe20000010008 */
[-C--:B------:R-:W-:Y:S01]  /*9190*/  FFMA.FTZ R8, R29, R19.reuse, R9 ;  /* 0x000000131d087223 */ /* 0x080fe20000010009 */
[-C--:B------:R-:W-:Y:S01]  /*91a0*/  FFMA.FTZ R9, R30, R19.reuse, R10 ;  /* 0x000000131e097223 */ /* 0x080fe2000001000a */
[----:B------:R-:W-:Y:S01]  /*91b0*/  FFMA.FTZ R10, R31, R19, R11 ;  /* 0x000000131f0a7223 */ /* 0x000fe2000001000b */
[-C--:B--2---:R-:W-:Y:S01]  /*91c0*/  FFMA.FTZ R21, R36, R20.reuse, R21 ;  /* 0x0000001424157223 */ /* 0x084fe20000010015 */
        /* <DEDUP_REMOVED lines=10> */
[----:B------:R-:W-:-:S07]  /*9270*/  FFMA.FTZ R11, R47, R22, R26 ;  /* 0x000000162f0b7223 */ /* 0x000fce000001001a */
.L_x_3807:
[----:B------:R-:W-:Y:S05]  /*9280*/  BSYNC.RECONVERGENT B2 ;  /* 0x0000000000027941 */ /* 0x000fea0003800200 */
.L_x_3806:
[----:B------:R-:W-:Y:S05]  /*9290*/  @!P1 BRA `(.L_x_3802) ;  /* 0x0000000000ac9947 */ /* 0x000fea0003800000 */
[----:B------:R-:W-:Y:S01]  /*92a0*/  ISETP.NE.AND P1, PT, R63, 0x1, PT ;  /* 0x000000013f00780c */ /* 0x000fe20003f25270 */
[----:B------:R-:W-:Y:S01]  /*92b0*/  BSSY.RECONVERGENT B2, `(.L_x_3808) ;  /* 0x000001a000027945 */ /* 0x000fe20003800200 */
[----:B------:R-:W-:-:S11]  /*92c0*/  LOP3.LUT P0, RZ, R62, 0x8, RZ, 0xc0, !PT ;  /* 0x000000083eff7812 */ /* 0x000fd6000780c0ff */
[----:B------:R-:W-:Y:S05]  /*92d0*/  @!P1 BRA `(.L_x_3809) ;  /* 0x00000000005c9947 */ /* 0x000fea0003800000 */
[----:B------:R-:W-:-:S05]  /*92e0*/  IMAD R19, R32, 0x70, RZ ;  /* 0x0000007020137824 */ /* 0x000fca00078e02ff */
[C---:B------:R-:W-:Y:S01]  /*92f0*/  IADD3 R21, PT, PT, R19.reuse, 0x380, RZ ;  /* 0x0000038013157810 */ /* 0x040fe20007ffe0ff */
[----:B------:R-:W-:-:S04]  /*9300*/  IMAD.WIDE.U32 R18, R19, 0x4, R12 ;  /* 0x0000000413127825 */ /* 0x000fc800078e000c */
[----:B------:R-:W-:Y:S01]  /*9310*/  IMAD.WIDE.U32 R20, R21, 0x4, R12 ;  /* 0x0000000415147825 */ /* 0x000fe200078e000c */
[----:B-1----:R-:W3:Y:S04]  /*9320*/  LDG.E.128 R24, desc[UR36][R18.64] ;  /* 0x0000002412187981 */ /* 0x002ee8000c1e1d00 */
[----:B------:R0:W4:Y:S01]  /*9330*/  LDG.E.128 R36, desc[UR36][R20.64] ;  /* 0x0000002414247981 */ /* 0x000122000c1e1d00 */
[----:B------:R-:W1:Y:S01]  /*9340*/  S2UR UR8, SR_CgaCtaId ;  /* 0x00000000000879c3 */ /* 0x000e620000008800 */
[----:B------:R-:W-:Y:S01]  /*9350*/  UMOV UR7, 0x400 ;  /* 0x0000040000077882 */ /* 0x000fe20000000000 */
[C---:B------:R-:W-:Y:S01]  /*9360*/  IADD3 R22, PT, PT, R32.reuse, -UR5, RZ ;  /* 0x8000000520167c10 */ /* 0x040fe2000fffe0ff */
[----:B------:R-:W-:Y:S01]  /*9370*/  UIADD3 UR7, UPT, UPT, UR7, 0x240, URZ ;  /* 0x0000024007077890 */ /* 0x000fe2000fffe0ff */
[----:B------:R-:W-:-:S03]  /*9380*/  VIADD R32, R32, 0x10 ;  /* 0x0000001020207836 */ /* 0x000fc60000000000 */
[----:B-1----:R-:W-:-:S06]  /*9390*/  ULEA UR7, UR8, UR7, 0x18 ;  /* 0x0000000708077291 */ /* 0x002fcc000f8ec0ff */
[----:B------:R-:W-:-:S05]  /*93a0*/  LEA R22, R22, UR7, 0x2 ;  /* 0x0000000716167c11 */ /* 0x000fca000f8e10ff */
[----:B------:R-:W3:Y:S04]  /*93b0*/  LDS R23, [R22] ;  /* 0x0000000016177984 */ /* 0x000ee80000000800 */
[----:B------:R-:W4:Y:S01]  /*93c0*/  LDS R28, [R22+0x20] ;  /* 0x00002000161c7984 */ /* 0x000f220000000800 */
[-C--:B---3--:R-:W-:Y:S01]  /*93d0*/  FFMA.FTZ R29, R24, R23.reuse, R8 ;  /* 0x00000017181d7223 */ /* 0x088fe20000010008 */
[-C--:B------:R-:W-:Y:S01]  /*93e0*/  FFMA.FTZ R18, R25, R23.reuse, R9 ;  /* 0x0000001719127223 */ /* 0x080fe20000010009 */
[-C--:B------:R-:W-:Y:S01]  /*93f0*/  FFMA.FTZ R19, R26, R23.reuse, R10 ;  /* 0x000000171a137223 */ /* 0x080fe2000001000a */
[----:B0-----:R-:W-:Y:S01]  /*9400*/  FFMA.FTZ R20, R27, R23, R11 ;  /* 0x000000171b147223 */ /* 0x001fe2000001000b */
[-C--:B----4-:R-:W-:Y:S01]  /*9410*/  FFMA.FTZ R8, R36, R28.reuse, R29 ;  /* 0x0000001c24087223 */ /* 0x090fe2000001001d */
[-C--:B------:R-:W-:Y:S01]  /*9420*/  FFMA.FTZ R9, R37, R28.reuse, R18 ;  /* 0x0000001c25097223 */ /* 0x080fe20000010012 */
[-C--:B------:R-:W-:Y:S01]  /*9430*/  FFMA.FTZ R10, R38, R28.reuse, R19 ;  /* 0x0000001c260a7223 */ /* 0x080fe20000010013 */
[----:B------:R-:W-:-:S07]  /*9440*/  FFMA.FTZ R11, R39, R28, R20 ;  /* 0x0000001c270b7223 */ /* 0x000fce0000010014 */
.L_x_3809:
[----:B------:R-:W-:Y:S05]  /*9450*/  BSYNC.RECONVERGENT B2 ;  /* 0x0000000000027941 */ /* 0x000fea0003800200 */
.L_x_3808:
[----:B------:R-:W-:Y:S05]  /*9460*/  @P0 BRA `(.L_x_3802) ;  /* 0x0000000000380947 */ /* 0x000fea0003800000 */
[----:B------:R-:W-:-:S04]  /*9470*/  IMAD R19, R32, 0x70, RZ ;  /* 0x0000007020137824 */ /* 0x000fc800078e02ff */
[----:B------:R-:W-:-:S05]  /*9480*/  IMAD.WIDE.U32 R18, R19, 0x4, R12 ;  /* 0x0000000413127825 */ /* 0x000fca00078e000c */
[----:B------:R-:W3:Y:S01]  /*9490*/  LDG.E.128 R20, desc[UR36][R18.64] ;  /* 0x0000002412147981 */ /* 0x000ee2000c1e1d00 */
[----:B------:R-:W0:Y:S01]  /*94a0*/  S2UR UR8, SR_CgaCtaId ;  /* 0x00000000000879c3 */ /* 0x000e220000008800 */
[----:B------:R-:W-:Y:S01]  /*94b0*/  UMOV UR7, 0x400 ;  /* 0x0000040000077882 */ /* 0x000fe20000000000 */
[----:B------:R-:W-:Y:S01]  /*94c0*/  IADD3 R24, PT, PT, R32, -UR5, RZ ;  /* 0x8000000520187c10 */ /* 0x000fe2000fffe0ff */
[----:B------:R-:W-:-:S04]  /*94d0*/  UIADD3 UR7, UPT, UPT, UR7, 0x240, URZ ;  /* 0x0000024007077890 */ /* 0x000fc8000fffe0ff */
[----:B0-----:R-:W-:-:S06]  /*94e0*/  ULEA UR7, UR8, UR7, 0x18 ;  /* 0x0000000708077291 */ /* 0x001fcc000f8ec0ff */
[----:B------:R-:W-:-:S06]  /*94f0*/  LEA R24, R24, UR7, 0x2 ;  /* 0x0000000718187c11 */ /* 0x000fcc000f8e10ff */
[----:B------:R-:W3:Y:S02]  /*9500*/  LDS R24, [R24] ;  /* 0x0000000018187984 */ /* 0x000ee40000000800 */
[-C--:B---3--:R-:W-:Y:S01]  /*9510*/  FFMA.FTZ R8, R20, R24.reuse, R8 ;  /* 0x0000001814087223 */ /* 0x088fe20000010008 */
[-C--:B------:R-:W-:Y:S01]  /*9520*/  FFMA.FTZ R9, R21, R24.reuse, R9 ;  /* 0x0000001815097223 */ /* 0x080fe20000010009 */
[-C--:B------:R-:W-:Y:S01]  /*9530*/  FFMA.FTZ R10, R22, R24.reuse, R10 ;  /* 0x00000018160a7223 */ /* 0x080fe2000001000a */
[----:B------:R-:W-:-:S07]  /*9540*/  FFMA.FTZ R11, R23, R24, R11 ;  /* 0x00000018170b7223 */ /* 0x000fce000001000b */
.L_x_3802:
[----:B------:R-:W-:Y:S05]  /*9550*/  BSYNC.RECONVERGENT B1 ;  /* 0x0000000000017941 */ /* 0x000fea0003800200 */
.L_x_3801:
[----:B------:R-:W-:Y:S01]  /*9560*/  ISETP.GE.AND P0, PT, R16, UR45, PT ;  /* 0x0000002d10007c0c */ /* 0x000fe2000bf06270 */
[----:B------:R-:W-:-:S12]  /*9570*/  BSSY.RECONVERGENT B3, `(.L_x_3810) ;  /* 0x0000122000037945 */ /* 0x000fd80003800200 */
[----:B------:R-:W-:Y:S05]  /*9580*/  @P0 BRA `(.L_x_3811) ;  /* 0x0000001000800947 */ /* 0x000fea0003800000 */
[----:B------:R-:W-:Y:S01]  /*9590*/  MOV R19, 0x8 ;  /* 0x0000000800137802 */ /* 0x000fe20000000f00 */
[----:B------:R-:W-:Y:S01]  /*95a0*/  ULOP3.LUT UR7, URZ, UR5, URZ, 0x33, !UPT ;  /* 0x00000005ff077292 */ /* 0x000fe2000f8e33ff */
[----:B------:R-:W-:Y:S02]  /*95b0*/  BSSY.RECONVERGENT B2, `(.L_x_3812) ;  /* 0x00000a4000027945 */ /* 0x000fe40003800200 */
        /* <DEDUP_REMOVED lines=14> */
[----:B------:R-:W-:-:S04]  /*96a0*/  LEA R17, R2, UR7, 0x2 ;  /* 0x0000000702117c11 */ /* 0x000fc8000f8e10ff */
[----:B------:R-:W-:-:S07]  /*96b0*/  IADD3 R20, PT, PT, R17, 0x40, RZ ;  /* 0x0000004011147810 */ /* 0x000fce0007ffe0ff */
.L_x_3823:
[C---:B------:R-:W-:Y:S01]  /*96c0*/  IADD3 R22, PT, PT, R16.reuse, -0x10, RZ ;  /* 0xfffffff010167810 */ /* 0x040fe20007ffe0ff */
[----:B------:R-:W-:Y:S01]  /*96d0*/  VIADD R21, R21, 0x4 ;  /* 0x0000000415157836 */ /* 0x000fe20000000000 */
[----:B---3--:R-:W-:Y:S01]  /*96e0*/  MOV R17, R29 ;  /* 0x0000001d00117202 */ /* 0x008fe20000000f00 */
[C---:B------:R-:W-:Y:S01]  /*96f0*/  VIADD R30, R16.reuse, 0xfffffff8 ;  /* 0xfffffff8101e7836 */ /* 0x040fe20000000000 */
[----:B------:R-:W-:Y:S01]  /*9700*/  IADD3 R32, PT, PT, R16, 0x8, RZ ;  /* 0x0000000810207810 */ /* 0x000fe20007ffe0ff */
[----:B------:R-:W-:Y:S01]  /*9710*/  BSSY.RECONVERGENT B4, `(.L_x_3815) ;  /* 0x0000025000047945 */ /* 0x000fe20003800200 */
[-C--:B------:R-:W-:Y:S02]  /*9720*/  ISETP.GE.AND P4, PT, R22, R17.reuse, PT ;  /* 0x000000111600720c */ /* 0x080fe40003f86270 */
[----:B------:R-:W-:Y:S02]  /*9730*/  ISETP.NE.AND P0, PT, R21, RZ, PT ;  /* 0x000000ff1500720c */ /* 0x000fe40003f05270 */
[----:B------:R-:W-:-:S02]  /*9740*/  ISETP.GE.AND P1, PT, R30, R17, PT ;  /* 0x000000111e00720c */ /* 0x000fc40003f26270 */
[-C--:B------:R-:W-:Y:S02]  /*9750*/  ISETP.GE.AND P2, PT, R16, R17.reuse, PT ;  /* 0x000000111000720c */ /* 0x080fe40003f46270 */
[----:B------:R-:W-:-:S05]  /*9760*/  ISETP.GE.AND P3, PT, R32, R17, PT ;  /* 0x000000112000720c */ /* 0x000fca0003f66270 */
[----:B------:R-:W-:Y:S08]  /*9770*/  @!P4 BRA `(.L_x_3816) ;  /* 0x000000000078c947 */ /* 0x000ff00003800000 */
[----:B------:R-:W-:Y:S02]  /*9780*/  IABS R25, R17 ;  /* 0x0000001100197213 */ /* 0x000fe40000000000 */
[----:B------:R-:W-:Y:S02]  /*9790*/  IABS R31, R22 ;  /* 0x00000016001f7213 */ /* 0x000fe40000000000 */
[----:B------:R-:W0:Y:S01]  /*97a0*/  I2F.RP R24, R25 ;  /* 0x0000001900187306 */ /* 0x000e220000209400 */
[----:B------:R-:W-:Y:S02]  /*97b0*/  ISETP.GE.AND P5, PT, R22, RZ, PT ;  /* 0x000000ff1600720c */ /* 0x000fe40003fa6270 */
[----:B------:R-:W-:Y:S01]  /*97c0*/  ISETP.NE.AND P6, PT, R17, RZ, PT ;  /* 0x000000ff1100720c */ /* 0x000fe20003fc5270 */
[----:B------:R-:W3:Y:S04]  /*97d0*/  LDS R22, [R20+-0x40] ;  /* 0xffffc00014167984 */ /* 0x000ee80000000800 */
[----:B0-----:R-:W1:Y:S02]  /*97e0*/  MUFU.RCP R24, R24 ;  /* 0x0000001800187308 */ /* 0x001e640000001000 */
[----:B-1----:R-:W-:-:S06]  /*97f0*/  IADD3 R26, PT, PT, R24, 0xffffffe, RZ ;  /* 0x0ffffffe181a7810 */ /* 0x002fcc0007ffe0ff */
[----:B------:R-:W0:Y:S02]  /*9800*/  F2I.FTZ.U32.TRUNC.NTZ R19, R26 ;  /* 0x0000001a00137305 */ /* 0x000e24000021f000 */
[----:B0-----:R-:W-:-:S04]  /*9810*/  IMAD.MOV R18, RZ, RZ, -R19 ;  /* 0x000000ffff127224 */ /* 0x001fc800078e0a13 */
        /* <DEDUP_REMOVED lines=14> */
[----:B------:R-:W-:-:S05]  /*9900*/  IMAD.WIDE.U32 R18, R19, 0x4, R12 ;  /* 0x0000000413127825 */ /* 0x000fca00078e000c */
[----:B------:R-:W3:Y:S02]  /*9910*/  LDG.E.128 R24, desc[UR36][R18.64] ;  /* 0x0000002412187981 */ /* 0x000ee4000c1e1d00 */
[-C--:B---3--:R-:W-:Y:S01]  /*9920*/  FFMA.FTZ R8, R24, R22.reuse, R8 ;  /* 0x0000001618087223 */ /* 0x088fe20000010008 */
[-C--:B------:R-:W-:Y:S01]  /*9930*/  FFMA.FTZ R9, R25, R22.reuse, R9 ;  /* 0x0000001619097223 */ /* 0x080fe20000010009 */
[-C--:B------:R-:W-:Y:S01]  /*9940*/  FFMA.FTZ R10, R26, R22.reuse, R10 ;  /* 0x000000161a0a7223 */ /* 0x080fe2000001000a */
[----:B------:R-:W-:-:S07]  /*9950*/  FFMA.FTZ R11, R27, R22, R11 ;  /* 0x000000161b0b7223 */ /* 0x000fce000001000b */
.L_x_3816:
[----:B------:R-:W-:Y:S05]  /*9960*/  BSYNC.RECONVERGENT B4 ;  /* 0x0000000000047941 */ /* 0x000fea0003800200 */
.L_x_3815:
[----:B------:R-:W-:Y:S04]  /*9970*/  BSSY.RECONVERGENT B4, `(.L_x_3817) ;  /* 0x0000020000047945 */ /* 0x000fe80003800200 */
[----:B------:R-:W-:Y:S05]  /*9980*/  @!P1 BRA `(.L_x_3818) ;  /* 0x0000000000789947 */ /* 0x000fea0003800000 */
[----:B------:R-:W-:Y:S02]  /*9990*/  IABS R25, R17 ;  /* 0x0000001100197213 */ /* 0x000fe40000000000 */
[----:B-1----:R-:W-:Y:S02]  /*99a0*/  IABS R26, R30 ;  /* 0x0000001e001a7213 */ /* 0x002fe40000000000 */
[----:B------:R-:W0:Y:S01]  /*99b0*/  I2F.RP R22, R25 ;  /* 0x0000001900167306 */ /* 0x000e220000209400 */
[----:B------:R-:W-:Y:S02]  /*99c0*/  ISETP.GE.AND P4, PT, R30, RZ, PT ;  /* 0x000000ff1e00720c */ /* 0x000fe40003f86270 */
[----:B------:R-:W-:-:S05]  /*99d0*/  ISETP.NE.AND P5, PT, R17, RZ, PT ;  /* 0x000000ff1100720c */ /* 0x000fca0003fa5270 */
[----:B0-----:R-:W0:Y:S02]  /*99e0*/  MUFU.RCP R22, R22 ;  /* 0x0000001600167308 */ /* 0x001e240000001000 */
[----:B0-----:R-:W-:Y:S02]  /*99f0*/  IADD3 R24, PT, PT, R22, 0xffffffe, RZ ;  /* 0x0ffffffe16187810 */ /* 0x001fe40007ffe0ff */
[----:B------:R-:W0:Y:S04]  /*9a00*/  LDS R22, [R20+-0x20] ;  /* 0xffffe00014167984 */ /* 0x000e280000000800 */
[----:B------:R-:W1:Y:S02]  /*9a10*/  F2I.FTZ.U32.TRUNC.NTZ R19, R24 ;  /* 0x0000001800137305 */ /* 0x000e64000021f000 */
        /* <DEDUP_REMOVED lines=15> */
[----:B------:R-:W-:-:S05]  /*9b10*/  IMAD.WIDE.U32 R18, R19, 0x4, R12 ;  /* 0x0000000413127825 */ /* 0x000fca00078e000c */
[----:B------:R-:W0:Y:S02]  /*9b20*/  LDG.E.128 R24, desc[UR36][R18.64] ;  /* 0x0000002412187981 */ /* 0x000e24000c1e1d00 */
[-C--:B0-----:R-:W-:Y:S01]  /*9b30*/  FFMA.FTZ R8, R24, R22.reuse, R8 ;  /* 0x0000001618087223 */ /* 0x081fe20000010008 */
[-C--:B------:R-:W-:Y:S01]  /*9b40*/  FFMA.FTZ R9, R25, R22.reuse, R9 ;  /* 0x0000001619097223 */ /* 0x080fe20000010009 */
[-C--:B------:R-:W-:Y:S01]  /*9b50*/  FFMA.FTZ R10, R26, R22.reuse, R10 ;  /* 0x000000161a0a7223 */ /* 0x080fe2000001000a */
[----:B------:R-:W-:-:S07]  /*9b60*/  FFMA.FTZ R11, R27, R22, R11 ;  /* 0x000000161b0b7223 */ /* 0x000fce000001000b */
.L_x_3818:
[----:B------:R-:W-:Y:S05]  /*9b70*/  BSYNC.RECONVERGENT B4 ;  /* 0x0000000000047941 */ /* 0x000fea0003800200 */
.L_x_3817:
        /* <DEDUP_REMOVED lines=8> */
[----:B0-----:R-:W-:Y:S02]  /*9c00*/  VIADD R24, R22, 0xffffffe ;  /* 0x0ffffffe16187836 */ /* 0x001fe40000000000 */
[----:B------:R-:W0:Y:S04]  /*9c10*/  LDS R22, [R20] ;  /* 0x0000000014167984 */ /* 0x000e280000000800 */
        /* <DEDUP_REMOVED lines=22> */
.L_x_3820:
[----:B------:R-:W-:Y:S05]  /*9d80*/  BSYNC.RECONVERGENT B4 ;  /* 0x0000000000047941 */ /* 0x000fea0003800200 */
.L_x_3819:
        /* <DEDUP_REMOVED lines=9> */
[----:B------:R-:W0:Y:S04]  /*9e20*/  LDS R22, [R20+0x20] ;  /* 0x0000200014167984 */ /* 0x000e280000000800 */
        /* <DEDUP_REMOVED lines=22> */
.L_x_3822:
[----:B------:R-:W-:Y:S05]  /*9f90*/  BSYNC.RECONVERGENT B4 ;  /* 0x0000000000047941 */ /* 0x000fea0003800200 */
.L_x_3821:
[----:B------:R-:W-:Y:S02]  /*9fa0*/  IADD3 R16, PT, PT, R16, 0x20, RZ ;  /* 0x0000002010107810 */ /* 0x000fe40007ffe0ff */
[----:B------:R-:W-:Y:S01]  /*9fb0*/  IADD3 R20, PT, PT, R20, 0x80, RZ ;  /* 0x0000008014147810 */ /* 0x000fe20007ffe0ff */
[----:B------:R-:W-:Y:S06]  /*9fc0*/  @P0 BRA `(.L_x_3823) ;  /* 0xfffffff400bc0947 */ /* 0x000fec000383ffff */
[----:B------:R-:W-:Y:S05]  /*9fd0*/  BSYNC.RECONVERGENT B1 ;  /* 0x0000000000017941 */ /* 0x000fea0003800200 */
.L_x_3814:
[----:B------:R-:W-:-:S07]  /*9fe0*/  VIADD R16, R16, 0xfffffff0 ;  /* 0xfffffff010107836 */ /* 0x000fce0000000000 */
.L_x_3813:
[----:B------:R-:W-:Y:S05]  /*9ff0*/  BSYNC.RECONVERGENT B2 ;  /* 0x0000000000027941 */ /* 0x000fea0003800200 */
.L_x_3812:
[----:B------:R-:W-:-:S13]  /*a000*/  LOP3.LUT P0, R23, R23, 0x3, RZ, 0xc0, !PT ;  /* 0x0000000317177812 */ /* 0x000fda000780c0ff */
[----:B------:R-:W-:Y:S05]  /*a010*/  @!P0 BRA `(.L_x_3811) ;  /* 0x0000000400dc8947 */ /* 0x000fea0003800000 */
[----:B------:R-:W-:Y:S01]  /*a020*/  ISETP.NE.AND P0, PT, R23, 0x1, PT ;  /* 0x000000011700780c */ /* 0x000fe20003f05270 */
[----:B------:R-:W-:-:S12]  /*a030*/  BSSY.RECONVERGENT B1, `(.L_x_3824) ;  /* 0x000004e000017945 */ /* 0x000fd80003800200 */
[----:B------:R-:W-:Y:S05]  /*a040*/  @!P0 BRA `(.L_x_3825) ;  /* 0x0000000400308947 */ /* 0x000fea0003800000 */
[----:B------:R-:W0:Y:S01]  /*a050*/  S2UR UR8, SR_CgaCtaId ;  /* 0x00000000000879c3 */ /* 0x000e220000008800 */
[----:B------:R-:W-:Y:S01]  /*a060*/  UMOV UR7, 0x400 ;  /* 0x0000040000077882 */ /* 0x000fe20000000000 */
[C---:B------:R-:W-:Y:S01]  /*a070*/  ISETP.GE.AND P0, PT, R16.reuse, R17, PT ;  /* 0x000000111000720c */ /* 0x040fe20003f06270 */
[----:B------:R-:W-:Y:S01]  /*a080*/  UIADD3 UR7, UPT, UPT, UR7, 0x240, URZ ;  /* 0x0000024007077890 */ /* 0x000fe2000fffe0ff */
[C---:B------:R-:W-:Y:S01]  /*a090*/  IADD3 R18, PT, PT, R16.reuse, -UR5, RZ ;  /* 0x8000000510127c10 */ /* 0x040fe2000fffe0ff */
[----:B------:R-:W-:Y:S01]  /*a0a0*/  BSSY.RECONVERGENT B2, `(.L_x_3826) ;  /* 0x0000024000027945 */ /* 0x000fe20003800200 */
[----:B-1----:R-:W-:-:S04]  /*a0b0*/  IADD3 R26, PT, PT, R16, 0x8, RZ ;  /* 0x00000008101a7810 */ /* 0x002fc80007ffe0ff */
[----:B------:R-:W-:Y:S01]  /*a0c0*/  ISETP.GE.AND P2, PT, R26, R17, PT ;  /* 0x000000111a00720c */ /* 0x000fe20003f46270 */
[----:B0-----:R-:W-:-:S06]  /*a0d0*/  ULEA UR7, UR8, UR7, 0x18 ;  /* 0x0000000708077291 */ /* 0x001fcc000f8ec0ff */
[----:B------:R-:W-:Y:S01]  /*a0e0*/  LEA R25, R18, UR7, 0x2 ;  /* 0x0000000712197c11 */ /* 0x000fe2000f8e10ff */
        /* <DEDUP_REMOVED lines=10> */
[----:B------:R-:W-:Y:S02]  /*a190*/  IMAD R23, R18, R21, RZ ;  /* 0x0000001512177224 */ /* 0x000fe400078e02ff */
[----:B------:R-:W-:-:S05]  /*a1a0*/  HFMA2 R18, -RZ, RZ, 0, 0 ;  /* 0x00000000ff127431 */ /* 0x000fca00000001ff */
[----:B------:R-:W-:-:S04]  /*a1b0*/  IMAD.HI.U32 R18, R19, R23, R18 ;  /* 0x0000001713127227 */ /* 0x000fc800078e0012 */
[----:B------:R-:W-:Y:S02]  /*a1c0*/  IMAD.MOV.U32 R19, RZ, RZ, R24 ;  /* 0x000000ffff137224 */ /* 0x000fe400078e0018 */
[----:B------:R-:W0:Y:S02]  /*a1d0*/  LDS R24, [R25] ;  /* 0x0000000019187984 */ /* 0x000e240000000800 */
        /* <DEDUP_REMOVED lines=16> */
.L_x_3827:
[----:B------:R-:W-:Y:S05]  /*a2e0*/  BSYNC.RECONVERGENT B2 ;  /* 0x0000000000027941 */ /* 0x000fea0003800200 */
.L_x_3826:
        /* <DEDUP_REMOVED lines=15> */
[----:B------:R-:W0:Y:S03]  /*a3e0*/  LDS R24, [R25+0x20] ;  /* 0x0000200019187984 */ /* 0x000e260000000800 */
        /* <DEDUP_REMOVED lines=16> */
.L_x_3829:
[----:B------:R-:W-:Y:S05]  /*a4f0*/  BSYNC.RECONVERGENT B2 ;  /* 0x0000000000027941 */ /* 0x000fea0003800200 */
.L_x_3828:
[----:B------:R-:W-:-:S07]  /*a500*/  IADD3 R16, PT, PT, R16, 0x10, RZ ;  /* 0x0000001010107810 */ /* 0x000fce0007ffe0ff */
.L_x_3825:
[----:B------:R-:W-:Y:S05]  /*a510*/  BSYNC.RECONVERGENT B1 ;  /* 0x0000000000017941 */ /* 0x000fea0003800200 */
.L_x_3824:
[----:B------:R-:W-:-:S04]  /*a520*/  LOP3.LUT P0, RZ, R28, 0x8, RZ, 0xc0, !PT ;  /* 0x000000081cff7812 */ /* 0x000fc8000780c0ff */
[----:B------:R-:W-:-:S13]  /*a530*/  ISETP.LT.OR P0, PT, R16, R17, P0 ;  /* 0x000000111000720c */ /* 0x000fda0000701670 */
[----:B------:R-:W-:Y:S05]  /*a540*/  @P0 BRA `(.L_x_3811) ;  /* 0x0000000000900947 */ /* 0x000fea0003800000 */
        /* <DEDUP_REMOVED lines=36> */
.L_x_3811:
[----:B------:R-:W-:Y:S05]  /*a790*/  BSYNC.RECONVERGENT B3 ;  /* 0x0000000000037941 */ /* 0x000fea0003800200 */
.L_x_3810:
[----:B------:R-:W-:-:S13]  /*a7a0*/  ISETP.NE.AND P0, PT, R2, UR6, PT ;  /* 0x0000000602007c0c */ /* 0x000fda000bf05270 */
[----:B------:R-:W-:Y:S05]  /*a7b0*/  @P0 BRA `(.L_x_3800) ;  /* 0x0000000000e80947 */ /* 0x000fea0003800000 */
[----:B------:R-:W0:Y:S01]  /*a7c0*/  LDC R12, c[0x0][0x478] ;  /* 0x00011e00ff0c7b82 */ /* 0x000e220000000800 */
[----:B--2---:R-:W-:Y:S01]  /*a7d0*/  IADD3 R33, PT, PT, R14, UR44, RZ ;  /* 0x0000002c0e217c10 */ /* 0x004fe2000fffe0ff */
[----:B------:R-:W2:Y:S01]  /*a7e0*/  LDCU.64 UR8, c[0x0][0x460] ;  /* 0x00008c00ff0877ac */ /* 0x000ea20008000a00 */
[----:B------:R-:W-:Y:S01]  /*a7f0*/  UMOV UR7, 0x400 ;  /* 0x0000040000077882 */ /* 0x000fe20000000000 */
[----:B------:R-:W3:Y:S01]  /*a800*/  LDCU.64 UR10, c[0x0][0x3c0] ;  /* 0x00007800ff0a77ac */ /* 0x000ee20008000a00 */
[----:B0-----:R-:W-:-:S13]  /*a810*/  ISETP.NE.AND P1, PT, R12, 0x2, PT ;  /* 0x000000020c00780c */ /* 0x001fda0003f25270 */
[----:B------:R-:W0:Y:S08]  /*a820*/  @!P1 LDC.64 R12, c[0x0][0x3a8] ;  /* 0x0000ea00ff0c9b82 */ /* 0x000e300000000a00 */
[----:B------:R-:W4:Y:S08]  /*a830*/  @!P1 LDC.64 R22, c[0x0][0x468] ;  /* 0x00011a00ff169b82 */ /* 0x000f300000000a00 */
[----:B------:R-:W1:Y:S01]  /*a840*/  @P1 LDC.64 R18, c[0x0][0x3a8] ;  /* 0x0000ea00ff121b82 */ /* 0x000e620000000a00 */
[----:B0-----:R-:W-:-:S04]  /*a850*/  @!P1 IADD3 R12, P0, PT, R33, R12, RZ ;  /* 0x0000000c210c9210 */ /* 0x001fc80007f1e0ff */
[----:B------:R-:W-:Y:S01]  /*a860*/  @!P1 LEA.HI.X.SX32 R13, R33, R13, 0x1, P0 ;  /* 0x0000000d210d9211 */ /* 0x000fe200000f0eff */
[----:B----4-:R-:W4:Y:S04]  /*a870*/  @!P1 LDG.E R22, desc[UR36][R22.64+0x8] ;  /* 0x0000082416169981 */ /* 0x010f28000c1e1900 */
[----:B------:R-:W3:Y:S01]  /*a880*/  @!P1 LDG.E R16, desc[UR36][R12.64] ;  /* 0x000000240c109981 */ /* 0x000ee2000c1e1900 */
[----:B--2---:R-:W-:-:S04]  /*a890*/  ISETP.NE.U32.AND P0, PT, RZ, UR8, PT ;  /* 0x00000008ff007c0c */ /* 0x004fc8000bf05070 */
[----:B------:R-:W-:-:S13]  /*a8a0*/  ISETP.NE.AND.EX P0, PT, RZ, UR9, PT, P0 ;  /* 0x00000009ff007c0c */ /* 0x000fda000bf05300 */
[----:B------:R-:W0:Y:S08]  /*a8b0*/  @P0 LDC R24, c[0x0][0x3f8] ;  /* 0x0000fe00ff180b82 */ /* 0x000e300000000800 */
[----:B------:R-:W2:Y:S01]  /*a8c0*/  @P0 LDC.64 R20, c[0x0][0x458] ;  /* 0x00011600ff140b82 */ /* 0x000ea20000000a00 */
[----:B-1----:R-:W-:-:S04]  /*a8d0*/  @P1 IMAD.WIDE R12, R33, 0x4, R18 ;  /* 0x00000004210c1825 */ /* 0x002fc800078e0212 */
[----:B0-----:R-:W-:-:S04]  /*a8e0*/  @P0 IMAD R3, R24, UR38, R3 ;  /* 0x0000002618030c24 */ /* 0x001fc8000f8e0203 */
[----:B------:R-:W-:-:S04]  /*a8f0*/  @P0 IMAD R3, R3, 0x70, R14 ;  /* 0x0000007003030824 */ /* 0x000fc800078e020e */
[----:B--2---:R-:W-:Y:S01]  /*a900*/  @P0 IMAD.WIDE R18, R3, 0x4, R20 ;  /* 0x0000000403120825 */ /* 0x004fe200078e0214 */
[----:B---3--:R-:W4:Y:S08]  /*a910*/  @!P1 I2F.S8 R25, R16 ;  /* 0x0000001000199306 */ /* 0x008f300000001400 */
[----:B------:R-:W0:Y:S08]  /*a920*/  @!P1 I2F.S8 R27, R16.B1 ;  /* 0x10000010001b9306 */ /* 0x000e300000001400 */
[----:B------:R-:W1:Y:S08]  /*a930*/  @!P1 I2F.S8 R29, R16.B2 ;  /* 0x20000010001d9306 */ /* 0x000e700000001400 */
[----:B------:R-:W2:Y:S01]  /*a940*/  @!P1 I2F.S8 R31, R16.B3 ;  /* 0x30000010001f9306 */ /* 0x000ea20000001400 */
[C---:B----4-:R-:W-:Y:S01]  /*a950*/  @!P1 FMUL.FTZ R24, R22.reuse, R25 ;  /* 0x0000001916189220 */ /* 0x050fe20000410000 */
[C---:B0-----:R-:W-:Y:S01]  /*a960*/  @!P1 FMUL.FTZ R25, R22.reuse, R27 ;  /* 0x0000001b16199220 */ /* 0x041fe20000410000 */
[C---:B-1----:R-:W-:Y:S01]  /*a970*/  @!P1 FMUL.FTZ R26, R22.reuse, R29 ;  /* 0x0000001d161a9220 */ /* 0x042fe20000410000 */
[----:B--2---:R-:W-:-:S02]  /*a980*/  @!P1 FMUL.FTZ R27, R22, R31 ;  /* 0x0000001f161b9220 */ /* 0x004fc40000410000 */
[----:B------:R-:W2:Y:S04]  /*a990*/  @P0 LDG.E.128 R20, desc[UR36][R18.64] ;  /* 0x0000002412140981 */ /* 0x000ea8000c1e1d00 */
[----:B------:R0:W3:Y:S01]  /*a9a0*/  @P1 LDG.E.128 R24, desc[UR36][R12.64] ;  /* 0x000000240c181981 */ /* 0x0000e2000c1e1d00 */
[----:B------:R-:W1:Y:S01]  /*a9b0*/  S2UR UR9, SR_CgaCtaId ;  /* 0x00000000000979c3 */ /* 0x000e620000008800 */
[----:B------:R-:W-:Y:S02]  /*a9c0*/  UIADD3 UR8, UPT, UPT, UR7, 0x240, URZ ;  /* 0x0000024007087890 */ /* 0x000fe4000fffe0ff */
[----:B------:R-:W-:Y:S01]  /*a9d0*/  UIADD3 UR7, UPT, UPT, -UR5, UR45, URZ ;  /* 0x0000002d05077290 */ /* 0x000fe2000fffe1ff */
[----:B------:R-:W-:Y:S01]  /*a9e0*/  IMAD R17, R15, R17, R14 ;  /* 0x000000110f117224 */ /* 0x000fe200078e020e */
[----:B-1----:R-:W-:-:S04]  /*a9f0*/  ULEA UR8, UR9, UR8, 0x18 ;  /* 0x0000000809087291 */ /* 0x002fc8000f8ec0ff */
[----:B------:R-:W-:Y:S02]  /*aa00*/  ULEA UR7, UR7, UR8, 0x2 ;  /* 0x0000000807077291 */ /* 0x000fe4000f8e10ff */
[----:B------:R-:W-:Y:S01]  /*aa10*/  UIMAD UR8, UR40, 0x70, URZ ;  /* 0x00000070280878a4 */ /* 0x000fe2000f8e02ff */
[----:B0-----:R-:W-:-:S06]  /*aa20*/  SHF.R.S32.HI R12, RZ, 0x1f, R17 ;  /* 0x0000001fff0c7819 */ /* 0x001fcc0000011411 */
[----:B------:R-:W0:Y:S01]  /*aa30*/  LDS R3, [UR7] ;  /* 0x00000007ff037984 */ /* 0x000e220008000800 */
        /* <DEDUP_REMOVED lines=18> */
.L_x_3800:
[----:B------:R-:W-:Y:S05]  /*ab60*/  BSYNC.RECONVERGENT B0 ;  /* 0x0000000000007941 */ /* 0x000fea0003800200 */
.L_x_3799:
        /* <DEDUP_REMOVED lines=44> */
.L_x_3830:
        /* <DEDUP_REMOVED lines=35> */
.L_x_3831:
[----:B------:R-:W0:Y:S01]  /*b060*/  LDC.64 R2, c[0x0][0x380] ;  /* 0x0000e000ff027b82 */ /* 0x000e220000000a00 */
[----:B------:R-:W-:-:S04]  /*b070*/  IMAD.IADD R15, R15, 0x1, R14 ;  /* 0x000000010f0f7824 */ /* 0x000fc800078e020e */
[----:B0-----:R-:W-:-:S05]  /*b080*/  IMAD.WIDE R2, R15, 0x4, R2 ;  /* 0x000000040f027825 */ /* 0x001fca00078e0202 */
[----:B------:R-:W-:Y:S01]  /*b090*/  STG.E.128 desc[UR36][R2.64], R8 ;  /* 0x0000000802007986 */ /* 0x000fe2000c101d24 */
[----:B------:R-:W-:Y:S05]  /*b0a0*/  EXIT ;  /* 0x000000000000794d */ /* 0x000fea0003800000 */
.L_x_3693:
[----:B------:R-:W-:Y:S01]  /*b0b0*/  HFMA2 R12, -RZ, RZ, 0, 9.5367431640625e-07 ;  /* 0x00000010ff0c7431 */ /* 0x000fe200000001ff */
[----:B------:R-:W-:Y:S01]  /*b0c0*/  MOV R11, 0x1f ;  /* 0x0000001f000b7802 */ /* 0x000fe20000000f00 */
[----:B------:R-:W-:-:S07]  /*b0d0*/  IMAD.MOV.U32 R15, RZ, RZ, -0x1 ;  /* 0xffffffffff0f7424 */ /* 0x000fce00078e00ff */
[----:B0-----:R-:W-:Y:S05]  /*b0e0*/  WARPSYNC.COLLECTIVE R15, `(.L_x_3832) ;  /* 0x000000000f087348 */ /* 0x001fea0003c00000 */
[----:B------:R1:W2:Y:S02]  /*b0f0*/  SHFL.BFLY P6, R14, R13, R12, R11 ;  /* 0x0c00000c0d0e7389 */ /* 0x0002a400000c000b */
[----:B012---:R-:W-:Y:S05]  /*b100*/  ENDCOLLECTIVE ;  /* 0x000000000000791b */ /* 0x007fea0003800000 */
.L_x_3832:
[----:B------:R-:W-:Y:S02]  /*b110*/  HFMA2 R12, -RZ, RZ, 0, 4.76837158203125e-07 ;  /* 0x00000008ff0c7431 */ /* 0x000fe400000001ff */
[----:B------:R-:W-:-:S05]  /*b120*/  FADD.FTZ R0, R13, R14 ;  /* 0x0000000e0d007221 */ /* 0x000fca0000010000 */
[----:B------:R-:W-:-:S07]  /*b130*/  MOV R13, R0 ;  /* 0x00000000000d7202 */ /* 0x000fce0000000f00 */
[----:B------:R-:W-:Y:S05]  /*b140*/  WARPSYNC.COLLECTIVE R15, `(.L_x_3833) ;  /* 0x000000000f087348 */ /* 0x000fea0003c00000 */
[----:B------:R0:W1:Y:S02]  /*b150*/  SHFL.BFLY P6, R14, R13, R12, R11 ;  /* 0x0c00000c0d0e7389 */ /* 0x00006400000c000b */
[----:B01----:R-:W-:Y:S05]  /*b160*/  ENDCOLLECTIVE ;  /* 0x000000000000791b */ /* 0x003fea0003800000 */
.L_x_3833:
[----:B------:R-:W-:Y:S01]  /*b170*/  MOV R12, 0x4 ;  /* 0x00000004000c7802 */ /* 0x000fe20000000f00 */
[----:B------:R-:W-:-:S04]  /*b180*/  FADD.FTZ R2, R0, R14 ;  /* 0x0000000e00027221 */ /* 0x000fc80000010000 */
[----:B------:R-:W-:-:S07]  /*b190*/  IMAD.MOV.U32 R13, RZ, RZ, R2 ;  /* 0x000000ffff0d7224 */ /* 0x000fce00078e0002 */
[----:B------:R-:W-:Y:S05]  /*b1a0*/  WARPSYNC.COLLECTIVE R15, `(.L_x_3834) ;  /* 0x000000000f087348 */ /* 0x000fea0003c00000 */
[----:B------:R0:W1:Y:S02]  /*b1b0*/  SHFL.BFLY P6, R14, R13, R12, R11 ;  /* 0x0c00000c0d0e7389 */ /* 0x00006400000c000b */
[----:B01----:R-:W-:Y:S05]  /*b1c0*/  ENDCOLLECTIVE ;  /* 0x000000000000791b */ /* 0x003fea0003800000 */
.L_x_3834:
[----:B------:R-:W-:Y:S02]  /*b1d0*/  IMAD.MOV.U32 R12, RZ, RZ, 0x2 ;  /* 0x00000002ff0c7424 */ /* 0x000fe400078e00ff */
[----:B------:R-:W-:-:S05]  /*b1e0*/  FADD.FTZ R3, R2, R14 ;  /* 0x0000000e02037221 */ /* 0x000fca0000010000 */
[----:B------:R-:W-:-:S07]  /*b1f0*/  MOV R13, R3 ;  /* 0x00000003000d7202 */ /* 0x000fce0000000f00 */
[----:B------:R-:W-:Y:S05]  /*b200*/  WARPSYNC.COLLECTIVE R15, `(.L_x_3835) ;  /* 0x000000000f087348 */ /* 0x000fea0003c00000 */
[----:B------:R0:W1:Y:S02]  /*b210*/  SHFL.BFLY P6, R14, R13, R12, R11 ;  /* 0x0c00000c0d0e7389 */ /* 0x00006400000c000b */
[----:B01----:R-:W-:Y:S05]  /*b220*/  ENDCOLLECTIVE ;  /* 0x000000000000791b */ /* 0x003fea0003800000 */
.L_x_3835:
[----:B------:R-:W-:Y:S02]  /*b230*/  HFMA2 R12, -RZ, RZ, 0, 5.9604644775390625e-08 ;  /* 0x00000001ff0c7431 */ /* 0x000fe400000001ff */
[----:B------:R-:W-:-:S05]  /*b240*/  FADD.FTZ R4, R3, R14 ;  /* 0x0000000e03047221 */ /* 0x000fca0000010000 */
[----:B------:R-:W-:-:S07]  /*b250*/  MOV R13, R4 ;  /* 0x00000004000d7202 */ /* 0x000fce0000000f00 */
[----:B------:R-:W-:Y:S05]  /*b260*/  WARPSYNC.COLLECTIVE R15, `(.L_x_3836) ;  /* 0x000000000f087348 */ /* 0x000fea0003c00000 */
[----:B------:R0:W1:Y:S02]  /*b270*/  SHFL.BFLY P6, R14, R13, R12, R11 ;  /* 0x0c00000c0d0e7389 */ /* 0x00006400000c000b */
[----:B01----:R-:W-:Y:S05]  /*b280*/  ENDCOLLECTIVE ;  /* 0x000000000000791b */ /* 0x003fea0003800000 */
.L_x_3836:
[----:B------:R-:W-:Y:S05]  /*b290*/  BRA `(.L_x_3837) ;  /* 0xffffff68006c7947 */ /* 0x000fea000383ffff */
.L_x_3838:
        /* <DEDUP_REMOVED lines=14> */
.L_x_4074:


//--------------------- .text._ZN4mmha33masked_multihead_attention_kernelIfLi112ELi128ELi2ELi32ELi128ELb0ELb0EEEv26Multihead_attention_paramsIT_XT5_EE --------------------------
	.section	.text._ZN4mmha33masked_multihead_attention_kernelIfLi112ELi128ELi2ELi32ELi128ELb0ELb0EEEv26Multihead_attention_paramsIT_XT5_EE,"ax",@progbits
	.align	128
        .global         _ZN4mmha33masked_multihead_attention_kernelIfLi112ELi128ELi2ELi32ELi128ELb0ELb0EEEv26Multihead_attention_paramsIT_XT5_EE
        .type           _ZN4mmha33masked_multihead_attention_kernelIfLi112ELi128ELi2ELi32ELi128ELb0ELb0EEEv26Multihead_attention_paramsIT_XT5_EE,@function
        .size           _ZN4mmha33masked_multihead_attention_kernelIfLi112ELi128ELi2ELi32ELi128ELb0ELb0EEEv26Multihead_attention_paramsIT_XT5_EE,(.L_x_4075 - _ZN4mmha33masked_multihead_attention_kernelIfLi112ELi128ELi2ELi32ELi128ELb0ELb0EEEv26Multihead_attention_paramsIT_XT5_EE)
        .other          _ZN4mmha33masked_multihead_attention_kernelIfLi112ELi128ELi2ELi32ELi128ELb0ELb0EEEv26Multihead_attention_paramsIT_XT5_EE,@"STO_CUDA_ENTRY STV_DEFAULT"
_ZN4mmha33masked_multihead_attention_kernelIfLi112ELi128ELi2ELi32ELi128ELb0ELb0EEEv26Multihead_attention_paramsIT_XT5_EE:
.text._ZN4mmha33masked_multihead_attention_kernelIfLi112ELi128ELi2ELi32ELi128ELb0ELb0EEEv26Multihead_attention_paramsIT_XT5_EE:
        /* <DEDUP_REMOVED lines=12> */
.L_x_3839:
        /* <DEDUP_REMOVED lines=88> */
.L_x_3841:
[----:B------:R-:W-:Y:S05]  /*0640*/  BSYNC.RECONVERGENT B0 ;  /* 0x0000000000007941 */ /* 0x000fea0003800200 */
.L_x_3840:
        /* <DEDUP_REMOVED lines=8> */
.L_x_3843:
[----:B------:R-:W-:Y:S05]  /*06d0*/  BSYNC.RECONVERGENT B0 ;  /* 0x0000000000007941 */ /* 0x000fea0003800200 */
.L_x_3842:
        /* <DEDUP_REMOVED lines=127> */
.L_x_3845:
        /* <DEDUP_REMOVED lines=53> */
.L_x_3847:
        /* <DEDUP_REMOVED lines=79> */
.L_x_3851:
[----:B------:R-:W-:Y:S05]  /*1710*/  BSYNC.RECONVERGENT B1 ;  /* 0x0000000000017941 */ /* 0x000fea0003800200 */
.L_x_3850:
        /* <DEDUP_REMOVED lines=8> */
.L_x_3849:
[----:B------:R-:W-:Y:S05]  /*17a0*/  BSYNC.RECONVERGENT B0 ;  /* 0x0000000000007941 */ /* 0x000fea0003800200 */
.L_x_3848:
[----:B------:R-:W-:Y:S01]  /*17b0*/  BAR.SYNC.DEFER_BLOCKING 0x0 ;  /* 0x0000000000007b1d */ /* 0x000fe20000010000 */
[----:B------:R-:W-:-:S04]  /*17c0*/  @!P6 IMAD R33, R33, R36, R35 ;  /* 0x000000242121e224 */ /* 0x000fc800078e0223 */
[C---:B------:R-:W-:Y:S02]  /*17d0*/  @!P6 IMAD R0, R33.reuse, 0x4, R0 ;  /* 0x000000042100e824 */ /* 0x040fe400078e0200 */
[----:B------:R-:W-:-:S03]  /*17e0*/  @!P6 IMAD R3, R33, 0x4, R3 ;  /* 0x000000042103e824 */ /* 0x000fc600078e0203 */
[----:B---3--:R0:W1:Y:S04]  /*17f0*/  @!P6 LDS.128 R24, [R0] ;  /* 0x000000000018e984 */ /* 0x0080680000000c00 */
[----:B------:R0:W2:Y:S01]  /*1800*/  @!P6 LDS.128 R28, [R3] ;  /* 0x00000000031ce984 */ /* 0x0000a20000000c00 */
[----:B------:R-:W-:Y:S06]  /*1810*/  BAR.SYNC.DEFER_BLOCKING 0x0 ;  /* 0x0000000000007b1d */ /* 0x000fec0000010000 */
.L_x_3846:
[----:B------:R-:W-:Y:S05]  /*1820*/  BSYNC.RECONVERGENT B6 ;  /* 0x0000000000067941 */ /* 0x000fea0003800200 */
.L_x_3844:
        /* <DEDUP_REMOVED lines=17> */
[----:B------:R-:W-:Y:S01]  /*1940*/  @!P0 IMAD R7, R7, 0x1c, R6 ;  /* 0x0000001c07078824 */ /* 0x000fe200078e0206 */
[----:B------:R-:W-:Y:S01]  /*1950*/  LEA R6, R22, UR4, 0x4 ;  /* 0x0000000416067c11 */ /* 0x000fe2000f8e20ff */
[----:B------:R-:W-:Y:S02]  /*1960*/  UMOV UR4, 0xffffffff ;  /* 0xffffffff00047882 */ /* 0x000fe40000000000 */
[----:B------:R-:W-:Y:S02]  /*1970*/  @!P0 IMAD.SHL.U32 R7, R7, 0x4, RZ ;  /* 0x0000000407078824 */ /* 0x000fe400078e00ff */
[----:B------:R0:W-:Y:S02]  /*1980*/  STS.128 [R6], R24 ;  /* 0x0000001806007388 */ /* 0x0001e40000000c00 */
[----:B-1----:R-:W-:-:S04]  /*1990*/  @!P0 IMAD.WIDE R4, R7, 0x4, R4 ;  /* 0x0000000407048825 */ /* 0x002fc800078e0204 */
[----:B------:R-:W-:Y:S01]  /*19a0*/  FFMA.FTZ R7, R29, R25, R8 ;  /* 0x000000191d077223 */ /* 0x000fe20000010008 */
[----:B------:R0:W-:Y:S03]  /*19b0*/  @!P0 STG.E.128 desc[UR36][R4.64], R28 ;  /* 0x0000001c04008986 */ /* 0x0001e6000c101d24 */
[----:B------:R-:W-:-:S04]  /*19c0*/  FFMA.FTZ R8, R30, R26, R7 ;  /* 0x0000001a1e087223 */ /* 0x000fc80000010007 */
        /* <DEDUP_REMOVED lines=11> */
.L_x_3935:
        /* <DEDUP_REMOVED lines=9> */
[----:B------:R-:W0:Y:S01]  /*1b10*/  LDCU UR4, c[0x0][0x440] ;  /* 0x00008800ff0477ac */ /* 0x000e220008000800 */
[----:B------:R-:W1:Y:S01]  /*1b20*/  LDC.64 R4, c[0x0][0x438] ;  /* 0x00010e00ff047b82 */ /* 0x000e620000000a00 */
[----:B-----5:R-:W-:-:S05]  /*1b30*/  IADD3 R6, PT, PT, -R17, R18, RZ ;  /* 0x0000001211067210 */ /* 0x020fca0007ffe1ff */
[----:B0-----:R-:W-:-:S04]  /*1b40*/  IMAD R7, R87, UR4, R6 ;  /* 0x0000000457077c24 */ /* 0x001fc8000f8e0206 */
[----:B------:R-:W-:-:S04]  /*1b50*/  IMAD R7, R7, UR4, R6 ;  /* 0x0000000407077c24 */ /* 0x000fc8000f8e0206 */
[----:B-1----:R-:W-:-:S06]  /*1b60*/  IMAD.WIDE R4, R7, 0x4, R4 ;  /* 0x0000000407047825 */ /* 0x002fcc00078e0204 */
[----:B------:R-:W2:Y:S02]  /*1b70*/  LDG.E R5, desc[UR36][R4.64] ;  /* 0x0000002404057981 */ /* 0x000ea4000c1e1900 */
[----:B--2---:R-:W-:-:S07]  /*1b80*/  FADD.FTZ R0, R0, R5 ;  /* 0x0000000500007221 */ /* 0x004fce0000010000 */
.L_x_3854:
[----:B------:R3:W-:Y:S02]  /*1b90*/  STS [R3], R0 ;  /* 0x0000000003007388 */ /* 0x0007e40000000800 */
.L_x_3852:
[----:B------:R-:W-:Y:S05]  /*1ba0*/  WARPSYNC.ALL ;  /* 0x0000000000007948 */ /* 0x000fea0003800000 */
[----:B------:R-:W-:Y:S01]  /*1bb0*/  VIADD R4, R9, 0xf ;  /* 0x0000000f09047836 */ /* 0x000fe20000000000 */
[----:B------:R-:W4:Y:S01]  /*1bc0*/  LDCU UR4, c[0x0][0x3f0] ;  /* 0x00007e00ff0477ac */ /* 0x000f220008000800 */
[----:B------:R-:W-:Y:S01]  /*1bd0*/  SHF.R.U32.HI R12, RZ, 0x1, R22 ;  /* 0x00000001ff0c7819 */ /* 0x000fe20000011616 */
[----:B------:R-:W-:Y:S01]  /*1be0*/  IMAD.SHL.U32 R22, R22, 0x8, RZ ;  /* 0x0000000816167824 */ /* 0x000fe200078e00ff */
[----:B------:R-:W-:Y:S01]  /*1bf0*/  BSSY B0, `(.L_x_3855) ;  /* 0x000029c000007945 */ /* 0x000fe20003800000 */
[----:B------:R-:W-:Y:S01]  /*1c00*/  SHF.R.S32.HI R5, RZ, 0x1f, R4 ;  /* 0x0000001fff057819 */ /* 0x000fe20000011404 */
[----:B------:R-:W-:Y:S01]  /*1c10*/  UIADD3 UR5, UPT, UPT, UR5, 0x20, URZ ;  /* 0x0000002005057890 */ /* 0x000fe2000fffe0ff */
[----:B------:R-:W0:Y:S02]  /*1c20*/  LDCU UR12, c[0x0][0x410] ;  /* 0x00008200ff0c77ac */ /* 0x000e240008000800 */
[----:B------:R-:W-:-:S02]  /*1c30*/  LEA.HI R5, R5, R4, RZ, 0x4 ;  /* 0x0000000405057211 */ /* 0x000fc400078f20ff */
[----:B------:R-:W-:Y:S01]  /*1c40*/  LOP3.LUT R22, R22, 0x8, RZ, 0xc0, !PT ;  /* 0x0000000816167812 */ /* 0x000fe200078ec0ff */
[----:B------:R-:W0:Y:S01]  /*1c50*/  LDCU.64 UR14, c[0x0][0x438] ;  /* 0x00008700ff0e77ac */ /* 0x000e220008000a00 */
[----:B------:R-:W-:Y:S01]  /*1c60*/  LOP3.LUT R10, R5, 0xfffffff0, RZ, 0xc0, !PT ;  /* 0xfffffff0050a7812 */ /* 0x000fe200078ec0ff */
[----:B------:R-:W0:Y:S01]  /*1c70*/  LDCU.64 UR10, c[0x0][0x448] ;  /* 0x00008900ff0a77ac */ /* 0x000e220008000a00 */
[----:B------:R-:W-:Y:S02]  /*1c80*/  BAR.SYNC.DEFER_BLOCKING 0x0 ;  /* 0x0000000000007b1d */ /* 0x000fe40000010000 */
[----:B------:R-:W-:Y:S01]  /*1c90*/  ISETP.GE.AND P0, PT, R12, R10, PT ;  /* 0x0000000a0c00720c */ /* 0x000fe20003f06270 */
[----:B----4-:R-:W-:Y:S01]  /*1ca0*/  IMAD R4, R34, UR4, R87 ;  /* 0x0000000422047c24 */ /* 0x010fe2000f8e0257 */
[----:B------:R-:W-:-:S03]  /*1cb0*/  ULEA UR5, UR6, UR5, 0x18 ;  /* 0x0000000506057291 */ /* 0x000fc6000f8ec0ff */
[----:B------:R-:W-:-:S08]  /*1cc0*/  IMAD R4, R4, 0x70, RZ ;  /* 0x0000007004047824 */ /* 0x000fd000078e02ff */
[----:B------:R-:W-:Y:S05]  /*1cd0*/  @P0 BRA `(.L_x_3856) ;  /* 0x0000002800340947 */ /* 0x000fea0003800000 */
[----:B------:R-:W4:Y:S01]  /*1ce0*/  LDC R5, c[0x0][0x3f4] ;  /* 0x0000fd00ff057b82 */ /* 0x000f220000000800 */
[----:B------:R-:W1:Y:S01]  /*1cf0*/  LDCU.64 UR8, c[0x0][0x420] ;  /* 0x00008400ff0877ac */ /* 0x000e620008000a00 */
[C---:B0-----:R-:W-:Y:S01]  /*1d00*/  IMAD.IADD R7, R23.reuse, 0x1, R12 ;  /* 0x0000000117077824 */ /* 0x041fe200078e020c */
[----:B------:R-:W0:Y:S01]  /*1d10*/  LDS.64 R84, [R22+UR5] ;  /* 0x0000000516547984 */ /* 0x000e220008000a00 */
[----:B------:R-:W-:Y:S01]  /*1d20*/  IMAD.IADD R10, R23, 0x1, R10 ;  /* 0x00000001170a7824 */ /* 0x000fe200078e020a */
[----:B------:R-:W2:Y:S02]  /*1d30*/  LDCU UR4, c[0x0][0x440] ;  /* 0x00008800ff0477ac */ /* 0x000ea40008000800 */
[----:B------:R-:W0:Y:S04]  /*1d40*/  LDS.64 R82, [R22+UR5+0x10] ;  /* 0x0000100516527984 */ /* 0x000e280008000a00 */
[----:B------:R-:W0:Y:S04]  /*1d50*/  LDS.64 R80, [R22+UR5+0x20] ;  /* 0x0000200516507984 */ /* 0x000e280008000a00 */
[----:B------:R-:W0:Y:S01]  /*1d60*/  LDS.64 R78, [R22+UR5+0x30] ;  /* 0x00003005164e7984 */ /* 0x000e220008000a00 */
[----:B-1----:R-:W-:-:S03]  /*1d70*/  ISETP.NE.U32.AND P0, PT, RZ, UR8, PT ;  /* 0x00000008ff007c0c */ /* 0x002fc6000bf05070 */
[----:B------:R-:W1:Y:S01]  /*1d80*/  LDS.64 R76, [R22+UR5+0x40] ;  /* 0x00004005164c7984 */ /* 0x000e620008000a00 */
[----:B--2---:R-:W-:Y:S01]  /*1d90*/  IMAD R150, R87, UR4, R18 ;  /* 0x0000000457967c24 */ /* 0x004fe2000f8e0212 */
[----:B----4-:R-:W-:Y:S02]  /*1da0*/  IABS R5, R5 ;  /* 0x0000000500057213 */ /* 0x010fe40000000000 */
[----:B------:R-:W2:Y:S01]  /*1db0*/  LDS.64 R74, [R22+UR5+0x50] ;  /* 0x00005005164a7984 */ /* 0x000ea20008000a00 */
[----:B------:R-:W-:Y:S01]  /*1dc0*/  ISETP.NE.AND.EX P0, PT, RZ, UR9, PT, P0 ;  /* 0x00000009ff007c0c */ /* 0x000fe2000bf05300 */
[----:B------:R-:W-:Y:S01]  /*1dd0*/  IMAD R150, R150, UR4, R7 ;  /* 0x0000000496967c24 */ /* 0x000fe2000f8e0207 */
        /* <DEDUP_REMOVED lines=12> */
[----:B------:R3:W1:Y:S03]  /*1ea0*/  F2I.FTZ.U32.TRUNC.NTZ R9, R8 ;  /* 0x0000000800097305 */ /* 0x000666000021f000 */
[----:B------:R-:W0:Y:S04]  /*1eb0*/  LDS.64 R54, [R22+UR5+0xf0] ;  /* 0x0000f00516367984 */ /* 0x000e280008000a00 */
[----:B------:R-:W0:Y:S01]  /*1ec0*/  LDS.64 R52, [R22+UR5+0x100] ;  /* 0x0001000516347984 */ /* 0x000e220008000a00 */
[----:B---3--:R-:W-:-:S03]  /*1ed0*/  HFMA2 R8, -RZ, RZ, 0, 0 ;  /* 0x00000000ff087431 */ /* 0x008fc600000001ff */
[----:B------:R-:W3:Y:S04]  /*1ee0*/  LDS.64 R50, [R22+UR5+0x110] ;  /* 0x0001100516327984 */ /* 0x000ee80008000a00 */
[----:B------:R-:W0:Y:S01]  /*1ef0*/  LDS.64 R48, [R22+UR5+0x120] ;  /* 0x0001200516307984 */ /* 0x000e220008000a00 */
[----:B-1----:R-:W-:-:S03]  /*1f00*/  IMAD.MOV R6, RZ, RZ, -R9 ;  /* 0x000000ffff067224 */ /* 0x002fc600078e0a09 */
[----:B------:R-:W1:Y:S01]  /*1f10*/  LDS.64 R46, [R22+UR5+0x130] ;  /* 0x00013005162e7984 */ /* 0x000e620008000a00 */
[----:B------:R-:W-:Y:S01]  /*1f20*/  IMAD R11, R6, R5, RZ ;  /* 0x00000005060b7224 */ /* 0x000fe200078e02ff */
[----:B------:R-:W-:Y:S02]  /*1f30*/  IADD3 R6, P1, P2, R88, UR8, R7 ;  /* 0x0000000858067c10 */ /* 0x000fe4000fa3e007 */
        /* <DEDUP_REMOVED lines=14> */
[----:B-1234-:R-:W-:-:S07]  /*2020*/  LEA R22, R12, UR7, 0x2 ;  /* 0x000000070c167c11 */ /* 0x01efce000f8e10ff */
.L_x_3860:
[----:B------:R-:W1:Y:S01]  /*2030*/  LDC R151, c[0x0][0x3f4] ;  /* 0x0000fd00ff977b82 */ /* 0x000e620000000800 */
[----:B0-----:R-:W-:Y:S02]  /*2040*/  IABS R13, R7 ;  /* 0x00000007000d7213 */ /* 0x001fe40000000000 */
[----:B------:R-:W-:-:S03]  /*2050*/  ISETP.GE.AND P2, PT, R7, RZ, PT ;  /* 0x000000ff0700720c */ /* 0x000fc60003f46270 */
[----:B------:R-:W-:-:S04]  /*2060*/  IMAD.HI.U32 R11, R8, R13, RZ ;  /* 0x0000000d080b7227 */ /* 0x000fc800078e00ff */
[----:B------:R-:W-:Y:S02]  /*2070*/  IMAD.MOV R158, RZ, RZ, -R11 ;  /* 0x000000ffff9e7224 */ /* 0x000fe400078e0a0b */
[----:B------:R-:W2:Y:S01]  /*2080*/  S2R R11, SR_TID.X ;  /* 0x00000000000b7919 */ /* 0x000ea20000002100 */
        /* <DEDUP_REMOVED lines=8> */
[----:B------:R-:W-:-:S03]  /*2110*/  ISETP.GE.AND P1, PT, R7, R18, PT ;  /* 0x000000120700720c */ /* 0x000fc60003f26270 */
[----:B------:R-:W-:Y:S01]  /*2120*/  @!P2 IMAD.MOV R158, RZ, RZ, -R158 ;  /* 0x000000ffff9ea224 */ /* 0x000fe200078e0a9e */
[----:B------:R-:W-:-:S04]  /*2130*/  @!P3 LOP3.LUT R158, RZ, R151, RZ, 0x33, !PT ;  /* 0x00000097ff9eb212 */ /* 0x000fc800078e33ff */
[----:B------:R-:W-:-:S05]  /*2140*/  SHF.L.U32 R160, R158, 0x2, RZ ;  /* 0x000000029ea07819 */ /* 0x000fca00000006ff */
[----:B------:R-:W-:-:S05]  /*2150*/  IMAD R153, R151, 0x8, R160 ;  /* 0x0000000897997824 */ /* 0x000fca00078e02a0 */
[----:B------:R-:W-:-:S13]  /*2160*/  ISETP.GE.OR P3, PT, R153, R14, P1 ;  /* 0x0000000e9900720c */ /* 0x000fda0000f66670 */
[----:B------:R-:W1:Y:S01]  /*2170*/  @!P3 LDC.64 R12, c[0x0][0x3b8] ;  /* 0x0000ee00ff0cbb82 */ /* 0x000e620000000a00 */
[----:B--2---:R-:W-:-:S05]  /*2180*/  @!P3 IMAD.SHL.U32 R15, R11, 0x2, RZ ;  /* 0x000000020b0fb824 */ /* 0x004fca00078e00ff */
[----:B------:R-:W-:Y:S02]  /*2190*/  @!P3 LOP3.LUT R152, R15, 0x2, RZ, 0xc0, !PT ;  /* 0x000000020f98b812 */ /* 0x000fe400078ec0ff */
[----:B------:R-:W-:-:S03]  /*21a0*/  LEA R15, R151, R160, 0x4 ;  /* 0x000000a0970f7211 */ /* 0x000fc600078e20ff */
[----:B------:R-:W-:Y:S01]  /*21b0*/  @!P3 IMAD R154, R4, R151, R152 ;  /* 0x00000097049ab224 */ /* 0x000fe200078e0298 */
[----:B------:R-:W-:Y:S02]  /*21c0*/  ISETP.GE.OR P5, PT, R15, R14, P1 ;  /* 0x0000000e0f00720c */ /* 0x000fe40000fa6670 */
[----:B------:R-:W-:Y:S02]  /*21d0*/  @!P3 SHF.R.S32.HI R152, RZ, 0x1f, R153 ;  /* 0x0000001fff98b819 */ /* 0x000fe40000011499 */
[----:B------:R-:W-:-:S04]  /*21e0*/  @!P3 IADD3 R153, P2, PT, R154, R153, RZ ;  /* 0x000000999a99b210 */ /* 0x000fc80007f5e0ff */
[----:B------:R-:W-:Y:S02]  /*21f0*/  @!P3 LEA.HI.X.SX32 R152, R154, R152, 0x1, P2 ;  /* 0x000000989a98b211 */ /* 0x000fe400010f0eff */
[----:B-1----:R-:W-:-:S04]  /*2200*/  @!P3 LEA R156, P2, R153, R12, 0x2 ;  /* 0x0000000c999cb211 */ /* 0x002fc800078410ff */
[----:B------:R-:W-:Y:S01]  /*2210*/  @!P3 LEA.HI.X R157, R153, R13, R152, 0x2, P2 ;  /* 0x0000000d999db211 */ /* 0x000fe200010f1498 */
[----:B------:R-:W-:Y:S01]  /*2220*/  @!P5 IMAD.SHL.U32 R152, R11, 0x2, RZ ;  /* 0x000000020b98d824 */ /* 0x000fe200078e00ff */
[----:B------:R-:W1:Y:S04]  /*2230*/  @!P5 LDC.64 R12, c[0x0][0x3b8] ;  /* 0x0000ee00ff0cdb82 */ /* 0x000e680000000a00 */
[----:B------:R-:W-:-:S05]  /*2240*/  @!P5 LOP3.LUT R152, R152, 0x2, RZ, 0xc0, !PT ;  /* 0x000000029898d812 */ /* 0x000fca00078ec0ff */
[----:B------:R-:W-:Y:S01]  /*2250*/  @!P5 IMAD R153, R4, R151, R152 ;  /* 0x000000970499d224 */ /* 0x000fe200078e0298 */
[----:B------:R-:W-:-:S04]  /*2260*/  @!P5 SHF.R.S32.HI R152, RZ, 0x1f, R15 ;  /* 0x0000001fff98d819 */ /* 0x000fc8000001140f */
[----:B------:R-:W-:-:S04]  /*2270*/  @!P5 IADD3 R15, P2, PT, R153, R15, RZ ;  /* 0x0000000f990fd210 */ /* 0x000fc80007f5e0ff */
[----:B------:R-:W-:Y:S01]  /*2280*/  @!P5 LEA.HI.X.SX32 R152, R153, R152, 0x1, P2 ;  /* 0x000000989998d211 */ /* 0x000fe200010f0eff */
[----:B------:R-:W-:-:S05]  /*2290*/  IMAD R153, R151, 0x20, R160 ;  /* 0x0000002097997824 */ /* 0x000fca00078e02a0 */
[----:B------:R-:W-:Y:S02]  /*22a0*/  ISETP.GE.OR P4, PT, R153, R14, P1 ;  /* 0x0000000e9900720c */ /* 0x000fe40000f86670 */
[----:B-1----:R-:W-:-:S04]  /*22b0*/  @!P5 LEA R154, P2, R15, R12, 0x2 ;  /* 0x0000000c0f9ad211 */ /* 0x002fc800078410ff */
[----:B------:R-:W-:Y:S02]  /*22c0*/  @!P5 LEA.HI.X R155, R15, R13, R152, 0x2, P2 ;  /* 0x0000000d0f9bd211 */ /* 0x000fe400010f1498 */
[----:B------:R-:W-:-:S04]  /*22d0*/  ISETP.GE.AND P2, PT, R7, R18, PT ;  /* 0x000000120700720c */ /* 0x000fc80003f46270 */
[----:B------:R-:W-:Y:S01]  /*22e0*/  FSEL R87, R87, RZ, P2 ;  /* 0x000000ff57577208 */ /* 0x000fe20001000000 */
[----:B------:R-:W1:Y:S01]  /*22f0*/  @!P4 LDC.64 R12, c[0x0][0x3b8] ;  /* 0x0000ee00ff0ccb82 */ /* 0x000e620000000a00 */
[----:B------:R-:W-:Y:S02]  /*2300*/  @!P4 SHF.L.U32 R15, R11, 0x1, RZ ;  /* 0x000000010b0fc819 */ /* 0x000fe400000006ff */
[----:B------:R-:W-:Y:S02]  /*2310*/  FSEL R86, R86, RZ, P2 ;  /* 0x000000ff56567208 */ /* 0x000fe40001000000 */
[----:B------:R-:W-:-:S04]  /*2320*/  @!P4 LOP3.LUT R15, R15, 0x2, RZ, 0xc0, !PT ;  /* 0x000000020f0fc812 */ /* 0x000fc800078ec0ff */
[----:B------:R2:W3:Y:S01]  /*2330*/  @!P3 LDG.E.64 R86, desc[UR36][R156.64] ;  /* 0x000000249c56b981 */ /* 0x0004e2000c1e1b00 */
[----:B------:R-:W-:Y:S01]  /*2340*/  @!P4 IMAD R162, R4, R151, R15 ;  /* 0x0000009704a2c224 */ /* 0x000fe200078e020f */
[----:B------:R-:W-:Y:S02]  /*2350*/  @!P4 SHF.R.S32.HI R15, RZ, 0x1f, R153 ;  /* 0x0000001fff0fc819 */ /* 0x000fe40000011499 */
[----:B------:R-:W-:Y:S02]  /*2360*/  FSEL R89, R89, RZ, P2 ;  /* 0x000000ff59597208 */ /* 0x000fe40001000000 */
[----:B------:R-:W-:Y:S02]  /*2370*/  @!P4 IADD3 R153, P3, PT, R162, R153, RZ ;  /* 0x00000099a299c210 */ /* 0x000fe40007f7e0ff */
[----:B------:R-:W-:Y:S02]  /*2380*/  FSEL R88, R88, RZ, P2 ;  /* 0x000000ff58587208 */ /* 0x000fe40001000000 */
[----:B------:R-:W-:-:S02]  /*2390*/  @!P4 LEA.HI.X.SX32 R162, R162, R15, 0x1, P3 ;  /* 0x0000000fa2a2c211 */ /* 0x000fc400018f0eff */
[----:B------:R-:W-:Y:S02]  /*23a0*/  ISETP.GE.OR P3, PT, R160, R14, P1 ;  /* 0x0000000ea000720c */ /* 0x000fe40000f66670 */
[----:B------:R4:W3:Y:S01]  /*23b0*/  @!P5 LDG.E.64 R88, desc[UR36][R154.64] ;  /* 0x000000249a58d981 */ /* 0x0008e2000c1e1b00 */
[----:B-1----:R-:W-:-:S04]  /*23c0*/  @!P4 LEA R152, P6, R153, R12, 0x2 ;  /* 0x0000000c9998c211 */ /* 0x002fc800078c10ff */
[----:B------:R-:W-:-:S06]  /*23d0*/  @!P4 LEA.HI.X R153, R153, R13, R162, 0x2, P6 ;  /* 0x0000000d9999c211 */ /* 0x000fcc00030f14a2 */
[----:B------:R-:W-:Y:S01]  /*23e0*/  @!P3 IMAD.SHL.U32 R15, R11, 0x2, RZ ;  /* 0x000000020b0fb824 */ /* 0x000fe200078e00ff */
[----:B------:R-:W1:Y:S04]  /*23f0*/  @!P3 LDC.64 R12, c[0x0][0x3b8] ;  /* 0x0000ee00ff0cbb82 */ /* 0x000e680000000a00 */
[----:B------:R-:W-:-:S05]  /*2400*/  @!P3 LOP3.LUT R15, R15, 0x2, RZ, 0xc0, !PT ;  /* 0x000000020f0fb812 */ /* 0x000fca00078ec0ff */
[----:B--2---:R-:W-:Y:S02]  /*2410*/  @!P3 IMAD R157, R4, R151, R15 ;  /* 0x00000097049db224 */ /* 0x004fe400078e020f */
[----:B------:R-:W-:-:S05]  /*2420*/  IMAD R15, R151, 0x40, R160 ;  /* 0x00000040970f7824 */ /* 0x000fca00078e02a0 */
[----:B------:R-:W-:Y:S02]  /*2430*/  ISETP.GE.OR P5, PT, R15, R14, P1 ;  /* 0x0000000e0f00720c */ /* 0x000fe40000fa6670 */
[----:B------:R-:W-:-:S04]  /*2440*/  @!P3 IADD3 R160, P6, PT, R160, R157, RZ ;  /* 0x0000009da0a0b210 */ /* 0x000fc80007fde0ff */
[----:B------:R-:W-:Y:S02]  /*2450*/  @!P3 LEA.HI.X.SX32 R157, R157, RZ, 0x1, P6 ;  /* 0x000000ff9d9db211 */ /* 0x000fe400030f0eff */
[----:B-1----:R-:W-:-:S05]  /*2460*/  @!P3 LEA R156, P6, R160, R12, 0x2 ;  /* 0x0000000ca09cb211 */ /* 0x002fca00078c10ff */
[----:B----4-:R-:W-:Y:S02]  /*2470*/  @!P5 SHF.L.U32 R154, R11, 0x1, RZ ;  /* 0x000000010b9ad819 */ /* 0x010fe400000006ff */
[----:B------:R-:W-:Y:S02]  /*2480*/  @!P3 LEA.HI.X R157, R160, R13, R157, 0x2, P6 ;  /* 0x0000000da09db211 */ /* 0x000fe400030f149d */
[----:B------:R-:W1:Y:S01]  /*2490*/  @!P5 LDC.64 R12, c[0x0][0x3b8] ;  /* 0x0000ee00ff0cdb82 */ /* 0x000e620000000a00 */
[----:B------:R-:W-:Y:S02]  /*24a0*/  @!P5 LOP3.LUT R154, R154, 0x2, RZ, 0xc0, !PT ;  /* 0x000000029a9ad812 */ /* 0x000fe400078ec0ff */
[----:B------:R-:W-:Y:S02]  /*24b0*/  FSEL R91, R91, RZ, P2 ;  /* 0x000000ff5b5b7208 */ /* 0x000fe40001000000 */
[----:B------:R-:W-:Y:S01]  /*24c0*/  FSEL R90, R90, RZ, P2 ;  /* 0x000000ff5a5a7208 */ /* 0x000fe20001000000 */
[----:B------:R-:W-:-:S02]  /*24d0*/  @!P5 IMAD R159, R4, R151, R154 ;  /* 0x00000097049fd224 */ /* 0x000fc400078e029a */
[----:B------:R-:W-:Y:S01]  /*24e0*/  IMAD.IADD R158, R158, 0x1, R151 ;  /* 0x000000019e9e7824 */ /* 0x000fe200078e0297 */
[----:B------:R-:W-:Y:S02]  /*24f0*/  @!P5 SHF.R.S32.HI R154, RZ, 0x1f, R15 ;  /* 0x0000001fff9ad819 */ /* 0x000fe4000001140f */
[----:B------:R1:W2:Y:S01]  /*2500*/  @!P4 LDG.E.64 R90, desc[UR36][R152.64] ;  /* 0x00000024985ac981 */ /* 0x0002a2000c1e1b00 */
[----:B------:R-:W-:Y:S01]  /*2510*/  @!P5 IADD3 R155, P4, PT, R159, R15, RZ ;  /* 0x0000000f9f9bd210 */ /* 0x000fe20007f9e0ff */
[----:B------:R-:W-:-:S03]  /*2520*/  IMAD.SHL.U32 R15, R158, 0x4, RZ ;  /* 0x000000049e0f7824 */ /* 0x000fc600078e00ff */
[----:B------:R-:W-:Y:S02]  /*2530*/  @!P5 LEA.HI.X.SX32 R154, R159, R154, 0x1, P4 ;  /* 0x0000009a9f9ad211 */ /* 0x000fe400020f0eff */
[----:B------:R-:W-:Y:S02]  /*2540*/  ISETP.GE.OR P4, PT, R15, R14, P1 ;  /* 0x0000000e0f00720c */ /* 0x000fe40000f86670 */
[----:B-1----:R-:W-:-:S04]  /*2550*/  @!P5 LEA R152, P6, R155, R12, 0x2 ;  /* 0x0000000c9b98d211 */ /* 0x002fc800078c10ff */
[----:B------:R-:W-:-:S07]  /*2560*/  @!P5 LEA.HI.X R153, R155, R13, R154, 0x2, P6 ;  /* 0x0000000d9b99d211 */ /* 0x000fce00030f149a */
[----:B------:R-:W-:Y:S01]  /*2570*/  @!P4 SHF.L.U32 R154, R11, 0x1, RZ ;  /* 0x000000010b9ac819 */ /* 0x000fe200000006ff */
[----:B------:R-:W1:Y:S03]  /*2580*/  @!P4 LDC.64 R12, c[0x0][0x3b8] ;  /* 0x0000ee00ff0ccb82 */ /* 0x000e660000000a00 */
[----:B------:R-:W-:Y:S02]  /*2590*/  @!P4 LOP3.LUT R154, R154, 0x2, RZ, 0xc0, !PT ;  /* 0x000000029a9ac812 */ /* 0x000fe400078ec0ff */
[----:B------:R-:W-:Y:S02]  /*25a0*/  FSEL R93, R93, RZ, P2 ;  /* 0x000000ff5d5d7208 */ /* 0x000fe40001000000 */
[----:B------:R-:W-:Y:S01]  /*25b0*/  FSEL R92, R92, RZ, P2 ;  /* 0x000000ff5c5c7208 */ /* 0x000fe20001000000 */
[----:B------:R-:W-:Y:S02]  /*25c0*/  @!P4 IMAD R160, R4, R151, R154 ;  /* 0x0000009704a0c224 */ /* 0x000fe400078e029a */
[----:B------:R-:W-:Y:S01]  /*25d0*/  IMAD R154, R151, 0x2, R158 ;  /* 0x00000002979a7824 */ /* 0x000fe200078e029e */
[----:B------:R-:W-:-:S02]  /*25e0*/  @!P4 SHF.R.S32.HI R155, RZ, 0x1f, R15 ;  /* 0x0000001fff9bc819 */ /* 0x000fc4000001140f */
[----:B------:R4:W3:Y:S01]  /*25f0*/  @!P3 LDG.E.64 R92, desc[UR36][R156.64] ;  /* 0x000000249c5cb981 */ /* 0x0008e2000c1e1b00 */
[----:B------:R-:W-:Y:S01]  /*2600*/  @!P4 IADD3 R159, P3, PT, R160, R15, RZ ;  /* 0x0000000fa09fc210 */ /* 0x000fe20007f7e0ff */
[----:B------:R-:W-:-:S03]  /*2610*/  IMAD.SHL.U32 R15, R154, 0x4, RZ ;  /* 0x000000049a0f7824 */ /* 0x000fc600078e00ff */
[----:B------:R-:W-:Y:S02]  /*2620*/  @!P4 LEA.HI.X.SX32 R160, R160, R155, 0x1, P3 ;  /* 0x0000009ba0a0c211 */ /* 0x000fe400018f0eff */
[----:B------:R-:W-:Y:S02]  /*2630*/  ISETP.GE.OR P3, PT, R15, R14, P1 ;  /* 0x0000000e0f00720c */ /* 0x000fe40000f66670 */
[----:B-1----:R-:W-:-:S04]  /*2640*/  @!P4 LEA R154, P6, R159, R12, 0x2 ;  /* 0x0000000c9f9ac211 */ /* 0x002fc800078c10ff */
[----:B------:R-:W-:-:S07]  /*2650*/  @!P4 LEA.HI.X R155, R159, R13, R160, 0x2, P6 ;  /* 0x0000000d9f9bc211 */ /* 0x000fce00030f14a0 */
[----:B----4-:R-:W-:Y:S01]  /*2660*/  @!P3 SHF.L.U32 R156, R11, 0x1, RZ ;  /* 0x000000010b9cb819 */ /* 0x010fe200000006ff */
[----:B------:R-:W1:Y:S03]  /*2670*/  @!P3 LDC.64 R12, c[0x0][0x3b8] ;  /* 0x0000ee00ff0cbb82 */ /* 0x000e660000000a00 */
[----:B------:R-:W-:Y:S02]  /*2680*/  @!P3 LOP3.LUT R156, R156, 0x2, RZ, 0xc0, !PT ;  /* 0x000000029c9cb812 */ /* 0x000fe400078ec0ff */
[----:B------:R-:W-:Y:S02]  /*2690*/  FSEL R95, R95, RZ, P2 ;  /* 0x000000ff5f5f7208 */ /* 0x000fe40001000000 */
[----:B------:R-:W-:Y:S01]  /*26a0*/  FSEL R94, R94, RZ, P2 ;  /* 0x000000ff5e5e7208 */ /* 0x000fe20001000000 */
[----:B------:R-:W-:Y:S02]  /*26b0*/  @!P3 IMAD R159, R4, R151, R156 ;  /* 0x00000097049fb224 */ /* 0x000fe400078e029c */
[----:B------:R-:W-:Y:S01]  /*26c0*/  IMAD R158, R151, 0x4, R158 ;  /* 0x00000004979e7824 */ /* 0x000fe200078e029e */
[----:B------:R-:W-:-:S02]  /*26d0*/  @!P3 SHF.R.S32.HI R156, RZ, 0x1f, R15 ;  /* 0x0000001fff9cb819 */ /* 0x000fc4000001140f */
[----:B------:R1:W4:Y:S01]  /*26e0*/  @!P5 LDG.E.64 R94, desc[UR36][R152.64] ;  /* 0x00000024985ed981 */ /* 0x000322000c1e1b00 */
        /* <DEDUP_REMOVED lines=12> */
[----:B------:R-:W-:Y:S01]  /*27b0*/  IMAD.IADD R158, R158, 0x1, R151 ;  /* 0x000000019e9e7824 */ /* 0x000fe200078e0297 */
[----:B------:R-:W-:-:S02]  /*27c0*/  @!P5 SHF.R.S32.HI R156, RZ, 0x1f, R15 ;  /* 0x0000001fff9cd819 */ /* 0x000fc4000001140f */
[----:B------:R1:W0:Y:S01]  /*27d0*/  @!P4 LDG.E.64 R96, desc[UR36][R154.64] ;  /* 0x000000249a60c981 */ /* 0x000222000c1e1b00 */
        /* <DEDUP_REMOVED lines=151> */
[----:B------:R-:W-:-:S05]  /*3150*/  IMAD.SHL.U32 R15, R158, 0x4, RZ ;  /* 0x000000049e0f7824 */ /* 0x000fca00078e00ff */
[----:B------:R-:W-:Y:S02]  /*3160*/  ISETP.GE.OR P6, PT, R15, R14, P1 ;  /* 0x0000000e0f00720c */ /* 0x000fe40000fc6670 */
[----:B------:R-:W-:Y:S02]  /*3170*/  @!P4 LEA.HI.X.SX32 R156, R159, R156, 0x1, P3 ;  /* 0x0000009c9f9cc211 */ /* 0x000fe400018f0eff */
[----:B-1----:R-:W-:-:S04]  /*3180*/  @!P4 LEA R154, P3, R157, R12, 0x2 ;  /* 0x0000000c9d9ac211 */ /* 0x002fc800078610ff */
[----:B------:R-:W-:-:S05]  /*3190*/  @!P4 LEA.HI.X R155, R157, R13, R156, 0x2, P3 ;  /* 0x0000000d9d9bc211 */ /* 0x000fca00018f149c */
[----:B------:R-:W-:Y:S01]  /*31a0*/  @!P6 SHF.L.U32 R156, R11, 0x1, RZ ;  /* 0x000000010b9ce819 */ /* 0x000fe200000006ff */
[----:B------:R-:W1:Y:S03]  /*31b0*/  @!P6 LDC.64 R12, c[0x0][0x3b8] ;  /* 0x0000ee00ff0ceb82 */ /* 0x000e660000000a00 */
[----:B------:R-:W-:Y:S01]  /*31c0*/  @!P6 LOP3.LUT R156, R156, 0x2, RZ, 0xc0, !PT ;  /* 0x000000029c9ce812 */ /* 0x000fe200078ec0ff */
[----:B------:R-:W-:-:S04]  /*31d0*/  IMAD.IADD R158, R158, 0x1, R151 ;  /* 0x000000019e9e7824 */ /* 0x000fc800078e0297 */
[----:B------:R-:W-:Y:S01]  /*31e0*/  @!P6 IMAD R159, R4, R151, R156 ;  /* 0x00000097049fe224 */ /* 0x000fe200078e029c */
[----:B------:R-:W-:-:S04]  /*31f0*/  @!P6 SHF.R.S32.HI R156, RZ, 0x1f, R15 ;  /* 0x0000001fff9ce819 */ /* 0x000fc8000001140f */
[----:B------:R-:W-:Y:S01]  /*3200*/  @!P6 IADD3 R157, P3, PT, R159, R15, RZ ;  /* 0x0000000f9f9de210 */ /* 0x000fe20007f7e0ff */
[----:B------:R-:W-:Y:S01]  /*3210*/  IMAD.SHL.U32 R15, R158, 0x4, RZ ;  /* 0x000000049e0f7824 */ /* 0x000fe200078e00ff */
[----:B------:R-:W-:Y:S02]  /*3220*/  FSEL R119, R119, RZ, P2 ;  /* 0x000000ff77777208 */ /* 0x000fe40001000000 */
[----:B------:R-:W-:Y:S02]  /*3230*/  @!P6 LEA.HI.X.SX32 R156, R159, R156, 0x1, P3 ;  /* 0x0000009c9f9ce211 */ /* 0x000fe400018f0eff */
[----:B------:R-:W-:Y:S02]  /*3240*/  ISETP.GE.OR P3, PT, R15, R14, P1 ;  /* 0x0000000e0f00720c */ /* 0x000fe40000f66670 */
[----:B------:R-:W-:-:S06]  /*3250*/  FSEL R118, R118, RZ, P2 ;  /* 0x000000ff76767208 */ /* 0x000fcc0001000000 */
[----:B------:R1:W4:Y:S02]  /*3260*/  @!P5 LDG.E.64 R118, desc[UR36][R152.64] ;  /* 0x000000249876d981 */ /* 0x000324000c1e1b00 */
[----:B-1----:R-:W-:-:S04]  /*3270*/  @!P6 LEA R152, P5, R157, R12, 0x2 ;  /* 0x0000000c9d98e211 */ /* 0x002fc800078a10ff */
[----:B------:R-:W-:Y:S02]  /*3280*/  @!P6 LEA.HI.X R153, R157, R13, R156, 0x2, P5 ;  /* 0x0000000d9d99e211 */ /* 0x000fe400028f149c */
[----:B------:R-:W-:Y:S01]  /*3290*/  @!P3 SHF.L.U32 R156, R11, 0x1, RZ ;  /* 0x000000010b9cb819 */ /* 0x000fe200000006ff */
[----:B------:R-:W1:Y:S03]  /*32a0*/  @!P3 LDC.64 R12, c[0x0][0x3b8] ;  /* 0x0000ee00ff0cbb82 */ /* 0x000e660000000a00 */
[----:B------:R-:W-:Y:S02]  /*32b0*/  @!P3 LOP3.LUT R156, R156, 0x2, RZ, 0xc0, !PT ;  /* 0x000000029c9cb812 */ /* 0x000fe400078ec0ff */
[----:B------:R-:W-:Y:S02]  /*32c0*/  FSEL R121, R121, RZ, P2 ;  /* 0x000000ff79797208 */ /* 0x000fe40001000000 */
[----:B------:R-:W-:Y:S01]  /*32d0*/  FSEL R120, R120, RZ, P2 ;  /* 0x000000ff78787208 */ /* 0x000fe20001000000 */
[----:B------:R-:W-:-:S02]  /*32e0*/  @!P3 IMAD R159, R4, R151, R156 ;  /* 0x00000097049fb224 */ /* 0x000fc400078e029c */
[----:B------:R-:W-:Y:S01]  /*32f0*/  IMAD.IADD R158, R158, 0x1, R151 ;  /* 0x000000019e9e7824 */ /* 0x000fe200078e0297 */
[----:B------:R-:W-:Y:S02]  /*3300*/  @!P3 SHF.R.S32.HI R156, RZ, 0x1f, R15 ;  /* 0x0000001fff9cb819 */ /* 0x000fe4000001140f */
        /* <DEDUP_REMOVED lines=127> */
[----:B------:R-:W1:Y:S01]  /*3b00*/  @!P5 LDC.64 R12, c[0x0][0x3b8] ;  /* 0x0000ee00ff0cdb82 */ /* 0x000e620000000a00 */
[----:B------:R-:W-:Y:S01]  /*3b10*/  @!P5 SHF.L.U32 R156, R11, 0x1, RZ ;  /* 0x000000010b9cd819 */ /* 0x000fe200000006ff */
[----:B------:R-:W-:-:S03]  /*3b20*/  IMAD.IADD R158, R158, 0x1, R151 ;  /* 0x000000019e9e7824 */ /* 0x000fc600078e0297 */
[----:B------:R-:W-:Y:S01]  /*3b30*/  @!P5 LOP3.LUT R156, R156, 0x2, RZ, 0xc0, !PT ;  /* 0x000000029c9cd812 */ /* 0x000fe200078ec0ff */
[----:B------:R-:W-:Y:S01]  /*3b40*/  IMAD.SHL.U32 R159, R158, 0x4, RZ ;  /* 0x000000049e9f7824 */ /* 0x000fe200078e00ff */
[----:B------:R-:W-:Y:S02]  /*3b50*/  FSEL R139, R139, RZ, P2 ;  /* 0x000000ff8b8b7208 */ /* 0x000fe40001000000 */
[----:B------:R-:W-:Y:S01]  /*3b60*/  FSEL R138, R138, RZ, P2 ;  /* 0x000000ff8a8a7208 */ /* 0x000fe20001000000 */
[----:B------:R-:W-:Y:S01]  /*3b70*/  @!P5 IMAD R160, R4, R151, R156 ;  /* 0x0000009704a0d224 */ /* 0x000fe200078e029c */
[----:B------:R-:W-:Y:S02]  /*3b80*/  ISETP.GE.OR P4, PT, R159, R14, P1 ;  /* 0x0000000e9f00720c */ /* 0x000fe40000f86670 */
[----:B------:R-:W-:Y:S02]  /*3b90*/  @!P5 SHF.R.S32.HI R156, RZ, 0x1f, R15 ;  /* 0x0000001fff9cd819 */ /* 0x000fe4000001140f */
[----:B------:R3:W4:Y:S01]  /*3ba0*/  @!P6 LDG.E.64 R138, desc[UR36][R152.64] ;  /* 0x00000024988ae981 */ /* 0x000722000c1e1b00 */
[----:B------:R-:W-:-:S04]  /*3bb0*/  @!P5 IADD3 R15, P6, PT, R160, R15, RZ ;  /* 0x0000000fa00fd210 */ /* 0x000fc80007fde0ff */
[----:B------:R-:W-:Y:S02]  /*3bc0*/  @!P5 LEA.HI.X.SX32 R160, R160, R156, 0x1, P6 ;  /* 0x0000009ca0a0d211 */ /* 0x000fe400030f0eff */
[----:B-1----:R-:W-:-:S04]  /*3bd0*/  @!P5 LEA R156, P6, R15, R12, 0x2 ;  /* 0x0000000c0f9cd211 */ /* 0x002fc800078c10ff */
[----:B------:R-:W-:Y:S02]  /*3be0*/  @!P5 LEA.HI.X R157, R15, R13, R160, 0x2, P6 ;  /* 0x0000000d0f9dd211 */ /* 0x000fe400030f14a0 */
[----:B------:R-:W3:Y:S01]  /*3bf0*/  @!P4 LDC.64 R12, c[0x0][0x3b8] ;  /* 0x0000ee00ff0ccb82 */ /* 0x000ee20000000a00 */
[----:B------:R-:W-:-:S04]  /*3c00*/  @!P4 SHF.L.U32 R15, R11, 0x1, RZ ;  /* 0x000000010b0fc819 */ /* 0x000fc800000006ff */
[----:B------:R-:W-:-:S05]  /*3c10*/  @!P4 LOP3.LUT R15, R15, 0x2, RZ, 0xc0, !PT ;  /* 0x000000020f0fc812 */ /* 0x000fca00078ec0ff */
[----:B------:R-:W-:Y:S01]  /*3c20*/  @!P4 IMAD R160, R4, R151, R15 ;  /* 0x0000009704a0c224 */ /* 0x000fe200078e020f */
[----:B------:R-:W-:Y:S01]  /*3c30*/  @!P4 SHF.R.S32.HI R15, RZ, 0x1f, R159 ;  /* 0x0000001fff0fc819 */ /* 0x000fe2000001149f */
[----:B------:R-:W-:Y:S01]  /*3c40*/  IMAD.IADD R158, R158, 0x1, R151 ;  /* 0x000000019e9e7824 */ /* 0x000fe200078e0297 */
[----:B------:R-:W-:Y:S02]  /*3c50*/  FSEL R143, R143, RZ, P2 ;  /* 0x000000ff8f8f7208 */ /* 0x000fe40001000000 */
[----:B------:R-:W-:Y:S02]  /*3c60*/  @!P4 IADD3 R159, P6, PT, R160, R159, RZ ;  /* 0x0000009fa09fc210 */ /* 0x000fe40007fde0ff */
[----:B------:R-:W-:Y:S01]  /*3c70*/  FSEL R142, R142, RZ, P2 ;  /* 0x000000ff8e8e7208 */ /* 0x000fe20001000000 */
[----:B------:R-:W-:Y:S01]  /*3c80*/  IMAD.SHL.U32 R161, R158, 0x4, RZ ;  /* 0x000000049ea17824 */ /* 0x000fe200078e00ff */
[----:B------:R-:W-:-:S04]  /*3c90*/  @!P4 LEA.HI.X.SX32 R160, R160, R15, 0x1, P6 ;  /* 0x0000000fa0a0c211 */ /* 0x000fc800030f0eff */
[----:B------:R-:W4:Y:S01]  /*3ca0*/  @!P5 LDG.E.64 R142, desc[UR36][R156.64] ;  /* 0x000000249c8ed981 */ /* 0x000f22000c1e1b00 */
[----:B---3--:R-:W-:Y:S02]  /*3cb0*/  @!P4 LEA R152, P6, R159, R12, 0x2 ;  /* 0x0000000c9f98c211 */ /* 0x008fe400078c10ff */
[----:B------:R-:W-:Y:S02]  /*3cc0*/  ISETP.GE.OR P5, PT, R161, R14, P1 ;  /* 0x0000000ea100720c */ /* 0x000fe40000fa6670 */
[----:B------:R-:W-:Y:S02]  /*3cd0*/  @!P4 LEA.HI.X R153, R159, R13, R160, 0x2, P6 ;  /* 0x0000000d9f99c211 */ /* 0x000fe400030f14a0 */
[----:B------:R-:W-:Y:S02]  /*3ce0*/  IADD3 R159, PT, PT, R158, R151, RZ ;  /* 0x000000979e9f7210 */ /* 0x000fe40007ffe0ff */
[----:B------:R-:W-:Y:S02]  /*3cf0*/  FSEL R141, R141, RZ, P2 ;  /* 0x000000ff8d8d7208 */ /* 0x000fe40001000000 */
[----:B------:R-:W-:Y:S01]  /*3d00*/  FSEL R140, R140, RZ, P2 ;  /* 0x000000ff8c8c7208 */ /* 0x000fe20001000000 */
[----:B------:R-:W-:-:S04]  /*3d10*/  IMAD.SHL.U32 R159, R159, 0x4, RZ ;  /* 0x000000049f9f7824 */ /* 0x000fc800078e00ff */
[----:B------:R-:W1:Y:S01]  /*3d20*/  @!P5 LDC.64 R12, c[0x0][0x3b8] ;  /* 0x0000ee00ff0cdb82 */ /* 0x000e620000000a00 */
[----:B------:R3:W4:Y:S01]  /*3d30*/  @!P3 LDG.E.64 R140, desc[UR36][R154.64] ;  /* 0x000000249a8cb981 */ /* 0x000722000c1e1b00 */
[----:B------:R-:W-:Y:S01]  /*3d40*/  ISETP.GE.OR P3, PT, R159, R14, P1 ;  /* 0x0000000e9f00720c */ /* 0x000fe20000f66670 */
[----:B------:R-:W-:-:S05]  /*3d50*/  @!P5 IMAD.SHL.U32 R14, R11, 0x2, RZ ;  /* 0x000000020b0ed824 */ /* 0x000fca00078e00ff */
[----:B------:R-:W-:-:S05]  /*3d60*/  @!P5 LOP3.LUT R14, R14, 0x2, RZ, 0xc0, !PT ;  /* 0x000000020e0ed812 */ /* 0x000fca00078ec0ff */
[----:B---3--:R-:W-:Y:S02]  /*3d70*/  @!P5 IMAD R155, R4, R151, R14 ;  /* 0x00000097049bd224 */ /* 0x008fe400078e020e */
[----:B------:R-:W3:Y:S01]  /*3d80*/  @!P3 LDC.64 R14, c[0x0][0x3b8] ;  /* 0x0000ee00ff0ebb82 */ /* 0x000ee20000000a00 */
[----:B------:R-:W-:-:S04]  /*3d90*/  @!P3 SHF.L.U32 R154, R11, 0x1, RZ ;  /* 0x000000010b9ab819 */ /* 0x000fc800000006ff */
[----:B------:R-:W-:Y:S02]  /*3da0*/  @!P3 LOP3.LUT R156, R154, 0x2, RZ, 0xc0, !PT ;  /* 0x000000029a9cb812 */ /* 0x000fe400078ec0ff */
[----:B------:R-:W-:Y:S02]  /*3db0*/  @!P5 SHF.R.S32.HI R154, RZ, 0x1f, R161 ;  /* 0x0000001fff9ad819 */ /* 0x000fe400000114a1 */
[----:B------:R-:W-:Y:S01]  /*3dc0*/  @!P5 IADD3 R161, P6, PT, R155, R161, RZ ;  /* 0x000000a19ba1d210 */ /* 0x000fe20007fde0ff */
[----:B------:R-:W-:-:S03]  /*3dd0*/  @!P3 IMAD R156, R4, R151, R156 ;  /* 0x00000097049cb224 */ /* 0x000fc600078e029c */
[----:B------:R-:W-:Y:S02]  /*3de0*/  @!P5 LEA.HI.X.SX32 R154, R155, R154, 0x1, P6 ;  /* 0x0000009a9b9ad211 */ /* 0x000fe400030f0eff */
[C---:B-1----:R-:W-:Y:S02]  /*3df0*/  @!P5 LEA R12, P6, R161.reuse, R12, 0x2 ;  /* 0x0000000ca10cd211 */ /* 0x042fe400078c10ff */
[----:B------:R-:W-:Y:S02]  /*3e00*/  @!P3 SHF.R.S32.HI R151, RZ, 0x1f, R159 ;  /* 0x0000001fff97b819 */ /* 0x000fe4000001149f */
[----:B------:R-:W-:Y:S02]  /*3e10*/  @!P5 LEA.HI.X R13, R161, R13, R154, 0x2, P6 ;  /* 0x0000000da10dd211 */ /* 0x000fe400030f149a */
[----:B------:R-:W-:Y:S02]  /*3e20*/  @!P3 IADD3 R159, P6, PT, R156, R159, RZ ;  /* 0x0000009f9c9fb210 */ /* 0x000fe40007fde0ff */
[----:B------:R-:W-:-:S02]  /*3e30*/  FSEL R145, R145, RZ, P2 ;  /* 0x000000ff91917208 */ /* 0x000fc40001000000 */
[----:B------:R-:W-:Y:S02]  /*3e40*/  FSEL R144, R144, RZ, P2 ;  /* 0x000000ff90907208 */ /* 0x000fe40001000000 */
[----:B------:R-:W-:Y:S02]  /*3e50*/  @!P3 LEA.HI.X.SX32 R154, R156, R151, 0x1, P6 ;  /* 0x000000979c9ab211 */ /* 0x000fe400030f0eff */
[----:B------:R-:W-:Y:S02]  /*3e60*/  FSEL R147, R147, RZ, P2 ;  /* 0x000000ff93937208 */ /* 0x000fe40001000000 */
[----:B------:R-:W-:Y:S01]  /*3e70*/  FSEL R146, R146, RZ, P2 ;  /* 0x000000ff92927208 */ /* 0x000fe20001000000 */
[----:B------:R-:W4:Y:S01]  /*3e80*/  @!P4 LDG.E.64 R144, desc[UR36][R152.64] ;  /* 0x000000249890c981 */ /* 0x000f22000c1e1b00 */
[----:B---3--:R-:W-:Y:S02]  /*3e90*/  @!P3 LEA R14, P6, R159, R14, 0x2 ;  /* 0x0000000e9f0eb211 */ /* 0x008fe400078c10ff */
[----:B------:R-:W-:-:S02]  /*3ea0*/  FSEL R149, R149, RZ, P2 ;  /* 0x000000ff95957208 */ /* 0x000fc40001000000 */
[----:B------:R-:W-:Y:S01]  /*3eb0*/  FSEL R148, R148, RZ, P2 ;  /* 0x000000ff94947208 */ /* 0x000fe20001000000 */
[----:B------:R1:W3:Y:S01]  /*3ec0*/  @!P5 LDG.E.64 R146, desc[UR36][R12.64] ;  /* 0x000000240c92d981 */ /* 0x0002e2000c1e1b00 */
[----:B------:R-:W-:-:S05]  /*3ed0*/  @!P3 LEA.HI.X R15, R159, R15, R154, 0x2, P6 ;  /* 0x0000000f9f0fb211 */ /* 0x000fca00030f149a */
[----:B------:R-:W3:Y:S01]  /*3ee0*/  @!P3 LDG.E.64 R148, desc[UR36][R14.64] ;  /* 0x000000240e94b981 */ /* 0x000ee2000c1e1b00 */
[----:B-1----:R-:W-:Y:S02]  /*3ef0*/  @P0 IMAD.MOV.U32 R12, RZ, RZ, R6 ;  /* 0x000000ffff0c0224 */ /* 0x002fe400078e0006 */
[----:B------:R-:W-:-:S05]  /*3f00*/  @P0 IMAD.MOV.U32 R13, RZ, RZ, R9 ;  /* 0x000000ffff0d0224 */ /* 0x000fca00078e0009 */
[----:B------:R1:W3:Y:S01]  /*3f10*/  @P0 LDG.E.U8 R151, desc[UR36][R12.64] ;  /* 0x000000240c970981 */ /* 0x0002e2000c1e1100 */
[----:B0-----:R-:W-:Y:S01]  /*3f20*/  FMUL.FTZ R155, R82, R96 ;  /* 0x00000060529b7220 */ /* 0x001fe20000410000 */
[----:B------:R-:W-:-:S03]  /*3f30*/  FMUL.FTZ R154, R83, R97 ;  /* 0x00000061539a7220 */ /* 0x000fc60000410000 */
[----:B------:R-:W-:Y:S01]  /*3f40*/  FFMA.FTZ R155, R84, R92, R155 ;  /* 0x0000005c549b7223 */ /* 0x000fe2000001009b */
[----:B------:R-:W-:-:S03]  /*3f50*/  FFMA.FTZ R154, R85, R93, R154 ;  /* 0x0000005d559a7223 */ /* 0x000fc6000001009a */
[----:B------:R-:W-:Y:S01]  /*3f60*/  FFMA.FTZ R155, R80, R86, R155 ;  /* 0x00000056509b7223 */ /* 0x000fe2000001009b */
[----:B------:R-:W-:-:S03]  /*3f70*/  FFMA.FTZ R154, R81, R87, R154 ;  /* 0x00000057519a7223 */ /* 0x000fc6000001009a */
[----:B--2---:R-:W-:Y:S01]  /*3f80*/  FFMA.FTZ R155, R78, R98, R155 ;  /* 0x000000624e9b7223 */ /* 0x004fe2000001009b */
[----:B------:R-:W-:-:S03]  /*3f90*/  FFMA.FTZ R154, R79, R99, R154 ;  /* 0x000000634f9a7223 */ /* 0x000fc6000001009a */
[----:B------:R-:W-:Y:S01]  /*3fa0*/  FFMA.FTZ R155, R76, R88, R155 ;  /* 0x000000584c9b7223 */ /* 0x000fe2000001009b */
[----:B------:R-:W-:-:S03]  /*3fb0*/  FFMA.FTZ R154, R77, R89, R154 ;  /* 0x000000594d9a7223 */ /* 0x000fc6000001009a */
[----:B----4-:R-:W-:Y:S01]  /*3fc0*/  FFMA.FTZ R155, R74, R100, R155 ;  /* 0x000000644a9b7223 */ /* 0x010fe2000001009b */
        /* <DEDUP_REMOVED lines=39> */
[----:B------:R-:W-:Y:S02]  /*4240*/  UMOV UR4, 0xffffffff ;  /* 0xffffffff00047882 */ /* 0x000fe40000000000 */
        /* <DEDUP_REMOVED lines=10> */
[----:B---3--:R-:W-:Y:S01]  /*42f0*/  FFMA.FTZ R155, R24, R146, R155 ;  /* 0x00000092189b7223 */ /* 0x008fe2000001009b */
[----:B------:R-:W-:-:S03]  /*4300*/  FFMA.FTZ R154, R25, R147, R154 ;  /* 0x00000093199a7223 */ /* 0x000fc6000001009a */
[----:B-1----:R-:W-:Y:S01]  /*4310*/  FFMA.FTZ R13, R20, R148, R155 ;  /* 0x00000094140d7223 */ /* 0x002fe2000001009b */
[----:B------:R-:W-:-:S04]  /*4320*/  FFMA.FTZ R154, R21, R149, R154 ;  /* 0x00000095159a7223 */ /* 0x000fc8000001009a */
[----:B------:R-:W-:Y:S01]  /*4330*/  FADD.FTZ R13, R13, R154 ;  /* 0x0000009a0d0d7221 */ /* 0x000fe20000010000 */
[----:B------:R-:W-:Y:S02]  /*4340*/  ISETP.NE.AND P2, PT, R151, RZ, P0 ;  /* 0x000000ff9700720c */ /* 0x000fe40000745270 */
[----:B------:R-:W-:Y:S01]  /*4350*/  LOP3.LUT R151, R11, 0x1, RZ, 0xc0, !PT ;  /* 0x000000010b977812 */ /* 0x000fe200078ec0ff */
[----:B------:R-:W-:Y:S10]  /*4360*/  BRA.DIV UR4, `(.L_x_3857) ;  /* 0x0000005e04447947 */ /* 0x000ff4000b800000 */
[----:B------:R0:W1:Y:S02]  /*4370*/  SHFL.BFLY PT, R14, R13, 0x1, 0x1f ;  /* 0x0c201f000d0e7f89 */ /* 0x00006400000e0000 */
.L_x_3938:
        /* <DEDUP_REMOVED lines=20> */
[----:B-----5:R-:W-:-:S04]  /*44c0*/  @P1 SEL R151, R17, RZ, !P4 ;  /* 0x000000ff11971207 */ /* 0x020fc80006000000 */
[----:B------:R-:W-:-:S04]  /*44d0*/  @P1 IADD3 R151, PT, PT, R7, R151, -R18 ;  /* 0x0000009707971210 */ /* 0x000fc80007ffe812 */
[----:B------:R-:W-:Y:S01]  /*44e0*/  @P1 I2FP.F32.S32 R152, R151 ;  /* 0x0000009700981245 */ /* 0x000fe20000201400 */
[----:B----4-:R-:W-:-:S04]  /*44f0*/  @P3 FADD.FTZ R11, R11, R12 ;  /* 0x0000000c0b0b3221 */ /* 0x010fc80000010000 */
[----:B---3--:R-:W-:-:S05]  /*4500*/  @P1 FFMA.FTZ R11, R152, R14, R11 ;  /* 0x0000000e980b1223 */ /* 0x008fca000001000b */
[----:B------:R1:W-:Y:S01]  /*4510*/  STS [R22], R11 ;  /* 0x0000000b16007388 */ /* 0x0003e20000000800 */
[----:B------:R-:W-:-:S07]  /*4520*/  @!P2 FMNMX.FTZ R0, R0, R11, !PT ;  /* 0x0000000b0000a209 */ /* 0x000fce0007810000 */
.L_x_3859:
[----:B------:R-:W-:Y:S05]  /*4530*/  BSYNC.RECONVERGENT B1 ;  /* 0x0000000000017941 */ /* 0x000fea0003800200 */
.L_x_3858:
[----:B------:R-:W-:Y:S01]  /*4540*/  VIADD R7, R7, 0x40 ;  /* 0x0000004007077836 */ /* 0x000fe20000000000 */
[----:B------:R-:W-:Y:S01]  /*4550*/  IADD3 R6, P2, PT, R6, 0x40, RZ ;  /* 0x0000004006067810 */ /* 0x000fe20007f5e0ff */
[----:B-1----:R-:W-:Y:S01]  /*4560*/  VIADD R22, R22, 0x100 ;  /* 0x0000010016167836 */ /* 0x002fe20000000000 */
[----:B------:R-:W-:Y:S02]  /*4570*/  IADD3 R150, PT, PT, R150, 0x40, RZ ;  /* 0x0000004096967810 */ /* 0x000fe40007ffe0ff */
[----:B------:R-:W-:Y:S01]  /*4580*/  ISETP.GE.AND P1, PT, R7, R10, PT ;  /* 0x0000000a0700720c */ /* 0x000fe20003f26270 */
[----:B------:R-:W-:-:S12]  /*4590*/  IMAD.X R9, RZ, RZ, R9, P2 ;  /* 0x000000ffff097224 */ /* 0x000fd800010e0609 */
[----:B------:R-:W-:Y:S05]  /*45a0*/  @!P1 BRA `(.L_x_3860) ;  /* 0xffffffd800a09947 */ /* 0x000fea000383ffff */
.L_x_3856:
[----:B0-----:R-:W-:Y:S05]  /*45b0*/  BSYNC B0 ;  /* 0x0000000000007941 */ /* 0x001fea0003800000 */
.L_x_3855:
        /* <DEDUP_REMOVED lines=9> */
.L_x_3944:
[----:B---3--:R-:W3:Y:S01]  /*4650*/  S2R R0, SR_TID.X ;  /* 0x0000000000007919 */ /* 0x008ee20000002100 */
[----:B------:R-:W-:Y:S01]  /*4660*/  MOV R20, 0x400 ;  /* 0x0000040000147802 */ /* 0x000fe20000000f00 */
[----:B------:R-:W-:Y:S05]  /*4670*/  WARPSYNC.ALL ;  /* 0x0000000000007948 */ /* 0x000fea0003800000 */
[----:B------:R-:W1:Y:S01]  /*4680*/  S2R R21, SR_CgaCtaId ;  /* 0x0000000000157919 */ /* 0x000e620000008800 */
[----:B----4-:R-:W-:Y:S02]  /*4690*/  FMNMX.FTZ R7, R6, R14, !PT ;  /* 0x0000000e06077209 */ /* 0x010fe40007810000 */
[----:B---3--:R-:W-:-:S02]  /*46a0*/  LOP3.LUT P0, R10, R0, 0x1f, RZ, 0xc0, !PT ;  /* 0x0000001f000a7812 */ /* 0x008fc4000780c0ff */
[----:B-1----:R-:W-:-:S11]  /*46b0*/  LEA R5, R21, R20, 0x18 ;  /* 0x0000001415057211 */ /* 0x002fd600078ec0ff */
[----:B0-----:R-:W-:-:S05]  /*46c0*/  @!P0 LEA.HI R6, R0, R5, RZ, 0x1d ;  /* 0x0000000500068211 */ /* 0x001fca00078fe8ff */
[----:B------:R-:W-:Y:S01]  /*46d0*/  @!P0 STS [R6], R7 ;  /* 0x0000000706008388 */ /* 0x000fe20000000800 */
[----:B------:R-:W-:Y:S01]  /*46e0*/  BAR.SYNC.DEFER_BLOCKING 0x0 ;  /* 0x0000000000007b1d */ /* 0x000fe20000010000 */
[C---:B------:R-:W-:Y:S01]  /*46f0*/  ISETP.GT.U32.AND P0, PT, R10.reuse, 0x3, PT ;  /* 0x000000030a00780c */ /* 0x040fe20003f04070 */
[----:B------:R-:W-:Y:S01]  /*4700*/  IMAD R11, R10, 0x4, R5 ;  /* 0x000000040a0b7824 */ /* 0x000fe200078e0205 */
[----:B------:R-:W-:Y:S01]  /*4710*/  MOV R13, 0xff7fffff ;  /* 0xff7fffff000d7802 */ /* 0x000fe20000000f00 */
[----:B------:R-:W-:Y:S01]  /*4720*/  IMAD.IADD R9, R23, 0x1, R0 ;  /* 0x0000000117097824 */ /* 0x000fe200078e0200 */
[----:B------:R-:W-:Y:S01]  /*4730*/  IADD3 R8, PT, PT, R18, 0x1, RZ ;  /* 0x0000000112087810 */ /* 0x000fe20007ffe0ff */
[----:B------:R-:W-:Y:S01]  /*4740*/  BSSY.RECONVERGENT B0, `(.L_x_3862) ;  /* 0x0000170000007945 */ /* 0x000fe20003800200 */
[----:B------:R-:W-:-:S07]  /*4750*/  IMAD.MOV.U32 R12, RZ, RZ, RZ ;  /* 0x000000ffff0c7224 */ /* 0x000fce00078e00ff */
[----:B------:R-:W0:Y:S01]  /*4760*/  @!P0 LDS R13, [R11] ;  /* 0x000000000b0d8984 */ /* 0x000e220000000800 */
[----:B------:R-:W-:-:S03]  /*4770*/  ISETP.GT.AND P0, PT, R9, R18, PT ;  /* 0x000000120900720c */ /* 0x000fc60003f04270 */
[----:B0-----:R-:W0:Y:S02]  /*4780*/  SHFL.BFLY PT, R6, R13, 0x2, 0x1f ;  /* 0x0c401f000d067f89 */ /* 0x001e2400000e0000 */
[----:B0-----:R-:W-:-:S05]  /*4790*/  FMNMX.FTZ R14, R6, R13, !PT ;  /* 0x0000000d060e7209 */ /* 0x001fca0007810000 */
[----:B------:R-:W0:Y:S02]  /*47a0*/  SHFL.BFLY PT, R7, R14, 0x1, 0x1f ;  /* 0x0c201f000e077f89 */ /* 0x000e2400000e0000 */
[----:B0-----:R-:W-:Y:S01]  /*47b0*/  FMNMX.FTZ R6, R14, R7, !PT ;  /* 0x000000070e067209 */ /* 0x001fe20007810000 */
[----:B------:R-:W-:-:S05]  /*47c0*/  IMAD.SHL.U32 R7, R0, 0x4, RZ ;  /* 0x0000000400077824 */ /* 0x000fca00078e00ff */
[----:B------:R-:W0:Y:S01]  /*47d0*/  SHFL.IDX PT, R6, R6, RZ, 0x1f ;  /* 0x00001fff06067589 */ /* 0x000e2200000e0000 */
        /* <DEDUP_REMOVED lines=22> */
[----:B------:R-:W-:-:S07]  /*4940*/  IADD3 R15, PT, PT, R7, R22, RZ ;  /* 0x00000016070f7210 */ /* 0x000fce0007ffe0ff */
.L_x_3867:
[----:B-----5:R-:W0:Y:S01]  /*4950*/  LDS R17, [R15] ;  /* 0x000000000f117984 */ /* 0x020e220000000800 */
        /* <DEDUP_REMOVED lines=10> */
.L_x_3866:
[----:B------:R-:W-:Y:S05]  /*4a00*/  BSYNC.RECONVERGENT B1 ;  /* 0x0000000000017941 */ /* 0x000fea0003800200 */
.L_x_3865:
[----:B------:R-:W-:Y:S05]  /*4a10*/  @!P1 BRA `(.L_x_3863) ;  /* 0x0000001400089947 */ /* 0x000fea0003800000 */
[----:B------:R-:W-:Y:S01]  /*4a20*/  SHF.L.U32 R14, R23, 0x2, RZ ;  /* 0x00000002170e7819 */ /* 0x000fe200000006ff */
[----:B------:R-:W-:-:S04]  /*4a30*/  VIADD R20, R20, 0x220 ;  /* 0x0000022014147836 */ /* 0x000fc80000000000 */
[----:B------:R-:W-:Y:S01]  /*4a40*/  IMAD R14, R13, 0x4, -R14 ;  /* 0x000000040d0e7824 */ /* 0x000fe200078e0a0e */
[----:B------:R-:W-:Y:S01]  /*4a50*/  LEA R21, R21, R20, 0x18 ;  /* 0x0000001415157211 */ /* 0x000fe200078ec0ff */
[----:B------:R-:W-:-:S03]  /*4a60*/  VIADD R13, R13, 0x200 ;  /* 0x000002000d0d7836 */ /* 0x000fc60000000000 */
[----:B------:R-:W-:Y:S02]  /*4a70*/  IADD3 R14, PT, PT, R21, R14, RZ ;  /* 0x0000000e150e7210 */ /* 0x000fe40007ffe0ff */
[----:B------:R-:W-:-:S03]  /*4a80*/  ISETP.GT.AND P0, PT, R13, R18, PT ;  /* 0x000000120d00720c */ /* 0x000fc60003f04270 */
[----:B------:R-:W0:Y:S04]  /*4a90*/  LDS R15, [R14] ;  /* 0x000000000e0f7984 */ /* 0x000e280000000800 */
[----:B-----5:R-:W1:Y:S04]  /*4aa0*/  LDS R17, [R14+0x200] ;  /* 0x000200000e117984 */ /* 0x020e680000000800 */
[----:B------:R-:W3:Y:S04]  /*4ab0*/  LDS R21, [R14+0x400] ;  /* 0x000400000e157984 */ /* 0x000ee80000000800 */
        /* <DEDUP_REMOVED lines=13> */
[----:B0-----:R0:W-:Y:S01]  /*4b90*/  STS [R14], R15 ;  /* 0x0000000f0e007388 */ /* 0x0011e20000000800 */
[----:B------:R-:W-:-:S03]  /*4ba0*/  FADD.FTZ R12, R12, R15 ;  /* 0x0000000f0c0c7221 */ /* 0x000fc60000010000 */
[----:B-1----:R0:W-:Y:S01]  /*4bb0*/  STS [R14+0x200], R17 ;  /* 0x000200110e007388 */ /* 0x0021e20000000800 */
[----:B------:R-:W-:-:S03]  /*4bc0*/  FADD.FTZ R12, R12, R17 ;  /* 0x000000110c0c7221 */ /* 0x000fc60000010000 */
[----:B---3--:R0:W-:Y:S01]  /*4bd0*/  STS [R14+0x400], R21 ;  /* 0x000400150e007388 */ /* 0x0081e20000000800 */
[----:B------:R-:W-:-:S03]  /*4be0*/  FADD.FTZ R12, R12, R21 ;  /* 0x000000150c0c7221 */ /* 0x000fc60000010000 */
[----:B----4-:R0:W-:Y:S01]  /*4bf0*/  STS [R14+0x600], R25 ;  /* 0x000600190e007388 */ /* 0x0101e20000000800 */
[----:B------:R-:W-:Y:S01]  /*4c00*/  FADD.FTZ R12, R12, R25 ;  /* 0x000000190c0c7221 */ /* 0x000fe20000010000 */
[----:B------:R-:W-:Y:S06]  /*4c10*/  @P0 BRA `(.L_x_3863) ;  /* 0x0000001000880947 */ /* 0x000fec0003800000 */
[----:B0-----:R-:W-:Y:S01]  /*4c20*/  IADD3 R15, PT, PT, -R13, R18, RZ ;  /* 0x000000120d0f7210 */ /* 0x001fe20007ffe1ff */
[----:B------:R-:W-:Y:S01]  /*4c30*/  BSSY.RECONVERGENT B1, `(.L_x_3868) ;  /* 0x000006b000017945 */ /* 0x000fe20003800200 */
[----:B------:R-:W-:Y:S01]  /*4c40*/  VIADD R14, R14, 0xc00 ;  /* 0x00000c000e0e7836 */ /* 0x000fe20000000000 */
[----:B------:R-:W-:Y:S02]  /*4c50*/  PLOP3.LUT P0, PT, PT, PT, PT, 0x80, 0x8 ;  /* 0x000000000008781c */ /* 0x000fe40003f0f070 */
[----:B------:R-:W-:-:S13]  /*4c60*/  ISETP.GT.AND P1, PT, R15, 0x5ff, PT ;  /* 0x000005ff0f00780c */ /* 0x000fda0003f24270 */
[----:B------:R-:W-:Y:S05]  /*4c70*/  @!P1 BRA `(.L_x_3869) ;  /* 0x0000000400989947 */ /* 0x000fea0003800000 */
[----:B------:R-:W-:Y:S02]  /*4c80*/  PLOP3.LUT P0, PT, PT, PT, PT, 0x8, 0x80 ;  /* 0x000000000080781c */ /* 0x000fe40003f0e170 */
[----:B------:R-:W-:-:S11]  /*4c90*/  IADD3 R20, PT, PT, R18, -0x5ff, RZ ;  /* 0xfffffa0112147810 */ /* 0x000fd60007ffe0ff */
.L_x_3870:
[----:B------:R-:W0:Y:S01]  /*4ca0*/  LDS R15, [R14+-0x400] ;  /* 0xfffc00000e0f7984 */ /* 0x000e220000000800 */
[----:B------:R-:W-:-:S03]  /*4cb0*/  VIADD R13, R13, 0x800 ;  /* 0x000008000d0d7836 */ /* 0x000fc60000000000 */
[----:B------:R-:W1:Y:S02]  /*4cc0*/  LDS R17, [R14+-0x200] ;  /* 0xfffe00000e117984 */ /* 0x000e640000000800 */
[----:B------:R-:W-:Y:S02]  /*4cd0*/  ISETP.GE.AND P1, PT, R13, R20, PT ;  /* 0x000000140d00720c */ /* 0x000fe40003f26270 */
        /* <DEDUP_REMOVED lines=36> */
[----:B------:R-:W-:Y:S01]  /*4f20*/  FADD.FTZ R35, -R6, R35 ;  /* 0x0000002306237221 */ /* 0x000fe20000010100 */
[----:B------:R-:W4:Y:S01]  /*4f30*/  MUFU.EX2 R29, R29 ;  /* 0x0000001d001d7308 */ /* 0x000f220000000800 */
[----:B------:R-:W-:Y:S01]  /*4f40*/  FMUL.FTZ R33, R33, 1.4426950216293334961 ;  /* 0x3fb8aa3b21217820 */ /* 0x000fe20000410000 */
[----:B--2---:R-:W-:Y:S01]  /*4f50*/  FADD.FTZ R12, R12, R21 ;  /* 0x000000150c0c7221 */ /* 0x004fe20000010000 */
[----:B------:R-:W-:Y:S01]  /*4f60*/  FADD.FTZ R37, -R6, R37 ;  /* 0x0000002506257221 */ /* 0x000fe20000010100 */
[----:B------:R-:W2:Y:S01]  /*4f70*/  MUFU.EX2 R31, R31 ;  /* 0x0000001f001f7308 */ /* 0x000ea20000000800 */
[----:B------:R-:W-:Y:S01]  /*4f80*/  FMUL.FTZ R35, R35, 1.4426950216293334961 ;  /* 0x3fb8aa3b23237820 */ /* 0x000fe20000410000 */
[----:B------:R-:W-:Y:S01]  /*4f90*/  FADD.FTZ R12, R12, R25 ;  /* 0x000000190c0c7221 */ /* 0x000fe20000010000 */
[----:B------:R-:W-:Y:S01]  /*4fa0*/  FADD.FTZ R39, -R6, R39 ;  /* 0x0000002706277221 */ /* 0x000fe20000010100 */
[----:B------:R-:W2:Y:S01]  /*4fb0*/  MUFU.EX2 R33, R33 ;  /* 0x0000002100217308 */ /* 0x000ea20000000800 */
[----:B------:R-:W-:Y:S01]  /*4fc0*/  FMUL.FTZ R37, R37, 1.4426950216293334961 ;  /* 0x3fb8aa3b25257820 */ /* 0x000fe20000410000 */
[----:B---3--:R-:W-:Y:S01]  /*4fd0*/  FADD.FTZ R12, R12, R27 ;  /* 0x0000001b0c0c7221 */ /* 0x008fe20000010000 */
[----:B0-----:R-:W-:Y:S01]  /*4fe0*/  FADD.FTZ R41, -R6, R41 ;  /* 0x0000002906297221 */ /* 0x001fe20000010100 */
[----:B------:R-:W0:Y:S01]  /*4ff0*/  MUFU.EX2 R35, R35 ;  /* 0x0000002300237308 */ /* 0x000e220000000800 */
[----:B------:R-:W-:Y:S01]  /*5000*/  FMUL.FTZ R39, R39, 1.4426950216293334961 ;  /* 0x3fb8aa3b27277820 */ /* 0x000fe20000410000 */
[----:B----4-:R-:W-:Y:S01]  /*5010*/  FADD.FTZ R12, R12, R29 ;  /* 0x0000001d0c0c7221 */ /* 0x010fe20000010000 */
[----:B-1----:R-:W-:Y:S01]  /*5020*/  FADD.FTZ R43, -R6, R43 ;  /* 0x0000002b062b7221 */ /* 0x002fe20000010100 */
[----:B------:R-:W1:Y:S01]  /*5030*/  MUFU.EX2 R37, R37 ;  /* 0x0000002500257308 */ /* 0x000e620000000800 */
[----:B------:R-:W-:Y:S01]  /*5040*/  FMUL.FTZ R41, R41, 1.4426950216293334961 ;  /* 0x3fb8aa3b29297820 */ /* 0x000fe20000410000 */
[----:B--2---:R-:W-:Y:S01]  /*5050*/  FADD.FTZ R12, R12, R31 ;  /* 0x0000001f0c0c7221 */ /* 0x004fe20000010000 */
[----:B------:R-:W-:Y:S01]  /*5060*/  FMUL.FTZ R43, R43, 1.4426950216293334961 ;  /* 0x3fb8aa3b2b2b7820 */ /* 0x000fe20000410000 */
[----:B------:R-:W2:Y:S01]  /*5070*/  MUFU.EX2 R39, R39 ;  /* 0x0000002700277308 */ /* 0x000ea20000000800 */
[----:B------:R-:W-:Y:S01]  /*5080*/  FADD.FTZ R45, -R6, R45 ;  /* 0x0000002d062d7221 */ /* 0x000fe20000010100 */
        /* <DEDUP_REMOVED lines=37> */
.L_x_3869:
[----:B------:R-:W-:Y:S05]  /*52e0*/  BSYNC.RECONVERGENT B1 ;  /* 0x0000000000017941 */ /* 0x000fea0003800200 */
.L_x_3868:
        /* <DEDUP_REMOVED lines=54> */
[----:B0-----:R-:W-:-:S07]  /*5650*/  VIADD R14, R14, 0x1000 ;  /* 0x000010000e0e7836 */ /* 0x001fce0000000000 */
.L_x_3872:
[----:B------:R-:W-:Y:S05]  /*5660*/  BSYNC.RECONVERGENT B1 ;  /* 0x0000000000017941 */ /* 0x000fea0003800200 */
.L_x_3871:
        /* <DEDUP_REMOVED lines=27> */
.L_x_3864:
        /* <DEDUP_REMOVED lines=8> */
[----:B------:R-:W-:Y:S01]  /*58a0*/  ISETP.NE.AND P0, PT, R13, 0x180, PT ;  /* 0x000001800d00780c */ /* 0x000fe20003f05270 */
[----:B------:R-:W-:Y:S02]  /*58b0*/  IMAD.MOV.U32 R13, RZ, RZ, R9 ;  /* 0x000000ffff0d7224 */ /* 0x000fe400078e0009 */
[----:B-1----:R-:W-:-:S02]  /*58c0*/  IMAD R26, R12, UR4, RZ ;  /* 0x000000040c1a7c24 */ /* 0x002fc4000f8e02ff */
[----:B------:R-:W-:-:S03]  /*58d0*/  HFMA2 R12, -RZ, RZ, 0, 0 ;  /* 0x00000000ff0c7431 */ /* 0x000fc600000001ff */
[----:B--2---:R-:W-:-:S05]  /*58e0*/  SHF.R.S32.HI R28, RZ, 0x1f, R26 ;  /* 0x0000001fff1c7819 */ /* 0x004fca000001141a */
[----:B------:R-:W-:Y:S05]  /*58f0*/  @!P0 BRA `(.L_x_3874) ;  /* 0x00000000006c8947 */ /* 0x000fea0003800000 */
[----:B------:R-:W-:Y:S02]  /*5900*/  IADD3 R20, PT, PT, R20, 0x220, RZ ;  /* 0x0000022014147810 */ /* 0x000fe40007ffe0ff */
[----:B------:R-:W-:Y:S02]  /*5910*/  LEA.HI R12, R22, 0x1, RZ, 0x19 ;  /* 0x00000001160c7811 */ /* 0x000fe400078fc8ff */
[----:B------:R-:W-:Y:S02]  /*5920*/  LEA R20, R21, R20, 0x18 ;  /* 0x0000001415147211 */ /* 0x000fe400078ec0ff */
[----:B------:R-:W-:Y:S02]  /*5930*/  IADD3 R24, P0, P2, R26, R14, R9 ;  /* 0x0000000e1a187210 */ /* 0x000fe40007a1e009 */
[----:B------:R-:W-:Y:S01]  /*5940*/  LOP3.LUT R14, R12, 0x3, RZ, 0xc0, !PT ;  /* 0x000000030c0e7812 */ /* 0x000fe200078ec0ff */
[----:B-----5:R-:W-:Y:S01]  /*5950*/  IMAD.IADD R17, R7, 0x1, R20 ;  /* 0x0000000107117824 */ /* 0x020fe200078e0214 */
[----:B------:R-:W-:Y:S01]  /*5960*/  IADD3.X R15, PT, PT, R28, R15, RZ, P0, P2 ;  /* 0x0000000f1c0f7210 */ /* 0x000fe200007e44ff */
[----:B------:R-:W-:Y:S01]  /*5970*/  IMAD.MOV.U32 R12, RZ, RZ, RZ ;  /* 0x000000ffff0c7224 */ /* 0x000fe200078e00ff */
[----:B------:R-:W-:-:S02]  /*5980*/  MOV R13, R9 ;  /* 0x00000009000d7202 */ /* 0x000fc40000000f00 */
[----:B------:R-:W-:-:S07]  /*5990*/  IADD3 R20, PT, PT, -R14, RZ, RZ ;  /* 0x000000ff0e147210 */ /* 0x000fce0007ffe1ff */
.L_x_3875:
[----:B------:R-:W-:-:S06]  /*59a0*/  IMAD.MOV.U32 R14, RZ, RZ, R24 ;  /* 0x000000ffff0e7224 */ /* 0x000fcc00078e0018 */
[----:B------:R1:W2:Y:S01]  /*59b0*/  LDG.E.U8 R14, desc[UR36][R14.64] ;  /* 0x000000240e0e7981 */ /* 0x0002a2000c1e1100 */
[----:B------:R-:W-:Y:S01]  /*59c0*/  VIADD R20, R20, 0x1 ;  /* 0x0000000114147836 */ /* 0x000fe20000000000 */
[----:B------:R-:W-:Y:S02]  /*59d0*/  IADD3 R24, P2, PT, R24, 0x80, RZ ;  /* 0x0000008018187810 */ /* 0x000fe40007f5e0ff */
[----:B------:R-:W-:-:S03]  /*59e0*/  IADD3 R13, PT, PT, R13, 0x80, RZ ;  /* 0x000000800d0d7810 */ /* 0x000fc60007ffe0ff */
[----:B-1----:R-:W-:Y:S01]  /*59f0*/  IMAD.X R15, RZ, RZ, R15, P2 ;  /* 0x000000ffff0f7224 */ /* 0x002fe200010e060f */
        /* <DEDUP_REMOVED lines=11> */
.L_x_3874:
[----:B------:R-:W-:Y:S05]  /*5ab0*/  BSYNC.RECONVERGENT B1 ;  /* 0x0000000000017941 */ /* 0x000fea0003800200 */
.L_x_3873:
        /* <DEDUP_REMOVED lines=9> */
[----:B-1---5:R-:W-:Y:S02]  /*5b50*/  LEA R17, R20, R15, 0x18 ;  /* 0x0000000f14117211 */ /* 0x022fe400078ec0ff */
[----:B------:R-:W-:Y:S02]  /*5b60*/  IADD3.X R15, PT, PT, R28, UR5, RZ, P0, P1 ;  /* 0x000000051c0f7c10 */ /* 0x000fe400087e24ff */
[----:B------:R-:W-:Y:S02]  /*5b70*/  IADD3 R17, PT, PT, R14, 0x400, R17 ;  /* 0x000004000e117810 */ /* 0x000fe40007ffe011 */
[----:B------:R-:W-:-:S07]  /*5b80*/  IADD3.X R15, PT, PT, RZ, R15, RZ, P2, !PT ;  /* 0x0000000fff0f7210 */ /* 0x000fce00017fe4ff */
.L_x_3876:
[----:B------:R-:W-:-:S05]  /*5b90*/  IMAD.MOV.U32 R14, RZ, RZ, R21 ;  /* 0x000000ffff0e7224 */ /* 0x000fca00078e0015 */
[----:B------:R-:W2:Y:S04]  /*5ba0*/  LDG.E.U8 R24, desc[UR36][R14.64+-0x100] ;  /* 0xffff00240e187981 */ /* 0x000ea8000c1e1100 */
[----:B------:R-:W3:Y:S04]  /*5bb0*/  LDG.E.U8 R20, desc[UR36][R14.64+-0x80] ;  /* 0xffff80240e147981 */ /* 0x000ee8000c1e1100 */
[----:B------:R-:W4:Y:S04]  /*5bc0*/  LDG.E.U8 R21, desc[UR36][R14.64] ;  /* 0x000000240e157981 */ /* 0x000f28000c1e1100 */
[----:B------:R-:W5:Y:S01]  /*5bd0*/  LDG.E.U8 R22, desc[UR36][R14.64+0x80] ;  /* 0x000080240e167981 */ /* 0x000f62000c1e1100 */
[----:B------:R-:W-:Y:S01]  /*5be0*/  IMAD.MOV.U32 R26, RZ, RZ, RZ ;  /* 0x000000ffff1a7224 */ /* 0x000fe200078e00ff */
[----:B------:R-:W-:-:S02]  /*5bf0*/  IADD3 R13, PT, PT, R13, 0x200, RZ ;  /* 0x000002000d0d7810 */ /* 0x000fc40007ffe0ff */
[----:B--2---:R-:W-:Y:S02]  /*5c00*/  ISETP.NE.AND P0, PT, R24, RZ, PT ;  /* 0x000000ff1800720c */ /* 0x004fe40003f05270 */
[----:B------:R-:W-:Y:S02]  /*5c10*/  MOV R24, RZ ;  /* 0x000000ff00187202 */ /* 0x000fe40000000f00 */
[----:B---3--:R-:W-:Y:S01]  /*5c20*/  ISETP.NE.AND P1, PT, R20, RZ, PT ;  /* 0x000000ff1400720c */ /* 0x008fe20003f25270 */
[----:B------:R-:W-:Y:S01]  /*5c30*/  HFMA2 R20, -RZ, RZ, 0, 0 ;  /* 0x00000000ff147431 */ /* 0x000fe200000001ff */
[----:B----4-:R-:W-:Y:S02]  /*5c40*/  ISETP.NE.AND P2, PT, R21, RZ, PT ;  /* 0x000000ff1500720c */ /* 0x010fe40003f45270 */
        /* <DEDUP_REMOVED lines=11> */
[C---:B--2---:R-:W-:Y:S01]  /*5d00*/  @!P2 FADD.FTZ R27, -R6.reuse, R27 ;  /* 0x0000001b061ba221 */ /* 0x044fe20000010100 */
[----:B------:R-:W-:Y:S01]  /*5d10*/  ISETP.GT.AND P0, PT, R13, R18, PT ;  /* 0x000000120d00720c */ /* 0x000fe20003f04270 */
[----:B---3--:R-:W-:Y:S01]  /*5d20*/  @!P3 FADD.FTZ R29, -R6, R29 ;  /* 0x0000001d061db221 */ /* 0x008fe20000010100 */
[----:B------:R-:W1:Y:S01]  /*5d30*/  @!P1 MUFU.EX2 R22, R25 ;  /* 0x0000001900169308 */ /* 0x000e620000000800 */
[----:B------:R-:W-:Y:S02]  /*5d40*/  @!P2 FMUL.FTZ R27, R27, 1.4426950216293334961 ;  /* 0x3fb8aa3b1b1ba820 */ /* 0x000fe40000410000 */
        /* <DEDUP_REMOVED lines=13> */
[----:B0-----:R-:W-:Y:S01]  /*5e20*/  IADD3 R17, PT, PT, R17, 0x800, RZ ;  /* 0x0000080011117810 */ /* 0x001fe20007ffe0ff */
[----:B------:R-:W-:Y:S06]  /*5e30*/  @!P0 BRA `(.L_x_3876) ;  /* 0xfffffffc00548947 */ /* 0x000fec000383ffff */
.L_x_3863:
[----:B------:R-:W-:Y:S05]  /*5e40*/  BSYNC.RECONVERGENT B0 ;  /* 0x0000000000007941 */ /* 0x000fea0003800200 */
.L_x_3862:
[----:B0-----:R-:W0:Y:S01]  /*5e50*/  SHFL.BFLY PT, R13, R12, 0x10, 0x1f ;  /* 0x0e001f000c0d7f89 */ /* 0x001e2200000e0000 */
[C---:B------:R-:W-:Y:S01]  /*5e60*/  ISETP.NE.AND P0, PT, R10.reuse, RZ, PT ;  /* 0x000000ff0a00720c */ /* 0x040fe20003f05270 */
[----:B------:R-:W1:Y:S01]  /*5e70*/  LDCU.U8 UR6, c[0x0][0x48c] ;  /* 0x00009180ff0677ac */ /* 0x000e620008000000 */
[----:B------:R-:W-:Y:S01]  /*5e80*/  ISETP.GT.U32.AND P1, PT, R10, 0x3, PT ;  /* 0x000000030a00780c */ /* 0x000fe20003f24070 */
[----:B------:R-:W3:Y:S08]  /*5e90*/  S2UR UR4, SR_CTAID.Y ;  /* 0x00000000000479c3 */ /* 0x000ef00000002600 */
[----:B------:R-:W3:Y:S01]  /*5ea0*/  LDC R22, c[0x0][0x3f8] ;  /* 0x0000fe00ff167b82 */ /* 0x000ee20000000800 */
[----:B-1----:R-:W-:Y:S01]  /*5eb0*/  UISETP.NE.AND UP0, UPT, UR6, URZ, UPT ;  /* 0x000000ff0600728c */ /* 0x002fe2000bf05270 */
[----:B0-----:R-:W-:-:S05]  /*5ec0*/  FADD.FTZ R13, R13, R12 ;  /* 0x0000000c0d0d7221 */ /* 0x001fca0000010000 */
[----:B------:R-:W0:Y:S02]  /*5ed0*/  SHFL.BFLY PT, R6, R13, 0x8, 0x1f ;  /* 0x0d001f000d067f89 */ /* 0x000e2400000e0000 */
[----:B0-----:R-:W-:-:S05]  /*5ee0*/  FADD.FTZ R14, R13, R6 ;  /* 0x000000060d0e7221 */ /* 0x001fca0000010000 */
[----:B------:R-:W0:Y:S02]  /*5ef0*/  SHFL.BFLY PT, R15, R14, 0x4, 0x1f ;  /* 0x0c801f000e0f7f89 */ /* 0x000e2400000e0000 */
[----:B0-----:R-:W-:-:S05]  /*5f00*/  FADD.FTZ R15, R14, R15 ;  /* 0x0000000f0e0f7221 */ /* 0x001fca0000010000 */
[----:B------:R-:W0:Y:S02]  /*5f10*/  SHFL.BFLY PT, R6, R15, 0x2, 0x1f ;  /* 0x0c401f000f067f89 */ /* 0x000e2400000e0000 */
[----:B0----5:R-:W-:Y:S01]  /*5f20*/  FADD.FTZ R17, R15, R6 ;  /* 0x000000060f117221 */ /* 0x021fe20000010000 */
[----:B------:R-:W-:-:S04]  /*5f30*/  SHF.R.U32.HI R6, RZ, 0x5, R0 ;  /* 0x00000005ff067819 */ /* 0x000fc80000011600 */
[----:B------:R-:W0:Y:S01]  /*5f40*/  SHFL.BFLY PT, R20, R17, 0x1, 0x1f ;  /* 0x0c201f0011147f89 */ /* 0x000e2200000e0000 */
[----:B------:R-:W-:Y:S02]  /*5f50*/  @!P0 IMAD R21, R6, 0x4, R5 ;  /* 0x0000000406158824 */ /* 0x000fe400078e0205 */
[----:B0-----:R-:W-:-:S05]  /*5f60*/  FADD.FTZ R20, R17, R20 ;  /* 0x0000001411147221 */ /* 0x001fca0000010000 */
[----:B------:R-:W-:Y:S01]  /*5f70*/  @!P0 STS [R21+0x10], R20 ;  /* 0x0000101415008388 */ /* 0x000fe20000000800 */
[----:B------:R-:W-:Y:S01]  /*5f80*/  BAR.SYNC.DEFER_BLOCKING 0x0 ;  /* 0x0000000000007b1d */ /* 0x000fe20000010000 */
[----:B------:R-:W-:-:S05]  /*5f90*/  ISETP.GT.AND P0, PT, R9, R18, PT ;  /* 0x000000120900720c */ /* 0x000fca0003f04270 */
[----:B------:R-:W0:Y:S04]  /*5fa0*/  @!P1 LDS R20, [R11+0x10] ;  /* 0x000010000b149984 */ /* 0x000e280000000800 */
[----:B0-----:R-:W0:Y:S02]  /*5fb0*/  SHFL.BFLY PT, R5, R20, 0x2, 0x1f ;  /* 0x0c401f0014057f89 */ /* 0x001e2400000e0000 */
[----:B0-----:R-:W-:-:S05]  /*5fc0*/  FADD.FTZ R12, R5, R20 ;  /* 0x00000014050c7221 */ /* 0x001fca0000010000 */
[----:B------:R-:W0:Y:S02]  /*5fd0*/  SHFL.BFLY PT, R5, R12, 0x1, 0x1f ;  /* 0x0c201f000c057f89 */ /* 0x000e2400000e0000 */
[----:B0-----:R-:W-:Y:S01]  /*5fe0*/  FADD.FTZ R14, R12, R5 ;  /* 0x000000050c0e7221 */ /* 0x001fe20000010000 */
[----:B------:R-:W-:Y:S01]  /*5ff0*/  CS2R R12, SRZ ;  /* 0x00000000000c7805 */ /* 0x000fe2000001ff00 */
[----:B------:R-:W3:Y:S04]  /*6000*/  S2R R5, SR_CTAID.X ;  /* 0x0000000000057919 */ /* 0x000ee80000002500 */
[----:B------:R-:W0:Y:S02]  /*6010*/  SHFL.IDX PT, R14, R14, RZ, 0x1f ;  /* 0x00001fff0e0e7589 */ /* 0x000e2400000e0000 */
[----:B0-----:R-:W-:Y:S01]  /*6020*/  FADD.FTZ R10, R14, 9.9999999747524270788e-07 ;  /* 0x358637bd0e0a7421 */ /* 0x001fe20000010000 */
[----:B---3--:R-:W-:-:S05]  /*6030*/  IMAD R22, R22, UR4, R5 ;  /* 0x0000000416167c24 */ /* 0x008fca000f8e0205 */
        /* <DEDUP_REMOVED lines=8> */
.L_x_3877:
        /* <DEDUP_REMOVED lines=21> */
[----:B-1----:R-:W-:-:S06]  /*6210*/  ULEA UR4, UR5, UR4, 0x18 ;  /* 0x0000000405047291 */ /* 0x002fcc000f8ec0ff */
[----:B------:R-:W-:-:S07]  /*6220*/  VIADD R8, R7, UR4 ;  /* 0x0000000407087c36 */ /* 0x000fce0008000000 */
.L_x_3883:
[----:B------:R-:W0:Y:S01]  /*6230*/  LDS R13, [R8] ;  /* 0x00000000080d7984 */ /* 0x000e220000000800 */
[----:B------:R-:W-:-:S04]  /*6240*/  IADD3 R11, PT, PT, R11, 0x1, RZ ;  /* 0x000000010b0b7810 */ /* 0x000fc80007ffe0ff */
[----:B------:R-:W-:Y:S01]  /*6250*/  ISETP.NE.AND P0, PT, R11, RZ, PT ;  /* 0x000000ff0b00720c */ /* 0x000fe20003f05270 */
[----:B0-----:R-:W-:-:S05]  /*6260*/  FMUL.FTZ R13, R13, R10 ;  /* 0x0000000a0d0d7220 */ /* 0x001fca0000410000 */
[----:B------:R0:W-:Y:S02]  /*6270*/  STS [R8], R13 ;  /* 0x0000000d08007388 */ /* 0x0001e40000000800 */
[----:B0-----:R-:W-:-:S05]  /*6280*/  VIADD R8, R8, 0x200 ;  /* 0x0000020008087836 */ /* 0x001fca0000000000 */
[----:B------:R-:W-:Y:S05]  /*6290*/  @P0 BRA `(.L_x_3883) ;  /* 0xfffffffc00e40947 */ /* 0x000fea000383ffff */
.L_x_3882:
[----:B------:R-:W-:Y:S05]  /*62a0*/  BSYNC.RECONVERGENT B1 ;  /* 0x0000000000017941 */ /* 0x000fea0003800200 */
.L_x_3881:
[----:B------:R-:W-:Y:S05]  /*62b0*/  @!P1 BRA `(.L_x_3879) ;  /* 0x0000001400109947 */ /* 0x000fea0003800000 */
[----:B------:R-:W1:Y:S01]  /*62c0*/  S2UR UR5, SR_CgaCtaId ;  /* 0x00000000000579c3 */ /* 0x000e620000008800 */
[----:B------:R-:W-:Y:S01]  /*62d0*/  UMOV UR4, 0x400 ;  /* 0x0000040000047882 */ /* 0x000fe20000000000 */
[----:B------:R-:W-:Y:S01]  /*62e0*/  SHF.L.U32 R8, R23, 0x2, RZ ;  /* 0x0000000217087819 */ /* 0x000fe200000006ff */
[----:B------:R-:W-:Y:S01]  /*62f0*/  UIADD3 UR4, UPT, UPT, UR4, 0x220, URZ ;  /* 0x0000022004047890 */ /* 0x000fe2000fffe0ff */
[----:B------:R-:W-:-:S03]  /*6300*/  IADD3 R21, PT, PT, R9, 0x200, RZ ;  /* 0x0000020009157810 */ /* 0x000fc60007ffe0ff */
[----:B------:R-:W-:Y:S01]  /*6310*/  IMAD R8, R9, 0x4, -R8 ;  /* 0x0000000409087824 */ /* 0x000fe200078e0a08 */
[----:B------:R-:W-:Y:S01]  /*6320*/  ISETP.GT.AND P0, PT, R21, R18, PT ;  /* 0x000000121500720c */ /* 0x000fe20003f04270 */
[----:B-1----:R-:W-:-:S06]  /*6330*/  ULEA UR4, UR5, UR4, 0x18 ;  /* 0x0000000405047291 */ /* 0x002fcc000f8ec0ff */
[----:B------:R-:W-:-:S03]  /*6340*/  VIADD R9, R8, UR4 ;  /* 0x0000000408097c36 */ /* 0x000fc60008000000 */
        /* <DEDUP_REMOVED lines=21> */
.L_x_3886:
        /* <DEDUP_REMOVED lines=8> */
[----:B--2---:R-:W-:Y:S04]  /*6520*/  LDS R29, [R9+0x800] ;  /* 0x00080000091d7984 */ /* 0x004fe80000000800 */
[----:B------:R-:W2:Y:S04]  /*6530*/  LDS R31, [R9+0xa00] ;  /* 0x000a0000091f7984 */ /* 0x000ea80000000800 */
        /* <DEDUP_REMOVED lines=42> */
.L_x_3885:
[----:B------:R-:W-:Y:S05]  /*67e0*/  BSYNC.RECONVERGENT B1 ;  /* 0x0000000000017941 */ /* 0x000fea0003800200 */
.L_x_3884:
        /* <DEDUP_REMOVED lines=12> */
[----:B--2---:R-:W2:Y:S04]  /*68b0*/  LDS R29, [R9+0x800] ;  /* 0x00080000091d7984 */ /* 0x004ea80000000800 */
[----:B------:R-:W2:Y:S01]  /*68c0*/  LDS R31, [R9+0xa00] ;  /* 0x000a0000091f7984 */ /* 0x000ea20000000800 */
        /* <DEDUP_REMOVED lines=11> */
[----:B--2---:R-:W-:-:S03]  /*6980*/  FMUL.FTZ R28, R10, R29 ;  /* 0x0000001d0a1c7220 */ /* 0x004fc60000410000 */
[----:B------:R-:W-:Y:S01]  /*6990*/  STS [R9+0x600], R26 ;  /* 0x0006001a09007388 */ /* 0x000fe20000000800 */
[----:B------:R-:W-:-:S03]  /*69a0*/  FMUL.FTZ R30, R10, R31 ;  /* 0x0000001f0a1e7220 */ /* 0x000fc60000410000 */
[----:B------:R-:W-:Y:S04]  /*69b0*/  STS [R9+0x800], R28 ;  /* 0x0008001c09007388 */ /* 0x000fe80000000800 */
[----:B------:R0:W-:Y:S02]  /*69c0*/  STS [R9+0xa00], R30 ;  /* 0x000a001e09007388 */ /* 0x0001e40000000800 */
[----:B0-----:R-:W-:-:S07]  /*69d0*/  VIADD R9, R9, 0x1000 ;  /* 0x0000100009097836 */ /* 0x001fce0000000000 */
.L_x_3888:
[----:B------:R-:W-:Y:S05]  /*69e0*/  BSYNC.RECONVERGENT B1 ;  /* 0x0000000000017941 */ /* 0x000fea0003800200 */
.L_x_3887:
        /* <DEDUP_REMOVED lines=15> */
.L_x_3880:
        /* <DEDUP_REMOVED lines=17> */
[----:B------:R-:W-:-:S03]  /*6bf0*/  LOP3.LUT R14, R11, 0x180, RZ, 0xc0, !PT ;  /* 0x000001800b0e7812 */ /* 0x000fc600078ec0ff */
[----:B------:R-:W-:Y:S01]  /*6c00*/  IMAD.MOV R11, RZ, RZ, -R8 ;  /* 0x000000ffff0b7224 */ /* 0x000fe200078e0a08 */
[----:B------:R-:W-:Y:S02]  /*6c10*/  IADD3 R9, PT, PT, R9, R14, RZ ;  /* 0x0000000e09097210 */ /* 0x000fe40007ffe0ff */
[----:B---3--:R-:W-:-:S04]  /*6c20*/  LEA R20, P0, R21, UR8, 0x2 ;  /* 0x0000000815147c11 */ /* 0x008fc8000f8010ff */
[----:B------:R-:W-:Y:S01]  /*6c30*/  LEA.HI.X R21, R21, UR9, R24, 0x2, P0 ;  /* 0x0000000915157c11 */ /* 0x000fe200080f1418 */
[----:B-1----:R-:W-:-:S06]  /*6c40*/  ULEA UR4, UR5, UR4, 0x18 ;  /* 0x0000000405047291 */ /* 0x002fcc000f8ec0ff */
[----:B------:R-:W-:-:S07]  /*6c50*/  IADD3 R8, PT, PT, R7, UR4, RZ ;  /* 0x0000000407087c10 */ /* 0x000fce000fffe0ff */
.L_x_3891:
[----:B-1----:R-:W0:Y:S01]  /*6c60*/  LDS R15, [R8] ;  /* 0x00000000080f7984 */ /* 0x002e220000000800 */
[----:B------:R-:W-:Y:S01]  /*6c70*/  IMAD.MOV.U32 R14, RZ, RZ, R20 ;  /* 0x000000ffff0e7224 */ /* 0x000fe200078e0014 */
[----:B------:R-:W-:Y:S01]  /*6c80*/  IADD3 R20, P2, PT, R20, 0x200, RZ ;  /* 0x0000020014147810 */ /* 0x000fe20007f5e0ff */
[----:B------:R-:W-:-:S05]  /*6c90*/  VIADD R11, R11, 0x1 ;  /* 0x000000010b0b7836 */ /* 0x000fca0000000000 */
[----:B------:R-:W-:Y:S01]  /*6ca0*/  ISETP.NE.AND P0, PT, R11, RZ, PT ;  /* 0x000000ff0b00720c */ /* 0x000fe20003f05270 */
[----:B0-----:R-:W-:Y:S01]  /*6cb0*/  FMUL.FTZ R17, R15, R10 ;  /* 0x0000000a0f117220 */ /* 0x001fe20000410000 */
[-C--:B------:R-:W-:Y:S02]  /*6cc0*/  MOV R15, R21.reuse ;  /* 0x00000015000f7202 */ /* 0x080fe40000000f00 */
[----:B------:R-:W-:Y:S02]  /*6cd0*/  IADD3.X R21, PT, PT, RZ, R21, RZ, P2, !PT ;  /* 0x00000015ff157210 */ /* 0x000fe400017fe4ff */
[----:B------:R0:W-:Y:S04]  /*6ce0*/  STS [R8], R17 ;  /* 0x0000001108007388 */ /* 0x0001e80000000800 */
[----:B------:R1:W-:Y:S01]  /*6cf0*/  STG.E desc[UR36][R14.64], R17 ;  /* 0x000000110e007986 */ /* 0x0003e2000c101924 */
[----:B0-----:R-:W-:-:S02]  /*6d00*/  VIADD R8, R8, 0x200 ;  /* 0x0000020008087836 */ /* 0x001fc40000000000 */
[----:B------:R-:W-:Y:S05]  /*6d10*/  @P0 BRA `(.L_x_3891) ;  /* 0xfffffffc00d00947 */ /* 0x000fea000383ffff */
.L_x_3890:
[----:B------:R-:W-:Y:S05]  /*6d20*/  BSYNC.RECONVERGENT B1 ;  /* 0x0000000000017941 */ /* 0x000fea0003800200 */
.L_x_3889:
[----:B------:R-:W-:Y:S05]  /*6d30*/  @!P1 BRA `(.L_x_3879) ;  /* 0x0000000800709947 */ /* 0x000fea0003800000 */
[----:B-1----:R-:W1:Y:S01]  /*6d40*/  S2R R14, SR_CgaCtaId ;  /* 0x00000000000e7919 */ /* 0x002e620000008800 */
[----:B------:R-:W3:Y:S01]  /*6d50*/  LDCU.64 UR4, c[0x0][0x480] ;  /* 0x00009000ff0477ac */ /* 0x000ee20008000a00 */
[----:B------:R-:W-:Y:S01]  /*6d60*/  IADD3 R11, P0, PT, R9, R12, RZ ;  /* 0x0000000c090b7210 */ /* 0x000fe20007f1e0ff */
[----:B------:R-:W-:Y:S01]  /*6d70*/  IMAD.IADD R17, R18, 0x1, -R9 ;  /* 0x0000000112117824 */ /* 0x000fe200078e0a09 */
[----:B------:R-:W-:Y:S01]  /*6d80*/  MOV R8, 0x400 ;  /* 0x0000040000087802 */ /* 0x000fe20000000f00 */
[----:B------:R-:W-:Y:S01]  /*6d90*/  BSSY.RECONVERGENT B1, `(.L_x_3892) ;  /* 0x0000058000017945 */ /* 0x000fe20003800200 */
[----:B------:R-:W-:Y:S02]  /*6da0*/  IADD3.X R12, PT, PT, RZ, R13, RZ, P0, !PT ;  /* 0x0000000dff0c7210 */ /* 0x000fe400007fe4ff */
[----:B------:R-:W-:Y:S02]  /*6db0*/  ISETP.GT.AND P1, PT, R17, 0x5ff, PT ;  /* 0x000005ff1100780c */ /* 0x000fe40003f24270 */
[----:B---3--:R-:W-:-:S04]  /*6dc0*/  LEA R13, P0, R11, UR4, 0x2 ;  /* 0x000000040b0d7c11 */ /* 0x008fc8000f8010ff */
[----:B------:R-:W-:Y:S02]  /*6dd0*/  LEA.HI.X R15, R11, UR5, R12, 0x2, P0 ;  /* 0x000000050b0f7c11 */ /* 0x000fe400080f140c */
[----:B------:R-:W-:Y:S01]  /*6de0*/  IADD3 R11, PT, PT, R8, 0x220, RZ ;  /* 0x00000220080b7810 */ /* 0x000fe20007ffe0ff */
[----:B------:R-:W-:Y:S01]  /*6df0*/  IMAD.SHL.U32 R8, R23, 0x4, RZ ;  /* 0x0000000417087824 */ /* 0x000fe200078e00ff */
[----:B------:R-:W-:-:S04]  /*6e00*/  IADD3 R12, P0, PT, R13, 0x400, RZ ;  /* 0x000004000d0c7810 */ /* 0x000fc80007f1e0ff */
[----:B------:R-:W-:Y:S01]  /*6e10*/  LEA R8, R9, -R8, 0x2 ;  /* 0x8000000809087211 */ /* 0x000fe200078e10ff */
[----:B------:R-:W-:Y:S01]  /*6e20*/  IMAD.X R13, RZ, RZ, R15, P0 ;  /* 0x000000ffff0d7224 */ /* 0x000fe200000e060f */
[----:B-1----:R-:W-:Y:S02]  /*6e30*/  LEA R11, R14, R11, 0x18 ;  /* 0x0000000b0e0b7211 */ /* 0x002fe400078ec0ff */
[----:B------:R-:W-:Y:S02]  /*6e40*/  PLOP3.LUT P0, PT, PT, PT, PT, 0x80, 0x8 ;  /* 0x000000000008781c */ /* 0x000fe40003f0f070 */
[----:B------:R-:W-:Y:S01]  /*6e50*/  IADD3 R8, PT, PT, R8, 0x400, R11 ;  /* 0x0000040008087810 */ /* 0x000fe20007ffe00b */
[----:B------:R-:W-:Y:S10]  /*6e60*/  @!P1 BRA `(.L_x_3893) ;  /* 0x0000000400289947 */ /* 0x000ff40003800000 */
[----:B------:R-:W-:Y:S02]  /*6e70*/  PLOP3.LUT P0, PT, PT, PT, PT, 0x8, 0x80 ;  /* 0x000000000080781c */ /* 0x000fe40003f0e170 */
[----:B------:R-:W-:-:S11]  /*6e80*/  IADD3 R20, PT, PT, R18, -0x5ff, RZ ;  /* 0xfffffa0112147810 */ /* 0x000fd60007ffe0ff */
.L_x_3894:
        /* <DEDUP_REMOVED lines=25> */
[----:B--2---:R-:W-:-:S03]  /*7020*/  FMUL.FTZ R29, R10, R29 ;  /* 0x0000001d0a1d7220 */ /* 0x004fc60000410000 */
[----:B------:R2:W-:Y:S01]  /*7030*/  STS [R8+-0x400], R11 ;  /* 0xfffc000b08007388 */ /* 0x0005e20000000800 */
[C---:B------:R-:W-:Y:S01]  /*7040*/  FMUL.FTZ R31, R10.reuse, R31 ;  /* 0x0000001f0a1f7220 */ /* 0x040fe20000410000 */
[C---:B------:R-:W-:Y:S02]  /*7050*/  FMUL.FTZ R33, R10.reuse, R33 ;  /* 0x000000210a217220 */ /* 0x040fe40000410000 */
[----:B------:R-:W-:Y:S01]  /*7060*/  STG.E desc[UR36][R12.64+-0x200], R15 ;  /* 0xfffe000f0c007986 */ /* 0x000fe2000c101924 */
[----:B------:R-:W-:-:S03]  /*7070*/  FMUL.FTZ R35, R10, R35 ;  /* 0x000000230a237220 */ /* 0x000fc60000410000 */
[----:B------:R-:W-:Y:S01]  /*7080*/  STS [R8+-0x200], R15 ;  /* 0xfffe000f08007388 */ /* 0x000fe20000000800 */
[----:B--2---:R-:W-:Y:S01]  /*7090*/  IADD3 R11, P2, PT, R12, 0x2000, RZ ;  /* 0x000020000c0b7810 */ /* 0x004fe20007f5e0ff */
[C---:B------:R-:W-:Y:S02]  /*70a0*/  FMUL.FTZ R37, R10.reuse, R37 ;  /* 0x000000250a257220 */ /* 0x040fe40000410000 */
[----:B------:R-:W-:Y:S01]  /*70b0*/  STG.E desc[UR36][R12.64], R17 ;  /* 0x000000110c007986 */ /* 0x000fe2000c101924 */
[----:B------:R-:W-:Y:S01]  /*70c0*/  IADD3.X R14, PT, PT, RZ, R13, RZ, P2, !PT ;  /* 0x0000000dff0e7210 */ /* 0x000fe200017fe4ff */
[C---:B0-----:R-:W-:Y:S02]  /*70d0*/  FMUL.FTZ R39, R10.reuse, R39 ;  /* 0x000000270a277220 */ /* 0x041fe40000410000 */
        /* <DEDUP_REMOVED lines=35> */
.L_x_3893:
[----:B------:R-:W-:Y:S05]  /*7310*/  BSYNC.RECONVERGENT B1 ;  /* 0x0000000000017941 */ /* 0x000fea0003800200 */
.L_x_3892:
        /* <DEDUP_REMOVED lines=26> */
[C---:B--2---:R-:W-:Y:S01]  /*74c0*/  FMUL.FTZ R29, R10.reuse, R29 ;  /* 0x0000001d0a1d7220 */ /* 0x044fe20000410000 */
        /* <DEDUP_REMOVED lines=16> */
.L_x_3896:
[----:B------:R-:W-:Y:S05]  /*75d0*/  BSYNC.RECONVERGENT B1 ;  /* 0x0000000000017941 */ /* 0x000fea0003800200 */
.L_x_3895:
        /* <DEDUP_REMOVED lines=18> */
.L_x_3879:
[----:B------:R-:W-:Y:S05]  /*7700*/  BSYNC.RECONVERGENT B0 ;  /* 0x0000000000007941 */ /* 0x000fea0003800200 */
.L_x_3878:
[----:B0-----:R-:W-:Y:S01]  /*7710*/  SHF.R.S32.HI R9, RZ, 0x1f, R18 ;  /* 0x0000001fff097819 */ /* 0x001fe20000011412 */
[----:B------:R-:W0:Y:S01]  /*7720*/  LDCU.64 UR4, c[0x0][0x3b0] ;  /* 0x00007600ff0477ac */ /* 0x000e220008000a00 */
[----:B------:R-:W-:Y:S02]  /*7730*/  LOP3.LUT R7, R7, 0x7c, RZ, 0xc0, !PT ;  /* 0x0000007c07077812 */ /* 0x000fe400078ec0ff */
[----:B-1----:R-:W-:Y:S02]  /*7740*/  CS2R R10, SRZ ;  /* 0x00000000000a7805 */ /* 0x002fe4000001ff00 */
[----:B------:R-:W-:-:S04]  /*7750*/  LEA.HI R9, R9, R18, RZ, 0x2 ;  /* 0x0000001209097211 */ /* 0x000fc800078f10ff */
[----:B------:R-:W-:-:S04]  /*7760*/  LOP3.LUT R9, R9, 0xfffffffc, RZ, 0xc0, !PT ;  /* 0xfffffffc09097812 */ /* 0x000fc800078ec0ff */
[----:B------:R-:W-:-:S04]  /*7770*/  IADD3 R57, PT, PT, -R9, R18, RZ ;  /* 0x0000001209397210 */ /* 0x000fc80007ffe1ff */
        /* <DEDUP_REMOVED lines=15> */
[----:B0-----:R-:W-:Y:S05]  /*7870*/  @P0 BRA `(.L_x_3898) ;  /* 0x00000020005c0947 */ /* 0x001fea0003800000 */
        /* <DEDUP_REMOVED lines=11> */
[----:B------:R-:W-:Y:S01]  /*7930*/  VIADDMNMX R13, R56, 0x4, R27, !PT ;  /* 0x00000004380d7846 */ /* 0x000fe2000780011b */
[----:B------:R-:W-:Y:S01]  /*7940*/  BSSY.RECONVERGENT B2, `(.L_x_3901) ;  /* 0x0000059000027945 */ /* 0x000fe20003800200 */
[----:B------:R-:W-:Y:S02]  /*7950*/  LOP3.LUT R58, RZ, R23, RZ, 0x33, !PT ;  /* 0x00000017ff3a7212 */ /* 0x000fe400078e33ff */
[----:B------:R-:W-:Y:S02]  /*7960*/  CS2R R14, SRZ ;  /* 0x00000000000e7805 */ /* 0x000fe4000001ff00 */
[----:B------:R-:W-:Y:S02]  /*7970*/  MOV R4, R56 ;  /* 0x0000003800047202 */ /* 0x000fe40000000f00 */
[----:B------:R-:W-:Y:S02]  /*7980*/  IADD3 R58, PT, PT, -R6, R13, R58 ;  /* 0x0000000d063a7210 */ /* 0x000fe40007ffe13a */
[----:B------:R-:W-:-:S02]  /*7990*/  CS2R R12, SRZ ;  /* 0x00000000000c7805 */ /* 0x000fc4000001ff00 */
[C---:B------:R-:W-:Y:S02]  /*79a0*/  ISETP.GE.U32.AND P0, PT, R58.reuse, 0x1c, PT ;  /* 0x0000001c3a00780c */ /* 0x040fe40003f06070 */
[----:B------:R-:W-:-:S04]  /*79b0*/  LEA.HI R70, R58, 0x1, RZ, 0x1e ;  /* 0x000000013a467811 */ /* 0x000fc800078ff0ff */
[----:B------:R-:W-:-:S04]  /*79c0*/  LOP3.LUT R73, R70, 0x7, RZ, 0xc0, !PT ;  /* 0x0000000746497812 */ /* 0x000fc800078ec0ff */
[----:B------:R-:W-:-:S03]  /*79d0*/  ISETP.NE.AND P1, PT, R73, RZ, PT ;  /* 0x000000ff4900720c */ /* 0x000fc60003f25270 */
[----:B------:R-:W-:Y:S10]  /*79e0*/  @!P0 BRA `(.L_x_3902) ;  /* 0x0000000400388947 */ /* 0x000ff40003800000 */
[----:B------:R-:W0:Y:S01]  /*79f0*/  S2R R25, SR_CgaCtaId ;  /* 0x0000000000197919 */ /* 0x000e220000008800 */
[----:B------:R-:W-:Y:S01]  /*7a00*/  MOV R4, 0x400 ;  /* 0x0000040000047802 */ /* 0x000fe20000000f00 */
[----:B------:R-:W-:Y:S01]  /*7a10*/  HFMA2 R59, -RZ, RZ, 0, 0 ;  /* 0x00000000ff3b7431 */ /* 0x000fe200000001ff */
[----:B------:R-:W-:Y:S02]  /*7a20*/  LOP3.LUT R72, R70, 0x7ffffff8, RZ, 0xc0, !PT ;  /* 0x7ffffff846487812 */ /* 0x000fe400078ec0ff */
[----:B------:R-:W-:Y:S01]  /*7a30*/  MOV R12, RZ ;  /* 0x000000ff000c7202 */ /* 0x000fe20000000f00 */
[----:B------:R-:W-:-:S05]  /*7a40*/  VIADD R4, R4, 0x220 ;  /* 0x0000022004047836 */ /* 0x000fca0000000000 */
[----:B0-----:R-:W-:Y:S01]  /*7a50*/  LEA R71, R25, R4, 0x18 ;  /* 0x0000000419477211 */ /* 0x001fe200078ec0ff */
[----:B------:R-:W-:-:S07]  /*7a60*/  IMAD.MOV.U32 R4, RZ, RZ, R56 ;  /* 0x000000ffff047224 */ /* 0x000fce00078e0038 */
.L_x_3903:
[----:B------:R-:W-:-:S04]  /*7a70*/  IMAD R47, R4, 0x70, RZ ;  /* 0x00000070042f7824 */ /* 0x000fc800078e02ff */
[C---:B------:R-:W-:Y:S01]  /*7a80*/  IMAD.WIDE.U32 R24, R47.reuse, 0x4, R20 ;  /* 0x000000042f187825 */ /* 0x040fe200078e0014 */
[----:B------:R-:W-:-:S03]  /*7a90*/  IADD3 R33, PT, PT, R47, 0x380, RZ ;  /* 0x000003802f217810 */ /* 0x000fc60007ffe0ff */
[----:B--2---:R-:W-:Y:S02]  /*7aa0*/  VIADD R29, R47, 0x1c0 ;  /* 0x000001c02f1d7836 */ /* 0x004fe40000000000 */
[----:B------:R-:W2:Y:S02]  /*7ab0*/  LDG.E.128 R24, desc[UR36][R24.64] ;  /* 0x0000002418187981 */ /* 0x000ea4000c1e1d00 */
[----:B------:R-:W-:Y:S01]  /*7ac0*/  IMAD.WIDE.U32 R28, R29, 0x4, R20 ;  /* 0x000000041d1c7825 */ /* 0x000fe200078e0014 */
[----:B------:R-:W-:-:S03]  /*7ad0*/  IADD3 R41, PT, PT, R47, 0x700, RZ ;  /* 0x000007002f297810 */ /* 0x000fc60007ffe0ff */
[----:B------:R-:W-:Y:S02]  /*7ae0*/  VIADD R37, R47, 0x540 ;  /* 0x000005402f257836 */ /* 0x000fe40000000000 */
[--C-:B------:R-:W-:Y:S01]  /*7af0*/  IMAD.WIDE.U32 R32, R33, 0x4, R20.reuse ;  /* 0x0000000421207825 */ /* 0x100fe200078e0014 */
[----:B------:R-:W3:Y:S03]  /*7b00*/  LDG.E.128 R28, desc[UR36][R28.64] ;  /* 0x000000241c1c7981 */ /* 0x000ee6000c1e1d00 */
[----:B------:R-:W-:Y:S02]  /*7b10*/  IMAD.WIDE.U32 R36, R37, 0x4, R20 ;  /* 0x0000000425247825 */ /* 0x000fe400078e0014 */
[----:B------:R-:W4:Y:S02]  /*7b20*/  LDG.E.128 R32, desc[UR36][R32.64] ;  /* 0x0000002420207981 */ /* 0x000f24000c1e1d00 */
[----:B------:R-:W-:-:S02]  /*7b30*/  VIADD R45, R47, 0x8c0 ;  /* 0x000008c02f2d7836 */ /* 0x000fc40000000000 */
[--C-:B------:R-:W-:Y:S01]  /*7b40*/  IMAD.WIDE.U32 R40, R41, 0x4, R20.reuse ;  /* 0x0000000429287825 */ /* 0x100fe200078e0014 */
[----:B------:R-:W4:Y:S01]  /*7b50*/  LDG.E.128 R36, desc[UR36][R36.64] ;  /* 0x0000002424247981 */ /* 0x000f22000c1e1d00 */
[----:B------:R-:W-:Y:S02]  /*7b60*/  IADD3 R49, PT, PT, R47, 0xa80, RZ ;  /* 0x00000a802f317810 */ /* 0x000fe40007ffe0ff */
[--C-:B------:R-:W-:Y:S02]  /*7b70*/  IMAD.WIDE.U32 R44, R45, 0x4, R20.reuse ;  /* 0x000000042d2c7825 */ /* 0x100fe400078e0014 */
[----:B------:R-:W4:Y:S02]  /*7b80*/  LDG.E.128 R40, desc[UR36][R40.64] ;  /* 0x0000002428287981 */ /* 0x000f24000c1e1d00 */
[----:B------:R-:W-:Y:S02]  /*7b90*/  VIADD R53, R47, 0xc40 ;  /* 0x00000c402f357836 */ /* 0x000fe40000000000 */
[--C-:B------:R-:W-:Y:S01]  /*7ba0*/  IMAD.WIDE.U32 R48, R49, 0x4, R20.reuse ;  /* 0x0000000431307825 */ /* 0x100fe200078e0014 */
[----:B------:R-:W4:Y:S03]  /*7bb0*/  LDG.E.128 R44, desc[UR36][R44.64] ;  /* 0x000000242c2c7981 */ /* 0x000f26000c1e1d00 */
[----:B------:R-:W-:-:S02]  /*7bc0*/  IMAD.WIDE.U32 R52, R53, 0x4, R20 ;  /* 0x0000000435347825 */ /* 0x000fc400078e0014 */
[----:B------:R-:W4:Y:S04]  /*7bd0*/  LDG.E.128 R48, desc[UR36][R48.64] ;  /* 0x0000002430307981 */ /* 0x000f28000c1e1d00 */
[----:B------:R-:W4:Y:S01]  /*7be0*/  LDG.E.128 R52, desc[UR36][R52.64] ;  /* 0x0000002434347981 */ /* 0x000f22000c1e1d00 */
[----:B------:R-:W-:-:S05]  /*7bf0*/  IADD3 R60, PT, PT, -R23, R4, RZ ;  /* 0x00000004173c7210 */ /* 0x000fca0007ffe1ff */
[----:B------:R-:W-:-:S05]  /*7c00*/  IMAD R60, R60, 0x4, R71 ;  /* 0x000000043c3c7824 */ /* 0x000fca00078e0247 */
[----:B------:R-:W2:Y:S04]  /*7c10*/  LDS R61, [R60] ;  /* 0x000000003c3d7984 */ /* 0x000ea80000000800 */
[----:B------:R-:W3:Y:S04]  /*7c20*/  LDS R62, [R60+0x10] ;  /* 0x000010003c3e7984 */ /* 0x000ee80000000800 */
[----:B------:R-:W4:Y:S04]  /*7c30*/  LDS R64, [R60+0x20] ;  /* 0x000020003c407984 */ /* 0x000f280000000800 */
[----:B------:R-:W0:Y:S04]  /*7c40*/  LDS R65, [R60+0x30] ;  /* 0x000030003c417984 */ /* 0x000e280000000800 */
[----:B------:R-:W1:Y:S04]  /*7c50*/  LDS R66, [R60+0x40] ;  /* 0x000040003c427984 */ /* 0x000e680000000800 */
[----:B------:R-:W1:Y:S04]  /*7c60*/  LDS R67, [R60+0x50] ;  /* 0x000050003c437984 */ /* 0x000e680000000800 */
[----:B------:R-:W1:Y:S04]  /*7c70*/  LDS R68, [R60+0x60] ;  /* 0x000060003c447984 */ /* 0x000e680000000800 */
[----:B------:R-:W1:Y:S01]  /*7c80*/  LDS R69, [R60+0x70] ;  /* 0x000070003c457984 */ /* 0x000e620000000800 */
[----:B------:R-:W-:-:S04]  /*7c90*/  IADD3 R59, PT, PT, R59, 0x8, RZ ;  /* 0x000000083b3b7810 */ /* 0x000fc80007ffe0ff */
        /* <DEDUP_REMOVED lines=35> */
.L_x_3902:
[----:B------:R-:W-:Y:S05]  /*7ed0*/  BSYNC.RECONVERGENT B2 ;  /* 0x0000000000027941 */ /* 0x000fea0003800200 */
.L_x_3901:
        /* <DEDUP_REMOVED lines=8> */
[----:B--2---:R-:W-:Y:S01]  /*7f60*/  VIADD R29, R25, 0x380 ;  /* 0x00000380191d7836 */ /* 0x004fe20000000000 */
[----:B------:R0:W2:Y:S01]  /*7f70*/  LDG.E.128 R36, desc[UR36][R32.64] ;  /* 0x0000002420247981 */ /* 0x0000a2000c1e1d00 */
[----:B------:R-:W-:Y:S01]  /*7f80*/  IMAD.WIDE.U32 R34, R35, 0x4, R20 ;  /* 0x0000000423227825 */ /* 0x000fe200078e0014 */
[----:B------:R-:W-:-:S03]  /*7f90*/  IADD3 R25, PT, PT, R25, 0x540, RZ ;  /* 0x0000054019197810 */ /* 0x000fc60007ffe0ff */
[--C-:B------:R-:W-:Y:S01]  /*7fa0*/  IMAD.WIDE.U32 R28, R29, 0x4, R20.reuse ;  /* 0x000000041d1c7825 */ /* 0x100fe200078e0014 */
[----:B------:R1:W3:Y:S03]  /*7fb0*/  LDG.E.128 R40, desc[UR36][R34.64] ;  /* 0x0000002422287981 */ /* 0x0002e6000c1e1d00 */
[----:B------:R-:W-:Y:S02]  /*7fc0*/  IMAD.WIDE.U32 R24, R25, 0x4, R20 ;  /* 0x0000000419187825 */ /* 0x000fe400078e0014 */
[----:B------:R-:W4:Y:S04]  /*7fd0*/  LDG.E.128 R28, desc[UR36][R28.64] ;  /* 0x000000241c1c7981 */ /* 0x000f28000c1e1d00 */
[----:B------:R-:W4:Y:S01]  /*7fe0*/  LDG.E.128 R24, desc[UR36][R24.64] ;  /* 0x0000002418187981 */ /* 0x000f22000c1e1d00 */
[----:B------:R-:W1:Y:S01]  /*7ff0*/  S2UR UR5, SR_CgaCtaId ;  /* 0x00000000000579c3 */ /* 0x000e620000008800 */
[----:B------:R-:W-:-:S02]  /*8000*/  UMOV UR4, 0x400 ;  /* 0x0000040000047882 */ /* 0x000fc40000000000 */
[----:B------:R-:W-:Y:S01]  /*8010*/  UIADD3 UR4, UPT, UPT, UR4, 0x220, URZ ;  /* 0x0000022004047890 */ /* 0x000fe2000fffe0ff */
[----:B0-----:R-:W-:-:S03]  /*8020*/  IMAD.IADD R32, R4, 0x1, -R23 ;  /* 0x0000000104207824 */ /* 0x001fc600078e0a17 */
[----:B-1----:R-:W-:-:S06]  /*8030*/  ULEA UR4, UR5, UR4, 0x18 ;  /* 0x0000000405047291 */ /* 0x002fcc000f8ec0ff */
[----:B------:R-:W-:-:S05]  /*8040*/  LEA R32, R32, UR4, 0x2 ;  /* 0x0000000420207c11 */ /* 0x000fca000f8e10ff */
[----:B------:R-:W2:Y:S04]  /*8050*/  LDS R33, [R32] ;  /* 0x0000000020217984 */ /* 0x000ea80000000800 */
[----:B------:R-:W3:Y:S04]  /*8060*/  LDS R34, [R32+0x10] ;  /* 0x0000100020227984 */ /* 0x000ee80000000800 */
[----:B------:R-:W4:Y:S04]  /*8070*/  LDS R44, [R32+0x20] ;  /* 0x00002000202c7984 */ /* 0x000f280000000800 */
[----:B------:R-:W0:Y:S01]  /*8080*/  LDS R45, [R32+0x30] ;  /* 0x00003000202d7984 */ /* 0x000e220000000800 */
[----:B------:R-:W-:Y:S01]  /*8090*/  IADD3 R4, PT, PT, R4, 0x10, RZ ;  /* 0x0000001004047810 */ /* 0x000fe20007ffe0ff */
        /* <DEDUP_REMOVED lines=15> */
[----:B------:R-:W-:-:S07]  /*8190*/  FFMA.FTZ R15, R27, R45, R44 ;  /* 0x0000002d1b0f7223 */ /* 0x000fce000001002c */
.L_x_3905:
[----:B------:R-:W-:Y:S05]  /*81a0*/  BSYNC.RECONVERGENT B2 ;  /* 0x0000000000027941 */ /* 0x000fea0003800200 */
.L_x_3904:
        /* <DEDUP_REMOVED lines=9> */
[----:B--2---:R-:W2:Y:S04]  /*8240*/  LDG.E.128 R28, desc[UR36][R24.64] ;  /* 0x00000024181c7981 */ /* 0x004ea8000c1e1d00 */
[----:B------:R0:W3:Y:S01]  /*8250*/  LDG.E.128 R36, desc[UR36][R26.64] ;  /* 0x000000241a247981 */ /* 0x0000e2000c1e1d00 */
[----:B------:R-:W1:Y:S01]  /*8260*/  S2UR UR5, SR_CgaCtaId ;  /* 0x00000000000579c3 */ /* 0x000e620000008800 */
[----:B------:R-:W-:Y:S01]  /*8270*/  UMOV UR4, 0x400 ;  /* 0x0000040000047882 */ /* 0x000fe20000000000 */
[----:B------:R-:W-:Y:S01]  /*8280*/  IADD3 R32, PT, PT, -R23, R4, RZ ;  /* 0x0000000417207210 */ /* 0x000fe20007ffe1ff */
[----:B------:R-:W-:Y:S01]  /*8290*/  UIADD3 UR4, UPT, UPT, UR4, 0x220, URZ ;  /* 0x0000022004047890 */ /* 0x000fe2000fffe0ff */
[----:B------:R-:W-:-:S03]  /*82a0*/  VIADD R4, R4, 0x8 ;  /* 0x0000000804047836 */ /* 0x000fc60000000000 */
[----:B-1----:R-:W-:-:S06]  /*82b0*/  ULEA UR4, UR5, UR4, 0x18 ;  /* 0x0000000405047291 */ /* 0x002fcc000f8ec0ff */
[----:B------:R-:W-:-:S05]  /*82c0*/  LEA R32, R32, UR4, 0x2 ;  /* 0x0000000420207c11 */ /* 0x000fca000f8e10ff */
        /* <DEDUP_REMOVED lines=10> */
.L_x_3907:
[----:B------:R-:W-:Y:S05]  /*8370*/  BSYNC.RECONVERGENT B2 ;  /* 0x0000000000027941 */ /* 0x000fea0003800200 */
.L_x_3906:
[----:B------:R-:W-:Y:S05]  /*8380*/  @P0 BRA `(.L_x_3900) ;  /* 0x0000000000380947 */ /* 0x000fea0003800000 */
[----:B------:R-:W-:-:S04]  /*8390*/  IMAD R25, R4, 0x70, RZ ;  /* 0x0000007004197824 */ /* 0x000fc800078e02ff */
[----:B------:R-:W-:-:S06]  /*83a0*/  IMAD.WIDE.U32 R24, R25, 0x4, R20 ;  /* 0x0000000419187825 */ /* 0x000fcc00078e0014 */
[----:B------:R-:W3:Y:S01]  /*83b0*/  LDG.E.128 R24, desc[UR36][R24.64] ;  /* 0x0000002418187981 */ /* 0x000ee2000c1e1d00 */
[----:B------:R-:W0:Y:S01]  /*83c0*/  S2UR UR5, SR_CgaCtaId ;  /* 0x00000000000579c3 */ /* 0x000e220000008800 */
[----:B------:R-:W-:Y:S01]  /*83d0*/  UMOV UR4, 0x400 ;  /* 0x0000040000047882 */ /* 0x000fe20000000000 */
[----:B------:R-:W-:Y:S01]  /*83e0*/  IADD3 R4, PT, PT, -R23, R4, RZ ;  /* 0x0000000417047210 */ /* 0x000fe20007ffe1ff */
        /* <DEDUP_REMOVED lines=8> */
.L_x_3900:
[----:B------:R-:W-:Y:S05]  /*8470*/  BSYNC.RECONVERGENT B1 ;  /* 0x0000000000017941 */ /* 0x000fea0003800200 */
.L_x_3899:
[----:B------:R-:W-:Y:S01]  /*8480*/  ISETP.GE.AND P0, PT, R56, R18, PT ;  /* 0x000000123800720c */ /* 0x000fe20003f06270 */
[----:B------:R-:W-:-:S12]  /*8490*/  BSSY.RECONVERGENT B3, `(.L_x_3908) ;  /* 0x0000120000037945 */ /* 0x000fd80003800200 */
[----:B------:R-:W-:Y:S05]  /*84a0*/  @P0 BRA `(.L_x_3909) ;  /* 0x0000001000780947 */ /* 0x000fea0003800000 */
[----:B------:R-:W-:Y:S01]  /*84b0*/  VIADDMNMX R25, R56, 0x4, R18, !PT ;  /* 0x0000000438197846 */ /* 0x000fe20007800112 */
[----:B------:R-:W-:Y:S01]  /*84c0*/  BSSY.RECONVERGENT B2, `(.L_x_3910) ;  /* 0x00000a4000027945 */ /* 0x000fe20003800200 */
[----:B------:R-:W-:-:S04]  /*84d0*/  LOP3.LUT R4, RZ, R23, RZ, 0x33, !PT ;  /* 0x00000017ff047212 */ /* 0x000fc800078e33ff */
[----:B------:R-:W-:-:S04]  /*84e0*/  IADD3 R4, PT, PT, -R6, R25, R4 ;  /* 0x0000001906047210 */ /* 0x000fc80007ffe104 */
        /* <DEDUP_REMOVED lines=14> */
.L_x_3921:
[C---:B--2---:R-:W-:Y:S01]  /*85d0*/  VIADD R28, R56.reuse, 0xfffffff8 ;  /* 0xfffffff8381c7836 */ /* 0x044fe20000000000 */
        /* <DEDUP_REMOVED lines=30> */
[----:B------:R-:W-:Y:S02]  /*87c0*/  @!P4 IMAD.IADD R24, R24, 0x1, -R27 ;  /* 0x000000011818c824 */ /* 0x000fe400078e0a1b */
[----:B------:R-:W0:Y:S03]  /*87d0*/  LDS R27, [R18+-0x20] ;  /* 0xffffe000121b7984 */ /* 0x000e260000000800 */
        /* <DEDUP_REMOVED lines=9> */
.L_x_3914:
[----:B------:R-:W-:Y:S05]  /*8870*/  BSYNC.RECONVERGENT B4 ;  /* 0x0000000000047941 */ /* 0x000fea0003800200 */
.L_x_3913:
        /* <DEDUP_REMOVED lines=32> */
.L_x_3916:
[----:B------:R-:W-:Y:S05]  /*8a80*/  BSYNC.RECONVERGENT B4 ;  /* 0x0000000000047941 */ /* 0x000fea0003800200 */
.L_x_3915:
        /* <DEDUP_REMOVED lines=22> */
[----:B------:R-:W0:Y:S03]  /*8bf0*/  LDS R27, [R18] ;  /* 0x00000000121b7984 */ /* 0x000e260000000800 */
        /* <DEDUP_REMOVED lines=9> */
.L_x_3918:
[----:B------:R-:W-:Y:S05]  /*8c90*/  BSYNC.RECONVERGENT B4 ;  /* 0x0000000000047941 */ /* 0x000fea0003800200 */
.L_x_3917:
        /* <DEDUP_REMOVED lines=22> */
[----:B------:R-:W0:Y:S03]  /*8e00*/  LDS R27, [R18+0x10] ;  /* 0x00001000121b7984 */ /* 0x000e260000000800 */
        /* <DEDUP_REMOVED lines=9> */
.L_x_3920:
[----:B------:R-:W-:Y:S05]  /*8ea0*/  BSYNC.RECONVERGENT B4 ;  /* 0x0000000000047941 */ /* 0x000fea0003800200 */
.L_x_3919:
[----:B------:R-:W-:Y:S01]  /*8eb0*/  VIADD R56, R56, 0x10 ;  /* 0x0000001038387836 */ /* 0x000fe20000000000 */
[----:B------:R-:W-:Y:S01]  /*8ec0*/  IADD3 R18, PT, PT, R18, 0x40, RZ ;  /* 0x0000004012127810 */ /* 0x000fe20007ffe0ff */
[----:B------:R-:W-:Y:S06]  /*8ed0*/  @P0 BRA `(.L_x_3921) ;  /* 0xfffffff400bc0947 */ /* 0x000fec000383ffff */
[----:B------:R-:W-:Y:S05]  /*8ee0*/  BSYNC.RECONVERGENT B1 ;  /* 0x0000000000017941 */ /* 0x000fea0003800200 */
.L_x_3912:
[----:B------:R-:W-:-:S07]  /*8ef0*/  VIADD R56, R56, 0xfffffff8 ;  /* 0xfffffff838387836 */ /* 0x000fce0000000000 */
.L_x_3911:
[----:B------:R-:W-:Y:S05]  /*8f00*/  BSYNC.RECONVERGENT B2 ;  /* 0x0000000000027941 */ /* 0x000fea0003800200 */
.L_x_3910:
        /* <DEDUP_REMOVED lines=9> */
[C---:B------:R-:W-:Y:S01]  /*8fa0*/  IMAD.IADD R18, R56.reuse, 0x1, -R23 ;  /* 0x0000000138127824 */ /* 0x040fe200078e0a17 */
[----:B--2---:R-:W-:Y:S01]  /*8fb0*/  IADD3 R30, PT, PT, R56, 0x4, RZ ;  /* 0x00000004381e7810 */ /* 0x004fe20007ffe0ff */
[----:B------:R-:W-:Y:S03]  /*8fc0*/  BSSY.RECONVERGENT B2, `(.L_x_3924) ;  /* 0x0000023000027945 */ /* 0x000fe60003800200 */
[----:B------:R-:W-:Y:S01]  /*8fd0*/  ISETP.GE.AND P2, PT, R30, R17, PT ;  /* 0x000000111e00720c */ /* 0x000fe20003f46270 */
[----:B0-----:R-:W-:-:S06]  /*8fe0*/  ULEA UR4, UR5, UR4, 0x18 ;  /* 0x0000000405047291 */ /* 0x001fcc000f8ec0ff */
[----:B------:R-:W-:Y:S01]  /*8ff0*/  LEA R28, R18, UR4, 0x2 ;  /* 0x00000004121c7c11 */ /* 0x000fe2000f8e10ff */
[----:B------:R-:W-:Y:S06]  /*9000*/  @!P0 BRA `(.L_x_3925) ;  /* 0x0000000000788947 */ /* 0x000fec0003800000 */
[----:B------:R-:W-:Y:S01]  /*9010*/  IABS R27, R17 ;  /* 0x00000011001b7213 */ /* 0x000fe20000000000 */
[----:B------:R-:W-:Y:S01]  /*9020*/  HFMA2 R24, -RZ, RZ, 0, 0 ;  /* 0x00000000ff187431 */ /* 0x000fe200000001ff */
[----:B------:R-:W-:Y:S02]  /*9030*/  ISETP.GE.AND P1, PT, R56, RZ, PT ;  /* 0x000000ff3800720c */ /* 0x000fe40003f26270 */
[----:B------:R-:W0:Y:S01]  /*9040*/  I2F.RP R26, R27 ;  /* 0x0000001b001a7306 */ /* 0x000e220000209400 */
[----:B------:R-:W-:-:S07]  /*9050*/  ISETP.NE.AND P3, PT, R17, RZ, PT ;  /* 0x000000ff1100720c */ /* 0x000fce0003f65270 */
[----:B0-----:R-:W0:Y:S02]  /*9060*/  MUFU.RCP R26, R26 ;  /* 0x0000001a001a7308 */ /* 0x001e240000001000 */
[----:B0-----:R-:W-:-:S06]  /*9070*/  IADD3 R29, PT, PT, R26, 0xffffffe, RZ ;  /* 0x0ffffffe1a1d7810 */ /* 0x001fcc0007ffe0ff */
[----:B------:R-:W0:Y:S02]  /*9080*/  F2I.FTZ.U32.TRUNC.NTZ R25, R29 ;  /* 0x0000001d00197305 */ /* 0x000e24000021f000 */
[----:B0-----:R-:W-:-:S04]  /*9090*/  IMAD.MOV R18, RZ, RZ, -R25 ;  /* 0x000000ffff127224 */ /* 0x001fc800078e0a19 */
        /* <DEDUP_REMOVED lines=12> */
[----:B------:R-:W-:-:S05]  /*9160*/  @!P3 LOP3.LUT R18, RZ, R17, RZ, 0x33, !PT ;  /* 0x00000011ff12b212 */ /* 0x000fca00078e33ff */
[----:B------:R-:W-:Y:S02]  /*9170*/  IMAD R25, R18, 0x70, RZ ;  /* 0x0000007012197824 */ /* 0x000fe400078e02ff */
[----:B------:R-:W0:Y:S02]  /*9180*/  LDS R18, [R28] ;  /* 0x000000001c127984 */ /* 0x000e240000000800 */
[----:B------:R-:W-:-:S06]  /*9190*/  IMAD.WIDE.U32 R24, R25, 0x4, R20 ;  /* 0x0000000419187825 */ /* 0x000fcc00078e0014 */
[----:B------:R-:W0:Y:S02]  /*91a0*/  LDG.E.128 R24, desc[UR36][R24.64] ;  /* 0x0000002418187981 */ /* 0x000e24000c1e1d00 */
[-C--:B0-----:R-:W-:Y:S01]  /*91b0*/  FFMA.FTZ R12, R24, R18.reuse, R12 ;  /* 0x00000012180c7223 */ /* 0x081fe2000001000c */
[-C--:B------:R-:W-:Y:S01]  /*91c0*/  FFMA.FTZ R13, R25, R18.reuse, R13 ;  /* 0x00000012190d7223 */ /* 0x080fe2000001000d */
[-C--:B------:R-:W-:Y:S01]  /*91d0*/  FFMA.FTZ R14, R26, R18.reuse, R14 ;  /* 0x000000121a0e7223 */ /* 0x080fe2000001000e */
[----:B------:R-:W-:-:S07]  /*91e0*/  FFMA.FTZ R15, R27, R18, R15 ;  /* 0x000000121b0f7223 */ /* 0x000fce000001000f */
.L_x_3925:
[----:B------:R-:W-:Y:S05]  /*91f0*/  BSYNC.RECONVERGENT B2 ;  /* 0x0000000000027941 */ /* 0x000fea0003800200 */
.L_x_3924:
[----:B------:R-:W-:Y:S04]  /*9200*/  BSSY.RECONVERGENT B2, `(.L_x_3926) ;  /* 0x0000020000027945 */ /* 0x000fe80003800200 */
[----:B------:R-:W-:Y:S05]  /*9210*/  @!P2 BRA `(.L_x_3927) ;  /* 0x000000000078a947 */ /* 0x000fea0003800000 */
[----:B------:R-:W-:Y:S02]  /*9220*/  IABS R27, R17 ;  /* 0x00000011001b7213 */ /* 0x000fe40000000000 */
[----:B------:R-:W-:Y:S02]  /*9230*/  MOV R24, RZ ;  /* 0x000000ff00187202 */ /* 0x000fe40000000f00 */
        /* <DEDUP_REMOVED lines=21> */
[----:B------:R-:W0:Y:S02]  /*9390*/  LDS R18, [R28+0x10] ;  /* 0x000010001c127984 */ /* 0x000e240000000800 */
[----:B------:R-:W-:-:S06]  /*93a0*/  IMAD.WIDE.U32 R24, R25, 0x4, R20 ;  /* 0x0000000419187825 */ /* 0x000fcc00078e0014 */
[----:B------:R-:W0:Y:S02]  /*93b0*/  LDG.E.128 R24, desc[UR36][R24.64] ;  /* 0x0000002418187981 */ /* 0x000e24000c1e1d00 */
[-C--:B0-----:R-:W-:Y:S01]  /*93c0*/  FFMA.FTZ R12, R24, R18.reuse, R12 ;  /* 0x00000012180c7223 */ /* 0x081fe2000001000c */
[-C--:B------:R-:W-:Y:S01]  /*93d0*/  FFMA.FTZ R13, R25, R18.reuse, R13 ;  /* 0x00000012190d7223 */ /* 0x080fe2000001000d */
[-C--:B------:R-:W-:Y:S01]  /*93e0*/  FFMA.FTZ R14, R26, R18.reuse, R14 ;  /* 0x000000121a0e7223 */ /* 0x080fe2000001000e */
[----:B------:R-:W-:-:S07]  /*93f0*/  FFMA.FTZ R15, R27, R18, R15 ;  /* 0x000000121b0f7223 */ /* 0x000fce000001000f */
.L_x_3927:
[----:B------:R-:W-:Y:S05]  /*9400*/  BSYNC.RECONVERGENT B2 ;  /* 0x0000000000027941 */ /* 0x000fea0003800200 */
.L_x_3926:
[----:B------:R-:W-:-:S07]  /*9410*/  IADD3 R56, PT, PT, R56, 0x8, RZ ;  /* 0x0000000838387810 */ /* 0x000fce0007ffe0ff */
.L_x_3923:
[----:B------:R-:W-:Y:S05]  /*9420*/  BSYNC.RECONVERGENT B1 ;  /* 0x0000000000017941 */ /* 0x000fea0003800200 */
.L_x_3922:
        /* <DEDUP_REMOVED lines=11> */
[----:B0-----:R-:W-:Y:S01]  /*94e0*/  IMAD.MOV.U32 R24, RZ, RZ, RZ ;  /* 0x000000ffff187224 */ /* 0x001fe200078e00ff */
[----:B-1----:R-:W-:-:S05]  /*94f0*/  IADD3 R4, PT, PT, RZ, -R25, RZ ;  /* 0x80000019ff047210 */ /* 0x002fca0007ffe0ff */
[----:B--2---:R-:W-:-:S04]  /*9500*/  IMAD R29, R4, R27, RZ ;  /* 0x0000001b041d7224 */ /* 0x004fc800078e02ff */
[----:B------:R-:W-:-:S06]  /*9510*/  IMAD.HI.U32 R29, R25, R29, R24 ;  /* 0x0000001d191d7227 */ /* 0x000fcc00078e0018 */
        /* <DEDUP_REMOVED lines=11> */
[----:B------:R-:W2:Y:S01]  /*95d0*/  LDG.E.128 R24, desc[UR36][R20.64] ;  /* 0x0000002414187981 */ /* 0x000ea2000c1e1d00 */
[----:B------:R-:W0:Y:S01]  /*95e0*/  S2UR UR5, SR_CgaCtaId ;  /* 0x00000000000579c3 */ /* 0x000e220000008800 */
[----:B------:R-:W-:Y:S01]  /*95f0*/  UMOV UR4, 0x400 ;  /* 0x0000040000047882 */ /* 0x000fe20000000000 */
[----:B------:R-:W-:Y:S01]  /*9600*/  IADD3 R23, PT, PT, -R23, R56, RZ ;  /* 0x0000003817177210 */ /* 0x000fe20007ffe1ff */
[----:B------:R-:W-:-:S04]  /*9610*/  UIADD3 UR4, UPT, UPT, UR4, 0x220, URZ ;  /* 0x0000022004047890 */ /* 0x000fc8000fffe0ff */
[----:B0-----:R-:W-:-:S06]  /*9620*/  ULEA UR4, UR5, UR4, 0x18 ;  /* 0x0000000405047291 */ /* 0x001fcc000f8ec0ff */
[----:B------:R-:W-:-:S06]  /*9630*/  LEA R23, R23, UR4, 0x2 ;  /* 0x0000000417177c11 */ /* 0x000fcc000f8e10ff */
[----:B------:R-:W2:Y:S02]  /*9640*/  LDS R23, [R23] ;  /* 0x0000000017177984 */ /* 0x000ea40000000800 */
[-C--:B--2---:R-:W-:Y:S01]  /*9650*/  FFMA.FTZ R12, R24, R23.reuse, R12 ;  /* 0x00000017180c7223 */ /* 0x084fe2000001000c */
[-C--:B------:R-:W-:Y:S01]  /*9660*/  FFMA.FTZ R13, R25, R23.reuse, R13 ;  /* 0x00000017190d7223 */ /* 0x080fe2000001000d */
[-C--:B------:R-:W-:Y:S01]  /*9670*/  FFMA.FTZ R14, R26, R23.reuse, R14 ;  /* 0x000000171a0e7223 */ /* 0x080fe2000001000e */
[----:B------:R-:W-:-:S07]  /*9680*/  FFMA.FTZ R15, R27, R23, R15 ;  /* 0x000000171b0f7223 */ /* 0x000fce000001000f */
.L_x_3909:
[----:B------:R-:W-:Y:S05]  /*9690*/  BSYNC.RECONVERGENT B3 ;  /* 0x0000000000037941 */ /* 0x000fea0003800200 */
.L_x_3908:
        /* <DEDUP_REMOVED lines=8> */
[----:B--2---:R-:W2:Y:S08]  /*9720*/  @!P1 LDC.64 R28, c[0x0][0x468] ;  /* 0x00011a00ff1c9b82 */ /* 0x004eb00000000a00 */
[----:B------:R-:W4:Y:S01]  /*9730*/  @P1 LDC.64 R24, c[0x0][0x3a8] ;  /* 0x0000ea00ff181b82 */ /* 0x000f220000000a00 */
[----:B0-----:R-:W-:-:S04]  /*9740*/  @!P1 IADD3 R20, P0, PT, R37, R20, RZ ;  /* 0x0000001425149210 */ /* 0x001fc80007f1e0ff */
[----:B------:R-:W-:Y:S01]  /*9750*/  @!P1 LEA.HI.X.SX32 R21, R37, R21, 0x1, P0 ;  /* 0x0000001525159211 */ /* 0x000fe200000f0eff */
[----:B--2---:R-:W2:Y:S04]  /*9760*/  @!P1 LDG.E R28, desc[UR36][R28.64+0x8] ;  /* 0x000008241c1c9981 */ /* 0x004ea8000c1e1900 */
[----:B------:R-:W3:Y:S01]  /*9770*/  @!P1 LDG.E R2, desc[UR36][R20.64] ;  /* 0x0000002414029981 */ /* 0x000ee2000c1e1900 */
[----:B-1----:R-:W-:-:S04]  /*9780*/  ISETP.NE.U32.AND P0, PT, RZ, UR4, PT ;  /* 0x00000004ff007c0c */ /* 0x002fc8000bf05070 */
[----:B------:R-:W-:Y:S01]  /*9790*/  ISETP.NE.AND.EX P0, PT, RZ, UR5, PT, P0 ;  /* 0x00000005ff007c0c */ /* 0x000fe2000bf05300 */
[----:B------:R-:W0:-:S12]  /*97a0*/  LDCU.64 UR4, c[0x0][0x3c0] ;  /* 0x00007800ff0477ac */ /* 0x000e180008000a00 */
[----:B------:R-:W1:Y:S08]  /*97b0*/  @P0 LDC R4, c[0x0][0x3f8] ;  /* 0x0000fe00ff040b82 */ /* 0x000e700000000800 */
[----:B------:R-:W0:Y:S01]  /*97c0*/  @P0 LDC.64 R26, c[0x0][0x458] ;  /* 0x00011600ff1a0b82 */ /* 0x000e220000000a00 */
[----:B----4-:R-:W-:-:S04]  /*97d0*/  @P1 IMAD.WIDE R20, R37, 0x4, R24 ;  /* 0x0000000425141825 */ /* 0x010fc800078e0218 */
[----:B-1----:R-:W-:-:S04]  /*97e0*/  @P0 IMAD R16, R16, R4, R5 ;  /* 0x0000000410100224 */ /* 0x002fc800078e0205 */
[----:B------:R-:W-:-:S04]  /*97f0*/  @P0 IMAD R5, R16, 0x70, R7 ;  /* 0x0000007010050824 */ /* 0x000fc800078e0207 */
[----:B0-----:R-:W-:-:S05]  /*9800*/  @P0 IMAD.WIDE R4, R5, 0x4, R26 ;  /* 0x0000000405040825 */ /* 0x001fca00078e021a */
[----:B------:R-:W4:Y:S01]  /*9810*/  @P0 LDG.E.128 R24, desc[UR36][R4.64] ;  /* 0x0000002404180981 */ /* 0x000f22000c1e1d00 */
[----:B---3--:R-:W2:Y:S08]  /*9820*/  @!P1 I2F.S8 R23, R2 ;  /* 0x0000000200179306 */ /* 0x008eb00000001400 */
[----:B------:R-:W0:Y:S08]  /*9830*/  @!P1 I2F.S8 R31, R2.B1 ;  /* 0x10000002001f9306 */ /* 0x000e300000001400 */
[----:B------:R-:W1:Y:S08]  /*9840*/  @!P1 I2F.S8 R33, R2.B2 ;  /* 0x2000000200219306 */ /* 0x000e700000001400 */
[----:B------:R-:W3:Y:S01]  /*9850*/  @!P1 I2F.S8 R35, R2.B3 ;  /* 0x3000000200239306 */ /* 0x000ee20000001400 */
[C---:B--2---:R-:W-:Y:S01]  /*9860*/  @!P1 FMUL.FTZ R36, R28.reuse, R23 ;  /* 0x000000171c249220 */ /* 0x044fe20000410000 */
[C---:B0-----:R-:W-:Y:S01]  /*9870*/  @!P1 FMUL.FTZ R37, R28.reuse, R31 ;  /* 0x0000001f1c259220 */ /* 0x041fe20000410000 */
[C---:B-1----:R-:W-:Y:S01]  /*9880*/  @!P1 FMUL.FTZ R38, R28.reuse, R33 ;  /* 0x000000211c269220 */ /* 0x042fe20000410000 */
[----:B---3--:R-:W-:-:S06]  /*9890*/  @!P1 FMUL.FTZ R39, R28, R35 ;  /* 0x000000231c279220 */ /* 0x008fcc0000410000 */
[----:B------:R-:W2:Y:S01]  /*98a0*/  @P1 LDG.E.128 R36, desc[UR36][R20.64] ;  /* 0x0000002414241981 */ /* 0x000ea2000c1e1d00 */
[----:B------:R-:W-:Y:S02]  /*98b0*/  IMAD R2, R22, R17, R7 ;  /* 0x0000001116027224 */ /* 0x000fe400078e0207 */
[----:B------:R-:W-:-:S03]  /*98c0*/  IMAD R19, R19, 0x70, RZ ;  /* 0x0000007013137824 */ /* 0x000fc600078e02ff */
[----:B------:R-:W-:Y:S02]  /*98d0*/  SHF.R.S32.HI R16, RZ, 0x1f, R2 ;  /* 0x0000001fff107819 */ /* 0x000fe40000011402 */
[----:B------:R-:W-:-:S04]  /*98e0*/  IADD3 R2, P1, PT, R19, R2, RZ ;  /* 0x0000000213027210 */ /* 0x000fc80007f3e0ff */
[----:B------:R-:W-:Y:S02]  /*98f0*/  LEA.HI.X.SX32 R19, R19, R16, 0x1, P1 ;  /* 0x0000001013137211 */ /* 0x000fe400008f0eff */
[----:B------:R-:W-:-:S04]  /*9900*/  LEA R16, P1, R2, UR4, 0x2 ;  /* 0x0000000402107c11 */ /* 0x000fc8000f8210ff */
[----:B------:R-:W-:Y:S01]  /*9910*/  LEA.HI.X R17, R2, UR5, R19, 0x2, P1 ;  /* 0x0000000502117c11 */ /* 0x000fe200088f1413 */
[----:B--2--5:R-:W-:Y:S01]  /*9920*/  FADD.FTZ R8, R36, R8 ;  /* 0x0000000824087221 */ /* 0x024fe20000010000 */
        /* <DEDUP_REMOVED lines=12> */
.L_x_3898:
[----:B------:R-:W-:Y:S05]  /*99f0*/  BSYNC.RECONVERGENT B0 ;  /* 0x0000000000007941 */ /* 0x000fea0003800200 */
.L_x_3897:
        /* <DEDUP_REMOVED lines=33> */
.L_x_3928:
        /* <DEDUP_REMOVED lines=18> */
[----:B------:R-:W4:Y:S01]  /*9d30*/  F2I.S8.NTZ R12, R12 ;  /* 0x0000000c000c7305 */ /* 0x000f220000202100 */
[----:B------:R-:W-:Y:S02]  /*9d40*/  SHF.L.U32 R2, R0, 0x10, RZ ;  /* 0x0000001000027819 */ /* 0x000fe400000006ff */
[----:B------:R-:W-:Y:S02]  /*9d50*/  PRMT R0, R3, 0x7710, RZ ;  /* 0x0000771003007816 */ /* 0x000fe400000000ff */
[----:B------:R-:W-:Y:S02]  /*9d60*/  LOP3.LUT R3, R2, 0xff0000, RZ, 0xc0, !PT ;  /* 0x00ff000002037812 */ /* 0x000fe400078ec0ff */
[----:B-1----:R-:W-:Y:S02]  /*9d70*/  PRMT R13, R13, 0x8880, RZ ;  /* 0x000088800d0d7816 */ /* 0x002fe400000000ff */
[----:B------:R-:W-:Y:S02]  /*9d80*/  LEA R3, R0, R3, 0x18 ;  /* 0x0000000300037211 */ /* 0x000fe400078ec0ff */
[----:B------:R-:W-:-:S02]  /*9d90*/  PRMT R2, R13, 0x7710, RZ ;  /* 0x000077100d027816 */ /* 0x000fc400000000ff */
[----:B----4-:R-:W-:-:S04]  /*9da0*/  PRMT R4, R12, 0x8880, RZ ;  /* 0x000088800c047816 */ /* 0x010fc800000000ff */
        /* <DEDUP_REMOVED lines=9> */
.L_x_3929:
[----:B------:R-:W1:Y:S01]  /*9e40*/  LDC.64 R2, c[0x0][0x380] ;  /* 0x0000e000ff027b82 */ /* 0x000e620000000a00 */
[----:B------:R-:W-:-:S04]  /*9e50*/  IMAD.IADD R7, R22, 0x1, R7 ;  /* 0x0000000116077824 */ /* 0x000fc800078e0207 */
[----:B-1----:R-:W-:-:S05]  /*9e60*/  IMAD.WIDE R2, R7, 0x4, R2 ;  /* 0x0000000407027825 */ /* 0x002fca00078e0202 */
[----:B------:R-:W-:Y:S01]  /*9e70*/  STG.E.128 desc[UR36][R2.64], R12 ;  /* 0x0000000c02007986 */ /* 0x000fe2000c101d24 */
[----:B------:R-:W-:Y:S05]  /*9e80*/  EXIT ;  /* 0x000000000000794d */ /* 0x000fea0003800000 */
.L_x_3853:
[----:B------:R-:W-:Y:S02]  /*9e90*/  HFMA2 R12, -RZ, RZ, 0, 9.5367431640625e-07 ;  /* 0x00000010ff0c7431 */ /* 0x000fe400000001ff */
[----:B------:R-:W-:Y:S01]  /*9ea0*/  IMAD.MOV.U32 R11, RZ, RZ, 0x1f ;  /* 0x0000001fff0b7424 */ /* 0x000fe200078e00ff */
[----:B------:R-:W-:-:S07]  /*9eb0*/  MOV R15, 0xffffffff ;  /* 0xffffffff000f7802 */ /* 0x000fce0000000f00 */
[----:B0----5:R-:W-:Y:S05]  /*9ec0*/  WARPSYNC.COLLECTIVE R15, `(.L_x_3930) ;  /* 0x000000000f087348 */ /* 0x021fea0003c00000 */
[----:B------:R1:W2:Y:S02]  /*9ed0*/  SHFL.BFLY P6, R14, R13, R12, R11 ;  /* 0x0c00000c0d0e7389 */ /* 0x0002a400000c000b */
[----:B012--5:R-:W-:Y:S05]  /*9ee0*/  ENDCOLLECTIVE ;  /* 0x000000000000791b */ /* 0x027fea0003800000 */
.L_x_3930:
[----:B------:R-:W-:Y:S02]  /*9ef0*/  HFMA2 R12, -RZ, RZ, 0, 4.76837158203125e-07 ;  /* 0x00000008ff0c7431 */ /* 0x000fe400000001ff */
[----:B------:R-:W-:-:S04]  /*9f00*/  FADD.FTZ R4, R13, R14 ;  /* 0x0000000e0d047221 */ /* 0x000fc80000010000 */
[----:B------:R-:W-:-:S07]  /*9f10*/  IMAD.MOV.U32 R13, RZ, RZ, R4 ;  /* 0x000000ffff0d7224 */ /* 0x000fce00078e0004 */
[----:B------:R-:W-:Y:S05]  /*9f20*/  WARPSYNC.COLLECTIVE R15, `(.L_x_3931) ;  /* 0x000000000f087348 */ /* 0x000fea0003c00000 */
[----:B------:R0:W1:Y:S02]  /*9f30*/  SHFL.BFLY P6, R14, R13, R12, R11 ;  /* 0x0c00000c0d0e7389 */ /* 0x00006400000c000b */
[----:B01----:R-:W-:Y:S05]  /*9f40*/  ENDCOLLECTIVE ;  /* 0x000000000000791b */ /* 0x003fea0003800000 */
.L_x_3931:
[----:B------:R-:W-:Y:S01]  /*9f50*/  MOV R12, 0x4 ;  /* 0x00000004000c7802 */ /* 0x000fe20000000f00 */
[----:B------:R-:W-:-:S04]  /*9f60*/  FADD.FTZ R5, R4, R14 ;  /* 0x0000000e04057221 */ /* 0x000fc80000010000 */
[----:B------:R-:W-:-:S07]  /*9f70*/  IMAD.MOV.U32 R13, RZ, RZ, R5 ;  /* 0x000000ffff0d7224 */ /* 0x000fce00078e0005 */
[----:B------:R-:W-:Y:S05]  /*9f80*/  WARPSYNC.COLLECTIVE R15, `(.L_x_3932) ;  /* 0x000000000f087348 */ /* 0x000fea0003c00000 */
[----:B------:R0:W1:Y:S02]  /*9f90*/  SHFL.BFLY P6, R14, R13, R12, R11 ;  /* 0x0c00000c0d0e7389 */ /* 0x00006400000c000b */
[----:B01----:R-:W-:Y:S05]  /*9fa0*/  ENDCOLLECTIVE ;  /* 0x000000000000791b */ /* 0x003fea0003800000 */
.L_x_3932:
[----:B------:R-:W-:Y:S02]  /*9fb0*/  HFMA2 R12, -RZ, RZ, 0, 1.1920928955078125e-07 ;  /* 0x00000002ff0c7431 */ /* 0x000fe400000001ff */
[----:B------:R-:W-:-:S04]  /*9fc0*/  FADD.FTZ R6, R5, R14 ;  /* 0x0000000e05067221 */ /* 0x000fc80000010000 */
[----:B------:R-:W-:-:S07]  /*9fd0*/  IMAD.MOV.U32 R13, RZ, RZ, R6 ;  /* 0x000000ffff0d7224 */ /* 0x000fce00078e0006 */
[----:B------:R-:W-:Y:S05]  /*9fe0*/  WARPSYNC.COLLECTIVE R15, `(.L_x_3933) ;  /* 0x000000000f087348 */ /* 0x000fea0003c00000 */
[----:B------:R0:W1:Y:S02]  /*9ff0*/  SHFL.BFLY P6, R14, R13, R12, R11 ;  /* 0x0c00000c0d0e7389 */ /* 0x00006400000c000b */
[----:B01----:R-:W-:Y:S05]  /*a000*/  ENDCOLLECTIVE ;  /* 0x000000000000791b */ /* 0x003fea0003800000 */
.L_x_3933:
[----:B------:R-:W-:Y:S01]  /*a010*/  MOV R12, 0x1 ;  /* 0x00000001000c7802 */ /* 0x000fe20000000f00 */
[----:B------:R-:W-:-:S04]  /*a020*/  FADD.FTZ R7, R6, R14 ;  /* 0x0000000e06077221 */ /* 0x000fc80000010000 */
[----:B------:R-:W-:-:S07]  /*a030*/  IMAD.MOV.U32 R13, RZ, RZ, R7 ;  /* 0x000000ffff0d7224 */ /* 0x000fce00078e0007 */
[----:B------:R-:W-:Y:S05]  /*a040*/  WARPSYNC.COLLECTIVE R15, `(.L_x_3934) ;  /* 0x000000000f087348 */ /* 0x000fea0003c00000 */
[----:B------:R0:W1:Y:S02]  /*a050*/  SHFL.BFLY P6, R14, R13, R12, R11 ;  /* 0x0c00000c0d0e7389 */ /* 0x00006400000c000b */
[----:B01----:R-:W-:Y:S05]  /*a060*/  ENDCOLLECTIVE ;  /* 0x000000000000791b */ /* 0x003fea0003800000 */
.L_x_3934:
[----:B------:R-:W-:Y:S05]  /*a070*/  BRA `(.L_x_3935) ;  /* 0xffffff7800807947 */ /* 0x000fea000383ffff */
.L_x_3857:
[----:B------:R-:W-:Y:S01]  /*a080*/  HFMA2 R11, -RZ, RZ, 0, 1.847743988037109375e-06 ;  /* 0x0000001fff0b7431 */ /* 0x000fe200000001ff */
[----:B------:R-:W-:Y:S01]  /*a090*/  BSSY B1, `(.L_x_3936) ;  /* 0x0000006000017945 */ /* 0x000fe20003800000 */
[----:B------:R-:W-:Y:S02]  /*a0a0*/  IMAD.MOV.U32 R12, RZ, RZ, 0x1 ;  /* 0x00000001ff0c7424 */ /* 0x000fe400078e00ff */
[----:B------:R-:W-:-:S07]  /*a0b0*/  IMAD.MOV.U32 R15, RZ, RZ, -0x1 ;  /* 0xffffffffff0f7424 */ /* 0x000fce00078e00ff */
[----:B-----5:R-:W-:Y:S05]  /*a0c0*/  WARPSYNC.COLLECTIVE R15, `(.L_x_3937) ;  /* 0x000000000f087348 */ /* 0x020fea0003c00000 */
[----:B------:R0:W1:Y:S02]  /*a0d0*/  SHFL.BFLY P6, R14, R13, R12, R11 ;  /* 0x0c00000c0d0e7389 */ /* 0x00006400000c000b */
[----:B01---5:R-:W-:Y:S05]  /*a0e0*/  ENDCOLLECTIVE ;  /* 0x000000000000791b */ /* 0x023fea0003800000 */
.L_x_3937:
[----:B------:R-:W-:Y:S05]  /*a0f0*/  BSYNC B1 ;  /* 0x0000000000017941 */ /* 0x000fea0003800000 */
.L_x_3936:
[----:B------:R-:W-:Y:S05]  /*a100*/  BRA `(.L_x_3938) ;  /* 0xffffffa0009c7947 */ /* 0x000fea000383ffff */
.L_x_3861:
        /* <DEDUP_REMOVED lines=8> */
.L_x_3940:
[----:B------:R-:W-:Y:S05]  /*a190*/  BSYNC B0 ;  /* 0x0000000000007941 */ /* 0x000fea0003800000 */
.L_x_3939:
[----:B------:R-:W-:Y:S01]  /*a1a0*/  FMNMX.FTZ R13, R14, R0, !PT ;  /* 0x000000000e0d7209 */ /* 0x000fe20007810000 */
[----:B------:R-:W-:Y:S01]  /*a1b0*/  IMAD.MOV.U32 R11, RZ, RZ, 0x1f ;  /* 0x0000001fff0b7424 */ /* 0x000fe200078e00ff */
[----:B------:R-:W-:Y:S02]  /*a1c0*/  MOV R12, 0x8 ;  /* 0x00000008000c7802 */ /* 0x000fe40000000f00 */
[----:B------:R-:W-:-:S07]  /*a1d0*/  MOV R15, 0xffffffff ;  /* 0xffffffff000f7802 */ /* 0x000fce0000000f00 */
[----:B------:R-:W-:Y:S05]  /*a1e0*/  WARPSYNC.COLLECTIVE R15, `(.L_x_3941) ;  /* 0x000000000f087348 */ /* 0x000fea0003c00000 */
[----:B------:R0:W1:Y:S02]  /*a1f0*/  SHFL.BFLY P6, R14, R13, R12, R11 ;  /* 0x0c00000c0d0e7389 */ /* 0x00006400000c000b */
[----:B01----:R-:W-:Y:S05]  /*a200*/  ENDCOLLECTIVE ;  /* 0x000000000000791b */ /* 0x003fea0003800000 */
.L_x_3941:
[----:B------:R-:W-:Y:S01]  /*a210*/  HFMA2 R12, -RZ, RZ, 0, 2.384185791015625e-07 ;  /* 0x00000004ff0c7431 */ /* 0x000fe200000001ff */
[----:B------:R-:W-:-:S05]  /*a220*/  FMNMX.FTZ R5, R13, R14, !PT ;  /* 0x0000000e0d057209 */ /* 0x000fca0007810000 */
[----:B------:R-:W-:-:S07]  /*a230*/  IMAD.MOV.U32 R13, RZ, RZ, R5 ;  /* 0x000000ffff0d7224 */ /* 0x000fce00078e0005 */
[----:B------:R-:W-:Y:S05]  /*a240*/  WARPSYNC.COLLECTIVE R15, `(.L_x_3942) ;  /* 0x000000000f087348 */ /* 0x000fea0003c00000 */
[----:B------:R0:W1:Y:S02]  /*a250*/  SHFL.BFLY P6, R14, R13, R12, R11 ;  /* 0x0c00000c0d0e7389 */ /* 0x00006400000c000b */
[----:B01----:R-:W-:Y:S05]  /*a260*/  ENDCOLLECTIVE ;  /* 0x000000000000791b */ /* 0x003fea0003800000 */
.L_x_3942:
[----:B------:R-:W-:Y:S02]  /*a270*/  MOV R12, 0x2 ;  /* 0x00000002000c7802 */ /* 0x000fe40000000f00 */
[----:B------:R-:W-:-:S05]  /*a280*/  FMNMX.FTZ R6, R5, R14, !PT ;  /* 0x0000000e05067209 */ /* 0x000fca0007810000 */
[----:B------:R-:W-:-:S07]  /*a290*/  IMAD.MOV.U32 R13, RZ, RZ, R6 ;  /* 0x000000ffff0d7224 */ /* 0x000fce00078e0006 */
[----:B------:R-:W-:Y:S05]  /*a2a0*/  WARPSYNC.COLLECTIVE R15, `(.L_x_3943) ;  /* 0x000000000f087348 */ /* 0x000fea0003c00000 */
[----:B------:R0:W1:Y:S02]  /*a2b0*/  SHFL.BFLY P6, R14, R13, R12, R11 ;  /* 0x0c00000c0d0e7389 */ /* 0x00006400000c000b */
[----:B01----:R-:W-:Y:S05]  /*a2c0*/  ENDCOLLECTIVE ;  /* 0x000000000000791b */ /* 0x003fea0003800000 */
.L_x_3943:
[----:B------:R-:W-:Y:S05]  /*a2d0*/  BRA `(.L_x_3944) ;  /* 0xffffffa000dc7947 */ /* 0x000fea000383ffff */
.L_x_3945:
        /* <DEDUP_REMOVED lines=10> */
.L_x_4075:


//--------------------- .text._ZN4mmha33masked_multihead_attention_kernelIfLi112ELi128ELi4ELi32ELi64ELb0ELb0EEEv26Multihead_attention_paramsIT_XT5_EE --------------------------
	.section	.text._ZN4mmha33masked_multihead_attention_kernelIfLi112ELi128ELi4ELi32ELi64ELb0ELb0EEEv26Multihead_attention_paramsIT_XT5_EE,"ax",@progbits
	.align	128
        .global         _ZN4mmha33masked_multihead_attention_kernelIfLi112ELi128ELi4ELi32ELi64ELb0ELb0EEEv26Multihead_attention_paramsIT_XT5_EE
        .type           _ZN4mmha33masked_multihead_attention_kernelIfLi112ELi128ELi4ELi32ELi64ELb0ELb0EEEv26Multihead_attention_paramsIT_XT5_EE,@function
        .size           _ZN4mmha33masked_multihead_attention_kernelIfLi112ELi128ELi4ELi32ELi64ELb0ELb0EEEv26Multihead_attention_paramsIT_XT5_EE,(.L_x_4076 - _ZN4mmha33masked_multihead_attention_kernelIfLi112ELi128ELi4ELi32ELi64ELb0ELb0EEEv26Multihead_attention_paramsIT_XT5_EE)
        .other          _ZN4mmha33masked_multihead_attention_kernelIfLi112ELi128ELi4ELi32ELi64ELb0ELb0EEEv26Multihead_attention_paramsIT_XT5_EE,@"STO_CUDA_ENTRY STV_DEFAULT"
_ZN4mmha33masked_multihead_attention_kernelIfLi112ELi128ELi4ELi32ELi64ELb0ELb0EEEv26Multihead_attention_paramsIT_XT5_EE:
.text._ZN4mmha33masked_multihead_attention_kernelIfLi112ELi128ELi4ELi32ELi64ELb0ELb0EEEv26Multihead_attention_paramsIT_XT5_EE:
        /* <DEDUP_REMOVED lines=12> */
.L_x_3946:
[----:B------:R-:W1:Y:S01]  /*00c0*/  LDC R11, c[0x0][0x3f0] ;  /* 0x0000fc00ff0b7b82 */ /* 0x000e620000000800 */
[----:B------:R-:W2:Y:S01]  /*00d0*/  S2R R23, SR_CTAID.X ;  /* 0x0000000000177919 */ /* 0x000ea20000002500 */
[----:B------:R-:W3:Y:S06]  /*00e0*/  S2R R22, SR_TID.X ;  /* 0x0000000000167919 */ /* 0x000eec0000002100 */
[----:B------:R-:W4:Y:S08]  /*00f0*/  LDC R2, c[0x0][0x478] ;  /* 0x00011e00ff027b82 */ /* 0x000f300000000800 */
[----:B------:R-:W0:Y:S01]  /*0100*/  LDC R13, c[0x0][0x3e8] ;  /* 0x0000fa00ff0d7b82 */ /* 0x000e220000000800 */
[----:B-1----:R-:W-:-:S07]  /*0110*/  IABS R7, R11 ;  /* 0x0000000b00077213 */ /* 0x002fce0000000000 */
[----:B------:R-:W2:Y:S01]  /*0120*/  LDC R3, c[0x0][0x3f8] ;  /* 0x0000fe00ff037b82 */ /* 0x000ea20000000800 */
[----:B------:R-:W1:Y:S01]  /*0130*/  I2F.RP R0, R7 ;  /* 0x0000000700007306 */ /* 0x000e620000209400 */
[----:B----4-:R-:W-:-:S06]  /*0140*/  ISETP.NE.AND P1, PT, R2, 0x2, PT ;  /* 0x000000020200780c */ /* 0x010fcc0003f25270 */
[----:B------:R-:W4:Y:S01]  /*0150*/  LDC.64 R18, c[0x0][0x460] ;  /* 0x00011800ff127b82 */ /* 0x000f220000000a00 */
[----:B---3--:R-:W-:Y:S02]  /*0160*/  SHF.L.U32 R25, R22, 0x2, RZ ;  /* 0x0000000216197819 */ /* 0x008fe400000006ff */
[----:B0-----:R-:W-:Y:S01]  /*0170*/  ISETP.NE.AND P0, PT, R13, RZ, PT ;  /* 0x000000ff0d00720c */ /* 0x001fe20003f05270 */
[----:B-1----:R-:W0:Y:S04]  /*0180*/  MUFU.RCP R0, R0 ;  /* 0x0000000000007308 */ /* 0x002e280000001000 */
[----:B------:R-:W1:Y:S01]  /*0190*/  @!P1 LDC.64 R14, c[0x0][0x398] ;  /* 0x0000e600ff0e9b82 */ /* 0x000e620000000a00 */
[----:B--2---:R-:W-:Y:S02]  /*01a0*/  IMAD R26, R24, R3, R23 ;  /* 0x00000003181a7224 */ /* 0x004fe400078e0217 */
[----:B0-----:R-:W-:Y:S01]  /*01b0*/  VIADD R4, R0, 0xffffffe ;  /* 0x0ffffffe00047836 */ /* 0x001fe20000000000 */
[----:B------:R-:W-:-:S03]  /*01c0*/  IABS R0, R24 ;  /* 0x0000001800007213 */ /* 0x000fc60000000000 */
[----:B------:R0:W2:Y:S02]  /*01d0*/  F2I.FTZ.U32.TRUNC.NTZ R5, R4 ;  /* 0x0000000400057305 */ /* 0x0000a4000021f000 */
[----:B0-----:R-:W-:Y:S01]  /*01e0*/  IMAD.MOV.U32 R4, RZ, RZ, RZ ;  /* 0x000000ffff047224 */ /* 0x001fe200078e00ff */
[----:B--2---:R-:W-:-:S05]  /*01f0*/  IADD3 R6, PT, PT, RZ, -R5, RZ ;  /* 0x80000005ff067210 */ /* 0x004fca0007ffe0ff */
[----:B------:R-:W-:-:S04]  /*0200*/  IMAD R9, R6, R7, RZ ;  /* 0x0000000706097224 */ /* 0x000fc800078e02ff */
[----:B------:R-:W-:Y:S02]  /*0210*/  IMAD.HI.U32 R4, R5, R9, R4 ;  /* 0x0000000905047227 */ /* 0x000fe400078e0004 */
[----:B------:R-:W0:Y:S04]  /*0220*/  @!P1 LDC.64 R8, c[0x0][0x468] ;  /* 0x00011a00ff089b82 */ /* 0x000e280000000a00 */
[----:B------:R-:W-:-:S04]  /*0230*/  IMAD.HI.U32 R36, R4, R0, RZ ;  /* 0x0000000004247227 */ /* 0x000fc800078e00ff */
[----:B------:R-:W-:Y:S02]  /*0240*/  IMAD.MOV R2, RZ, RZ, -R36 ;  /* 0x000000ffff027224 */ /* 0x000fe400078e0a24 */
[----:B------:R-:W-:Y:S02]  /*0250*/  @P0 IMAD R4, R24, R13, RZ ;  /* 0x0000000d18040224 */ /* 0x000fe400078e02ff */
[----:B------:R-:W-:Y:S02]  /*0260*/  IMAD R0, R7, R2, R0 ;  /* 0x0000000207007224 */ /* 0x000fe400078e0200 */
[----:B------:R-:W-:Y:S02]  /*0270*/  @!P0 IMAD R2, R26, 0x70, RZ ;  /* 0x000000701a028824 */ /* 0x000fe400078e02ff */
[----:B------:R-:W-:Y:S01]  /*0280*/  @P0 IMAD R2, R23, 0x70, R4 ;  /* 0x0000007017020824 */ /* 0x000fe200078e0204 */
[----:B------:R-:W-:Y:S02]  /*0290*/  ISETP.GT.U32.AND P2, PT, R7, R0, PT ;  /* 0x000000000700720c */ /* 0x000fe40003f44070 */
[----:B----4-:R-:W-:Y:S01]  /*02a0*/  ISETP.NE.U32.AND P0, PT, R18, RZ, PT ;  /* 0x000000ff1200720c */ /* 0x010fe20003f05070 */
[----:B------:R-:W-:-:S03]  /*02b0*/  IMAD.IADD R17, R25, 0x1, R2 ;  /* 0x0000000119117824 */ /* 0x000fc600078e0202 */
[----:B------:R-:W-:Y:S01]  /*02c0*/  ISETP.NE.AND.EX P0, PT, R19, RZ, PT, P0 ;  /* 0x000000ff1300720c */ /* 0x000fe20003f05300 */
[----:B0-----:R0:W2:Y:S01]  /*02d0*/  @!P1 LDG.E R35, desc[UR36][R8.64+0x4] ;  /* 0x0000042408239981 */ /* 0x0010a2000c1e1900 */
[----:B-1----:R-:W-:-:S05]  /*02e0*/  @!P1 IADD3 R6, P4, PT, R17, R14, RZ ;  /* 0x0000000e11069210 */ /* 0x002fca0007f9e0ff */
[----:B------:R-:W-:-:S05]  /*02f0*/  @!P2 IMAD.IADD R0, R0, 0x1, -R7 ;  /* 0x000000010000a824 */ /* 0x000fca00078e0a07 */
[----:B------:R-:W-:Y:S01]  /*0300*/  ISETP.GE.U32.AND P3, PT, R0, R7, PT ;  /* 0x000000070000720c */ /* 0x000fe20003f66070 */
[----:B------:R-:W1:Y:S01]  /*0310*/  @P0 LDC.64 R4, c[0x0][0x460] ;  /* 0x00011800ff040b82 */ /* 0x000e620000000a00 */
[----:B------:R-:W-:Y:S02]  /*0320*/  @!P1 LEA.HI.X.SX32 R7, R17, R15, 0x1, P4 ;  /* 0x0000000f11079211 */ /* 0x000fe400020f0eff */
[----:B------:R-:W-:-:S03]  /*0330*/  LOP3.LUT R0, R24, R11, RZ, 0x3c, !PT ;  /* 0x0000000b18007212 */ /* 0x000fc600078e3cff */
[----:B------:R-:W3:Y:S01]  /*0340*/  @!P1 LDG.E R6, desc[UR36][R6.64] ;  /* 0x0000002406069981 */ /* 0x000ee2000c1e1900 */
[----:B------:R-:W-:Y:S02]  /*0350*/  ISETP.GE.AND P4, PT, R0, RZ, PT ;  /* 0x000000ff0000720c */ /* 0x000fe40003f86270 */
[----:B------:R-:W-:Y:S02]  /*0360*/  @!P2 IADD3 R36, PT, PT, R36, 0x1, RZ ;  /* 0x000000012424a810 */ /* 0x000fe40007ffe0ff */
[----:B------:R-:W-:-:S03]  /*0370*/  ISETP.NE.AND P2, PT, R11, RZ, PT ;  /* 0x000000ff0b00720c */ /* 0x000fc60003f45270 */
[----:B------:R-:W-:-:S06]  /*0380*/  @P3 VIADD R36, R36, 0x1 ;  /* 0x0000000124243836 */ /* 0x000fcc0000000000 */
[----:B------:R-:W-:-:S04]  /*0390*/  @!P4 IMAD.MOV R36, RZ, RZ, -R36 ;  /* 0x000000ffff24c224 */ /* 0x000fc800078e0a24 */
[----:B------:R-:W-:Y:S02]  /*03a0*/  @!P2 LOP3.LUT R36, RZ, R11, RZ, 0x33, !PT ;  /* 0x0000000bff24a212 */ /* 0x000fe400078e33ff */
[----:B------:R-:W4:Y:S01]  /*03b0*/  LDC.64 R10, c[0x0][0x4a0] ;  /* 0x00012800ff0a7b82 */ /* 0x000f220000000a00 */
[----:B------:R-:W-:Y:S02]  /*03c0*/  HFMA2 R16, -RZ, RZ, 0, 0 ;  /* 0x00000000ff107431 */ /* 0x000fe400000001ff */
[----:B-1----:R-:W-:-:S05]  /*03d0*/  @P0 IMAD.WIDE R4, R36, 0x4, R4 ;  /* 0x0000000424040825 */ /* 0x002fca00078e0204 */
[----:B------:R1:W5:Y:S01]  /*03e0*/  @P0 LDG.E R16, desc[UR36][R4.64] ;  /* 0x0000002404100981 */ /* 0x000362000c1e1900 */
[----:B----4-:R-:W-:-:S04]  /*03f0*/  ISETP.NE.U32.AND P0, PT, R10, RZ, PT ;  /* 0x000000ff0a00720c */ /* 0x010fc80003f05070 */
[----:B------:R-:W-:Y:S02]  /*0400*/  ISETP.NE.AND.EX P0, PT, R11, RZ, PT, P0 ;  /* 0x000000ff0b00720c */ /* 0x000fe40003f05300 */
[----:B------:R-:W-:-:S11]  /*0410*/  ISETP.GT.U32.AND P2, PT, R22, 0x1b, PT ;  /* 0x0000001b1600780c */ /* 0x000fd60003f44070 */
[----:B0-----:R-:W0:Y:S01]  /*0420*/  @P0 LDC.64 R8, c[0x0][0x4a0] ;  /* 0x00012800ff080b82 */ /* 0x001e220000000a00 */
[----:B------:R-:W-:Y:S01]  /*0430*/  BSSY.RECONVERGENT B0, `(.L_x_3947) ;  /* 0x000001f000007945 */ /* 0x000fe20003800200 */
[----:B------:R-:W-:Y:S02]  /*0440*/  CS2R R30, SRZ ;  /* 0x00000000001e7805 */ /* 0x000fe4000001ff00 */
[----:B------:R-:W-:Y:S01]  /*0450*/  CS2R R28, SRZ ;  /* 0x00000000001c7805 */ /* 0x000fe2000001ff00 */
[----:B---3--:R-:W2:Y:S08]  /*0460*/  @!P1 I2F.S8 R32, R6 ;  /* 0x0000000600209306 */ /* 0x008eb00000001400 */
[----:B------:R-:W3:Y:S08]  /*0470*/  @!P1 I2F.S8 R0, R6.B1 ;  /* 0x1000000600009306 */ /* 0x000ef00000001400 */
[----:B------:R-:W4:Y:S08]  /*0480*/  @!P1 I2F.S8 R34, R6.B2 ;  /* 0x2000000600229306 */ /* 0x000f300000001400 */
[----:B------:R-:W1:Y:S01]  /*0490*/  @!P1 I2F.S8 R10, R6.B3 ;  /* 0x30000006000a9306 */ /* 0x000e620000001400 */
[C---:B--2---:R-:W-:Y:S01]  /*04a0*/  @!P1 FMUL.FTZ R32, R35.reuse, R32 ;  /* 0x0000002023209220 */ /* 0x044fe20000410000 */
[C---:B---3--:R-:W-:Y:S01]  /*04b0*/  @!P1 FMUL.FTZ R33, R35.reuse, R0 ;  /* 0x0000000023219220 */ /* 0x048fe20000410000 */
[C---:B----4-:R-:W-:Y:S01]  /*04c0*/  @!P1 FMUL.FTZ R34, R35.reuse, R34 ;  /* 0x0000002223229220 */ /* 0x050fe20000410000 */
[----:B-1----:R-:W-:Y:S01]  /*04d0*/  @!P1 FMUL.FTZ R35, R35, R10 ;  /* 0x0000000a23239220 */ /* 0x002fe20000410000 */
[----:B0-----:R-:W-:Y:S06]  /*04e0*/  @P2 BRA `(.L_x_3948) ;  /* 0x00000000004c2947 */ /* 0x001fec0003800000 */
        /* <DEDUP_REMOVED lines=19> */
.L_x_3948:
[----:B------:R-:W-:Y:S05]  /*0620*/  BSYNC.RECONVERGENT B0 ;  /* 0x0000000000007941 */ /* 0x000fea0003800200 */
.L_x_3947:
        /* <DEDUP_REMOVED lines=8> */
.L_x_3950:
[----:B------:R-:W-:Y:S05]  /*06b0*/  BSYNC.RECONVERGENT B0 ;  /* 0x0000000000007941 */ /* 0x000fea0003800200 */
.L_x_3949:
[----:B------:R-:W-:Y:S01]  /*06c0*/  @P0 IMAD.WIDE.U32 R4, R24, 0x4, R8 ;  /* 0x0000000418040825 */ /* 0x000fe200078e0008 */
[----:B------:R-:W1:Y:S01]  /*06d0*/  LDCU.64 UR4, c[0x0][0x390] ;  /* 0x00007200ff0477ac */ /* 0x000e620008000a00 */
[----:B------:R-:W2:Y:S03]  /*06e0*/  LDCU.64 UR6, c[0x0][0x3a0] ;  /* 0x00007400ff0677ac */ /* 0x000ea60008000a00 */
[----:B------:R3:W4:Y:S01]  /*06f0*/  @P0 LDG.E R0, desc[UR36][R4.64] ;  /* 0x0000002404000981 */ /* 0x000722000c1e1900 */
[----:B------:R-:W-:Y:S01]  /*0700*/  ISETP.EQ.U32.AND P4, PT, R18, RZ, PT ;  /* 0x000000ff1200720c */ /* 0x000fe20003f82070 */
[----:B0-----:R-:W0:Y:S01]  /*0710*/  LDC.64 R6, c[0x0][0x418] ;  /* 0x00010600ff067b82 */ /* 0x001e220000000a00 */
[----:B------:R-:W-:Y:S01]  /*0720*/  ISETP.GT.U32.AND P2, PT, R22, 0x1f, PT ;  /* 0x0000001f1600780c */ /* 0x000fe20003f44070 */
[----:B------:R-:W-:-:S03]  /*0730*/  IMAD R17, R23, 0x70, R25 ;  /* 0x0000007017117824 */ /* 0x000fc600078e0219 */
[----:B------:R-:W-:Y:S02]  /*0740*/  ISETP.EQ.OR.EX P2, PT, R19, RZ, P2, P4 ;  /* 0x000000ff1300720c */ /* 0x000fe40001742740 */
[----:B------:R-:W-:Y:S02]  /*0750*/  CS2R R10, SRZ ;  /* 0x00000000000a7805 */ /* 0x000fe4000001ff00 */
[----:B------:R-:W-:Y:S02]  /*0760*/  CS2R R8, SRZ ;  /* 0x0000000000087805 */ /* 0x000fe4000001ff00 */
[----:B---3--:R-:W-:Y:S01]  /*0770*/  CS2R R4, SRZ ;  /* 0x0000000000047805 */ /* 0x008fe2000001ff00 */
[----:B------:R-:W3:Y:S01]  /*0780*/  LDC R37, c[0x0][0x3f4] ;  /* 0x0000fd00ff257b82 */ /* 0x000ee20000000800 */
[----:B-1----:R-:W-:Y:S01]  /*0790*/  ISETP.NE.U32.AND P1, PT, RZ, UR4, PT ;  /* 0x00000004ff007c0c */ /* 0x002fe2000bf25070 */
[----:B------:R-:W1:Y:S01]  /*07a0*/  LDCU.U8 UR4, c[0x0][0x404] ;  /* 0x00008080ff0477ac */ /* 0x000e620008000000 */
[----:B--2---:R-:W-:-:S02]  /*07b0*/  ISETP.NE.U32.AND P3, PT, RZ, UR6, PT ;  /* 0x00000006ff007c0c */ /* 0x004fc4000bf65070 */
[----:B------:R-:W-:-:S03]  /*07c0*/  ISETP.NE.AND.EX P1, PT, RZ, UR5, PT, P1 ;  /* 0x00000005ff007c0c */ /* 0x000fc6000bf25310 */
[----:B------:R-:W2:Y:S01]  /*07d0*/  @!P2 LDC.64 R14, c[0x0][0x450] ;  /* 0x00011400ff0eab82 */ /* 0x000ea20000000a00 */
[----:B------:R-:W-:Y:S02]  /*07e0*/  ISETP.NE.AND.EX P3, PT, RZ, UR7, PT, P3 ;  /* 0x00000007ff007c0c */ /* 0x000fe4000bf65330 */
[C---:B------:R-:W-:Y:S02]  /*07f0*/  ISETP.GT.U32.OR P1, PT, R22.reuse, 0x1b, !P1 ;  /* 0x0000001b1600780c */ /* 0x040fe40004f24470 */
[----:B------:R-:W-:Y:S02]  /*0800*/  ISETP.GT.U32.OR P3, PT, R22, 0x1b, !P3 ;  /* 0x0000001b1600780c */ /* 0x000fe40005f64470 */
[----:B0-----:R-:W-:Y:S01]  /*0810*/  ISETP.NE.U32.AND P4, PT, R6, RZ, PT ;  /* 0x000000ff0600720c */ /* 0x001fe20003f85070 */
[----:B-----5:R-:W-:-:S03]  /*0820*/  @!P2 IMAD R38, R16, R3, RZ ;  /* 0x000000031026a224 */ /* 0x020fc600078e02ff */
[----:B------:R-:W-:Y:S02]  /*0830*/  ISETP.NE.AND.EX P4, PT, R7, RZ, PT, P4 ;  /* 0x000000ff0700720c */ /* 0x000fe40003f85340 */
[----:B------:R-:W-:-:S03]  /*0840*/  CS2R R6, SRZ ;  /* 0x0000000000067805 */ /* 0x000fc6000001ff00 */
[----:B------:R-:W0:Y:S08]  /*0850*/  @!P1 LDC.64 R12, c[0x0][0x390] ;  /* 0x0000e400ff0c9b82 */ /* 0x000e300000000a00 */
[----:B------:R-:W1:Y:S01]  /*0860*/  @!P3 LDC.64 R18, c[0x0][0x3a0] ;  /* 0x0000e800ff12bb82 */ /* 0x000e620000000a00 */
[----:B---3--:R-:W-:-:S07]  /*0870*/  IABS R40, R37 ;  /* 0x0000002500287213 */ /* 0x008fce0000000000 */
[----:B------:R-:W3:Y:S01]  /*0880*/  @P4 LDC.64 R20, c[0x0][0x418] ;  /* 0x00010600ff144b82 */ /* 0x000ee20000000a00 */
[----:B0-----:R-:W-:-:S05]  /*0890*/  @!P1 IMAD.WIDE.U32 R12, R17, 0x4, R12 ;  /* 0x00000004110c9825 */ /* 0x001fca00078e000c */
[----:B------:R-:W4:Y:S01]  /*08a0*/  @!P1 LDG.E.128 R4, desc[UR36][R12.64] ;  /* 0x000000240c049981 */ /* 0x000f22000c1e1d00 */
[----:B-1----:R-:W-:-:S04]  /*08b0*/  @!P3 IMAD.WIDE.U32 R18, R17, 0x4, R18 ;  /* 0x000000041112b825 */ /* 0x002fc800078e0012 */
[----:B------:R-:W-:Y:S01]  /*08c0*/  @!P2 IMAD R17, R38, 0x70, R17 ;  /* 0x000000702611a824 */ /* 0x000fe200078e0211 */
[----:B------:R0:W4:Y:S03]  /*08d0*/  @!P3 LDG.E.128 R8, desc[UR36][R18.64] ;  /* 0x000000241208b981 */ /* 0x000126000c1e1d00 */
[----:B--2---:R-:W-:-:S06]  /*08e0*/  @!P2 IMAD.WIDE R14, R17, 0x4, R14 ;  /* 0x00000004110ea825 */ /* 0x004fcc00078e020e */
[----:B------:R-:W2:Y:S01]  /*08f0*/  @!P2 LDG.E.128 R12, desc[UR36][R14.64] ;  /* 0x000000240e0ca981 */ /* 0x000ea2000c1e1d00 */
[----:B------:R-:W1:Y:S01]  /*0900*/  I2F.RP R27, R40 ;  /* 0x00000028001b7306 */ /* 0x000e620000209400 */
[----:B0-----:R-:W0:Y:S01]  /*0910*/  @!P0 LDC R18, c[0x0][0x40c] ;  /* 0x00010300ff128b82 */ /* 0x001e220000000800 */
[----:B------:R-:W-:Y:S02]  /*0920*/  IMAD.MOV.U32 R17, RZ, RZ, RZ ;  /* 0x000000ffff117224 */ /* 0x000fe400078e00ff */
[----:B---3--:R-:W-:-:S05]  /*0930*/  @P4 IMAD.WIDE.U32 R20, R24, 0x4, R20 ;  /* 0x0000000418144825 */ /* 0x008fca00078e0014 */
[----:B------:R-:W4:Y:S01]  /*0940*/  @P0 LDC R19, c[0x0][0x430] ;  /* 0x00010c00ff130b82 */ /* 0x000f220000000800 */
[----:B------:R3:W5:Y:S01]  /*0950*/  @P4 LDG.E R17, desc[UR36][R20.64] ;  /* 0x0000002414114981 */ /* 0x000762000c1e1900 */
[----:B------:R-:W-:Y:S01]  /*0960*/  ISETP.NE.AND P1, PT, R37, RZ, PT ;  /* 0x000000ff2500720c */ /* 0x000fe20003f25270 */
[----:B------:R-:W-:Y:S01]  /*0970*/  BSSY.RECONVERGENT B6, `(.L_x_3951) ;  /* 0x00000e8000067945 */ /* 0x000fe20003800200 */
[----:B------:R-:W-:Y:S01]  /*0980*/  IMAD R36, R36, R3, RZ ;  /* 0x0000000324247224 */ /* 0x000fe200078e02ff */
[----:B-1----:R-:W1:Y:S03]  /*0990*/  MUFU.RCP R27, R27 ;  /* 0x0000001b001b7308 */ /* 0x002e660000001000 */
[----:B---3--:R-:W3:Y:S01]  /*09a0*/  LDC R20, c[0x0][0x400] ;  /* 0x00010000ff147b82 */ /* 0x008ee20000000800 */
[----:B-1----:R-:W-:-:S04]  /*09b0*/  VIADD R38, R27, 0xffffffe ;  /* 0x0ffffffe1b267836 */ /* 0x002fc80000000000 */
[----:B------:R1:W0:Y:S02]  /*09c0*/  F2I.FTZ.U32.TRUNC.NTZ R39, R38 ;  /* 0x0000002600277305 */ /* 0x000224000021f000 */
[----:B-1----:R-:W-:Y:S01]  /*09d0*/  IMAD.MOV.U32 R38, RZ, RZ, RZ ;  /* 0x000000ffff267224 */ /* 0x002fe200078e00ff */
[----:B0-----:R-:W-:Y:S01]  /*09e0*/  IADD3 R21, PT, PT, RZ, -R39, RZ ;  /* 0x80000027ff157210 */ /* 0x001fe20007ffe0ff */
[----:B----4-:R-:W-:-:S04]  /*09f0*/  @P0 IMAD.IADD R18, R0, 0x1, R19 ;  /* 0x0000000100120824 */ /* 0x010fc800078e0213 */
[----:B------:R-:W-:Y:S01]  /*0a00*/  IMAD R19, R21, R40, RZ ;  /* 0x0000002815137224 */ /* 0x000fe200078e02ff */
[----:B------:R-:W-:-:S03]  /*0a10*/  IABS R0, R18 ;  /* 0x0000001200007213 */ /* 0x000fc60000000000 */
[----:B------:R-:W-:Y:S01]  /*0a20*/  IMAD.HI.U32 R39, R39, R19, R38 ;  /* 0x0000001327277227 */ /* 0x000fe200078e0026 */
[C---:B------:R-:W-:Y:S02]  /*0a30*/  ISETP.GE.AND P3, PT, R18.reuse, RZ, PT ;  /* 0x000000ff1200720c */ /* 0x040fe40003f66270 */
[----:B------:R-:W-:Y:S02]  /*0a40*/  MOV R19, R0 ;  /* 0x0000000000137202 */ /* 0x000fe40000000f00 */
[----:B------:R-:W-:-:S03]  /*0a50*/  IADD3 R27, PT, PT, R18, 0x1, -R37 ;  /* 0x00000001121b7810 */ /* 0x000fc60007ffe825 */
[----:B------:R-:W-:Y:S01]  /*0a60*/  IMAD.HI.U32 R39, R39, R19, RZ ;  /* 0x0000001327277227 */ /* 0x000fe200078e00ff */
[----:B------:R-:W-:-:S03]  /*0a70*/  VIMNMX R27, PT, PT, RZ, R27, !PT ;  /* 0x0000001bff1b7248 */ /* 0x000fc60007fe0100 */
[----:B------:R-:W-:-:S04]  /*0a80*/  IMAD.MOV R39, RZ, RZ, -R39 ;  /* 0x000000ffff277224 */ /* 0x000fc800078e0a27 */
[----:B------:R-:W-:-:S05]  /*0a90*/  IMAD R19, R40, R39, R19 ;  /* 0x0000002728137224 */ /* 0x000fca00078e0213 */
[----:B------:R-:W-:-:S13]  /*0aa0*/  ISETP.GT.U32.AND P0, PT, R40, R19, PT ;  /* 0x000000132800720c */ /* 0x000fda0003f04070 */
[----:B------:R-:W-:-:S05]  /*0ab0*/  @!P0 IMAD.IADD R19, R19, 0x1, -R40 ;  /* 0x0000000113138824 */ /* 0x000fca00078e0a28 */
[----:B------:R-:W-:-:S13]  /*0ac0*/  ISETP.GT.U32.AND P0, PT, R40, R19, PT ;  /* 0x000000132800720c */ /* 0x000fda0003f04070 */
[----:B------:R-:W-:Y:S02]  /*0ad0*/  @!P0 IADD3 R19, PT, PT, R19, -R40, RZ ;  /* 0x8000002813138210 */ /* 0x000fe40007ffe0ff */
[----:B------:R-:W-:-:S03]  /*0ae0*/  ISETP.NE.AND P0, PT, RZ, UR4, PT ;  /* 0x00000004ff007c0c */ /* 0x000fc6000bf05270 */
[----:B------:R-:W-:Y:S01]  /*0af0*/  @!P3 IMAD.MOV R19, RZ, RZ, -R19 ;  /* 0x000000ffff13b224 */ /* 0x000fe200078e0a13 */
[----:B---3--:R-:W-:Y:S01]  /*0b00*/  ISETP.LT.OR P0, PT, R20, 0x1, P0 ;  /* 0x000000011400780c */ /* 0x008fe20000701670 */
[----:B------:R-:W-:Y:S01]  /*0b10*/  FADD.FTZ R28, R4, R28 ;  /* 0x0000001c041c7221 */ /* 0x000fe20000010000 */
[----:B------:R-:W-:Y:S01]  /*0b20*/  FADD.FTZ R29, R5, R29 ;  /* 0x0000001d051d7221 */ /* 0x000fe20000010000 */
[----:B------:R-:W-:Y:S01]  /*0b30*/  FADD.FTZ R30, R6, R30 ;  /* 0x0000001e061e7221 */ /* 0x000fe20000010000 */
[----:B------:R-:W-:Y:S01]  /*0b40*/  FADD.FTZ R31, R7, R31 ;  /* 0x0000001f071f7221 */ /* 0x000fe20000010000 */
[----:B------:R-:W-:Y:S01]  /*0b50*/  @!P1 LOP3.LUT R19, RZ, R37, RZ, 0x33, !PT ;  /* 0x00000025ff139212 */ /* 0x000fe200078e33ff */
        /* <DEDUP_REMOVED lines=15> */
[----:B------:R-:W-:-:S05]  /*0c50*/  I2FP.F32.U32 R0, R0 ;  /* 0x0000000000007245 */ /* 0x000fca0000201000 */
[----:B-1----:R-:W-:Y:S01]  /*0c60*/  FMUL.FTZ R4, R0, R3 ;  /* 0x0000000300047220 */ /* 0x002fe20000410000 */
[----:B------:R-:W-:-:S03]  /*0c70*/  I2FP.F32.U32 R0, R25 ;  /* 0x0000001900007245 */ /* 0x000fc60000201000 */
[----:B------:R-:W-:Y:S02]  /*0c80*/  FMUL.FTZ R5, R4, 13.28771209716796875 ;  /* 0x41549a7804057820 */ /* 0x000fe40000410000 */
[----:B------:R-:W-:Y:S01]  /*0c90*/  FMUL.FTZ R4, R0, R3 ;  /* 0x0000000300047220 */ /* 0x000fe20000410000 */
[----:B0----5:R-:W-:-:S03]  /*0ca0*/  IADD3 R0, PT, PT, -R17, UR4, RZ ;  /* 0x0000000411007c10 */ /* 0x021fc6000fffe1ff */
        /* <DEDUP_REMOVED lines=19> */
[----:B------:R-:W-:Y:S02]  /*0de0*/  FFMA.FTZ R35, R35, R8, R12 ;  /* 0x0000000823237223 */ /* 0x000fe4000001000c */
[----:B------:R-:W-:Y:S01]  /*0df0*/  MOV R30, R9 ;  /* 0x00000009001e7202 */ /* 0x000fe20000000f00 */
        /* <DEDUP_REMOVED lines=10> */
.L_x_3952:
        /* <DEDUP_REMOVED lines=52> */
[----:B--2--5:R-:W-:Y:S05]  /*11e0*/  CALL.ABS.NOINC R14 ;  /* 0x000000000e007343 */ /* 0x024fea0003c00000 */
.L_x_3954:
[----:B------:R-:W0:Y:S01]  /*11f0*/  S2R R3, SR_CgaCtaId ;  /* 0x0000000000037919 */ /* 0x000e220000008800 */
[----:B------:R-:W1:Y:S01]  /*1200*/  LDC R9, c[0x0][0x400] ;  /* 0x00010000ff097b82 */ /* 0x000e620000000800 */
[----:B------:R-:W-:Y:S01]  /*1210*/  ISETP.NE.AND P6, PT, R40, RZ, PT ;  /* 0x000000ff2800720c */ /* 0x000fe20003fc5270 */
[----:B------:R-:W-:Y:S05]  /*1220*/  WARPSYNC.ALL ;  /* 0x0000000000007948 */ /* 0x000fea0003800000 */
[----:B------:R-:W-:-:S04]  /*1230*/  MOV R0, 0x400 ;  /* 0x0000040000007802 */ /* 0x000fc80000000f00 */
[----:B------:R-:W-:-:S03]  /*1240*/  IADD3 R0, PT, PT, R0, 0x210, RZ ;  /* 0x0000021000007810 */ /* 0x000fc60007ffe0ff */
[----:B------:R-:W-:Y:S01]  /*1250*/  @!P6 IMAD R4, R38, R37, R39 ;  /* 0x000000252604e224 */ /* 0x000fe200078e0227 */
[----:B0-----:R-:W-:-:S05]  /*1260*/  LEA R0, R3, R0, 0x18 ;  /* 0x0000000003007211 */ /* 0x001fca00078ec0ff */
[--C-:B-1----:R-:W-:Y:S02]  /*1270*/  IMAD R3, R9, 0x4, R0.reuse ;  /* 0x0000000409037824 */ /* 0x102fe400078e0200 */
        /* <DEDUP_REMOVED lines=15> */
[----:B------:R-:W-:-:S03]  /*1370*/  LEA.HI R5, R4, R4, RZ, 0x1 ;  /* 0x0000000404057211 */ /* 0x000fc600078f08ff */
[C---:B------:R-:W-:Y:S01]  /*1380*/  IMAD R20, R38.reuse, 0x4, R21 ;  /* 0x0000000426147824 */ /* 0x040fe200078e0215 */
[----:B------:R0:W1:Y:S01]  /*1390*/  LDS R28, [R21] ;  /* 0x00000000151c7984 */ /* 0x0000620000000800 */
[----:B------:R-:W-:Y:S02]  /*13a0*/  IMAD R40, R38, 0x4, R41 ;  /* 0x0000000426287824 */ /* 0x000fe400078e0229 */
[----:B------:R-:W-:Y:S01]  /*13b0*/  IMAD.SHL.U32 R5, R5, 0x2, RZ ;  /* 0x0000000205057824 */ /* 0x000fe200078e00ff */
[----:B------:R0:W2:Y:S04]  /*13c0*/  LDS R30, [R21+0x4] ;  /* 0x00000400151e7984 */ /* 0x0000a80000000800 */
[----:B------:R0:W3:Y:S01]  /*13d0*/  LDS R32, [R41] ;  /* 0x0000000029207984 */ /* 0x0000e20000000800 */
[----:B------:R-:W-:-:S03]  /*13e0*/  LOP3.LUT R7, R5, 0xfffffffc, RZ, 0xc0, !PT ;  /* 0xfffffffc05077812 */ /* 0x000fc600078ec0ff */
[----:B------:R0:W4:Y:S01]  /*13f0*/  LDS R34, [R41+0x4] ;  /* 0x0000040029227984 */ /* 0x0001220000000800 */
[----:B------:R-:W-:-:S03]  /*1400*/  ISETP.GE.AND P0, PT, R7, R9, PT ;  /* 0x000000090700720c */ /* 0x000fc60003f06270 */
[----:B------:R0:W0:Y:S04]  /*1410*/  LDS R29, [R20] ;  /* 0x00000000141d7984 */ /* 0x0000280000000800 */
[----:B------:R0:W0:Y:S04]  /*1420*/  LDS R31, [R20+0x4] ;  /* 0x00000400141f7984 */ /* 0x0000280000000800 */
[----:B------:R0:W0:Y:S04]  /*1430*/  LDS R33, [R40] ;  /* 0x0000000028217984 */ /* 0x0000280000000800 */
[----:B------:R0:W0:Y:S01]  /*1440*/  LDS R35, [R40+0x4] ;  /* 0x0000040028237984 */ /* 0x0000220000000800 */
[----:B------:R-:W-:Y:S05]  /*1450*/  @P0 BRA `(.L_x_3958) ;  /* 0x0000000000a00947 */ /* 0x000fea0003800000 */
[----:B------:R-:W-:Y:S01]  /*1460*/  I2FP.F32.S32 R5, R9 ;  /* 0x0000000900057245 */ /* 0x000fe20000201400 */
[----:B------:R-:W1:Y:S01]  /*1470*/  LDCU UR4, c[0x0][0x40c] ;  /* 0x00008180ff0477ac */ /* 0x000e620008000800 */
[----:B------:R-:W-:-:S04]  /*1480*/  IADD3 R4, PT, PT, R7, 0x2, RZ ;  /* 0x0000000207047810 */ /* 0x000fc80007ffe0ff */
        /* <DEDUP_REMOVED lines=35> */
[----:B------:R-:W-:Y:S01]  /*16c0*/  FFMA.FTZ R33, R33, R5, R6 ;  /* 0x0000000521217223 */ /* 0x000fe20000010006 */
[----:B------:R-:W-:-:S07]  /*16d0*/  IMAD.MOV.U32 R28, RZ, RZ, R7 ;  /* 0x000000ffff1c7224 */ /* 0x000fce00078e0007 */
.L_x_3958:
[----:B------:R-:W-:Y:S05]  /*16e0*/  BSYNC.RECONVERGENT B1 ;  /* 0x0000000000017941 */ /* 0x000fea0003800200 */
.L_x_3957:
        /* <DEDUP_REMOVED lines=8> */
.L_x_3956:
[----:B------:R-:W-:Y:S05]  /*1770*/  BSYNC.RECONVERGENT B0 ;  /* 0x0000000000007941 */ /* 0x000fea0003800200 */
.L_x_3955:
[----:B------:R-:W-:Y:S01]  /*1780*/  BAR.SYNC.DEFER_BLOCKING 0x0 ;  /* 0x0000000000007b1d */ /* 0x000fe20000010000 */
[----:B------:R-:W-:-:S04]  /*1790*/  @!P6 IMAD R37, R38, R37, R39 ;  /* 0x000000252625e224 */ /* 0x000fc800078e0227 */
[C---:B------:R-:W-:Y:S01]  /*17a0*/  @!P6 IMAD R3, R37.reuse, 0x4, R3 ;  /* 0x000000042503e824 */ /* 0x040fe200078e0203 */
[----:B------:R-:W-:-:S05]  /*17b0*/  @!P6 LEA R0, R37, R0, 0x2 ;  /* 0x000000002500e211 */ /* 0x000fca00078e10ff */
[----:B---3--:R0:W1:Y:S04]  /*17c0*/  @!P6 LDS.128 R28, [R0] ;  /* 0x00000000001ce984 */ /* 0x0080680000000c00 */
[----:B------:R0:W2:Y:S01]  /*17d0*/  @!P6 LDS.128 R32, [R3] ;  /* 0x000000000320e984 */ /* 0x0000a20000000c00 */
[----:B------:R-:W-:Y:S06]  /*17e0*/  BAR.SYNC.DEFER_BLOCKING 0x0 ;  /* 0x0000000000007b1d */ /* 0x000fec0000010000 */
.L_x_3953:
[----:B------:R-:W-:Y:S05]  /*17f0*/  BSYNC.RECONVERGENT B6 ;  /* 0x0000000000067941 */ /* 0x000fea0003800200 */
.L_x_3951:
[----:B------:R-:W3:Y:S01]  /*1800*/  S2UR UR11, SR_CgaCtaId ;  /* 0x00000000000b79c3 */ /* 0x000ee20000008800 */
[----:B------:R-:W-:Y:S01]  /*1810*/  ISETP.GT.U32.AND P0, PT, R22, 0x1f, PT ;  /* 0x0000001f1600780c */ /* 0x000fe20003f04070 */
[----:B------:R-:W-:Y:S01]  /*1820*/  UMOV UR10, 0x400 ;  /* 0x00000400000a7882 */ /* 0x000fe20000000000 */
[----:B------:R-:W-:Y:S01]  /*1830*/  IMAD.IADD R7, R18, 0x1, -R27 ;  /* 0x0000000112077824 */ /* 0x000fe200078e0a1b */
[----:B------:R-:W-:Y:S01]  /*1840*/  UIADD3 UR4, UPT, UPT, UR10, 0x210, URZ ;  /* 0x000002100a047890 */ /* 0x000fe2000fffe0ff */
[----:B------:R-:W-:-:S03]  /*1850*/  MOV R82, 0xff7fffff ;  /* 0xff7fffff00527802 */ /* 0x000fc60000000f00 */
        /* <DEDUP_REMOVED lines=31> */
.L_x_4042:
        /* <DEDUP_REMOVED lines=17> */
.L_x_3961:
[----:B------:R3:W-:Y:S02]  /*1b60*/  STS [R9], R82 ;  /* 0x0000005209007388 */ /* 0x0007e40000000800 */
.L_x_3959:
[----:B------:R-:W-:Y:S05]  /*1b70*/  WARPSYNC.ALL ;  /* 0x0000000000007948 */ /* 0x000fea0003800000 */
[----:B0-----:R-:W-:Y:S01]  /*1b80*/  IADD3 R0, PT, PT, R7, 0x7, RZ ;  /* 0x0000000707007810 */ /* 0x001fe20007ffe0ff */
[----:B------:R-:W0:Y:S01]  /*1b90*/  LDCU UR4, c[0x0][0x3f0] ;  /* 0x00007e00ff0477ac */ /* 0x000e220008000800 */
[----:B------:R-:W-:Y:S02]  /*1ba0*/  BSSY B0, `(.L_x_3962) ;  /* 0x0000248000007945 */ /* 0x000fe40003800000 */
[----:B------:R-:W-:Y:S01]  /*1bb0*/  SHF.R.S32.HI R3, RZ, 0x1f, R0 ;  /* 0x0000001fff037819 */ /* 0x000fe20000011400 */
[----:B------:R-:W4:Y:S03]  /*1bc0*/  LDCU UR12, c[0x0][0x410] ;  /* 0x00008200ff0c77ac */ /* 0x000f260008000800 */
[----:B------:R-:W-:Y:S01]  /*1bd0*/  LEA.HI R3, R3, R0, RZ, 0x3 ;  /* 0x0000000003037211 */ /* 0x000fe200078f18ff */
[----:B------:R-:W1:Y:S01]  /*1be0*/  LDCU.64 UR14, c[0x0][0x438] ;  /* 0x00008700ff0e77ac */ /* 0x000e620008000a00 */
[----:B------:R-:W-:-:S02]  /*1bf0*/  SHF.R.U32.HI R0, RZ, 0x2, R22 ;  /* 0x00000002ff007819 */ /* 0x000fc40000011616 */
[----:B------:R-:W-:Y:S01]  /*1c00*/  LOP3.LUT R3, R3, 0xfffffff8, RZ, 0xc0, !PT ;  /* 0xfffffff803037812 */ /* 0x000fe200078ec0ff */
[----:B------:R-:W1:Y:S01]  /*1c10*/  LDCU.64 UR8, c[0x0][0x448] ;  /* 0x00008900ff0877ac */ /* 0x000e620008000a00 */
[----:B------:R-:W-:Y:S02]  /*1c20*/  BAR.SYNC.DEFER_BLOCKING 0x0 ;  /* 0x0000000000007b1d */ /* 0x000fe40000010000 */
[----:B------:R-:W-:Y:S01]  /*1c30*/  ISETP.GE.AND P0, PT, R0, R3, PT ;  /* 0x000000030000720c */ /* 0x000fe20003f06270 */
[----:B0-----:R-:W-:-:S04]  /*1c40*/  IMAD R3, R36, UR4, R23 ;  /* 0x0000000424037c24 */ /* 0x001fc8000f8e0217 */
[----:B------:R-:W-:-:S08]  /*1c50*/  IMAD R3, R3, 0x70, RZ ;  /* 0x0000007003037824 */ /* 0x000fd000078e02ff */
[----:B----4-:R-:W-:Y:S05]  /*1c60*/  @P0 BRA `(.L_x_3963) ;  /* 0x0000002000ec0947 */ /* 0x010fea0003800000 */
[----:B------:R-:W-:Y:S01]  /*1c70*/  UIADD3 UR4, UPT, UPT, UR10, 0x10, URZ ;  /* 0x000000100a047890 */ /* 0x000fe2000fffe0ff */
[----:B---3--:R-:W0:Y:S01]  /*1c80*/  LDC R9, c[0x0][0x3f4] ;  /* 0x0000fd00ff097b82 */ /* 0x008e220000000800 */
[----:B------:R-:W-:Y:S01]  /*1c90*/  LOP3.LUT R25, R25, 0xc, RZ, 0xc0, !PT ;  /* 0x0000000c19197812 */ /* 0x000fe200078ec0ff */
[----:B------:R-:W3:Y:S01]  /*1ca0*/  LDCU.64 UR6, c[0x0][0x420] ;  /* 0x00008400ff0677ac */ /* 0x000ee20008000a00 */
[----:B------:R-:W-:Y:S01]  /*1cb0*/  IMAD.IADD R5, R27, 0x1, R0 ;  /* 0x000000011b057824 */ /* 0x000fe200078e0200 */
[----:B------:R-:W-:Y:S01]  /*1cc0*/  LOP3.LUT R8, R22, 0x3fc, RZ, 0xc0, !PT ;  /* 0x000003fc16087812 */ /* 0x000fe200078ec0ff */
[----:B------:R-:W-:-:S04]  /*1cd0*/  ULEA UR4, UR11, UR4, 0x18 ;  /* 0x000000040b047291 */ /* 0x000fc8000f8ec0ff */
[----:B------:R-:W-:-:S05]  /*1ce0*/  VIADD R8, R8, UR5 ;  /* 0x0000000508087c36 */ /* 0x000fca0008000000 */
[----:B------:R4:W1:Y:S04]  /*1cf0*/  LDS R80, [R25+UR4] ;  /* 0x0000000419507984 */ /* 0x0008680008000800 */
[----:B------:R4:W1:Y:S01]  /*1d00*/  LDS R78, [R25+UR4+0x10] ;  /* 0x00001004194e7984 */ /* 0x0008620008000800 */
[----:B---3--:R-:W-:-:S03]  /*1d10*/  ISETP.NE.U32.AND P0, PT, RZ, UR6, PT ;  /* 0x00000006ff007c0c */ /* 0x008fc6000bf05070 */
[----:B------:R4:W3:Y:S01]  /*1d20*/  LDS R85, [R25+UR4+0x20] ;  /* 0x0000200419557984 */ /* 0x0008e20008000800 */
[-C--:B0-----:R-:W-:Y:S01]  /*1d30*/  IMAD R6, R24, R9.reuse, RZ ;  /* 0x0000000918067224 */ /* 0x081fe200078e02ff */
[----:B------:R-:W-:Y:S02]  /*1d40*/  IABS R10, R9 ;  /* 0x00000009000a7213 */ /* 0x000fe40000000000 */
[----:B------:R4:W0:Y:S01]  /*1d50*/  LDS R83, [R25+UR4+0x30] ;  /* 0x0000300419537984 */ /* 0x0008220008000800 */
[----:B------:R-:W-:Y:S02]  /*1d60*/  ISETP.NE.AND.EX P0, PT, RZ, UR7, PT, P0 ;  /* 0x00000007ff007c0c */ /* 0x000fe4000bf05300 */
[----:B------:R-:W-:Y:S01]  /*1d70*/  SHF.R.S32.HI R7, RZ, 0x1f, R6 ;  /* 0x0000001fff077819 */ /* 0x000fe20000011406 */
[----:B------:R4:W0:Y:S01]  /*1d80*/  LDS R76, [R25+UR4+0x40] ;  /* 0x00004004194c7984 */ /* 0x0008220008000800 */
[----:B------:R-:W-:-:S03]  /*1d90*/  IADD3 R6, P1, P2, R6, UR6, R5 ;  /* 0x0000000606067c10 */ /* 0x000fc6000fa3e005 */
[----:B------:R4:W0:Y:S01]  /*1da0*/  LDS R74, [R25+UR4+0x50] ;  /* 0x00005004194a7984 */ /* 0x0008220008000800 */
[----:B------:R-:W-:-:S03]  /*1db0*/  IADD3.X R7, PT, PT, R7, UR7, RZ, P1, P2 ;  /* 0x0000000707077c10 */ /* 0x000fc60008fe44ff */
        /* <DEDUP_REMOVED lines=26> */
[----:B------:R-:W2:Y:S02]  /*1f60*/  LDCU UR4, c[0x0][0x440] ;  /* 0x00008800ff0477ac */ /* 0x000ea40008000800 */
[----:B--2---:R-:W-:-:S04]  /*1f70*/  IMAD R0, R23, UR4, R18 ;  /* 0x0000000417007c24 */ /* 0x004fc8000f8e0212 */
[----:B-1-34-:R-:W-:-:S07]  /*1f80*/  IMAD R9, R0, UR4, R5 ;  /* 0x0000000400097c24 */ /* 0x01afce000f8e0205 */
.L_x_3967:
[----:B------:R-:W1:Y:S01]  /*1f90*/  I2F.RP R11, R10 ;  /* 0x0000000a000b7306 */ /* 0x000e620000209400 */
[----:B------:R-:W2:Y:S01]  /*1fa0*/  LDC R12, c[0x0][0x3f4] ;  /* 0x0000fd00ff0c7b82 */ /* 0x000ea20000000800 */
[----:B------:R-:W-:Y:S02]  /*1fb0*/  IABS R87, R5 ;  /* 0x0000000500577213 */ /* 0x000fe40000000000 */
[----:B------:R-:W-:-:S04]  /*1fc0*/  ISETP.GE.AND P2, PT, R5, RZ, PT ;  /* 0x000000ff0500720c */ /* 0x000fc80003f46270 */
[----:B-1----:R-:W1:Y:S01]  /*1fd0*/  MUFU.RCP R11, R11 ;  /* 0x0000000b000b7308 */ /* 0x002e620000001000 */
[----:B--2---:R-:W-:Y:S02]  /*1fe0*/  ISETP.NE.AND P3, PT, R12, RZ, PT ;  /* 0x000000ff0c00720c */ /* 0x004fe40003f65270 */
[----:B-1----:R-:W-:-:S05]  /*1ff0*/  IADD3 R14, PT, PT, R11, 0xffffffe, RZ ;  /* 0x0ffffffe0b0e7810 */ /* 0x002fca0007ffe0ff */
[----:B------:R1:W2:Y:S02]  /*2000*/  F2I.FTZ.U32.TRUNC.NTZ R15, R14 ;  /* 0x0000000e000f7305 */ /* 0x0002a4000021f000 */
[----:B-1----:R-:W-:Y:S02]  /*2010*/  IMAD.MOV.U32 R14, RZ, RZ, RZ ;  /* 0x000000ffff0e7224 */ /* 0x002fe400078e00ff */
[----:B--2---:R-:W-:-:S04]  /*2020*/  IMAD.MOV R13, RZ, RZ, -R15 ;  /* 0x000000ffff0d7224 */ /* 0x004fc800078e0a0f */
[----:B------:R-:W-:-:S04]  /*2030*/  IMAD R13, R13, R10, RZ ;  /* 0x0000000a0d0d7224 */ /* 0x000fc800078e02ff */
[----:B------:R-:W-:Y:S01]  /*2040*/  IMAD.HI.U32 R50, R15, R13, R14 ;  /* 0x0000000d0f327227 */ /* 0x000fe200078e000e */
[----:B------:R-:W-:-:S05]  /*2050*/  IABS R13, R12 ;  /* 0x0000000c000d7213 */ /* 0x000fca0000000000 */
[----:B------:R-:W-:Y:S01]  /*2060*/  IMAD.HI.U32 R11, R50, R87, RZ ;  /* 0x00000057320b7227 */ /* 0x000fe200078e00ff */
[----:B------:R-:W-:-:S03]  /*2070*/  MOV R50, R13 ;  /* 0x0000000d00327202 */ /* 0x000fc60000000f00 */
[----:B------:R-:W-:Y:S02]  /*2080*/  IMAD.MOV R14, RZ, RZ, -R11 ;  /* 0x000000ffff0e7224 */ /* 0x000fe400078e0a0b */
[----:B------:R-:W1:Y:S01]  /*2090*/  S2R R11, SR_TID.X ;  /* 0x00000000000b7919 */ /* 0x000e620000002100 */
[----:B------:R-:W-:Y:S02]  /*20a0*/  IMAD R13, R12, 0x70, RZ ;  /* 0x000000700c0d7824 */ /* 0x000fe400078e02ff */
[----:B------:R-:W-:-:S05]  /*20b0*/  IMAD R87, R50, R14, R87 ;  /* 0x0000000e32577224 */ /* 0x000fca00078e0257 */
[----:B------:R-:W-:-:S13]  /*20c0*/  ISETP.GT.U32.AND P1, PT, R10, R87, PT ;  /* 0x000000570a00720c */ /* 0x000fda0003f24070 */
[----:B------:R-:W-:-:S05]  /*20d0*/  @!P1 IMAD.IADD R87, R87, 0x1, -R50 ;  /* 0x0000000157579824 */ /* 0x000fca00078e0a32 */
[----:B------:R-:W-:-:S13]  /*20e0*/  ISETP.GT.U32.AND P1, PT, R10, R87, PT ;  /* 0x000000570a00720c */ /* 0x000fda0003f24070 */
[----:B------:R-:W-:Y:S02]  /*20f0*/  @!P1 IADD3 R87, PT, PT, R87, -R50, RZ ;  /* 0x8000003257579210 */ /* 0x000fe40007ffe0ff */
[----:B------:R-:W-:-:S03]  /*2100*/  ISETP.GE.AND P1, PT, R5, R18, PT ;  /* 0x000000120500720c */ /* 0x000fc60003f26270 */
[----:B------:R-:W-:Y:S01]  /*2110*/  @!P2 IMAD.MOV R87, RZ, RZ, -R87 ;  /* 0x000000ffff57a224 */ /* 0x000fe200078e0a57 */
[----:B------:R-:W-:-:S05]  /*2120*/  @!P3 LOP3.LUT R87, RZ, R12, RZ, 0x33, !PT ;  /* 0x0000000cff57b212 */ /* 0x000fca00078e33ff */
[----:B------:R-:W-:-:S04]  /*2130*/  IMAD.SHL.U32 R89, R87, 0x4, RZ ;  /* 0x0000000457597824 */ /* 0x000fc800078e00ff */
[C---:B------:R-:W-:Y:S01]  /*2140*/  IMAD R50, R12.reuse, 0x10, R89 ;  /* 0x000000100c327824 */ /* 0x040fe200078e0259 */
[----:B------:R-:W-:-:S04]  /*2150*/  LEA R84, R12, R89, 0x3 ;  /* 0x000000590c547211 */ /* 0x000fc800078e18ff */
[-C--:B------:R-:W-:Y:S02]  /*2160*/  ISETP.GE.OR P3, PT, R84, R13.reuse, P1 ;  /* 0x0000000d5400720c */ /* 0x080fe40000f66670 */
[----:B------:R-:W-:-:S11]  /*2170*/  ISETP.GE.OR P4, PT, R50, R13, P1 ;  /* 0x0000000d3200720c */ /* 0x000fd60000f86670 */
[----:B------:R-:W2:Y:S01]  /*2180*/  @!P3 LDC.64 R14, c[0x0][0x3b8] ;  /* 0x0000ee00ff0ebb82 */ /* 0x000ea20000000a00 */
[----:B-1----:R-:W-:-:S05]  /*2190*/  @!P3 LOP3.LUT R51, R11, 0x3, RZ, 0xc0, !PT ;  /* 0x000000030b33b812 */ /* 0x002fca00078ec0ff */
[----:B------:R-:W-:Y:S01]  /*21a0*/  @!P3 IMAD R86, R3, R12, R51 ;  /* 0x0000000c0356b224 */ /* 0x000fe200078e0233 */
[----:B------:R-:W-:-:S04]  /*21b0*/  @!P3 SHF.R.S32.HI R51, RZ, 0x1f, R84 ;  /* 0x0000001fff33b819 */ /* 0x000fc80000011454 */
[----:B------:R-:W-:-:S04]  /*21c0*/  @!P3 IADD3 R84, P2, PT, R86, R84, RZ ;  /* 0x000000545654b210 */ /* 0x000fc80007f5e0ff */
[----:B------:R-:W-:Y:S02]  /*21d0*/  @!P3 LEA.HI.X.SX32 R51, R86, R51, 0x1, P2 ;  /* 0x000000335633b211 */ /* 0x000fe400010f0eff */
[----:B--2---:R-:W-:-:S04]  /*21e0*/  @!P3 LEA R90, P2, R84, R14, 0x2 ;  /* 0x0000000e545ab211 */ /* 0x004fc800078410ff */
[----:B------:R-:W-:Y:S02]  /*21f0*/  @!P3 LEA.HI.X R91, R84, R15, R51, 0x2, P2 ;  /* 0x0000000f545bb211 */ /* 0x000fe400010f1433 */
[----:B------:R-:W-:Y:S01]  /*2200*/  @!P4 LOP3.LUT R51, R11, 0x3, RZ, 0xc0, !PT ;  /* 0x000000030b33c812 */ /* 0x000fe200078ec0ff */
[----:B------:R-:W1:Y:S04]  /*2210*/  @!P4 LDC.64 R14, c[0x0][0x3b8] ;  /* 0x0000ee00ff0ecb82 */ /* 0x000e680000000a00 */
        /* <DEDUP_REMOVED lines=8> */
[----:B------:R-:W-:-:S05]  /*22a0*/  ISETP.GE.AND P2, PT, R5, R18, PT ;  /* 0x000000120500720c */ /* 0x000fca0003f46270 */
[----:B------:R-:W1:Y:S01]  /*22b0*/  @!P5 LDC.64 R14, c[0x0][0x3b8] ;  /* 0x0000ee00ff0edb82 */ /* 0x000e620000000a00 */
[----:B------:R-:W-:Y:S02]  /*22c0*/  @!P5 LOP3.LUT R84, R11, 0x3, RZ, 0xc0, !PT ;  /* 0x000000030b54d812 */ /* 0x000fe400078ec0ff */
[----:B------:R-:W-:Y:S02]  /*22d0*/  FSEL R21, R21, RZ, P2 ;  /* 0x000000ff15157208 */ /* 0x000fe40001000000 */
[----:B------:R-:W-:Y:S01]  /*22e0*/  FSEL R20, R20, RZ, P2 ;  /* 0x000000ff14147208 */ /* 0x000fe20001000000 */
[----:B------:R-:W-:-:S03]  /*22f0*/  @!P5 IMAD R93, R3, R12, R84 ;  /* 0x0000000c035dd224 */ /* 0x000fc600078e0254 */
[----:B------:R2:W3:Y:S01]  /*2300*/  @!P4 LDG.E R21, desc[UR36][R50.64] ;  /* 0x000000243215c981 */ /* 0x0004e2000c1e1900 */
[----:B------:R-:W-:Y:S02]  /*2310*/  ISETP.GE.OR P4, PT, R89, R13, P1 ;  /* 0x0000000d5900720c */ /* 0x000fe40000f86670 */
[----:B------:R-:W-:Y:S01]  /*2320*/  @!P5 SHF.R.S32.HI R84, RZ, 0x1f, R86 ;  /* 0x0000001fff54d819 */ /* 0x000fe20000011456 */
[----:B------:R4:W3:Y:S01]  /*2330*/  @!P3 LDG.E R20, desc[UR36][R90.64] ;  /* 0x000000245a14b981 */ /* 0x0008e2000c1e1900 */
[----:B------:R-:W-:-:S04]  /*2340*/  @!P5 IADD3 R86, P3, PT, R93, R86, RZ ;  /* 0x000000565d56d210 */ /* 0x000fc80007f7e0ff */
[----:B------:R-:W-:Y:S02]  /*2350*/  @!P5 LEA.HI.X.SX32 R84, R93, R84, 0x1, P3 ;  /* 0x000000545d54d211 */ /* 0x000fe400018f0eff */
[----:B-1----:R-:W-:-:S04]  /*2360*/  @!P5 LEA R92, P3, R86, R14, 0x2 ;  /* 0x0000000e565cd211 */ /* 0x002fc800078610ff */
[----:B------:R-:W-:Y:S02]  /*2370*/  @!P5 LEA.HI.X R93, R86, R15, R84, 0x2, P3 ;  /* 0x0000000f565dd211 */ /* 0x000fe400018f1454 */
[----:B------:R-:W1:Y:S01]  /*2380*/  @!P4 LDC.64 R14, c[0x0][0x3b8] ;  /* 0x0000ee00ff0ecb82 */ /* 0x000e620000000a00 */
[----:B--2---:R-:W-:Y:S02]  /*2390*/  @!P4 LOP3.LUT R50, R11, 0x3, RZ, 0xc0, !PT ;  /* 0x000000030b32c812 */ /* 0x004fe400078ec0ff */
[----:B------:R-:W-:Y:S02]  /*23a0*/  FSEL R22, R22, RZ, P2 ;  /* 0x000000ff16167208 */ /* 0x000fe40001000000 */
[----:B------:R-:W-:Y:S01]  /*23b0*/  LEA R86, R12, R89, 0x6 ;  /* 0x000000590c567211 */ /* 0x000fe200078e30ff */
[----:B------:R-:W-:-:S03]  /*23c0*/  @!P4 IMAD R50, R3, R12, R50 ;  /* 0x0000000c0332c224 */ /* 0x000fc600078e0232 */
[----:B------:R-:W-:Y:S01]  /*23d0*/  ISETP.GE.OR P3, PT, R86, R13, P1 ;  /* 0x0000000d5600720c */ /* 0x000fe20000f66670 */
[----:B------:R-:W2:Y:S01]  /*23e0*/  @!P5 LDG.E R22, desc[UR36][R92.64] ;  /* 0x000000245c16d981 */ /* 0x000ea2000c1e1900 */
[----:B------:R-:W-:-:S04]  /*23f0*/  @!P4 IADD3 R89, P5, PT, R89, R50, RZ ;  /* 0x000000325959c210 */ /* 0x000fc80007fbe0ff */
[----:B------:R-:W-:Y:S02]  /*2400*/  @!P4 LEA.HI.X.SX32 R84, R50, RZ, 0x1, P5 ;  /* 0x000000ff3254c211 */ /* 0x000fe400028f0eff */
[----:B-1----:R-:W-:-:S04]  /*2410*/  @!P4 LEA R50, P5, R89, R14, 0x2 ;  /* 0x0000000e5932c211 */ /* 0x002fc800078a10ff */
[----:B------:R-:W-:Y:S02]  /*2420*/  @!P4 LEA.HI.X R51, R89, R15, R84, 0x2, P5 ;  /* 0x0000000f5933c211 */ /* 0x000fe400028f1454 */
[----:B------:R-:W1:Y:S01]  /*2430*/  @!P3 LDC.64 R14, c[0x0][0x3b8] ;  /* 0x0000ee00ff0ebb82 */ /* 0x000e620000000a00 */
[----:B------:R-:W-:Y:S01]  /*2440*/  @!P3 LOP3.LUT R84, R11, 0x3, RZ, 0xc0, !PT ;  /* 0x000000030b54b812 */ /* 0x000fe200078ec0ff */
[----:B----4-:R-:W-:Y:S01]  /*2450*/  IMAD.IADD R91, R87, 0x1, R12 ;  /* 0x00000001575b7824 */ /* 0x010fe200078e020c */
[----:B------:R-:W-:-:S03]  /*2460*/  FSEL R23, R23, RZ, P2 ;  /* 0x000000ff17177208 */ /* 0x000fc60001000000 */
[----:B------:R-:W-:Y:S02]  /*2470*/  @!P3 IMAD R89, R3, R12, R84 ;  /* 0x0000000c0359b224 */ /* 0x000fe400078e0254 */
[----:B------:R-:W-:Y:S01]  /*2480*/  IMAD.SHL.U32 R84, R91, 0x4, RZ ;  /* 0x000000045b547824 */ /* 0x000fe200078e00ff */
[----:B------:R4:W3:Y:S01]  /*2490*/  @!P4 LDG.E R23, desc[UR36][R50.64] ;  /* 0x000000243217c981 */ /* 0x0008e2000c1e1900 */
[----:B------:R-:W-:-:S03]  /*24a0*/  @!P3 SHF.R.S32.HI R87, RZ, 0x1f, R86 ;  /* 0x0000001fff57b819 */ /* 0x000fc60000011456 */
[----:B------:R-:W-:Y:S02]  /*24b0*/  ISETP.GE.OR P4, PT, R84, R13, P1 ;  /* 0x0000000d5400720c */ /* 0x000fe40000f86670 */
[----:B------:R-:W-:-:S04]  /*24c0*/  @!P3 IADD3 R88, P5, PT, R89, R86, RZ ;  /* 0x000000565958b210 */ /* 0x000fc80007fbe0ff */
[----:B------:R-:W-:Y:S02]  /*24d0*/  @!P3 LEA.HI.X.SX32 R87, R89, R87, 0x1, P5 ;  /* 0x000000575957b211 */ /* 0x000fe400028f0eff */
[----:B-1----:R-:W-:-:S04]  /*24e0*/  @!P3 LEA R86, P5, R88, R14, 0x2 ;  /* 0x0000000e5856b211 */ /* 0x002fc800078a10ff */
[----:B------:R-:W-:Y:S02]  /*24f0*/  @!P3 LEA.HI.X R87, R88, R15, R87, 0x2, P5 ;  /* 0x0000000f5857b211 */ /* 0x000fe400028f1457 */
[----:B------:R-:W1:Y:S01]  /*2500*/  @!P4 LDC.64 R14, c[0x0][0x3b8] ;  /* 0x0000ee00ff0ecb82 */ /* 0x000e620000000a00 */
[----:B----4-:R-:W-:Y:S02]  /*2510*/  LEA R50, R12, R91, 0x1 ;  /* 0x0000005b0c327211 */ /* 0x010fe400078e08ff */
[----:B------:R-:W-:Y:S02]  /*2520*/  FSEL R24, R24, RZ, P2 ;  /* 0x000000ff18187208 */ /* 0x000fe40001000000 */
[----:B------:R-:W-:Y:S01]  /*2530*/  @!P4 LOP3.LUT R51, R11, 0x3, RZ, 0xc0, !PT ;  /* 0x000000030b33c812 */ /* 0x000fe200078ec0ff */
[----:B------:R-:W-:-:S03]  /*2540*/  IMAD.SHL.U32 R50, R50, 0x4, RZ ;  /* 0x0000000432327824 */ /* 0x000fc600078e00ff */
[----:B------:R4:W2:Y:S01]  /*2550*/  @!P3 LDG.E R24, desc[UR36][R86.64] ;  /* 0x000000245618b981 */ /* 0x0008a2000c1e1900 */
[----:B------:R-:W-:Y:S01]  /*2560*/  @!P4 IMAD R88, R3, R12, R51 ;  /* 0x0000000c0358c224 */ /* 0x000fe200078e0233 */
[----:B------:R-:W-:Y:S02]  /*2570*/  ISETP.GE.OR P3, PT, R50, R13, P1 ;  /* 0x0000000d3200720c */ /* 0x000fe40000f66670 */
[----:B------:R-:W-:Y:S02]  /*2580*/  @!P4 SHF.R.S32.HI R51, RZ, 0x1f, R84 ;  /* 0x0000001fff33c819 */ /* 0x000fe40000011454 */
[----:B------:R-:W-:-:S04]  /*2590*/  @!P4 IADD3 R84, P5, PT, R88, R84, RZ ;  /* 0x000000545854c210 */ /* 0x000fc80007fbe0ff */
[----:B------:R-:W-:Y:S02]  /*25a0*/  @!P4 LEA.HI.X.SX32 R51, R88, R51, 0x1, P5 ;  /* 0x000000335833c211 */ /* 0x000fe400028f0eff */
[----:B-1----:R-:W-:-:S04]  /*25b0*/  @!P4 LEA R88, P5, R84, R14, 0x2 ;  /* 0x0000000e5458c211 */ /* 0x002fc800078a10ff */
[----:B------:R-:W-:Y:S02]  /*25c0*/  @!P4 LEA.HI.X R89, R84, R15, R51, 0x2, P5 ;  /* 0x0000000f5459c211 */ /* 0x000fe400028f1433 */
[----:B------:R-:W1:Y:S01]  /*25d0*/  @!P3 LDC.64 R14, c[0x0][0x3b8] ;  /* 0x0000ee00ff0ebb82 */ /* 0x000e620000000a00 */
[----:B------:R-:W-:Y:S01]  /*25e0*/  IMAD R91, R12, 0x4, R91 ;  /* 0x000000040c5b7824 */ /* 0x000fe200078e025b */
[----:B------:R-:W-:Y:S02]  /*25f0*/  FSEL R25, R25, RZ, P2 ;  /* 0x000000ff19197208 */ /* 0x000fe40001000000 */
[----:B------:R-:W-:Y:S02]  /*2600*/  @!P3 LOP3.LUT R51, R11, 0x3, RZ, 0xc0, !PT ;  /* 0x000000030b33b812 */ /* 0x000fe400078ec0ff */
[----:B----4-:R-:W-:Y:S02]  /*2610*/  SHF.L.U32 R86, R91, 0x2, RZ ;  /* 0x000000025b567819 */ /* 0x010fe400000006ff */
[----:B------:R4:W3:Y:S01]  /*2620*/  @!P4 LDG.E R25, desc[UR36][R88.64] ;  /* 0x000000245819c981 */ /* 0x0008e2000c1e1900 */
[----:B------:R-:W-:Y:S01]  /*2630*/  @!P3 IMAD R87, R3, R12, R51 ;  /* 0x0000000c0357b224 */ /* 0x000fe200078e0233 */
[----:B------:R-:W-:-:S02]  /*2640*/  ISETP.GE.OR P4, PT, R86, R13, P1 ;  /* 0x0000000d5600720c */ /* 0x000fc40000f86670 */
[----:B------:R-:W-:Y:S02]  /*2650*/  @!P3 SHF.R.S32.HI R51, RZ, 0x1f, R50 ;  /* 0x0000001fff33b819 */ /* 0x000fe40000011432 */
[----:B------:R-:W-:-:S04]  /*2660*/  @!P3 IADD3 R84, P5, PT, R87, R50, RZ ;  /* 0x000000325754b210 */ /* 0x000fc80007fbe0ff */
[----:B------:R-:W-:Y:S02]  /*2670*/  @!P3 LEA.HI.X.SX32 R51, R87, R51, 0x1, P5 ;  /* 0x000000335733b211 */ /* 0x000fe400028f0eff */
[----:B-1----:R-:W-:-:S04]  /*2680*/  @!P3 LEA R50, P5, R84, R14, 0x2 ;  /* 0x0000000e5432b211 */ /* 0x002fc800078a10ff */
[----:B------:R-:W-:Y:S02]  /*2690*/  @!P3 LEA.HI.X R51, R84, R15, R51, 0x2, P5 ;  /* 0x0000000f5433b211 */ /* 0x000fe400028f1433 */
[----:B------:R-:W1:Y:S01]  /*26a0*/  @!P4 LDC.64 R14, c[0x0][0x3b8] ;  /* 0x0000ee00ff0ecb82 */ /* 0x000e620000000a00 */
[----:B------:R-:W-:Y:S01]  /*26b0*/  @!P4 LOP3.LUT R84, R11, 0x3, RZ, 0xc0, !PT ;  /* 0x000000030b54c812 */ /* 0x000fe200078ec0ff */
[----:B------:R-:W-:Y:S01]  /*26c0*/  IMAD.IADD R91, R91, 0x1, R12 ;  /* 0x000000015b5b7824 */ /* 0x000fe200078e020c */
[----:B------:R-:W-:-:S03]  /*26d0*/  FSEL R26, R26, RZ, P2 ;  /* 0x000000ff1a1a7208 */ /* 0x000fc60001000000 */
[----:B----4-:R-:W-:Y:S02]  /*26e0*/  @!P4 IMAD R89, R3, R12, R84 ;  /* 0x0000000c0359c224 */ /* 0x010fe400078e0254 */
[----:B------:R-:W-:Y:S01]  /*26f0*/  IMAD.SHL.U32 R84, R91, 0x4, RZ ;  /* 0x000000045b547824 */ /* 0x000fe200078e00ff */
[----:B------:R4:W0:Y:S01]  /*2700*/  @!P3 LDG.E R26, desc[UR36][R50.64] ;  /* 0x00000024321ab981 */ /* 0x000822000c1e1900 */
[----:B------:R-:W-:-:S03]  /*2710*/  @!P4 SHF.R.S32.HI R87, RZ, 0x1f, R86 ;  /* 0x0000001fff57c819 */ /* 0x000fc60000011456 */
[----:B------:R-:W-:Y:S02]  /*2720*/  ISETP.GE.OR P3, PT, R84, R13, P1 ;  /* 0x0000000d5400720c */ /* 0x000fe40000f66670 */
[----:B------:R-:W-:-:S04]  /*2730*/  @!P4 IADD3 R88, P5, PT, R89, R86, RZ ;  /* 0x000000565958c210 */ /* 0x000fc80007fbe0ff */
[----:B------:R-:W-:Y:S02]  /*2740*/  @!P4 LEA.HI.X.SX32 R87, R89, R87, 0x1, P5 ;  /* 0x000000575957c211 */ /* 0x000fe400028f0eff */
[----:B-1----:R-:W-:-:S04]  /*2750*/  @!P4 LEA R86, P5, R88, R14, 0x2 ;  /* 0x0000000e5856c211 */ /* 0x002fc800078a10ff */
[----:B------:R-:W-:Y:S02]  /*2760*/  @!P4 LEA.HI.X R87, R88, R15, R87, 0x2, P5 ;  /* 0x0000000f5857c211 */ /* 0x000fe400028f1457 */
[----:B------:R-:W1:Y:S01]  /*2770*/  @!P3 LDC.64 R14, c[0x0][0x3b8] ;  /* 0x0000ee00ff0ebb82 */ /* 0x000e620000000a00 */
[----:B------:R-:W-:Y:S02]  /*2780*/  IADD3 R91, PT, PT, R91, R12, RZ ;  /* 0x0000000c5b5b7210 */ /* 0x000fe40007ffe0ff */
[----:B------:R-:W-:Y:S02]  /*2790*/  FSEL R27, R27, RZ, P2 ;  /* 0x000000ff1b1b7208 */ /* 0x000fe40001000000 */
[----:B----4-:R-:W-:Y:S01]  /*27a0*/  @!P3 LOP3.LUT R50, R11, 0x3, RZ, 0xc0, !PT ;  /* 0x000000030b32b812 */ /* 0x010fe200078ec0ff */
        /* <DEDUP_REMOVED lines=10> */
[----:B------:R-:W-:Y:S01]  /*2850*/  @!P4 LOP3.LUT R84, R11, 0x3, RZ, 0xc0, !PT ;  /* 0x000000030b54c812 */ /* 0x000fe200078ec0ff */
[----:B------:R-:W-:Y:S01]  /*2860*/  IMAD R91, R12, 0x2, R91 ;  /* 0x000000020c5b7824 */ /* 0x000fe200078e025b */
[----:B------:R-:W-:-:S03]  /*2870*/  FSEL R28, R28, RZ, P2 ;  /* 0x000000ff1c1c7208 */ /* 0x000fc60001000000 */
[----:B----4-:R-:W-:Y:S01]  /*2880*/  @!P4 IMAD R87, R3, R12, R84 ;  /* 0x0000000c0357c224 */ /* 0x010fe200078e0254 */
[----:B------:R-:W-:Y:S02]  /*2890*/  SHF.L.U32 R84, R91, 0x2, RZ ;  /* 0x000000025b547819 */ /* 0x000fe400000006ff */
[----:B------:R4:W2:Y:S02]  /*28a0*/  @!P3 LDG.E R28, desc[UR36][R50.64] ;  /* 0x00000024321cb981 */ /* 0x0008a4000c1e1900 */
[----:B------:R-:W-:Y:S02]  /*28b0*/  ISETP.GE.OR P3, PT, R84, R13, P1 ;  /* 0x0000000d5400720c */ /* 0x000fe40000f66670 */
[----:B------:R-:W-:Y:S02]  /*28c0*/  @!P4 SHF.R.S32.HI R86, RZ, 0x1f, R88 ;  /* 0x0000001fff56c819 */ /* 0x000fe40000011458 */
[----:B------:R-:W-:-:S04]  /*28d0*/  @!P4 IADD3 R88, P5, PT, R87, R88, RZ ;  /* 0x000000585758c210 */ /* 0x000fc80007fbe0ff */
[----:B------:R-:W-:Y:S02]  /*28e0*/  @!P4 LEA.HI.X.SX32 R87, R87, R86, 0x1, P5 ;  /* 0x000000565757c211 */ /* 0x000fe400028f0eff */
[----:B-1----:R-:W-:-:S04]  /*28f0*/  @!P4 LEA R86, P5, R88, R14, 0x2 ;  /* 0x0000000e5856c211 */ /* 0x002fc800078a10ff */
[----:B------:R-:W-:Y:S02]  /*2900*/  @!P4 LEA.HI.X R87, R88, R15, R87, 0x2, P5 ;  /* 0x0000000f5857c211 */ /* 0x000fe400028f1457 */
[----:B------:R-:W1:Y:S01]  /*2910*/  @!P3 LDC.64 R14, c[0x0][0x3b8] ;  /* 0x0000ee00ff0ebb82 */ /* 0x000e620000000a00 */
[----:B------:R-:W-:Y:S01]  /*2920*/  IMAD.IADD R91, R91, 0x1, R12 ;  /* 0x000000015b5b7824 */ /* 0x000fe200078e020c */
        /* <DEDUP_REMOVED lines=12> */
[----:B------:R-:W-:Y:S02]  /*29f0*/  @!P4 LOP3.LUT R84, R11, 0x3, RZ, 0xc0, !PT ;  /* 0x000000030b54c812 */ /* 0x000fe400078ec0ff */
[-C--:B------:R-:W-:Y:S02]  /*2a00*/  IADD3 R91, PT, PT, R91, R12.reuse, RZ ;  /* 0x0000000c5b5b7210 */ /* 0x080fe40007ffe0ff */
[----:B------:R-:W-:Y:S01]  /*2a10*/  FSEL R30, R30, RZ, P2 ;  /* 0x000000ff1e1e7208 */ /* 0x000fe20001000000 */
[----:B----4-:R-:W-:Y:S02]  /*2a20*/  @!P4 IMAD R87, R3, R12, R84 ;  /* 0x0000000c0357c224 */ /* 0x010fe400078e0254 */
[----:B------:R-:W-:-:S03]  /*2a30*/  IMAD.SHL.U32 R84, R91, 0x4, RZ ;  /* 0x000000045b547824 */ /* 0x000fc600078e00ff */
        /* <DEDUP_REMOVED lines=10> */
[----:B----4-:R-:W-:Y:S02]  /*2ae0*/  @!P3 LOP3.LUT R50, R11, 0x3, RZ, 0xc0, !PT ;  /* 0x000000030b32b812 */ /* 0x010fe400078ec0ff */
[----:B------:R-:W-:Y:S02]  /*2af0*/  SHF.L.U32 R88, R91, 0x2, RZ ;  /* 0x000000025b587819 */ /* 0x000fe400000006ff */
[----:B------:R4:W2:Y:S01]  /*2b00*/  @!P4 LDG.E R31, desc[UR36][R86.64] ;  /* 0x00000024561fc981 */ /* 0x0008a2000c1e1900 */
        /* <DEDUP_REMOVED lines=13> */
[----:B------:R4:W2:Y:S01]  /*2be0*/  @!P3 LDG.E R32, desc[UR36][R50.64] ;  /* 0x000000243220b981 */ /* 0x0008a2000c1e1900 */
        /* <DEDUP_REMOVED lines=203> */
[----:B------:R-:W-:-:S03]  /*38a0*/  FSEL R46, R46, RZ, P2 ;  /* 0x000000ff2e2e7208 */ /* 0x000fc60001000000 */
[----:B----4-:R-:W-:Y:S01]  /*38b0*/  @!P4 IMAD R87, R3, R12, R84 ;  /* 0x0000000c0357c224 */ /* 0x010fe200078e0254 */
[----:B------:R-:W-:Y:S02]  /*38c0*/  @!P4 SHF.R.S32.HI R84, RZ, 0x1f, R88 ;  /* 0x0000001fff54c819 */ /* 0x000fe40000011458 */
[----:B------:R4:W2:Y:S02]  /*38d0*/  @!P3 LDG.E R46, desc[UR36][R50.64] ;  /* 0x00000024322eb981 */ /* 0x0008a4000c1e1900 */
[----:B------:R-:W-:Y:S02]  /*38e0*/  @!P4 IADD3 R88, P3, PT, R87, R88, RZ ;  /* 0x000000585758c210 */ /* 0x000fe40007f7e0ff */
[----:B------:R-:W-:Y:S02]  /*38f0*/  IADD3 R89, PT, PT, R89, R12, RZ ;  /* 0x0000000c59597210 */ /* 0x000fe40007ffe0ff */
[----:B------:R-:W-:Y:S02]  /*3900*/  @!P4 LEA.HI.X.SX32 R84, R87, R84, 0x1, P3 ;  /* 0x000000545754c211 */ /* 0x000fe400018f0eff */
[----:B-1----:R-:W-:-:S04]  /*3910*/  @!P4 LEA R86, P3, R88, R14, 0x2 ;  /* 0x0000000e5856c211 */ /* 0x002fc800078610ff */
[----:B------:R-:W-:Y:S01]  /*3920*/  @!P4 LEA.HI.X R87, R88, R15, R84, 0x2, P3 ;  /* 0x0000000f5857c211 */ /* 0x000fe200018f1454 */
[----:B------:R-:W-:-:S05]  /*3930*/  IMAD.SHL.U32 R88, R89, 0x4, RZ ;  /* 0x0000000459587824 */ /* 0x000fca00078e00ff */
[----:B------:R-:W-:Y:S01]  /*3940*/  ISETP.GE.OR P3, PT, R88, R13, P1 ;  /* 0x0000000d5800720c */ /* 0x000fe20000f66670 */
[----:B------:R-:W-:-:S05]  /*3950*/  IMAD.IADD R84, R89, 0x1, R12 ;  /* 0x0000000159547824 */ /* 0x000fca00078e020c */
[----:B------:R-:W-:Y:S02]  /*3960*/  SHF.L.U32 R84, R84, 0x2, RZ ;  /* 0x0000000254547819 */ /* 0x000fe400000006ff */
[----:B------:R-:W-:Y:S02]  /*3970*/  FSEL R47, R47, RZ, P2 ;  /* 0x000000ff2f2f7208 */ /* 0x000fe40001000000 */
[----:B------:R-:W-:-:S03]  /*3980*/  ISETP.GE.OR P1, PT, R84, R13, P1 ;  /* 0x0000000d5400720c */ /* 0x000fc60000f26670 */
[----:B----4-:R-:W-:Y:S01]  /*3990*/  @!P3 LOP3.LUT R50, R11, 0x3, RZ, 0xc0, !PT ;  /* 0x000000030b32b812 */ /* 0x010fe200078ec0ff */
[----:B------:R-:W1:Y:S01]  /*39a0*/  @!P3 LDC.64 R14, c[0x0][0x3b8] ;  /* 0x0000ee00ff0ebb82 */ /* 0x000e620000000a00 */
[----:B------:R-:W4:Y:S03]  /*39b0*/  @!P4 LDG.E R47, desc[UR36][R86.64] ;  /* 0x00000024562fc981 */ /* 0x000f26000c1e1900 */
[----:B------:R-:W-:Y:S01]  /*39c0*/  @!P3 IMAD R50, R3, R12, R50 ;  /* 0x0000000c0332b224 */ /* 0x000fe200078e0232 */
[----:B------:R-:W-:-:S04]  /*39d0*/  @!P3 SHF.R.S32.HI R13, RZ, 0x1f, R88 ;  /* 0x0000001fff0db819 */ /* 0x000fc80000011458 */
[----:B------:R-:W-:-:S04]  /*39e0*/  @!P3 IADD3 R88, P4, PT, R50, R88, RZ ;  /* 0x000000583258b210 */ /* 0x000fc80007f9e0ff */
[----:B------:R-:W-:Y:S02]  /*39f0*/  @!P3 LEA.HI.X.SX32 R13, R50, R13, 0x1, P4 ;  /* 0x0000000d320db211 */ /* 0x000fe400020f0eff */
[----:B------:R-:W3:Y:S01]  /*3a00*/  @!P1 LDC.64 R50, c[0x0][0x3b8] ;  /* 0x0000ee00ff329b82 */ /* 0x000ee20000000a00 */
[----:B------:R-:W-:-:S05]  /*3a10*/  @!P1 LOP3.LUT R89, R11, 0x3, RZ, 0xc0, !PT ;  /* 0x000000030b599812 */ /* 0x000fca00078ec0ff */
[----:B------:R-:W-:Y:S01]  /*3a20*/  @!P1 IMAD R89, R3, R12, R89 ;  /* 0x0000000c03599224 */ /* 0x000fe200078e0259 */
[C---:B-1----:R-:W-:Y:S02]  /*3a30*/  @!P3 LEA R14, P4, R88.reuse, R14, 0x2 ;  /* 0x0000000e580eb211 */ /* 0x042fe400078810ff */
[----:B------:R-:W-:Y:S02]  /*3a40*/  @!P1 SHF.R.S32.HI R12, RZ, 0x1f, R84 ;  /* 0x0000001fff0c9819 */ /* 0x000fe40000011454 */
[----:B------:R-:W-:Y:S02]  /*3a50*/  @!P3 LEA.HI.X R15, R88, R15, R13, 0x2, P4 ;  /* 0x0000000f580fb211 */ /* 0x000fe400020f140d */
[C---:B------:R-:W-:Y:S02]  /*3a60*/  @!P1 IADD3 R84, P4, PT, R89.reuse, R84, RZ ;  /* 0x0000005459549210 */ /* 0x040fe40007f9e0ff */
[----:B------:R-:W-:Y:S02]  /*3a70*/  FSEL R48, R48, RZ, P2 ;  /* 0x000000ff30307208 */ /* 0x000fe40001000000 */
[----:B------:R-:W-:-:S02]  /*3a80*/  @!P1 LEA.HI.X.SX32 R12, R89, R12, 0x1, P4 ;  /* 0x0000000c590c9211 */ /* 0x000fc400020f0eff */
[----:B------:R-:W-:Y:S02]  /*3a90*/  FSEL R49, R49, RZ, P2 ;  /* 0x000000ff31317208 */ /* 0x000fe40001000000 */
[----:B------:R-:W4:Y:S01]  /*3aa0*/  @!P3 LDG.E R48, desc[UR36][R14.64] ;  /* 0x000000240e30b981 */ /* 0x000f22000c1e1900 */
[----:B---3--:R-:W-:-:S04]  /*3ab0*/  @!P1 LEA R50, P4, R84, R50, 0x2 ;  /* 0x0000003254329211 */ /* 0x008fc800078810ff */
[----:B------:R-:W-:Y:S02]  /*3ac0*/  @!P1 LEA.HI.X R51, R84, R51, R12, 0x2, P4 ;  /* 0x0000003354339211 */ /* 0x000fe400020f140c */
[----:B------:R-:W3:Y:S04]  /*3ad0*/  @P0 LDG.E.U8 R84, desc[UR36][R6.64] ;  /* 0x0000002406540981 */ /* 0x000ee8000c1e1100 */
[----:B------:R-:W3:Y:S01]  /*3ae0*/  @!P1 LDG.E R49, desc[UR36][R50.64] ;  /* 0x0000002432319981 */ /* 0x000ee2000c1e1900 */
[----:B------:R-:W-:-:S04]  /*3af0*/  FMUL.FTZ R13, R78, R25 ;  /* 0x000000194e0d7220 */ /* 0x000fc80000410000 */
[----:B------:R-:W-:-:S04]  /*3b00*/  FFMA.FTZ R12, R80, R23, R13 ;  /* 0x00000017500c7223 */ /* 0x000fc8000001000d */
[----:B------:R-:W-:-:S04]  /*3b10*/  FFMA.FTZ R12, R85, R20, R12 ;  /* 0x00000014550c7223 */ /* 0x000fc8000001000c */
[----:B0-----:R-:W-:-:S04]  /*3b20*/  FFMA.FTZ R13, R83, R26, R12 ;  /* 0x0000001a530d7223 */ /* 0x001fc8000001000c */
[----:B------:R-:W-:-:S04]  /*3b30*/  FFMA.FTZ R13, R76, R21, R13 ;  /* 0x000000154c0d7223 */ /* 0x000fc8000001000d */
[----:B--2---:R-:W-:-:S04]  /*3b40*/  FFMA.FTZ R12, R74, R27, R13 ;  /* 0x0000001b4a0c7223 */ /* 0x004fc8000001000d */
        /* <DEDUP_REMOVED lines=19> */
[----:B------:R-:W-:-:S03]  /*3c80*/  UMOV UR4, 0xffffffff ;  /* 0xffffffff00047882 */ /* 0x000fc60000000000 */
[----:B------:R-:W-:Y:S01]  /*3c90*/  FFMA.FTZ R12, R58, R43, R13 ;  /* 0x0000002b3a0c7223 */ /* 0x000fe2000001000d */
[----:B------:R-:W-:-:S03]  /*3ca0*/  LOP3.LUT P1, RZ, R11, 0x3, RZ, 0xc0, !PT ;  /* 0x000000030bff7812 */ /* 0x000fc6000782c0ff */
[----:B------:R-:W-:-:S04]  /*3cb0*/  FFMA.FTZ R13, R57, R44, R12 ;  /* 0x0000002c390d7223 */ /* 0x000fc8000001000c */
[----:B------:R-:W-:-:S04]  /*3cc0*/  FFMA.FTZ R12, R56, R45, R13 ;  /* 0x0000002d380c7223 */ /* 0x000fc8000001000d */
[----:B------:R-:W-:-:S04]  /*3cd0*/  FFMA.FTZ R13, R55, R46, R12 ;  /* 0x0000002e370d7223 */ /* 0x000fc8000001000c */
[----:B----4-:R-:W-:-:S04]  /*3ce0*/  FFMA.FTZ R12, R54, R47, R13 ;  /* 0x0000002f360c7223 */ /* 0x010fc8000001000d */
[----:B------:R-:W-:Y:S01]  /*3cf0*/  FFMA.FTZ R13, R53, R48, R12 ;  /* 0x00000030350d7223 */ /* 0x000fe2000001000c */
[----:B---3--:R-:W-:-:S03]  /*3d00*/  ISETP.NE.AND P2, PT, R84, RZ, P0 ;  /* 0x000000ff5400720c */ /* 0x008fc60000745270 */
[----:B------:R-:W-:Y:S01]  /*3d10*/  FFMA.FTZ R13, R4, R49, R13 ;  /* 0x00000031040d7223 */ /* 0x000fe2000001000d */
[----:B------:R-:W-:Y:S09]  /*3d20*/  BRA.DIV UR4, `(.L_x_3964) ;  /* 0x0000005e044c7947 */ /* 0x000ff2000b800000 */
[----:B------:R-:W0:Y:S02]  /*3d30*/  SHFL.BFLY PT, R14, R13, 0x2, 0x1f ;  /* 0x0c401f000d0e7f89 */ /* 0x000e2400000e0000 */
[----:B0-----:R-:W-:-:S05]  /*3d40*/  FADD.FTZ R13, R13, R14 ;  /* 0x0000000e0d0d7221 */ /* 0x001fca0000010000 */
[----:B------:R0:W1:Y:S02]  /*3d50*/  SHFL.BFLY PT, R14, R13, 0x1, 0x1f ;  /* 0x0c201f000d0e7f89 */ /* 0x00006400000e0000 */
.L_x_4046:
        /* <DEDUP_REMOVED lines=18> */
[----:B--2---:R-:W-:-:S05]  /*3e80*/  @P1 IMAD.IADD R50, R51, 0x1, R50 ;  /* 0x0000000133321824 */ /* 0x004fca00078e0232 */
        /* <DEDUP_REMOVED lines=8> */
.L_x_3966:
[----:B------:R-:W-:Y:S05]  /*3f10*/  BSYNC.RECONVERGENT B1 ;  /* 0x0000000000017941 */ /* 0x000fea0003800200 */
.L_x_3965:
[----:B-1----:R-:W1:Y:S01]  /*3f20*/  LDC R11, c[0x0][0x3f4] ;  /* 0x0000fd00ff0b7b82 */ /* 0x002e620000000800 */
[----:B------:R-:W-:Y:S01]  /*3f30*/  VIADD R5, R5, 0x10 ;  /* 0x0000001005057836 */ /* 0x000fe20000000000 */
[----:B------:R-:W-:Y:S01]  /*3f40*/  IADD3 R6, P2, PT, R6, 0x10, RZ ;  /* 0x0000001006067810 */ /* 0x000fe20007f5e0ff */
[----:B------:R-:W-:Y:S01]  /*3f50*/  VIADD R9, R9, 0x10 ;  /* 0x0000001009097836 */ /* 0x000fe20000000000 */
[----:B------:R-:W-:-:S03]  /*3f60*/  IADD3 R8, PT, PT, R8, 0x40, RZ ;  /* 0x0000004008087810 */ /* 0x000fc60007ffe0ff */
[----:B------:R-:W-:Y:S01]  /*3f70*/  IMAD.X R7, RZ, RZ, R7, P2 ;  /* 0x000000ffff077224 */ /* 0x000fe200010e0607 */
[----:B-1----:R-:W-:-:S04]  /*3f80*/  IADD3 R11, PT, PT, R18, 0x1, -R11 ;  /* 0x00000001120b7810 */ /* 0x002fc80007ffe80b */
[----:B------:R-:W-:-:S05]  /*3f90*/  VIMNMX R11, PT, PT, RZ, R11, !PT ;  /* 0x0000000bff0b7248 */ /* 0x000fca0007fe0100 */
[----:B------:R-:W-:-:S05]  /*3fa0*/  IMAD.IADD R12, R18, 0x1, -R11 ;  /* 0x00000001120c7824 */ /* 0x000fca00078e0a0b */
[----:B------:R-:W-:-:S04]  /*3fb0*/  IADD3 R12, PT, PT, R12, 0x7, RZ ;  /* 0x000000070c0c7810 */ /* 0x000fc80007ffe0ff */
[----:B0-----:R-:W-:-:S04]  /*3fc0*/  SHF.R.S32.HI R13, RZ, 0x1f, R12 ;  /* 0x0000001fff0d7819 */ /* 0x001fc8000001140c */
[----:B------:R-:W-:-:S04]  /*3fd0*/  LEA.HI R13, R13, R12, RZ, 0x3 ;  /* 0x0000000c0d0d7211 */ /* 0x000fc800078f18ff */
[----:B------:R-:W-:-:S05]  /*3fe0*/  LOP3.LUT R12, R13, 0xfffffff8, RZ, 0xc0, !PT ;  /* 0xfffffff80d0c7812 */ /* 0x000fca00078ec0ff */
[----:B------:R-:W-:-:S05]  /*3ff0*/  IMAD.IADD R12, R11, 0x1, R12 ;  /* 0x000000010b0c7824 */ /* 0x000fca00078e020c */
[----:B------:R-:W-:-:S13]  /*4000*/  ISETP.GE.AND P1, PT, R5, R12, PT ;  /* 0x0000000c0500720c */ /* 0x000fda0003f26270 */
[----:B------:R-:W-:Y:S05]  /*4010*/  @!P1 BRA `(.L_x_3967) ;  /* 0xffffffdc00dc9947 */ /* 0x000fea000383ffff */
.L_x_3963:
[----:B-1----:R-:W-:Y:S05]  /*4020*/  BSYNC B0 ;  /* 0x0000000000007941 */ /* 0x002fea0003800000 */
.L_x_3962:
[----:B------:R-:W0:Y:S01]  /*4030*/  LDC R5, c[0x0][0x3f4] ;  /* 0x0000fd00ff057b82 */ /* 0x000e220000000800 */
[----:B------:R-:W-:Y:S01]  /*4040*/  UMOV UR4, 0xffffffff ;  /* 0xffffffff00047882 */ /* 0x000fe20000000000 */
[----:B0-----:R-:W-:-:S04]  /*4050*/  IADD3 R5, PT, PT, R18, 0x1, -R5 ;  /* 0x0000000112057810 */ /* 0x001fc80007ffe805 */
[----:B-----5:R-:W-:Y:S01]  /*4060*/  VIMNMX R17, PT, PT, RZ, R5, !PT ;  /* 0x00000005ff117248 */ /* 0x020fe20007fe0100 */
[----:B------:R-:W-:Y:S06]  /*4070*/  BRA.DIV UR4, `(.L_x_3968) ;  /* 0x0000005a04b87947 */ /* 0x000fec000b800000 */
[----:B------:R-:W0:Y:S02]  /*4080*/  SHFL.BFLY PT, R14, R82, 0x10, 0x1f ;  /* 0x0e001f00520e7f89 */ /* 0x000e2400000e0000 */
[----:B0-----:R-:W-:-:S05]  /*4090*/  FMNMX.FTZ R13, R14, R82, !PT ;  /* 0x000000520e0d7209 */ /* 0x001fca0007810000 */
[----:B------:R-:W0:Y:S02]  /*40a0*/  SHFL.BFLY PT, R14, R13, 0x8, 0x1f ;  /* 0x0d001f000d0e7f89 */ /* 0x000e2400000e0000 */
[----:B0-----:R-:W-:-:S05]  /*40b0*/  FMNMX.FTZ R0, R13, R14, !PT ;  /* 0x0000000e0d007209 */ /* 0x001fca0007810000 */
[----:B------:R0:W1:Y:S02]  /*40c0*/  SHFL.BFLY PT, R14, R0, 0x4, 0x1f ;  /* 0x0c801f00000e7f89 */ /* 0x00006400000e0000 */
.L_x_4051:
[----:B------:R-:W4:Y:S01]  /*40d0*/  S2R R50, SR_TID.X ;  /* 0x0000000000327919 */ /* 0x000f220000002100 */
[----:B------:R-:W-:Y:S01]  /*40e0*/  MOV R15, 0x400 ;  /* 0x00000400000f7802 */ /* 0x000fe20000000f00 */
[----:B------:R-:W-:Y:S05]  /*40f0*/  WARPSYNC.ALL ;  /* 0x0000000000007948 */ /* 0x000fea0003800000 */
[----:B------:R-:W5:Y:S01]  /*4100*/  S2R R20, SR_CgaCtaId ;  /* 0x0000000000147919 */ /* 0x000f620000008800 */
[----:B-1----:R-:W-:Y:S02]  /*4110*/  FMNMX.FTZ R5, R0, R14, !PT ;  /* 0x0000000e00057209 */ /* 0x002fe40007810000 */
[----:B----4-:R-:W-:-:S02]  /*4120*/  LOP3.LUT P0, R6, R50, 0x1f, RZ, 0xc0, !PT ;  /* 0x0000001f32067812 */ /* 0x010fc4000780c0ff */
[----:B-----5:R-:W-:-:S11]  /*4130*/  LEA R7, R20, R15, 0x18 ;  /* 0x0000000f14077211 */ /* 0x020fd600078ec0ff */
[----:B0-----:R-:W-:-:S05]  /*4140*/  @!P0 LEA.HI R0, R50, R7, RZ, 0x1d ;  /* 0x0000000732008211 */ /* 0x001fca00078fe8ff */
[----:B------:R-:W-:Y:S01]  /*4150*/  @!P0 STS [R0], R5 ;  /* 0x0000000500008388 */ /* 0x000fe20000000800 */
[----:B------:R-:W-:Y:S01]  /*4160*/  BAR.SYNC.DEFER_BLOCKING 0x0 ;  /* 0x0000000000007b1d */ /* 0x000fe20000010000 */
[C---:B------:R-:W-:Y:S01]  /*4170*/  ISETP.GT.U32.AND P0, PT, R6.reuse, 0x1, PT ;  /* 0x000000010600780c */ /* 0x040fe20003f04070 */
[----:B------:R-:W-:Y:S01]  /*4180*/  IMAD.MOV.U32 R10, RZ, RZ, -0x800001 ;  /* 0xff7fffffff0a7424 */ /* 0x000fe200078e00ff */
[----:B------:R-:W-:Y:S01]  /*4190*/  LEA R8, R6, R7, 0x2 ;  /* 0x0000000706087211 */ /* 0x000fe200078e10ff */
[----:B------:R-:W-:Y:S01]  /*41a0*/  VIADD R4, R18, 0x1 ;  /* 0x0000000112047836 */ /* 0x000fe20000000000 */
[----:B------:R-:W-:Y:S01]  /*41b0*/  SHF.L.U32 R52, R50, 0x2, RZ ;  /* 0x0000000232347819 */ /* 0x000fe200000006ff */
[----:B------:R-:W-:Y:S01]  /*41c0*/  BSSY.RECONVERGENT B0, `(.L_x_3969) ;  /* 0x000016f000007945 */ /* 0x000fe20003800200 */
[----:B---3--:R-:W-:-:S07]  /*41d0*/  IMAD.MOV.U32 R9, RZ, RZ, RZ ;  /* 0x000000ffff097224 */ /* 0x008fce00078e00ff */
        /* <DEDUP_REMOVED lines=23> */
[----:B------:R-:W-:-:S03]  /*4350*/  IMAD.MOV.U32 R10, RZ, RZ, R5 ;  /* 0x000000ffff0a7224 */ /* 0x000fc600078e0005 */
[----:B------:R-:W-:Y:S02]  /*4360*/  LEA R13, R20, R13, 0x18 ;  /* 0x0000000d140d7211 */ /* 0x000fe400078ec0ff */
[----:B------:R-:W-:Y:S02]  /*4370*/  LOP3.LUT R11, R9, 0x3, RZ, 0xc0, !PT ;  /* 0x00000003090b7812 */ /* 0x000fe400078ec0ff */
[----:B------:R-:W-:Y:S01]  /*4380*/  MOV R9, RZ ;  /* 0x000000ff00097202 */ /* 0x000fe20000000f00 */
[----:B------:R-:W-:Y:S01]  /*4390*/  IMAD.IADD R12, R52, 0x1, R13 ;  /* 0x00000001340c7824 */ /* 0x000fe200078e020d */
[----:B------:R-:W-:-:S07]  /*43a0*/  IADD3 R11, PT, PT, -R11, RZ, RZ ;  /* 0x000000ff0b0b7210 */ /* 0x000fce0007ffe1ff */
.L_x_3974:
        /* <DEDUP_REMOVED lines=11> */
.L_x_3973:
[----:B------:R-:W-:Y:S05]  /*4460*/  BSYNC.RECONVERGENT B1 ;  /* 0x0000000000017941 */ /* 0x000fea0003800200 */
.L_x_3972:
[----:B------:R-:W-:Y:S05]  /*4470*/  @!P1 BRA `(.L_x_3970) ;  /* 0x00000014000c9947 */ /* 0x000fea0003800000 */
[----:B------:R-:W-:Y:S02]  /*4480*/  VIADD R15, R15, 0x210 ;  /* 0x000002100f0f7836 */ /* 0x000fe40000000000 */
[----:B------:R-:W-:Y:S02]  /*4490*/  IMAD.SHL.U32 R11, R17, 0x4, RZ ;  /* 0x00000004110b7824 */ /* 0x000fe400078e00ff */
[----:B------:R-:W-:Y:S01]  /*44a0*/  VIADD R23, R10, 0x100 ;  /* 0x000001000a177836 */ /* 0x000fe20000000000 */
[----:B------:R-:W-:Y:S02]  /*44b0*/  LEA R12, R20, R15, 0x18 ;  /* 0x0000000f140c7211 */ /* 0x000fe400078ec0ff */
[----:B------:R-:W-:Y:S02]  /*44c0*/  LEA R11, R10, -R11, 0x2 ;  /* 0x8000000b0a0b7211 */ /* 0x000fe400078e10ff */
[----:B------:R-:W-:-:S03]  /*44d0*/  ISETP.GT.AND P0, PT, R23, R18, PT ;  /* 0x000000121700720c */ /* 0x000fc60003f04270 */
[----:B------:R-:W-:-:S05]  /*44e0*/  IMAD.IADD R12, R12, 0x1, R11 ;  /* 0x000000010c0c7824 */ /* 0x000fca00078e020b */
[----:B------:R-:W0:Y:S04]  /*44f0*/  LDS R11, [R12] ;  /* 0x000000000c0b7984 */ /* 0x000e280000000800 */
[----:B------:R-:W1:Y:S04]  /*4500*/  LDS R13, [R12+0x100] ;  /* 0x000100000c0d7984 */ /* 0x000e680000000800 */
        /* <DEDUP_REMOVED lines=27> */
[----:B------:R-:W-:Y:S01]  /*46c0*/  ISETP.GT.AND P1, PT, R10, 0x2ff, PT ;  /* 0x000002ff0a00780c */ /* 0x000fe20003f24270 */
[----:B------:R-:W-:-:S12]  /*46d0*/  VIADD R10, R12, 0x600 ;  /* 0x000006000c0a7836 */ /* 0x000fd80000000000 */
[----:B------:R-:W-:Y:S05]  /*46e0*/  @!P1 BRA `(.L_x_3976) ;  /* 0x0000000400989947 */ /* 0x000fea0003800000 */
[----:B------:R-:W-:Y:S02]  /*46f0*/  PLOP3.LUT P0, PT, PT, PT, PT, 0x8, 0x80 ;  /* 0x000000000080781c */ /* 0x000fe40003f0e170 */
[----:B------:R-:W-:-:S11]  /*4700*/  IADD3 R12, PT, PT, R18, -0x2ff, RZ ;  /* 0xfffffd01120c7810 */ /* 0x000fd60007ffe0ff */
.L_x_3977:
        /* <DEDUP_REMOVED lines=52> */
[C---:B0-----:R-:W-:Y:S01]  /*4a50*/  FADD.FTZ R39, -R0.reuse, R39 ;  /* 0x0000002700277221 */ /* 0x041fe20000010100 */
[----:B------:R-:W0:Y:S01]  /*4a60*/  MUFU.EX2 R33, R33 ;  /* 0x0000002100217308 */ /* 0x000e220000000800 */
[----:B------:R-:W-:Y:S01]  /*4a70*/  FMUL.FTZ R37, R37, 1.4426950216293334961 ;  /* 0x3fb8aa3b25257820 */ /* 0x000fe20000410000 */
[----:B--2---:R-:W-:Y:S01]  /*4a80*/  FADD.FTZ R9, R9, R27 ;  /* 0x0000001b09097221 */ /* 0x004fe20000010000 */
        /* <DEDUP_REMOVED lines=44> */
.L_x_3976:
[----:B------:R-:W-:Y:S05]  /*4d50*/  BSYNC.RECONVERGENT B1 ;  /* 0x0000000000017941 */ /* 0x000fea0003800200 */
.L_x_3975:
        /* <DEDUP_REMOVED lines=11> */
[----:B------:R-:W2:Y:S04]  /*4e10*/  LDS R27, [R10+0x300] ;  /* 0x000300000a1b7984 */ /* 0x000ea80000000800 */
        /* <DEDUP_REMOVED lines=43> */
.L_x_3979:
[----:B------:R-:W-:Y:S05]  /*50d0*/  BSYNC.RECONVERGENT B1 ;  /* 0x0000000000017941 */ /* 0x000fea0003800200 */
.L_x_3978:
        /* <DEDUP_REMOVED lines=27> */
.L_x_3971:
        /* <DEDUP_REMOVED lines=12> */
[----:B------:R-:W-:-:S05]  /*5350*/  SHF.R.S32.HI R24, RZ, 0x1f, R22 ;  /* 0x0000001fff187819 */ /* 0x000fca0000011416 */
[----:B------:R-:W-:Y:S05]  /*5360*/  @!P0 BRA `(.L_x_3981) ;  /* 0x00000000006c8947 */ /* 0x000fea0003800000 */
[----:B------:R-:W-:Y:S01]  /*5370*/  VIADD R15, R15, 0x210 ;  /* 0x000002100f0f7836 */ /* 0x000fe20000000000 */
[----:B------:R-:W-:Y:S01]  /*5380*/  LEA.HI R9, R12, 0x1, RZ, 0x1a ;  /* 0x000000010c097811 */ /* 0x000fe200078fd0ff */
[--C-:B------:R-:W-:Y:S01]  /*5390*/  IMAD.MOV.U32 R13, RZ, RZ, R5.reuse ;  /* 0x000000ffff0d7224 */ /* 0x100fe200078e0005 */
[----:B------:R-:W-:Y:S02]  /*53a0*/  IADD3 R21, P0, P2, R22, R10, R5 ;  /* 0x0000000a16157210 */ /* 0x000fe40007a1e005 */
[----:B------:R-:W-:Y:S02]  /*53b0*/  LEA R15, R20, R15, 0x18 ;  /* 0x0000000f140f7211 */ /* 0x000fe400078ec0ff */
[----:B------:R-:W-:Y:S02]  /*53c0*/  LOP3.LUT R10, R9, 0x3, RZ, 0xc0, !PT ;  /* 0x00000003090a7812 */ /* 0x000fe400078ec0ff */
[----:B------:R-:W-:Y:S01]  /*53d0*/  IADD3.X R11, PT, PT, R24, R11, RZ, P0, P2 ;  /* 0x0000000b180b7210 */ /* 0x000fe200007e44ff */
[----:B------:R-:W-:Y:S01]  /*53e0*/  IMAD.IADD R12, R52, 0x1, R15 ;  /* 0x00000001340c7824 */ /* 0x000fe200078e020f */
[----:B------:R-:W-:-:S02]  /*53f0*/  MOV R9, RZ ;  /* 0x000000ff00097202 */ /* 0x000fc40000000f00 */
[----:B------:R-:W-:-:S07]  /*5400*/  IADD3 R14, PT, PT, -R10, RZ, RZ ;  /* 0x000000ff0a0e7210 */ /* 0x000fce0007ffe1ff */
.L_x_3982:
[----:B------:R-:W-:-:S06]  /*5410*/  IMAD.MOV.U32 R10, RZ, RZ, R21 ;  /* 0x000000ffff0a7224 */ /* 0x000fcc00078e0015 */
[----:B------:R1:W3:Y:S01]  /*5420*/  LDG.E.U8 R10, desc[UR36][R10.64] ;  /* 0x000000240a0a7981 */ /* 0x0002e2000c1e1100 */
[----:B------:R-:W-:Y:S01]  /*5430*/  IADD3 R14, PT, PT, R14, 0x1, RZ ;  /* 0x000000010e0e7810 */ /* 0x000fe20007ffe0ff */
[----:B------:R-:W-:Y:S01]  /*5440*/  VIADD R13, R13, 0x40 ;  /* 0x000000400d0d7836 */ /* 0x000fe20000000000 */
[----:B------:R-:W-:-:S05]  /*5450*/  IADD3 R21, P2, PT, R21, 0x40, RZ ;  /* 0x0000004015157810 */ /* 0x000fca0007f5e0ff */
[----:B-1----:R-:W-:Y:S01]  /*5460*/  IMAD.X R11, RZ, RZ, R11, P2 ;  /* 0x000000ffff0b7224 */ /* 0x002fe200010e060b */
[----:B---3--:R-:W-:-:S13]  /*5470*/  ISETP.NE.AND P0, PT, R10, RZ, PT ;  /* 0x000000ff0a00720c */ /* 0x008fda0003f05270 */
        /* <DEDUP_REMOVED lines=8> */
[----:B0-----:R-:W-:-:S10]  /*5500*/  IADD3 R12, PT, PT, R12, 0x100, RZ ;  /* 0x000001000c0c7810 */ /* 0x001fd40007ffe0ff */
[----:B------:R-:W-:Y:S05]  /*5510*/  @P0 BRA `(.L_x_3982) ;  /* 0xfffffffc00bc0947 */ /* 0x000fea000383ffff */
.L_x_3981:
[----:B------:R-:W-:Y:S05]  /*5520*/  BSYNC.RECONVERGENT B1 ;  /* 0x0000000000017941 */ /* 0x000fea0003800200 */
.L_x_3980:
[----:B------:R-:W-:Y:S05]  /*5530*/  @!P1 BRA `(.L_x_3970) ;  /* 0x0000000000dc9947 */ /* 0x000fea0003800000 */
[----:B------:R-:W1:Y:S01]  /*5540*/  S2R R12, SR_CgaCtaId ;  /* 0x00000000000c7919 */ /* 0x000e620000008800 */
[----:B------:R-:W3:Y:S01]  /*5550*/  LDCU.64 UR4, c[0x0][0x420] ;  /* 0x00008400ff0477ac */ /* 0x000ee20008000a00 */
[----:B------:R-:W-:Y:S01]  /*5560*/  MOV R11, 0x400 ;  /* 0x00000400000b7802 */ /* 0x000fe20000000f00 */
[----:B------:R-:W-:-:S04]  /*5570*/  IMAD.SHL.U32 R10, R17, 0x4, RZ ;  /* 0x00000004110a7824 */ /* 0x000fc800078e00ff */
[----:B------:R-:W-:Y:S01]  /*5580*/  VIADD R11, R11, 0x210 ;  /* 0x000002100b0b7836 */ /* 0x000fe20000000000 */
[----:B------:R-:W-:Y:S02]  /*5590*/  LEA R10, R13, -R10, 0x2 ;  /* 0x8000000a0d0a7211 */ /* 0x000fe400078e10ff */
[----:B---3--:R-:W-:-:S04]  /*55a0*/  IADD3 R15, P0, P1, R22, UR4, R13 ;  /* 0x00000004160f7c10 */ /* 0x008fc8000f91e00d */
[----:B------:R-:W-:Y:S02]  /*55b0*/  IADD3 R15, P2, PT, R15, 0x80, RZ ;  /* 0x000000800f0f7810 */ /* 0x000fe40007f5e0ff */
[----:B-1----:R-:W-:Y:S02]  /*55c0*/  LEA R21, R12, R11, 0x18 ;  /* 0x0000000b0c157211 */ /* 0x002fe400078ec0ff */
[----:B------:R-:W-:Y:S02]  /*55d0*/  IADD3.X R11, PT, PT, R24, UR5, RZ, P0, P1 ;  /* 0x00000005180b7c10 */ /* 0x000fe400087e24ff */
[----:B------:R-:W-:-:S03]  /*55e0*/  IADD3 R12, PT, PT, R10, 0x200, R21 ;  /* 0x000002000a0c7810 */ /* 0x000fc60007ffe015 */
[----:B------:R-:W-:-:S07]  /*55f0*/  IMAD.X R11, RZ, RZ, R11, P2 ;  /* 0x000000ffff0b7224 */ /* 0x000fce00010e060b */
.L_x_3983:
[----:B------:R-:W-:-:S05]  /*5600*/  IMAD.MOV.U32 R10, RZ, RZ, R15 ;  /* 0x000000ffff0a7224 */ /* 0x000fca00078e000f */
[----:B------:R-:W3:Y:S04]  /*5610*/  LDG.E.U8 R21, desc[UR36][R10.64+-0x80] ;  /* 0xffff80240a157981 */ /* 0x000ee8000c1e1100 */
[----:B------:R-:W4:Y:S04]  /*5620*/  LDG.E.U8 R14, desc[UR36][R10.64+-0x40] ;  /* 0xffffc0240a0e7981 */ /* 0x000f28000c1e1100 */
[----:B------:R-:W5:Y:S04]  /*5630*/  LDG.E.U8 R15, desc[UR36][R10.64] ;  /* 0x000000240a0f7981 */ /* 0x000f68000c1e1100 */
[----:B------:R-:W2:Y:S01]  /*5640*/  LDG.E.U8 R20, desc[UR36][R10.64+0x40] ;  /* 0x000040240a147981 */ /* 0x000ea2000c1e1100 */
[----:B------:R-:W-:Y:S01]  /*5650*/  VIADD R13, R13, 0x100 ;  /* 0x000001000d0d7836 */ /* 0x000fe20000000000 */
[----:B---3--:R-:W-:-:S02]  /*5660*/  ISETP.NE.AND P0, PT, R21, RZ, PT ;  /* 0x000000ff1500720c */ /* 0x008fc40003f05270 */
[----:B----4-:R-:W-:Y:S02]  /*5670*/  ISETP.NE.AND P1, PT, R14, RZ, PT ;  /* 0x000000ff0e00720c */ /* 0x010fe40003f25270 */
[----:B------:R-:W-:Y:S02]  /*5680*/  MOV R14, RZ ;  /* 0x000000ff000e7202 */ /* 0x000fe40000000f00 */
[----:B-----5:R-:W-:Y:S02]  /*5690*/  ISETP.NE.AND P2, PT, R15, RZ, PT ;  /* 0x000000ff0f00720c */ /* 0x020fe40003f45270 */
[----:B--2---:R-:W-:-:S05]  /*56a0*/  ISETP.NE.AND P3, PT, R20, RZ, PT ;  /* 0x000000ff1400720c */ /* 0x004fca0003f65270 */
        /* <DEDUP_REMOVED lines=13> */
[----:B------:R1:W2:Y:S01]  /*5780*/  @!P1 MUFU.EX2 R21, R20 ;  /* 0x0000001400159308 */ /* 0x0002a20000000800 */
[----:B------:R-:W-:Y:S01]  /*5790*/  @!P2 FMUL.FTZ R22, R22, 1.4426950216293334961 ;  /* 0x3fb8aa3b1616a820 */ /* 0x000fe20000410000 */
[----:B------:R-:W-:-:S02]  /*57a0*/  HFMA2 R25, -RZ, RZ, 0, 0 ;  /* 0x00000000ff197431 */ /* 0x000fc400000001ff */
[----:B------:R-:W-:Y:S01]  /*57b0*/  @!P3 FMUL.FTZ R24, R24, 1.4426950216293334961 ;  /* 0x3fb8aa3b1818b820 */ /* 0x000fe20000410000 */
[----:B------:R-:W-:Y:S01]  /*57c0*/  ISETP.GT.AND P0, PT, R13, R18, PT ;  /* 0x000000120d00720c */ /* 0x000fe20003f04270 */
        /* <DEDUP_REMOVED lines=14> */
.L_x_3970:
[----:B------:R-:W-:Y:S05]  /*58b0*/  BSYNC.RECONVERGENT B0 ;  /* 0x0000000000007941 */ /* 0x000fea0003800200 */
.L_x_3969:
[----:B0-----:R-:W0:Y:S01]  /*58c0*/  SHFL.BFLY PT, R0, R9, 0x10, 0x1f ;  /* 0x0e001f0009007f89 */ /* 0x001e2200000e0000 */
[C---:B------:R-:W-:Y:S01]  /*58d0*/  ISETP.NE.AND P0, PT, R6.reuse, RZ, PT ;  /* 0x000000ff0600720c */ /* 0x040fe20003f05270 */
[----:B------:R-:W1:Y:S01]  /*58e0*/  LDCU.U8 UR6, c[0x0][0x48c] ;  /* 0x00009180ff0677ac */ /* 0x000e620008000000 */
[----:B------:R-:W-:Y:S01]  /*58f0*/  ISETP.GT.U32.AND P1, PT, R6, 0x1, PT ;  /* 0x000000010600780c */ /* 0x000fe20003f24070 */
[----:B------:R-:W3:Y:S01]  /*5900*/  S2R R51, SR_CTAID.X ;  /* 0x0000000000337919 */ /* 0x000ee20000002500 */
[----:B------:R-:W3:Y:S01]  /*5910*/  S2UR UR4, SR_CTAID.Y ;  /* 0x00000000000479c3 */ /* 0x000ee20000002600 */
[----:B-1----:R-:W-:Y:S01]  /*5920*/  UISETP.NE.AND UP0, UPT, UR6, URZ, UPT ;  /* 0x000000ff0600728c */ /* 0x002fe2000bf05270 */
        /* <DEDUP_REMOVED lines=8> */
[----:B0-----:R-:W-:Y:S02]  /*59b0*/  FADD.FTZ R13, R12, R13 ;  /* 0x0000000d0c0d7221 */ /* 0x001fe40000010000 */
[----:B------:R-:W3:Y:S03]  /*59c0*/  LDC R12, c[0x0][0x3f8] ;  /* 0x0000fe00ff0c7b82 */ /* 0x000ee60000000800 */
[----:B------:R-:W0:Y:S01]  /*59d0*/  SHFL.BFLY PT, R14, R13, 0x1, 0x1f ;  /* 0x0c201f000d0e7f89 */ /* 0x000e2200000e0000 */
[----:B---3--:R-:W-:Y:S02]  /*59e0*/  IMAD R55, R12, UR4, R51 ;  /* 0x000000040c377c24 */ /* 0x008fe4000f8e0233 */
[----:B0-----:R-:W-:-:S05]  /*59f0*/  FADD.FTZ R14, R13, R14 ;  /* 0x0000000e0d0e7221 */ /* 0x001fca0000010000 */
[----:B------:R0:W-:Y:S01]  /*5a00*/  @!P0 STS [R7+0x8], R14 ;  /* 0x0000080e07008388 */ /* 0x0001e20000000800 */
[----:B------:R-:W-:Y:S01]  /*5a10*/  BAR.SYNC.DEFER_BLOCKING 0x0 ;  /* 0x0000000000007b1d */ /* 0x000fe20000010000 */
[----:B------:R-:W-:Y:S02]  /*5a20*/  ISETP.GT.AND P0, PT, R5, R18, PT ;  /* 0x000000120500720c */ /* 0x000fe40003f04270 */
[----:B0-----:R-:W-:-:S03]  /*5a30*/  CS2R R6, SRZ ;  /* 0x0000000000067805 */ /* 0x001fc6000001ff00 */
[----:B------:R-:W0:Y:S04]  /*5a40*/  @!P1 LDS R14, [R8+0x8] ;  /* 0x00000800080e9984 */ /* 0x000e280000000800 */
[----:B0-----:R-:W0:Y:S02]  /*5a50*/  SHFL.BFLY PT, R9, R14, 0x1, 0x1f ;  /* 0x0c201f000e097f89 */ /* 0x001e2400000e0000 */
[----:B0-----:R-:W-:-:S06]  /*5a60*/  FADD.FTZ R10, R9, R14 ;  /* 0x0000000e090a7221 */ /* 0x001fcc0000010000 */
[----:B------:R-:W0:Y:S02]  /*5a70*/  SHFL.IDX PT, R10, R10, RZ, 0x1f ;  /* 0x00001fff0a0a7589 */ /* 0x000e2400000e0000 */
[----:B0-----:R-:W-:-:S06]  /*5a80*/  FADD.FTZ R9, R10, 9.9999999747524270788e-07 ;  /* 0x358637bd0a097421 */ /* 0x001fcc0000010000 */
        /* <DEDUP_REMOVED lines=8> */
.L_x_3984:
        /* <DEDUP_REMOVED lines=18> */
[----:B------:R-:W-:Y:S02]  /*5c30*/  LOP3.LUT R6, R6, 0xc0, RZ, 0xc0, !PT ;  /* 0x000000c006067812 */ /* 0x000fe400078ec0ff */
[----:B------:R-:W-:-:S03]  /*5c40*/  IADD3 R7, PT, PT, -R4, RZ, RZ ;  /* 0x000000ff04077210 */ /* 0x000fc60007ffe1ff */
[----:B------:R-:W-:Y:S01]  /*5c50*/  IMAD.IADD R5, R5, 0x1, R6 ;  /* 0x0000000105057824 */ /* 0x000fe200078e0206 */
[----:B-1----:R-:W-:-:S06]  /*5c60*/  ULEA UR4, UR5, UR4, 0x18 ;  /* 0x0000000405047291 */ /* 0x002fcc000f8ec0ff */
[----:B------:R-:W-:-:S07]  /*5c70*/  VIADD R4, R52, UR4 ;  /* 0x0000000434047c36 */ /* 0x000fce0008000000 */
.L_x_3990:
[----:B------:R-:W0:Y:S01]  /*5c80*/  LDS R6, [R4] ;  /* 0x0000000004067984 */ /* 0x000e220000000800 */
[----:B------:R-:W-:-:S04]  /*5c90*/  IADD3 R7, PT, PT, R7, 0x1, RZ ;  /* 0x0000000107077810 */ /* 0x000fc80007ffe0ff */
[----:B------:R-:W-:Y:S01]  /*5ca0*/  ISETP.NE.AND P0, PT, R7, RZ, PT ;  /* 0x000000ff0700720c */ /* 0x000fe20003f05270 */
[----:B0-----:R-:W-:-:S05]  /*5cb0*/  FMUL.FTZ R11, R6, R9 ;  /* 0x00000009060b7220 */ /* 0x001fca0000410000 */
[----:B------:R0:W-:Y:S02]  /*5cc0*/  STS [R4], R11 ;  /* 0x0000000b04007388 */ /* 0x0001e40000000800 */
[----:B0-----:R-:W-:-:S05]  /*5cd0*/  VIADD R4, R4, 0x100 ;  /* 0x0000010004047836 */ /* 0x001fca0000000000 */
[----:B------:R-:W-:Y:S05]  /*5ce0*/  @P0 BRA `(.L_x_3990) ;  /* 0xfffffffc00e40947 */ /* 0x000fea000383ffff */
.L_x_3989:
[----:B------:R-:W-:Y:S05]  /*5cf0*/  BSYNC.RECONVERGENT B1 ;  /* 0x0000000000017941 */ /* 0x000fea0003800200 */
.L_x_3988:
        /* <DEDUP_REMOVED lines=31> */
.L_x_3993:
        /* <DEDUP_REMOVED lines=10> */
[----:B------:R-:W5:Y:S04]  /*5f90*/  LDS R24, [R5+0x600] ;  /* 0x0006000005187984 */ /* 0x000f680000000800 */
[----:B------:R-:W5:Y:S04]  /*5fa0*/  LDS R26, [R5+0x700] ;  /* 0x00070000051a7984 */ /* 0x000f680000000800 */
[----:B------:R-:W5:Y:S01]  /*5fb0*/  LDS R28, [R5+0x800] ;  /* 0x00080000051c7984 */ /* 0x000f620000000800 */
[----:B0-----:R-:W-:-:S03]  /*5fc0*/  FMUL.FTZ R4, R9, R4 ;  /* 0x0000000409047220 */ /* 0x001fc60000410000 */
[----:B------:R-:W0:Y:S01]  /*5fd0*/  LDS R30, [R5+0x900] ;  /* 0x00090000051e7984 */ /* 0x000e220000000800 */
[----:B-1----:R-:W-:-:S03]  /*5fe0*/  FMUL.FTZ R6, R9, R6 ;  /* 0x0000000609067220 */ /* 0x002fc60000410000 */
[----:B--2---:R-:W1:Y:S01]  /*5ff0*/  LDS R32, [R5+0xa00] ;  /* 0x000a000005207984 */ /* 0x004e620000000800 */
[----:B---3--:R-:W-:-:S03]  /*6000*/  FMUL.FTZ R8, R9, R8 ;  /* 0x0000000809087220 */ /* 0x008fc60000410000 */
[----:B------:R-:W2:Y:S01]  /*6010*/  LDS R34, [R5+0xb00] ;  /* 0x000b000005227984 */ /* 0x000ea20000000800 */
[----:B----4-:R-:W-:-:S03]  /*6020*/  FMUL.FTZ R10, R9, R10 ;  /* 0x0000000a090a7220 */ /* 0x010fc60000410000 */
[----:B------:R-:W3:Y:S01]  /*6030*/  LDS R36, [R5+0xc00] ;  /* 0x000c000005247984 */ /* 0x000ee20000000800 */
[----:B-----5:R-:W-:-:S03]  /*6040*/  FMUL.FTZ R12, R9, R12 ;  /* 0x0000000c090c7220 */ /* 0x020fc60000410000 */
[----:B------:R-:W4:Y:S01]  /*6050*/  LDS R38, [R5+0xd00] ;  /* 0x000d000005267984 */ /* 0x000f220000000800 */
        /* <DEDUP_REMOVED lines=9> */
[----:B------:R-:W-:-:S03]  /*60f0*/  FMUL.FTZ R28, R9, R28 ;  /* 0x0000001c091c7220 */ /* 0x000fc60000410000 */
[----:B------:R-:W-:Y:S01]  /*6100*/  STS [R5+0x200], R12 ;  /* 0x0002000c05007388 */ /* 0x000fe20000000800 */
[----:B0-----:R-:W-:-:S03]  /*6110*/  FMUL.FTZ R30, R9, R30 ;  /* 0x0000001e091e7220 */ /* 0x001fc60000410000 */
[----:B------:R-:W-:Y:S01]  /*6120*/  STS [R5+0x300], R14 ;  /* 0x0003000e05007388 */ /* 0x000fe20000000800 */
[----:B-1----:R-:W-:-:S03]  /*6130*/  FMUL.FTZ R32, R9, R32 ;  /* 0x0000002009207220 */ /* 0x002fc60000410000 */
[----:B------:R-:W-:Y:S01]  /*6140*/  STS [R5+0x400], R20 ;  /* 0x0004001405007388 */ /* 0x000fe20000000800 */
[----:B--2---:R-:W-:-:S03]  /*6150*/  FMUL.FTZ R34, R9, R34 ;  /* 0x0000002209227220 */ /* 0x004fc60000410000 */
[----:B------:R-:W-:Y:S01]  /*6160*/  STS [R5+0x500], R22 ;  /* 0x0005001605007388 */ /* 0x000fe20000000800 */
[----:B---3--:R-:W-:-:S03]  /*6170*/  FMUL.FTZ R36, R9, R36 ;  /* 0x0000002409247220 */ /* 0x008fc60000410000 */
[----:B------:R-:W-:Y:S01]  /*6180*/  STS [R5+0x600], R24 ;  /* 0x0006001805007388 */ /* 0x000fe20000000800 */
[----:B----4-:R-:W-:-:S03]  /*6190*/  FMUL.FTZ R38, R9, R38 ;  /* 0x0000002609267220 */ /* 0x010fc60000410000 */
        /* <DEDUP_REMOVED lines=9> */
.L_x_3992:
[----:B------:R-:W-:Y:S05]  /*6230*/  BSYNC.RECONVERGENT B1 ;  /* 0x0000000000017941 */ /* 0x000fea0003800200 */
.L_x_3991:
        /* <DEDUP_REMOVED lines=11> */
[----:B------:R-:W2:Y:S04]  /*62f0*/  LDS R14, [R5+0x300] ;  /* 0x00030000050e7984 */ /* 0x000ea80000000800 */
[----:B------:R-:W2:Y:S04]  /*6300*/  LDS R20, [R5+0x400] ;  /* 0x0004000005147984 */ /* 0x000ea80000000800 */
        /* <DEDUP_REMOVED lines=18> */
.L_x_3995:
[----:B------:R-:W-:Y:S05]  /*6430*/  BSYNC.RECONVERGENT B1 ;  /* 0x0000000000017941 */ /* 0x000fea0003800200 */
.L_x_3994:
        /* <DEDUP_REMOVED lines=15> */
.L_x_3987:
        /* <DEDUP_REMOVED lines=18> */
[----:B------:R-:W-:Y:S01]  /*6650*/  IADD3 R5, PT, PT, R5, R8, RZ ;  /* 0x0000000805057210 */ /* 0x000fe20007ffe0ff */
[----:B------:R-:W-:Y:S01]  /*6660*/  IMAD.MOV R8, RZ, RZ, -R4 ;  /* 0x000000ffff087224 */ /* 0x000fe200078e0a04 */
[----:B---3--:R-:W-:-:S04]  /*6670*/  LEA R12, P0, R15, UR8, 0x2 ;  /* 0x000000080f0c7c11 */ /* 0x008fc8000f8010ff */
[----:B------:R-:W-:Y:S01]  /*6680*/  LEA.HI.X R15, R15, UR9, R10, 0x2, P0 ;  /* 0x000000090f0f7c11 */ /* 0x000fe200080f140a */
[----:B-1----:R-:W-:-:S06]  /*6690*/  ULEA UR4, UR5, UR4, 0x18 ;  /* 0x0000000405047291 */ /* 0x002fcc000f8ec0ff */
[----:B------:R-:W-:-:S07]  /*66a0*/  IADD3 R4, PT, PT, R52, UR4, RZ ;  /* 0x0000000434047c10 */ /* 0x000fce000fffe0ff */
.L_x_3998:
[----:B-1----:R-:W0:Y:S01]  /*66b0*/  LDS R10, [R4] ;  /* 0x00000000040a7984 */ /* 0x002e220000000800 */
[----:B------:R-:W-:Y:S01]  /*66c0*/  MOV R11, R15 ;  /* 0x0000000f000b7202 */ /* 0x000fe20000000f00 */
[----:B------:R-:W-:-:S05]  /*66d0*/  VIADD R8, R8, 0x1 ;  /* 0x0000000108087836 */ /* 0x000fca0000000000 */
[----:B------:R-:W-:Y:S01]  /*66e0*/  ISETP.NE.AND P0, PT, R8, RZ, PT ;  /* 0x000000ff0800720c */ /* 0x000fe20003f05270 */
[----:B0-----:R-:W-:Y:S01]  /*66f0*/  FMUL.FTZ R13, R10, R9 ;  /* 0x000000090a0d7220 */ /* 0x001fe20000410000 */
[----:B------:R-:W-:Y:S01]  /*6700*/  IMAD.MOV.U32 R10, RZ, RZ, R12 ;  /* 0x000000ffff0a7224 */ /* 0x000fe200078e000c */
[----:B------:R-:W-:-:S03]  /*6710*/  IADD3 R12, P2, PT, R12, 0x100, RZ ;  /* 0x000001000c0c7810 */ /* 0x000fc60007f5e0ff */
[----:B------:R0:W-:Y:S01]  /*6720*/  STS [R4], R13 ;  /* 0x0000000d04007388 */ /* 0x0001e20000000800 */
[----:B------:R-:W-:-:S03]  /*6730*/  IADD3.X R15, PT, PT, RZ, R15, RZ, P2, !PT ;  /* 0x0000000fff0f7210 */ /* 0x000fc600017fe4ff */
[----:B------:R1:W-:Y:S01]  /*6740*/  STG.E desc[UR36][R10.64], R13 ;  /* 0x0000000d0a007986 */ /* 0x0003e2000c101924 */
[----:B0-----:R-:W-:Y:S02]  /*6750*/  VIADD R4, R4, 0x100 ;  /* 0x0000010004047836 */ /* 0x001fe40000000000 */
[----:B------:R-:W-:Y:S05]  /*6760*/  @P0 BRA `(.L_x_3998) ;  /* 0xfffffffc00d00947 */ /* 0x000fea000383ffff */
.L_x_3997:
[----:B------:R-:W-:Y:S05]  /*6770*/  BSYNC.RECONVERGENT B1 ;  /* 0x0000000000017941 */ /* 0x000fea0003800200 */
.L_x_3996:
[----:B------:R-:W-:Y:S05]  /*6780*/  @!P1 BRA `(.L_x_3986) ;  /* 0x0000000800709947 */ /* 0x000fea0003800000 */
[----:B------:R-:W3:Y:S01]  /*6790*/  S2R R8, SR_CgaCtaId ;  /* 0x0000000000087919 */ /* 0x000ee20000008800 */
[----:B------:R-:W4:Y:S01]  /*67a0*/  LDCU.64 UR4, c[0x0][0x480] ;  /* 0x00009000ff0477ac */ /* 0x000f220008000a00 */
[----:B------:R-:W-:Y:S01]  /*67b0*/  IADD3 R6, P0, PT, R5, R6, RZ ;  /* 0x0000000605067210 */ /* 0x000fe20007f1e0ff */
[----:B-1----:R-:W-:Y:S01]  /*67c0*/  IMAD.IADD R11, R18, 0x1, -R5 ;  /* 0x00000001120b7824 */ /* 0x002fe200078e0a05 */
[----:B------:R-:W-:Y:S01]  /*67d0*/  MOV R4, 0x400 ;  /* 0x0000040000047802 */ /* 0x000fe20000000f00 */
[----:B------:R-:W-:Y:S01]  /*67e0*/  BSSY.RECONVERGENT B1, `(.L_x_3999) ;  /* 0x0000058000017945 */ /* 0x000fe20003800200 */
[----:B------:R-:W-:Y:S02]  /*67f0*/  IADD3.X R7, PT, PT, RZ, R7, RZ, P0, !PT ;  /* 0x00000007ff077210 */ /* 0x000fe400007fe4ff */
[----:B------:R-:W-:Y:S02]  /*6800*/  ISETP.GT.AND P1, PT, R11, 0x2ff, PT ;  /* 0x000002ff0b00780c */ /* 0x000fe40003f24270 */
[----:B----4-:R-:W-:-:S04]  /*6810*/  LEA R10, P0, R6, UR4, 0x2 ;  /* 0x00000004060a7c11 */ /* 0x010fc8000f8010ff */
[----:B------:R-:W-:Y:S02]  /*6820*/  LEA.HI.X R12, R6, UR5, R7, 0x2, P0 ;  /* 0x00000005060c7c11 */ /* 0x000fe400080f1407 */
[----:B------:R-:W-:Y:S01]  /*6830*/  IADD3 R7, PT, PT, R4, 0x210, RZ ;  /* 0x0000021004077810 */ /* 0x000fe20007ffe0ff */
[----:B------:R-:W-:Y:S01]  /*6840*/  IMAD.SHL.U32 R4, R17, 0x4, RZ ;  /* 0x0000000411047824 */ /* 0x000fe200078e00ff */
[----:B------:R-:W-:-:S04]  /*6850*/  IADD3 R6, P0, PT, R10, 0x200, RZ ;  /* 0x000002000a067810 */ /* 0x000fc80007f1e0ff */
[----:B------:R-:W-:Y:S02]  /*6860*/  LEA R4, R5, -R4, 0x2 ;  /* 0x8000000405047211 */ /* 0x000fe400078e10ff */
[----:B---3--:R-:W-:Y:S01]  /*6870*/  LEA R11, R8, R7, 0x18 ;  /* 0x00000007080b7211 */ /* 0x008fe200078ec0ff */
[----:B------:R-:W-:Y:S01]  /*6880*/  IMAD.X R7, RZ, RZ, R12, P0 ;  /* 0x000000ffff077224 */ /* 0x000fe200000e060c */
[----:B------:R-:W-:Y:S02]  /*6890*/  PLOP3.LUT P0, PT, PT, PT, PT, 0x80, 0x8 ;  /* 0x000000000008781c */ /* 0x000fe40003f0f070 */
[----:B------:R-:W-:Y:S01]  /*68a0*/  IADD3 R4, PT, PT, R4, 0x200, R11 ;  /* 0x0000020004047810 */ /* 0x000fe20007ffe00b */
[----:B------:R-:W-:Y:S10]  /*68b0*/  @!P1 BRA `(.L_x_4000) ;  /* 0x0000000400289947 */ /* 0x000ff40003800000 */
[----:B------:R-:W-:Y:S02]  /*68c0*/  PLOP3.LUT P0, PT, PT, PT, PT, 0x8, 0x80 ;  /* 0x000000000080781c */ /* 0x000fe40003f0e170 */
[----:B------:R-:W-:-:S11]  /*68d0*/  IADD3 R42, PT, PT, R18, -0x2ff, RZ ;  /* 0xfffffd01122a7810 */ /* 0x000fd60007ffe0ff */
.L_x_4001:
[----:B------:R-:W0:Y:S01]  /*68e0*/  LDS R8, [R4+-0x200] ;  /* 0xfffe000004087984 */ /* 0x000e220000000800 */
[----:B------:R-:W-:-:S03]  /*68f0*/  VIADD R5, R5, 0x400 ;  /* 0x0000040005057836 */ /* 0x000fc60000000000 */
[----:B------:R-:W1:Y:S02]  /*6900*/  LDS R10, [R4+-0x100] ;  /* 0xffff0000040a7984 */ /* 0x000e640000000800 */
[----:B------:R-:W-:Y:S02]  /*6910*/  ISETP.GE.AND P1, PT, R5, R42, PT ;  /* 0x0000002a0500720c */ /* 0x000fe40003f26270 */
[----:B------:R-:W3:Y:S04]  /*6920*/  LDS R12, [R4] ;  /* 0x00000000040c7984 */ /* 0x000ee80000000800 */
[----:B------:R-:W-:Y:S04]  /*6930*/  LDS R28, [R4+0x600] ;  /* 0x00060000041c7984 */ /* 0x000fe80000000800 */
[----:B------:R-:W4:Y:S04]  /*6940*/  LDS R14, [R4+0x100] ;  /* 0x00010000040e7984 */ /* 0x000f280000000800 */
[----:B------:R-:W5:Y:S04]  /*6950*/  LDS R20, [R4+0x200] ;  /* 0x0002000004147984 */ /* 0x000f680000000800 */
[----:B------:R-:W5:Y:S04]  /*6960*/  LDS R22, [R4+0x300] ;  /* 0x0003000004167984 */ /* 0x000f680000000800 */
[----:B------:R-:W5:Y:S04]  /*6970*/  LDS R24, [R4+0x400] ;  /* 0x0004000004187984 */ /* 0x000f680000000800 */
[----:B------:R-:W5:Y:S04]  /*6980*/  LDS R26, [R4+0x500] ;  /* 0x00050000041a7984 */ /* 0x000f680000000800 */
[----:B------:R-:W5:Y:S01]  /*6990*/  LDS R30, [R4+0x700] ;  /* 0x00070000041e7984 */ /* 0x000f620000000800 */
[----:B0-----:R-:W-:-:S03]  /*69a0*/  FMUL.FTZ R11, R9, R8 ;  /* 0x00000008090b7220 */ /* 0x001fc60000410000 */
[----:B--2---:R-:W-:Y:S01]  /*69b0*/  LDS R32, [R4+0x800] ;  /* 0x0008000004207984 */ /* 0x004fe20000000800 */
[----:B-1----:R-:W-:-:S03]  /*69c0*/  FMUL.FTZ R13, R9, R10 ;  /* 0x0000000a090d7220 */ /* 0x002fc60000410000 */
[----:B------:R-:W0:Y:S01]  /*69d0*/  LDS R8, [R4+0xd00] ;  /* 0x000d000004087984 */ /* 0x000e220000000800 */
[----:B---3--:R-:W-:-:S03]  /*69e0*/  FMUL.FTZ R15, R9, R12 ;  /* 0x0000000c090f7220 */ /* 0x008fc60000410000 */
[----:B------:R-:W1:Y:S04]  /*69f0*/  LDS R34, [R4+0x900] ;  /* 0x0009000004227984 */ /* 0x000e680000000800 */
[----:B------:R-:W2:Y:S01]  /*6a00*/  LDS R36, [R4+0xa00] ;  /* 0x000a000004247984 */ /* 0x000ea20000000800 */
[----:B----4-:R-:W-:-:S03]  /*6a10*/  FMUL.FTZ R21, R9, R14 ;  /* 0x0000000e09157220 */ /* 0x010fc60000410000 */
[----:B------:R-:W-:Y:S01]  /*6a20*/  LDS R38, [R4+0xb00] ;  /* 0x000b000004267984 */ /* 0x000fe20000000800 */
[----:B-----5:R-:W-:-:S03]  /*6a30*/  FMUL.FTZ R23, R9, R20 ;  /* 0x0000001409177220 */ /* 0x020fc60000410000 */
[----:B------:R-:W3:Y:S01]  /*6a40*/  LDS R40, [R4+0xc00] ;  /* 0x000c000004287984 */ /* 0x000ee20000000800 */
[----:B------:R-:W-:-:S03]  /*6a50*/  FMUL.FTZ R25, R9, R22 ;  /* 0x0000001609197220 */ /* 0x000fc60000410000 */
        /* <DEDUP_REMOVED lines=48> */
.L_x_4000:
[----:B------:R-:W-:Y:S05]  /*6d60*/  BSYNC.RECONVERGENT B1 ;  /* 0x0000000000017941 */ /* 0x000fea0003800200 */
.L_x_3999:
        /* <DEDUP_REMOVED lines=15> */
[----:B------:R-:W-:Y:S01]  /*6e60*/  IADD3 R8, P1, PT, R6, 0x800, RZ ;  /* 0x0000080006087810 */ /* 0x000fe20007f3e0ff */
[----:B-1----:R-:W-:-:S03]  /*6e70*/  FMUL.FTZ R13, R9, R10 ;  /* 0x0000000a090d7220 */ /* 0x002fc60000410000 */
[----:B------:R-:W-:Y:S01]  /*6e80*/  STG.E desc[UR36][R6.64+-0x200], R11 ;  /* 0xfffe000b06007986 */ /* 0x000fe2000c101924 */
[----:B---3--:R-:W-:-:S03]  /*6e90*/  FMUL.FTZ R15, R9, R12 ;  /* 0x0000000c090f7220 */ /* 0x008fc60000410000 */
[----:B------:R-:W-:Y:S01]  /*6ea0*/  STS [R4+-0x200], R11 ;  /* 0xfffe000b04007388 */ /* 0x000fe20000000800 */
[----:B----4-:R-:W-:-:S03]  /*6eb0*/  FMUL.FTZ R21, R9, R14 ;  /* 0x0000000e09157220 */ /* 0x010fc60000410000 */
[----:B------:R-:W-:Y:S01]  /*6ec0*/  STG.E desc[UR36][R6.64+-0x100], R13 ;  /* 0xffff000d06007986 */ /* 0x000fe2000c101924 */
[----:B-----5:R-:W-:-:S03]  /*6ed0*/  FMUL.FTZ R23, R9, R20 ;  /* 0x0000001409177220 */ /* 0x020fc60000410000 */
[----:B------:R0:W-:Y:S01]  /*6ee0*/  STS [R4+-0x100], R13 ;  /* 0xffff000d04007388 */ /* 0x0001e20000000800 */
[----:B--2---:R-:W-:-:S03]  /*6ef0*/  FMUL.FTZ R25, R9, R22 ;  /* 0x0000001609197220 */ /* 0x004fc60000410000 */
        /* <DEDUP_REMOVED lines=18> */
.L_x_4003:
[----:B------:R-:W-:Y:S05]  /*7020*/  BSYNC.RECONVERGENT B1 ;  /* 0x0000000000017941 */ /* 0x000fea0003800200 */
.L_x_4002:
        /* <DEDUP_REMOVED lines=18> */
.L_x_3986:
[----:B------:R-:W-:Y:S05]  /*7150*/  BSYNC.RECONVERGENT B0 ;  /* 0x0000000000007941 */ /* 0x000fea0003800200 */
.L_x_3985:
[----:B------:R-:W3:Y:S01]  /*7160*/  LDCU.64 UR4, c[0x0][0x3b0] ;  /* 0x00007600ff0477ac */ /* 0x000ee20008000a00 */
[----:B01----:R-:W-:Y:S02]  /*7170*/  LEA.HI R4, R18, R18, RZ, 0x1 ;  /* 0x0000001212047211 */ /* 0x003fe400078f08ff */
[----:B------:R-:W-:Y:S02]  /*7180*/  CS2R R6, SRZ ;  /* 0x0000000000067805 */ /* 0x000fe4000001ff00 */
[----:B------:R-:W-:Y:S02]  /*7190*/  LOP3.LUT R52, R52, 0x7c, RZ, 0xc0, !PT ;  /* 0x0000007c34347812 */ /* 0x000fe400078ec0ff */
[----:B------:R-:W-:-:S04]  /*71a0*/  LOP3.LUT R53, R4, 0xfffffffe, RZ, 0xc0, !PT ;  /* 0xfffffffe04357812 */ /* 0x000fc800078ec0ff */
[----:B------:R-:W-:-:S04]  /*71b0*/  IADD3 R53, PT, PT, -R53, R18, RZ ;  /* 0x0000001235357210 */ /* 0x000fc80007ffe1ff */
[----:B------:R-:W-:-:S04]  /*71c0*/  ISETP.NE.AND P0, PT, R0, R53, PT ;  /* 0x000000350000720c */ /* 0x000fc80003f05270 */
[----:B------:R-:W-:Y:S02]  /*71d0*/  ISETP.GT.U32.OR P0, PT, R52, 0x6f, P0 ;  /* 0x0000006f3400780c */ /* 0x000fe40000704470 */
[----:B---3--:R-:W-:-:S04]  /*71e0*/  ISETP.EQ.U32.AND P1, PT, RZ, UR4, PT ;  /* 0x00000004ff007c0c */ /* 0x008fc8000bf22070 */
        /* <DEDUP_REMOVED lines=39> */
[----:B------:R-:W-:Y:S01]  /*7460*/  LOP3.LUT R61, R59, 0xfffffff8, RZ, 0xc0, !PT ;  /* 0xfffffff83b3d7812 */ /* 0x000fe200078ec0ff */
[----:B------:R-:W-:Y:S02]  /*7470*/  IMAD.MOV.U32 R56, RZ, RZ, R54 ;  /* 0x000000ffff387224 */ /* 0x000fe400078e0036 */
[----:B------:R-:W-:-:S05]  /*7480*/  VIADD R8, R8, 0x210 ;  /* 0x0000021008087836 */ /* 0x000fca0000000000 */
[----:B0-----:R-:W-:Y:S02]  /*7490*/  LEA R60, R13, R8, 0x18 ;  /* 0x000000080d3c7211 */ /* 0x001fe400078ec0ff */
[----:B------:R-:W-:-:S07]  /*74a0*/  MOV R8, RZ ;  /* 0x000000ff00087202 */ /* 0x000fce0000000f00 */
.L_x_4010:
[----:B------:R-:W-:-:S04]  /*74b0*/  IMAD R39, R56, 0x70, RZ ;  /* 0x0000007038277824 */ /* 0x000fc800078e02ff */
[C---:B------:R-:W-:Y:S01]  /*74c0*/  IMAD.WIDE.U32 R12, R39.reuse, 0x4, R48 ;  /* 0x00000004270c7825 */ /* 0x040fe200078e0030 */
[----:B------:R-:W-:-:S03]  /*74d0*/  IADD3 R25, PT, PT, R39, 0x1c0, RZ ;  /* 0x000001c027197810 */ /* 0x000fc60007ffe0ff */
[----:B------:R-:W-:Y:S02]  /*74e0*/  VIADD R21, R39, 0xe0 ;  /* 0x000000e027157836 */ /* 0x000fe40000000000 */
[----:B------:R-:W3:Y:S02]  /*74f0*/  LDG.E.128 R12, desc[UR36][R12.64] ;  /* 0x000000240c0c7981 */ /* 0x000ee4000c1e1d00 */
[----:B------:R-:W-:Y:S01]  /*7500*/  IMAD.WIDE.U32 R20, R21, 0x4, R48 ;  /* 0x0000000415147825 */ /* 0x000fe200078e0030 */
[----:B--2---:R-:W-:-:S03]  /*7510*/  IADD3 R33, PT, PT, R39, 0x380, RZ ;  /* 0x0000038027217810 */ /* 0x004fc60007ffe0ff */
[----:B------:R-:W-:Y:S02]  /*7520*/  VIADD R29, R39, 0x2a0 ;  /* 0x000002a0271d7836 */ /* 0x000fe40000000000 */
[--C-:B------:R-:W-:Y:S01]  /*7530*/  IMAD.WIDE.U32 R24, R25, 0x4, R48.reuse ;  /* 0x0000000419187825 */ /* 0x100fe200078e0030 */
[----:B------:R-:W2:Y:S03]  /*7540*/  LDG.E.128 R20, desc[UR36][R20.64] ;  /* 0x0000002414147981 */ /* 0x000ea6000c1e1d00 */
        /* <DEDUP_REMOVED lines=16> */
[----:B------:R-:W3:Y:S04]  /*7650*/  LDS R66, [R65] ;  /* 0x0000000041427984 */ /* 0x000ee80000000800 */
[----:B------:R-:W2:Y:S04]  /*7660*/  LDS R68, [R65+0x8] ;  /* 0x0000080041447984 */ /* 0x000ea80000000800 */
        /* <DEDUP_REMOVED lines=9> */
[-C--:B---3--:R-:W-:Y:S01]  /*7700*/  FFMA.FTZ R67, R12, R66.reuse, R8 ;  /* 0x000000420c437223 */ /* 0x088fe20000010008 */
[-C--:B------:R-:W-:Y:S01]  /*7710*/  FFMA.FTZ R8, R13, R66.reuse, R9 ;  /* 0x000000420d087223 */ /* 0x080fe20000010009 */
[-C--:B------:R-:W-:Y:S01]  /*7720*/  FFMA.FTZ R9, R14, R66.reuse, R10 ;  /* 0x000000420e097223 */ /* 0x080fe2000001000a */
[----:B------:R-:W-:Y:S02]  /*7730*/  FFMA.FTZ R66, R15, R66, R11 ;  /* 0x000000420f427223 */ /* 0x000fe4000001000b */
[-C--:B--2---:R-:W-:Y:S01]  /*7740*/  FFMA.FTZ R8, R21, R68.reuse, R8 ;  /* 0x0000004415087223 */ /* 0x084fe20000010008 */
        /* <DEDUP_REMOVED lines=28> */
.L_x_4009:
[----:B------:R-:W-:Y:S05]  /*7910*/  BSYNC.RECONVERGENT B2 ;  /* 0x0000000000027941 */ /* 0x000fea0003800200 */
.L_x_4008:
        /* <DEDUP_REMOVED lines=8> */
[----:B------:R-:W-:Y:S02]  /*79a0*/  VIADD R25, R23, 0x1c0 ;  /* 0x000001c017197836 */ /* 0x000fe40000000000 */
[--C-:B------:R-:W-:Y:S01]  /*79b0*/  IMAD.WIDE.U32 R20, R21, 0x4, R48.reuse ;  /* 0x0000000415147825 */ /* 0x100fe200078e0030 */
[----:B------:R-:W3:Y:S01]  /*79c0*/  LDG.E.128 R12, desc[UR36][R12.64] ;  /* 0x000000240c0c7981 */ /* 0x000ee2000c1e1d00 */
[----:B------:R-:W-:Y:S02]  /*79d0*/  IADD3 R29, PT, PT, R23, 0x2a0, RZ ;  /* 0x000002a0171d7810 */ /* 0x000fe40007ffe0ff */
[--C-:B------:R-:W-:Y:S02]  /*79e0*/  IMAD.WIDE.U32 R24, R25, 0x4, R48.reuse ;  /* 0x0000000419187825 */ /* 0x100fe400078e0030 */
[----:B------:R-:W4:Y:S02]  /*79f0*/  LDG.E.128 R20, desc[UR36][R20.64] ;  /* 0x0000002414147981 */ /* 0x000f24000c1e1d00 */
[----:B------:R-:W-:-:S02]  /*7a00*/  IMAD.WIDE.U32 R28, R29, 0x4, R48 ;  /* 0x000000041d1c7825 */ /* 0x000fc400078e0030 */
[----:B------:R-:W4:Y:S04]  /*7a10*/  LDG.E.128 R24, desc[UR36][R24.64] ;  /* 0x0000002418187981 */ /* 0x000f28000c1e1d00 */
[----:B------:R-:W4:Y:S01]  /*7a20*/  LDG.E.128 R28, desc[UR36][R28.64] ;  /* 0x000000241c1c7981 */ /* 0x000f22000c1e1d00 */
[----:B------:R-:W0:Y:S01]  /*7a30*/  S2UR UR5, SR_CgaCtaId ;  /* 0x00000000000579c3 */ /* 0x000e220000008800 */
[----:B------:R-:W-:Y:S01]  /*7a40*/  UMOV UR4, 0x400 ;  /* 0x0000040000047882 */ /* 0x000fe20000000000 */
[C---:B--2---:R-:W-:Y:S01]  /*7a50*/  IMAD.IADD R32, R56.reuse, 0x1, -R17 ;  /* 0x0000000138207824 */ /* 0x044fe200078e0a11 */
[----:B------:R-:W-:Y:S01]  /*7a60*/  UIADD3 UR4, UPT, UPT, UR4, 0x210, URZ ;  /* 0x0000021004047890 */ /* 0x000fe2000fffe0ff */
[----:B------:R-:W-:-:S03]  /*7a70*/  IADD3 R56, PT, PT, R56, 0x8, RZ ;  /* 0x0000000838387810 */ /* 0x000fc60007ffe0ff */
[----:B0-----:R-:W-:-:S06]  /*7a80*/  ULEA UR4, UR5, UR4, 0x18 ;  /* 0x0000000405047291 */ /* 0x001fcc000f8ec0ff */
[----:B------:R-:W-:-:S05]  /*7a90*/  LEA R32, R32, UR4, 0x2 ;  /* 0x0000000420207c11 */ /* 0x000fca000f8e10ff */
[----:B------:R-:W3:Y:S04]  /*7aa0*/  LDS R33, [R32] ;  /* 0x0000000020217984 */ /* 0x000ee80000000800 */
[----:B------:R-:W4:Y:S04]  /*7ab0*/  LDS R34, [R32+0x8] ;  /* 0x0000080020227984 */ /* 0x000f280000000800 */
[----:B------:R-:W0:Y:S04]  /*7ac0*/  LDS R36, [R32+0x10] ;  /* 0x0000100020247984 */ /* 0x000e280000000800 */
[----:B------:R-:W1:Y:S01]  /*7ad0*/  LDS R37, [R32+0x18] ;  /* 0x0000180020257984 */ /* 0x000e620000000800 */
        /* <DEDUP_REMOVED lines=16> */
.L_x_4012:
[----:B------:R-:W-:Y:S05]  /*7be0*/  BSYNC.RECONVERGENT B2 ;  /* 0x0000000000027941 */ /* 0x000fea0003800200 */
.L_x_4011:
        /* <DEDUP_REMOVED lines=8> */
[----:B------:R-:W-:Y:S02]  /*7c70*/  IMAD.WIDE.U32 R20, R21, 0x4, R48 ;  /* 0x0000000415147825 */ /* 0x000fe400078e0030 */
[----:B------:R-:W3:Y:S04]  /*7c80*/  LDG.E.128 R12, desc[UR36][R12.64] ;  /* 0x000000240c0c7981 */ /* 0x000ee8000c1e1d00 */
[----:B------:R-:W4:Y:S01]  /*7c90*/  LDG.E.128 R20, desc[UR36][R20.64] ;  /* 0x0000002414147981 */ /* 0x000f22000c1e1d00 */
[----:B------:R-:W0:Y:S01]  /*7ca0*/  S2UR UR5, SR_CgaCtaId ;  /* 0x00000000000579c3 */ /* 0x000e220000008800 */
[----:B------:R-:W-:Y:S01]  /*7cb0*/  UMOV UR4, 0x400 ;  /* 0x0000040000047882 */ /* 0x000fe20000000000 */
[----:B------:R-:W-:Y:S01]  /*7cc0*/  IADD3 R3, PT, PT, -R17, R56, RZ ;  /* 0x0000003811037210 */ /* 0x000fe20007ffe1ff */
[----:B------:R-:W-:Y:S01]  /*7cd0*/  UIADD3 UR4, UPT, UPT, UR4, 0x210, URZ ;  /* 0x0000021004047890 */ /* 0x000fe2000fffe0ff */
[----:B------:R-:W-:-:S03]  /*7ce0*/  VIADD R56, R56, 0x4 ;  /* 0x0000000438387836 */ /* 0x000fc60000000000 */
[----:B0-----:R-:W-:-:S06]  /*7cf0*/  ULEA UR4, UR5, UR4, 0x18 ;  /* 0x0000000405047291 */ /* 0x001fcc000f8ec0ff */
[----:B------:R-:W-:-:S05]  /*7d00*/  LEA R3, R3, UR4, 0x2 ;  /* 0x0000000403037c11 */ /* 0x000fca000f8e10ff */
[----:B------:R-:W3:Y:S04]  /*7d10*/  LDS R24, [R3] ;  /* 0x0000000003187984 */ /* 0x000ee80000000800 */
[----:B------:R-:W4:Y:S01]  /*7d20*/  LDS R26, [R3+0x8] ;  /* 0x00000800031a7984 */ /* 0x000f220000000800 */
[-C--:B---3--:R-:W-:Y:S01]  /*7d30*/  FFMA.FTZ R25, R12, R24.reuse, R8 ;  /* 0x000000180c197223 */ /* 0x088fe20000010008 */
[-C--:B------:R-:W-:Y:S01]  /*7d40*/  FFMA.FTZ R12, R13, R24.reuse, R9 ;  /* 0x000000180d0c7223 */ /* 0x080fe20000010009 */
[-C--:B------:R-:W-:Y:S01]  /*7d50*/  FFMA.FTZ R13, R14, R24.reuse, R10 ;  /* 0x000000180e0d7223 */ /* 0x080fe2000001000a */
[----:B------:R-:W-:Y:S01]  /*7d60*/  FFMA.FTZ R24, R15, R24, R11 ;  /* 0x000000180f187223 */ /* 0x000fe2000001000b */
[-C--:B----4-:R-:W-:Y:S01]  /*7d70*/  FFMA.FTZ R8, R20, R26.reuse, R25 ;  /* 0x0000001a14087223 */ /* 0x090fe20000010019 */
[-C--:B------:R-:W-:Y:S01]  /*7d80*/  FFMA.FTZ R9, R21, R26.reuse, R12 ;  /* 0x0000001a15097223 */ /* 0x080fe2000001000c */
[-C--:B------:R-:W-:Y:S01]  /*7d90*/  FFMA.FTZ R10, R22, R26.reuse, R13 ;  /* 0x0000001a160a7223 */ /* 0x080fe2000001000d */
[----:B------:R-:W-:-:S07]  /*7da0*/  FFMA.FTZ R11, R23, R26, R24 ;  /* 0x0000001a170b7223 */ /* 0x000fce0000010018 */
.L_x_4014:
[----:B------:R-:W-:Y:S05]  /*7db0*/  BSYNC.RECONVERGENT B2 ;  /* 0x0000000000027941 */ /* 0x000fea0003800200 */
.L_x_4013:
        /* <DEDUP_REMOVED lines=15> */
.L_x_4007:
[----:B------:R-:W-:Y:S05]  /*7eb0*/  BSYNC.RECONVERGENT B1 ;  /* 0x0000000000017941 */ /* 0x000fea0003800200 */
.L_x_4006:
        /* <DEDUP_REMOVED lines=21> */
.L_x_4028:
[C---:B------:R-:W-:Y:S01]  /*8010*/  VIADD R14, R54.reuse, 0xfffffffc ;  /* 0xfffffffc360e7836 */ /* 0x040fe20000000000 */
[----:B------:R-:W-:Y:S01]  /*8020*/  IADD3 R21, PT, PT, R21, 0x4, RZ ;  /* 0x0000000415157810 */ /* 0x000fe20007ffe0ff */
[C---:B------:R-:W-:Y:S01]  /*8030*/  VIADD R24, R54.reuse, 0x2 ;  /* 0x0000000236187836 */ /* 0x040fe20000000000 */
[----:B------:R-:W-:Y:S01]  /*8040*/  IADD3 R26, PT, PT, R54, -0x2, RZ ;  /* 0xfffffffe361a7810 */ /* 0x000fe20007ffe0ff */
[----:B------:R-:W-:Y:S01]  /*8050*/  BSSY.RECONVERGENT B4, `(.L_x_4020) ;  /* 0x0000025000047945 */ /* 0x000fe20003800200 */
[-C--:B-1----:R-:W-:Y:S02]  /*8060*/  ISETP.GE.AND P4, PT, R14, R57.reuse, PT ;  /* 0x000000390e00720c */ /* 0x082fe40003f86270 */
        /* <DEDUP_REMOVED lines=29> */
[----:B------:R-:W-:-:S06]  /*8240*/  IMAD.WIDE.U32 R12, R13, 0x4, R48 ;  /* 0x000000040d0c7825 */ /* 0x000fcc00078e0030 */
[----:B------:R-:W0:Y:S02]  /*8250*/  LDG.E.128 R12, desc[UR36][R12.64] ;  /* 0x000000240c0c7981 */ /* 0x000e24000c1e1d00 */
[-C--:B0-----:R-:W-:Y:S01]  /*8260*/  FFMA.FTZ R8, R12, R23.reuse, R8 ;  /* 0x000000170c087223 */ /* 0x081fe20000010008 */
[-C--:B------:R-:W-:Y:S01]  /*8270*/  FFMA.FTZ R9, R13, R23.reuse, R9 ;  /* 0x000000170d097223 */ /* 0x080fe20000010009 */
[-C--:B------:R-:W-:Y:S01]  /*8280*/  FFMA.FTZ R10, R14, R23.reuse, R10 ;  /* 0x000000170e0a7223 */ /* 0x080fe2000001000a */
[----:B------:R-:W-:-:S07]  /*8290*/  FFMA.FTZ R11, R15, R23, R11 ;  /* 0x000000170f0b7223 */ /* 0x000fce000001000b */
.L_x_4021:
[----:B------:R-:W-:Y:S05]  /*82a0*/  BSYNC.RECONVERGENT B4 ;  /* 0x0000000000047941 */ /* 0x000fea0003800200 */
.L_x_4020:
        /* <DEDUP_REMOVED lines=32> */
.L_x_4023:
[----:B------:R-:W-:Y:S05]  /*84b0*/  BSYNC.RECONVERGENT B4 ;  /* 0x0000000000047941 */ /* 0x000fea0003800200 */
.L_x_4022:
        /* <DEDUP_REMOVED lines=32> */
.L_x_4025:
[----:B------:R-:W-:Y:S05]  /*86c0*/  BSYNC.RECONVERGENT B4 ;  /* 0x0000000000047941 */ /* 0x000fea0003800200 */
.L_x_4024:
        /* <DEDUP_REMOVED lines=32> */
.L_x_4027:
[----:B------:R-:W-:Y:S05]  /*88d0*/  BSYNC.RECONVERGENT B4 ;  /* 0x0000000000047941 */ /* 0x000fea0003800200 */
.L_x_4026:
[----:B------:R-:W-:Y:S01]  /*88e0*/  IADD3 R54, PT, PT, R54, 0x8, RZ ;  /* 0x0000000836367810 */ /* 0x000fe20007ffe0ff */
[----:B------:R-:W-:Y:S01]  /*88f0*/  VIADD R22, R22, 0x20 ;  /* 0x0000002016167836 */ /* 0x000fe20000000000 */
[----:B------:R-:W-:Y:S06]  /*8900*/  @P0 BRA `(.L_x_4028) ;  /* 0xfffffff400c00947 */ /* 0x000fec000383ffff */
[----:B------:R-:W-:Y:S05]  /*8910*/  BSYNC.RECONVERGENT B1 ;  /* 0x0000000000017941 */ /* 0x000fea0003800200 */
.L_x_4019:
[----:B------:R-:W-:-:S07]  /*8920*/  IADD3 R54, PT, PT, R54, -0x4, RZ ;  /* 0xfffffffc36367810 */ /* 0x000fce0007ffe0ff */
.L_x_4018:
[----:B------:R-:W-:Y:S05]  /*8930*/  BSYNC.RECONVERGENT B2 ;  /* 0x0000000000027941 */ /* 0x000fea0003800200 */
.L_x_4017:
        /* <DEDUP_REMOVED lines=46> */
.L_x_4032:
[----:B------:R-:W-:Y:S05]  /*8c20*/  BSYNC.RECONVERGENT B2 ;  /* 0x0000000000027941 */ /* 0x000fea0003800200 */
.L_x_4031:
        /* <DEDUP_REMOVED lines=32> */
.L_x_4034:
[----:B------:R-:W-:Y:S05]  /*8e30*/  BSYNC.RECONVERGENT B2 ;  /* 0x0000000000027941 */ /* 0x000fea0003800200 */
.L_x_4033:
[----:B------:R-:W-:-:S07]  /*8e40*/  VIADD R54, R54, 0x4 ;  /* 0x0000000436367836 */ /* 0x000fce0000000000 */
.L_x_4030:
[----:B------:R-:W-:Y:S05]  /*8e50*/  BSYNC.RECONVERGENT B1 ;  /* 0x0000000000017941 */ /* 0x000fea0003800200 */
.L_x_4029:
[----:B------:R-:W-:-:S04]  /*8e60*/  LOP3.LUT P0, RZ, R3, 0x2, RZ, 0xc0, !PT ;  /* 0x0000000203ff7812 */ /* 0x000fc8000780c0ff */
[----:B------:R-:W-:-:S13]  /*8e70*/  ISETP.LT.OR P0, PT, R54, R57, P0 ;  /* 0x000000393600720c */ /* 0x000fda0000701670 */
[----:B------:R-:W-:Y:S05]  /*8e80*/  @P0 BRA `(.L_x_4016) ;  /* 0x0000000000900947 */ /* 0x000fea0003800000 */
[----:B------:R-:W-:Y:S01]  /*8e90*/  IABS R14, R57 ;  /* 0x00000039000e7213 */ /* 0x000fe20000000000 */
[----:B------:R-:W-:Y:S01]  /*8ea0*/  HFMA2 R12, -RZ, RZ, 0, 0 ;  /* 0x00000000ff0c7431 */ /* 0x000fe200000001ff */
        /* <DEDUP_REMOVED lines=34> */
.L_x_4016:
[----:B------:R-:W-:Y:S05]  /*90d0*/  BSYNC.RECONVERGENT B3 ;  /* 0x0000000000037941 */ /* 0x000fea0003800200 */
.L_x_4015:
[----:B------:R-:W-:-:S13]  /*90e0*/  ISETP.NE.AND P0, PT, R0, R53, PT ;  /* 0x000000350000720c */ /* 0x000fda0003f05270 */
[----:B------:R-:W-:Y:S05]  /*90f0*/  @P0 BRA `(.L_x_4005) ;  /* 0x0000000000e40947 */ /* 0x000fea0003800000 */
[----:B------:R-:W0:Y:S01]  /*9100*/  LDC R0, c[0x0][0x478] ;  /* 0x00011e00ff007b82 */ /* 0x000e220000000800 */
[----:B------:R-:W-:Y:S01]  /*9110*/  IMAD.IADD R23, R52, 0x1, R2 ;  /* 0x0000000134177824 */ /* 0x000fe200078e0202 */
[----:B------:R-:W1:Y:S01]  /*9120*/  LDCU.64 UR4, c[0x0][0x460] ;  /* 0x00008c00ff0477ac */ /* 0x000e620008000a00 */
[----:B0-----:R-:W-:-:S13]  /*9130*/  ISETP.NE.AND P1, PT, R0, 0x2, PT ;  /* 0x000000020000780c */ /* 0x001fda0003f25270 */
[----:B------:R-:W0:Y:S08]  /*9140*/  @!P1 LDC.64 R12, c[0x0][0x3a8] ;  /* 0x0000ea00ff0c9b82 */ /* 0x000e300000000a00 */
[----:B------:R-:W3:Y:S01]  /*9150*/  @!P1 LDC.64 R14, c[0x0][0x468] ;  /* 0x00011a00ff0e9b82 */ /* 0x000ee20000000a00 */
[----:B0-----:R-:W-:-:S04]  /*9160*/  @!P1 IADD3 R2, P0, PT, R23, R12, RZ ;  /* 0x0000000c17029210 */ /* 0x001fc80007f1e0ff */
[----:B------:R-:W-:-:S03]  /*9170*/  @!P1 LEA.HI.X.SX32 R3, R23, R13, 0x1, P0 ;  /* 0x0000000d17039211 */ /* 0x000fc600000f0eff */
[----:B------:R-:W0:Y:S01]  /*9180*/  @P1 LDC.64 R12, c[0x0][0x3a8] ;  /* 0x0000ea00ff0c1b82 */ /* 0x000e220000000a00 */
[----:B---3--:R-:W3:Y:S04]  /*9190*/  @!P1 LDG.E R15, desc[UR36][R14.64+0x8] ;  /* 0x000008240e0f9981 */ /* 0x008ee8000c1e1900 */
[----:B------:R-:W4:Y:S01]  /*91a0*/  @!P1 LDG.E R0, desc[UR36][R2.64] ;  /* 0x0000002402009981 */ /* 0x000f22000c1e1900 */
[----:B-1----:R-:W-:-:S04]  /*91b0*/  ISETP.NE.U32.AND P0, PT, RZ, UR4, PT ;  /* 0x00000004ff007c0c */ /* 0x002fc8000bf05070 */
[----:B------:R-:W-:Y:S01]  /*91c0*/  ISETP.NE.AND.EX P0, PT, RZ, UR5, PT, P0 ;  /* 0x00000005ff007c0c */ /* 0x000fe2000bf05300 */
[----:B------:R-:W-:Y:S01]  /*91d0*/  IMAD.IADD R17, R18, 0x1, -R17 ;  /* 0x0000000112117824 */ /* 0x000fe200078e0a11 */
[----:B------:R-:W1:Y:S11]  /*91e0*/  LDCU.64 UR4, c[0x0][0x3c0] ;  /* 0x00007800ff0477ac */ /* 0x000e760008000a00 */
[----:B------:R-:W2:Y:S08]  /*91f0*/  @P0 LDC R25, c[0x0][0x3f8] ;  /* 0x0000fe00ff190b82 */ /* 0x000eb00000000800 */
[----:B------:R-:W1:Y:S01]  /*9200*/  @P0 LDC.64 R20, c[0x0][0x458] ;  /* 0x00011600ff140b82 */ /* 0x000e620000000a00 */
[----:B0-----:R-:W-:-:S04]  /*9210*/  @P1 IMAD.WIDE R2, R23, 0x4, R12 ;  /* 0x0000000417021825 */ /* 0x001fc800078e020c */
[----:B--2---:R-:W-:-:S04]  /*9220*/  @P0 IMAD R51, R16, R25, R51 ;  /* 0x0000001910330224 */ /* 0x004fc800078e0233 */
[----:B------:R-:W-:-:S04]  /*9230*/  @P0 IMAD R51, R51, 0x70, R52 ;  /* 0x0000007033330824 */ /* 0x000fc800078e0234 */
[----:B-1----:R-:W-:Y:S01]  /*9240*/  @P0 IMAD.WIDE R20, R51, 0x4, R20 ;  /* 0x0000000433140825 */ /* 0x002fe200078e0214 */
[----:B----4-:R-:W3:Y:S08]  /*9250*/  @!P1 I2F.S8 R22, R0 ;  /* 0x0000000000169306 */ /* 0x010ef00000001400 */
[----:B------:R-:W0:Y:S08]  /*9260*/  @!P1 I2F.S8 R24, R0.B1 ;  /* 0x1000000000189306 */ /* 0x000e300000001400 */
[----:B------:R-:W1:Y:S08]  /*9270*/  @!P1 I2F.S8 R26, R0.B2 ;  /* 0x20000000001a9306 */ /* 0x000e700000001400 */
[----:B------:R-:W2:Y:S01]  /*9280*/  @!P1 I2F.S8 R28, R0.B3 ;  /* 0x30000000001c9306 */ /* 0x000ea20000001400 */
[C---:B---3--:R-:W-:Y:S01]  /*9290*/  @!P1 FMUL.FTZ R12, R15.reuse, R22 ;  /* 0x000000160f0c9220 */ /* 0x048fe20000410000 */
[C---:B0-----:R-:W-:Y:S01]  /*92a0*/  @!P1 FMUL.FTZ R13, R15.reuse, R24 ;  /* 0x000000180f0d9220 */ /* 0x041fe20000410000 */
[----:B------:R-:W3:Y:S01]  /*92b0*/  @P0 LDG.E.128 R20, desc[UR36][R20.64] ;  /* 0x0000002414140981 */ /* 0x000ee2000c1e1d00 */
[C---:B-1----:R-:W-:Y:S01]  /*92c0*/  @!P1 FMUL.FTZ R14, R15.reuse, R26 ;  /* 0x0000001a0f0e9220 */ /* 0x042fe20000410000 */
[----:B--2---:R-:W-:-:S06]  /*92d0*/  @!P1 FMUL.FTZ R15, R15, R28 ;  /* 0x0000001c0f0f9220 */ /* 0x004fcc0000410000 */
[----:B------:R0:W2:Y:S01]  /*92e0*/  @P1 LDG.E.128 R12, desc[UR36][R2.64] ;  /* 0x00000024020c1981 */ /* 0x0000a2000c1e1d00 */
[----:B------:R-:W1:Y:S01]  /*92f0*/  S2R R25, SR_CgaCtaId ;  /* 0x0000000000197919 */ /* 0x000e620000008800 */
[----:B------:R-:W-:-:S04]  /*9300*/  MOV R0, 0x400 ;  /* 0x0000040000007802 */ /* 0x000fc80000000f00 */
[----:B------:R-:W-:Y:S01]  /*9310*/  IADD3 R0, PT, PT, R0, 0x210, RZ ;  /* 0x0000021000007810 */ /* 0x000fe20007ffe0ff */
[----:B------:R-:W-:-:S03]  /*9320*/  IMAD R19, R19, 0x70, RZ ;  /* 0x0000007013137824 */ /* 0x000fc600078e02ff */
[----:B-1----:R-:W-:-:S04]  /*9330*/  LEA R0, R25, R0, 0x18 ;  /* 0x0000000019007211 */ /* 0x002fc800078ec0ff */
[----:B------:R-:W-:Y:S01]  /*9340*/  LEA R17, R17, R0, 0x2 ;  /* 0x0000000011117211 */ /* 0x000fe200078e10ff */
[----:B------:R-:W-:-:S05]  /*9350*/  IMAD R0, R55, R57, R52 ;  /* 0x0000003937007224 */ /* 0x000fca00078e0234 */
[----:B------:R-:W1:Y:S01]  /*9360*/  LDS R17, [R17] ;  /* 0x0000000011117984 */ /* 0x000e620000000800 */
[----:B0-----:R-:W-:Y:S02]  /*9370*/  SHF.R.S32.HI R2, RZ, 0x1f, R0 ;  /* 0x0000001fff027819 */ /* 0x001fe40000011400 */
        /* <DEDUP_REMOVED lines=8> */
[----:B---3--:R-:W-:Y:S01]  /*9400*/  @P0 FMUL.FTZ R4, R4, R20 ;  /* 0x0000001404040220 */ /* 0x008fe20000410000 */
        /* <DEDUP_REMOVED lines=8> */
.L_x_4005:
[----:B------:R-:W-:Y:S05]  /*9490*/  BSYNC.RECONVERGENT B0 ;  /* 0x0000000000007941 */ /* 0x000fea0003800200 */
.L_x_4004:
[----:B------:R-:W-:Y:S01]  /*94a0*/  BAR.SYNC.DEFER_BLOCKING 0x0 ;  /* 0x0000000000007b1d */ /* 0x000fe20000010000 */
[----:B------:R-:W-:-:S04]  /*94b0*/  ISETP.GT.U32.AND P1, PT, R52, 0x6f, PT ;  /* 0x0000006f3400780c */ /* 0x000fc80003f24070 */
[----:B------:R-:W-:-:S09]  /*94c0*/  ISETP.GT.U32.OR P0, PT, R50, 0x1f, P1 ;  /* 0x0000001f3200780c */ /* 0x000fd20000f04470 */
[----:B------:R-:W-:Y:S05]  /*94d0*/  @P1 BRA `(.L_x_4035) ;  /* 0x0000000000441947 */ /* 0x000fea0003800000 */
[----:B------:R-:W1:Y:S01]  /*94e0*/  S2UR UR5, SR_CgaCtaId ;  /* 0x00000000000579c3 */ /* 0x000e620000008800 */
[----:B------:R-:W-:Y:S01]  /*94f0*/  UMOV UR4, 0x400 ;  /* 0x0000040000047882 */ /* 0x000fe20000000000 */
[C---:B------:R-:W-:Y:S01]  /*9500*/  LOP3.LUT R0, R50.reuse, 0x3e0, RZ, 0xc0, !PT ;  /* 0x000003e032007812 */ /* 0x040fe200078ec0ff */
[----:B------:R-:W-:Y:S01]  /*9510*/  UIADD3 UR4, UPT, UPT, UR4, 0x210, URZ ;  /* 0x0000021004047890 */ /* 0x000fe2000fffe0ff */
[----:B------:R-:W-:Y:S02]  /*9520*/  ISETP.GT.U32.AND P2, PT, R50, 0x1f, PT ;  /* 0x0000001f3200780c */ /* 0x000fe40003f44070 */
[----:B------:R-:W-:Y:S01]  /*9530*/  ISETP.NE.AND P1, PT, R0, 0x20, PT ;  /* 0x000000200000780c */ /* 0x000fe20003f25270 */
[----:B-1----:R-:W-:-:S06]  /*9540*/  ULEA UR4, UR5, UR4, 0x18 ;  /* 0x0000000405047291 */ /* 0x002fcc000f8ec0ff */
        /* <DEDUP_REMOVED lines=10> */
.L_x_4035:
[----:B------:R-:W-:Y:S05]  /*95f0*/  @P0 EXIT ;  /* 0x000000000000094d */ /* 0x000fea0003800000 */
[----:B------:R-:W1:Y:S02]  /*9600*/  LDCU UR4, c[0x0][0x478] ;  /* 0x00008f00ff0477ac */ /* 0x000e640008000800 */
[----:B-1----:R-:W-:-:S09]  /*9610*/  UISETP.NE.AND UP0, UPT, UR4, 0x2, UPT ;  /* 0x000000020400788c */ /* 0x002fd2000bf05270 */
[----:B------:R-:W-:Y:S05]  /*9620*/  BRA.U UP0, `(.L_x_4036) ;  /* 0x00000001007c7547 */ /* 0x000fea000b800000 */
[----:B0-----:R-:W0:Y:S01]  /*9630*/  LDC.64 R2, c[0x0][0x470] ;  /* 0x00011c00ff027b82 */ /* 0x001e220000000a00 */
[----:B------:R-:W1:Y:S01]  /*9640*/  LDCU.64 UR4, c[0x0][0x380] ;  /* 0x00007000ff0477ac */ /* 0x000e620008000a00 */
[----:B0-----:R-:W3:Y:S01]  /*9650*/  LDG.E R2, desc[UR36][R2.64] ;  /* 0x0000002402027981 */ /* 0x001ee2000c1e1900 */
[----:B------:R-:W-:Y:S01]  /*9660*/  IADD3 R52, PT, PT, R55, R52, RZ ;  /* 0x0000003437347210 */ /* 0x000fe20007ffe0ff */
        /* <DEDUP_REMOVED lines=14> */
[----:B0-----:R-:W-:-:S03]  /*9750*/  PRMT R9, R9, 0x8880, RZ ;  /* 0x0000888009097816 */ /* 0x001fc600000000ff */
[----:B------:R-:W-:Y:S01]  /*9760*/  IMAD R3, R0, 0x1000000, R3 ;  /* 0x0100000000037824 */ /* 0x000fe200078e0203 */
[----:B------:R-:W-:Y:S02]  /*9770*/  PRMT R2, R9, 0x7710, RZ ;  /* 0x0000771009027816 */ /* 0x000fe400000000ff */
[----:B---3-5:R-:W-:-:S04]  /*9780*/  PRMT R4, R8, 0x8880, RZ ;  /* 0x0000888008047816 */ /* 0x028fc800000000ff */
[----:B------:R-:W-:Y:S02]  /*9790*/  PRMT R0, R4, 0x7710, RZ ;  /* 0x0000771004007816 */ /* 0x000fe400000000ff */
[----:B------:R-:W-:Y:S02]  /*97a0*/  LOP3.LUT R4, R2, 0xff, RZ, 0xc0, !PT ;  /* 0x000000ff02047812 */ /* 0x000fe400078ec0ff */
[----:B------:R-:W-:Y:S02]  /*97b0*/  LOP3.LUT R5, R0, 0xff, RZ, 0xc0, !PT ;  /* 0x000000ff00057812 */ /* 0x000fe400078ec0ff */
[----:B------:R-:W-:Y:S02]  /*97c0*/  LEA R4, R4, R3, 0x8 ;  /* 0x0000000304047211 */ /* 0x000fe400078e40ff */
[----:B-1----:R-:W-:-:S03]  /*97d0*/  IADD3 R2, P0, PT, R52, UR4, RZ ;  /* 0x0000000434027c10 */ /* 0x002fc6000ff1e0ff */
[----:B------:R-:W-:Y:S01]  /*97e0*/  IMAD.IADD R5, R4, 0x1, R5 ;  /* 0x0000000104057824 */ /* 0x000fe200078e0205 */
[----:B------:R-:W-:-:S05]  /*97f0*/  LEA.HI.X.SX32 R3, R52, UR5, 0x1, P0 ;  /* 0x0000000534037c11 */ /* 0x000fca00080f0eff */
[----:B------:R-:W-:Y:S01]  /*9800*/  STG.E desc[UR36][R2.64], R5 ;  /* 0x0000000502007986 */ /* 0x000fe2000c101924 */
[----:B------:R-:W-:Y:S05]  /*9810*/  EXIT ;  /* 0x000000000000794d */ /* 0x000fea0003800000 */
.L_x_4036:
[----:B0-----:R-:W0:Y:S01]  /*9820*/  LDC.64 R2, c[0x0][0x380] ;  /* 0x0000e000ff027b82 */ /* 0x001e220000000a00 */
[----:B------:R-:W-:-:S05]  /*9830*/  IADD3 R55, PT, PT, R55, R52, RZ ;  /* 0x0000003437377210 */ /* 0x000fca0007ffe0ff */
[----:B0-----:R-:W-:-:S05]  /*9840*/  IMAD.WIDE R2, R55, 0x4, R2 ;  /* 0x0000000437027825 */ /* 0x001fca00078e0202 */
[----:B------:R-:W-:Y:S01]  /*9850*/  STG.E.128 desc[UR36][R2.64], R8 ;  /* 0x0000000802007986 */ /* 0x000fe2000c101d24 */
[----:B------:R-:W-:Y:S05]  /*9860*/  EXIT ;  /* 0x000000000000794d */ /* 0x000fea0003800000 */
.L_x_3960:
[----:B------:R-:W-:Y:S02]  /*9870*/  IMAD.MOV.U32 R12, RZ, RZ, 0x10 ;  /* 0x00000010ff0c7424 */ /* 0x000fe400078e00ff */
[----:B------:R-:W-:Y:S02]  /*9880*/  HFMA2 R11, -RZ, RZ, 0, 1.847743988037109375e-06 ;  /* 0x0000001fff0b7431 */ /* 0x000fe400000001ff */
[----:B------:R-:W-:-:S07]  /*9890*/  IMAD.MOV.U32 R15, RZ, RZ, -0x1 ;  /* 0xffffffffff0f7424 */ /* 0x000fce00078e00ff */
[----:B0----5:R-:W-:Y:S05]  /*98a0*/  WARPSYNC.COLLECTIVE R15, `(.L_x_4037) ;  /* 0x000000000f087348 */ /* 0x021fea0003c00000 */
[----:B------:R1:W2:Y:S02]  /*98b0*/  SHFL.BFLY P6, R14, R13, R12, R11 ;  /* 0x0c00000c0d0e7389 */ /* 0x0002a400000c000b */
[----:B012--5:R-:W-:Y:S05]  /*98c0*/  ENDCOLLECTIVE ;  /* 0x000000000000791b */ /* 0x027fea0003800000 */
.L_x_4037:
[----:B------:R-:W-:Y:S02]  /*98d0*/  IMAD.MOV.U32 R12, RZ, RZ, 0x8 ;  /* 0x00000008ff0c7424 */ /* 0x000fe400078e00ff */
[----:B------:R-:W-:-:S05]  /*98e0*/  FADD.FTZ R0, R13, R14 ;  /* 0x0000000e0d007221 */ /* 0x000fca0000010000 */
[----:B------:R-:W-:-:S07]  /*98f0*/  MOV R13, R0 ;  /* 0x00000000000d7202 */ /* 0x000fce0000000f00 */
[----:B------:R-:W-:Y:S05]  /*9900*/  WARPSYNC.COLLECTIVE R15, `(.L_x_4038) ;  /* 0x000000000f087348 */ /* 0x000fea0003c00000 */
[----:B------:R0:W1:Y:S02]  /*9910*/  SHFL.BFLY P6, R14, R13, R12, R11 ;  /* 0x0c00000c0d0e7389 */ /* 0x00006400000c000b */
[----:B01----:R-:W-:Y:S05]  /*9920*/  ENDCOLLECTIVE ;  /* 0x000000000000791b */ /* 0x003fea0003800000 */
.L_x_4038:
[----:B------:R-:W-:Y:S02]  /*9930*/  IMAD.MOV.U32 R12, RZ, RZ, 0x4 ;  /* 0x00000004ff0c7424 */ /* 0x000fe400078e00ff */
[----:B------:R-:W-:-:S05]  /*9940*/  FADD.FTZ R3, R0, R14 ;  /* 0x0000000e00037221 */ /* 0x000fca0000010000 */
[----:B------:R-:W-:-:S07]  /*9950*/  MOV R13, R3 ;  /* 0x00000003000d7202 */ /* 0x000fce0000000f00 */
[----:B------:R-:W-:Y:S05]  /*9960*/  WARPSYNC.COLLECTIVE R15, `(.L_x_4039) ;  /* 0x000000000f087348 */ /* 0x000fea0003c00000 */
[----:B------:R0:W1:Y:S02]  /*9970*/  SHFL.BFLY P6, R14, R13, R12, R11 ;  /* 0x0c00000c0d0e7389 */ /* 0x00006400000c000b */
[----:B01----:R-:W-:Y:S05]  /*9980*/  ENDCOLLECTIVE ;  /* 0x000000000000791b */ /* 0x003fea0003800000 */
.L_x_4039:
[----:B------:R-:W-:Y:S02]  /*9990*/  IMAD.MOV.U32 R12, RZ, RZ, 0x2 ;  /* 0x00000002ff0c7424 */ /* 0x000fe400078e00ff */
[----:B------:R-:W-:-:S05]  /*99a0*/  FADD.FTZ R4, R3, R14 ;  /* 0x0000000e03047221 */ /* 0x000fca0000010000 */
[----:B------:R-:W-:-:S07]  /*99b0*/  MOV R13, R4 ;  /* 0x00000004000d7202 */ /* 0x000fce0000000f00 */
[----:B------:R-:W-:Y:S05]  /*99c0*/  WARPSYNC.COLLECTIVE R15, `(.L_x_4040) ;  /* 0x000000000f087348 */ /* 0x000fea0003c00000 */
[----:B------:R0:W1:Y:S02]  /*99d0*/  SHFL.BFLY P6, R14, R13, R12, R11 ;  /* 0x0c00000c0d0e7389 */ /* 0x00006400000c000b */
[----:B01----:R-:W-:Y:S05]  /*99e0*/  ENDCOLLECTIVE ;  /* 0x000000000000791b */ /* 0x003fea0003800000 */
.L_x_4040:
[----:B------:R-:W-:Y:S02]  /*99f0*/  IMAD.MOV.U32 R12, RZ, RZ, 0x1 ;  /* 0x00000001ff0c7424 */ /* 0x000fe400078e00ff */
[----:B------:R-:W-:-:S05]  /*9a00*/  FADD.FTZ R5, R4, R14 ;  /* 0x0000000e04057221 */ /* 0x000fca0000010000 */
[----:B------:R-:W-:-:S07]  /*9a10*/  MOV R13, R5 ;  /* 0x00000005000d7202 */ /* 0x000fce0000000f00 */
[----:B------:R-:W-:Y:S05]  /*9a20*/  WARPSYNC.COLLECTIVE R15, `(.L_x_4041) ;  /* 0x000000000f087348 */ /* 0x000fea0003c00000 */
[----:B------:R0:W1:Y:S02]  /*9a30*/  SHFL.BFLY P6, R14, R13, R12, R11 ;  /* 0x0c00000c0d0e7389 */ /* 0x00006400000c000b */
[----:B01----:R-:W-:Y:S05]  /*9a40*/  ENDCOLLECTIVE ;  /* 0x000000000000791b */ /* 0x003fea0003800000 */
.L_x_4041:
[----:B------:R-:W-:Y:S05]  /*9a50*/  BRA `(.L_x_4042) ;  /* 0xffffff7c00fc7947 */ /* 0x000fea000383ffff */
.L_x_3964:
[----:B------:R-:W-:Y:S01]  /*9a60*/  HFMA2 R12, -RZ, RZ, 0, 1.1920928955078125e-07 ;  /* 0x00000002ff0c7431 */ /* 0x000fe200000001ff */
[----:B------:R-:W-:Y:S01]  /*9a70*/  BSSY B1, `(.L_x_4043) ;  /* 0x0000006000017945 */ /* 0x000fe20003800000 */
[----:B------:R-:W-:Y:S01]  /*9a80*/  IMAD.MOV.U32 R11, RZ, RZ, 0x1f ;  /* 0x0000001fff0b7424 */ /* 0x000fe200078e00ff */
[----:B------:R-:W-:-:S07]  /*9a90*/  MOV R15, 0xffffffff ;  /* 0xffffffff000f7802 */ /* 0x000fce0000000f00 */
[----:B-----5:R-:W-:Y:S05]  /*9aa0*/  WARPSYNC.COLLECTIVE R15, `(.L_x_4044) ;  /* 0x000000000f087348 */ /* 0x020fea0003c00000 */
[----:B------:R0:W1:Y:S02]  /*9ab0*/  SHFL.BFLY P6, R14, R13, R12, R11 ;  /* 0x0c00000c0d0e7389 */ /* 0x00006400000c000b */
[----:B01---5:R-:W-:Y:S05]  /*9ac0*/  ENDCOLLECTIVE ;  /* 0x000000000000791b */ /* 0x023fea0003800000 */
.L_x_4044:
[----:B------:R-:W-:Y:S05]  /*9ad0*/  BSYNC B1 ;  /* 0x0000000000017941 */ /* 0x000fea0003800000 */
.L_x_4043:
[----:B------:R-:W-:Y:S01]  /*9ae0*/  FADD.FTZ R13, R13, R14 ;  /* 0x0000000e0d0d7221 */ /* 0x000fe20000010000 */
[----:B------:R-:W-:Y:S02]  /*9af0*/  IMAD.MOV.U32 R12, RZ, RZ, 0x1 ;  /* 0x00000001ff0c7424 */ /* 0x000fe400078e00ff */
[----:B------:R-:W-:Y:S02]  /*9b00*/  HFMA2 R11, -RZ, RZ, 0, 1.847743988037109375e-06 ;  /* 0x0000001fff0b7431 */ /* 0x000fe400000001ff */
[----:B------:R-:W-:-:S07]  /*9b10*/  IMAD.MOV.U32 R15, RZ, RZ, -0x1 ;  /* 0xffffffffff0f7424 */ /* 0x000fce00078e00ff */
[----:B------:R-:W-:Y:S05]  /*9b20*/  WARPSYNC.COLLECTIVE R15, `(.L_x_4045) ;  /* 0x000000000f087348 */ /* 0x000fea0003c00000 */
[----:B------:R0:W1:Y:S02]  /*9b30*/  SHFL.BFLY P6, R14, R13, R12, R11 ;  /* 0x0c00000c0d0e7389 */ /* 0x00006400000c000b */
[----:B01----:R-:W-:Y:S05]  /*9b40*/  ENDCOLLECTIVE ;  /* 0x000000000000791b */ /* 0x003fea0003800000 */
.L_x_4045:
[----:B------:R-:W-:Y:S05]  /*9b50*/  BRA `(.L_x_4046) ;  /* 0xffffffa000807947 */ /* 0x000fea000383ffff */
.L_x_3968:
[----:B------:R-:W-:Y:S01]  /*9b60*/  HFMA2 R11, -RZ, RZ, 0, 1.847743988037109375e-06 ;  /* 0x0000001fff0b7431 */ /* 0x000fe200000001ff */
[----:B------:R-:W-:Y:S01]  /*9b70*/  BSSY B0, `(.L_x_4047) ;  /* 0x0000007000007945 */ /* 0x000fe20003800000 */
[----:B------:R-:W-:Y:S01]  /*9b80*/  MOV R13, R82 ;  /* 0x00000052000d7202 */ /* 0x000fe20000000f00 */
[----:B------:R-:W-:Y:S02]  /*9b90*/  IMAD.MOV.U32 R12, RZ, RZ, 0x10 ;  /* 0x00000010ff0c7424 */ /* 0x000fe400078e00ff */
[----:B------:R-:W-:-:S07]  /*9ba0*/  IMAD.MOV.U32 R15, RZ, RZ, -0x1 ;  /* 0xffffffffff0f7424 */ /* 0x000fce00078e00ff */
[----:B--23--:R-:W-:Y:S05]  /*9bb0*/  WARPSYNC.COLLECTIVE R15, `(.L_x_4048) ;  /* 0x000000000f087348 */ /* 0x00cfea0003c00000 */
[----:B------:R0:W1:Y:S02]  /*9bc0*/  SHFL.BFLY P6, R14, R13, R12, R11 ;  /* 0x0c00000c0d0e7389 */ /* 0x00006400000c000b */
[----:B0123--:R-:W-:Y:S05]  /*9bd0*/  ENDCOLLECTIVE ;  /* 0x000000000000791b */ /* 0x00ffea0003800000 */
.L_x_4048:
[----:B------:R-:W-:Y:S05]  /*9be0*/  BSYNC B0 ;  /* 0x0000000000007941 */ /* 0x000fea0003800000 */
.L_x_4047:
[----:B------:R-:W-:Y:S01]  /*9bf0*/  FMNMX.FTZ R13, R14, R82, !PT ;  /* 0x000000520e0d7209 */ /* 0x000fe20007810000 */
[----:B------:R-:W-:Y:S01]  /*9c00*/  IMAD.MOV.U32 R11, RZ, RZ, 0x1f ;  /* 0x0000001fff0b7424 */ /* 0x000fe200078e00ff */
[----:B------:R-:W-:Y:S02]  /*9c10*/  MOV R12, 0x8 ;  /* 0x00000008000c7802 */ /* 0x000fe40000000f00 */
[----:B------:R-:W-:-:S07]  /*9c20*/  MOV R15, 0xffffffff ;  /* 0xffffffff000f7802 */ /* 0x000fce0000000f00 */
[----:B------:R-:W-:Y:S05]  /*9c30*/  WARPSYNC.COLLECTIVE R15, `(.L_x_4049) ;  /* 0x000000000f087348 */ /* 0x000fea0003c00000 */
[----:B------:R0:W1:Y:S02]  /*9c40*/  SHFL.BFLY P6, R14, R13, R12, R11 ;  /* 0x0c00000c0d0e7389 */ /* 0x00006400000c000b */
[----:B01----:R-:W-:Y:S05]  /*9c50*/  ENDCOLLECTIVE ;  /* 0x000000000000791b */ /* 0x003fea0003800000 */
.L_x_4049:
[----:B------:R-:W-:Y:S01]  /*9c60*/  HFMA2 R12, -RZ, RZ, 0, 2.384185791015625e-07 ;  /* 0x00000004ff0c7431 */ /* 0x000fe200000001ff */
[----:B------:R-:W-:-:S05]  /*9c70*/  FMNMX.FTZ R0, R13, R14, !PT ;  /* 0x0000000e0d007209 */ /* 0x000fca0007810000 */
[----:B------:R-:W-:-:S07]  /*9c80*/  IMAD.MOV.U32 R13, RZ, RZ, R0 ;  /* 0x000000ffff0d7224 */ /* 0x000fce00078e0000 */
[----:B------:R-:W-:Y:S05]  /*9c90*/  WARPSYNC.COLLECTIVE R15, `(.L_x_4050) ;  /* 0x000000000f087348 */ /* 0x000fea0003c00000 */
[----:B------:R0:W1:Y:S02]  /*9ca0*/  SHFL.BFLY P6, R14, R13, R12, R11 ;  /* 0x0c00000c0d0e7389 */ /* 0x00006400000c000b */
[----:B01----:R-:W-:Y:S05]  /*9cb0*/  ENDCOLLECTIVE ;  /* 0x000000000000791b */ /* 0x003fea0003800000 */
.L_x_4050:
[----:B------:R-:W-:Y:S05]  /*9cc0*/  BRA `(.L_x_4051) ;  /* 0xffffffa400007947 */ /* 0x000fea000383ffff */
.L_x_4052:
        /* <DEDUP_REMOVED lines=11> */
.L_x_4076:


//--------------------- .nv.global.init           --------------------------
	.section	.nv.global.init,"aw",@progbits
.nv.global.init:
	.type		$str,@object
	.size		$str,($str$1 - $str)
$str:
        /*0000*/ 	.byte	0x68, 0x61, 0x6c, 0x66, 0x5f, 0x72, 0x6f, 0x74, 0x61, 0x72, 0x79, 0x5f, 0x64, 0x69, 0x6d, 0x20
        /*0010*/ 	.byte	0x25, 0x20, 0x51, 0x4b, 0x5f, 0x56, 0x45, 0x43, 0x5f, 0x53, 0x49, 0x5a, 0x45, 0x20, 0x3d, 0x3d
        /*0020*/ 	.byte	0x20, 0x30, 0x00
	.type		$str$1,@object
	.size		$str$1,(__unnamed_16 - $str$1)
$str$1:
        /* <DEDUP_REMOVED lines=9> */
        /*00b3*/ 	.byte	0x6c, 0x61, 0x74, 0x65, 0x2e, 0x68, 0x70, 0x70, 0x00
	.type		__unnamed_16,@object
	.size		__unnamed_16,(__unnamed_17 - __unnamed_16)
__unnamed_16:
        /* <DEDUP_REMOVED lines=18> */
        /*01dc*/ 	.byte	0x65, 0x5d, 0x00
	.type		__unnamed_17,@object
	.size		__unnamed_17,(__unnamed_13 - __unnamed_17)
__unnamed_17:
        /* <DEDUP_REMOVED lines=19> */
	.type		__unnamed_13,@object
	.size		__unnamed_13,(__unnamed_18 - __unnamed_13)
__unnamed_13:
        /* <DEDUP_REMOVED lines=19> */
	.type		__unnamed_18,@object
	.size		__unnamed_18,(__unnamed_4 - __unnamed_18)
__unnamed_18:
        /* <DEDUP_REMOVED lines=19> */
	.type		__unnamed_4,@object
	.size		__unnamed_4,(__unnamed_1 - __unnamed_4)
__unnamed_4:
        /* <DEDUP_REMOVED lines=19> */
	.type		__unnamed_1,@object
	.size		__unnamed_1,(__unnamed_5 - __unnamed_1)
__unnamed_1:
        /* <DEDUP_REMOVED lines=18> */
        /*078f*/ 	.byte	0x6c, 0x73, 0x65, 0x5d, 0x00
	.type		__unnamed_5,@object
	.size		__unnamed_5,(__unnamed_15 - __unnamed_5)
__unnamed_5:
        /* <DEDUP_REMOVED lines=19> */
	.type		__unnamed_15,@object
	.size		__unnamed_15,(__unnamed_6 - __unnamed_15)
__unnamed_15:
        /* <DEDUP_REMOVED lines=19> */
	.type		__unnamed_6,@object
	.size		__unnamed_6,(__unnamed_14 - __unnamed_6)
__unnamed_6:
        /* <DEDUP_REMOVED lines=19> */
	.type		__unnamed_14,@object
	.size		__unnamed_14,(__unnamed_3 - __unnamed_14)
__unnamed_14:
        /* <DEDUP_REMOVED lines=19> */
	.type		__unnamed_3,@object
	.size		__unnamed_3,(__unnamed_2 - __unnamed_3)
__unnamed_3:
        /* <DEDUP_REMOVED lines=18> */
        /*0d48*/ 	.byte	0x61, 0x6c, 0x73, 0x65, 0x5d, 0x00
	.type		__unnamed_2,@object
	.size		__unnamed_2,(__unnamed_22 - __unnamed_2)
__unnamed_2:
        /* <DEDUP_REMOVED lines=19> */
	.type		__unnamed_22,@object
	.size		__unnamed_22,(__unnamed_19 - __unnamed_22)
__unnamed_22:
        /* <DEDUP_REMOVED lines=18> */
        /*0f94*/ 	.byte	0x41, 0x4d, 0x53, 0x20, 0x3d, 0x20, 0x74, 0x72, 0x75, 0x65, 0x5d, 0x00
	.type		__unnamed_19,@object
	.size		__unnamed_19,(__unnamed_23 - __unnamed_19)
__unnamed_19:
        /* <DEDUP_REMOVED lines=18> */
        /*10c0*/ 	.byte	0x41, 0x4d, 0x53, 0x20, 0x3d, 0x20, 0x66, 0x61, 0x6c, 0x73, 0x65, 0x5d, 0x00
	.type		__unnamed_23,@object
	.size		__unnamed_23,(__unnamed_10 - __unnamed_23)
__unnamed_23:
        /* <DEDUP_REMOVED lines=19> */
	.type		__unnamed_10,@object
	.size		__unnamed_10,(__unnamed_24 - __unnamed_10)
__unnamed_10:
        /* <DEDUP_REMOVED lines=19> */
	.type		__unnamed_24,@object
	.size		__unnamed_24,(__unnamed_21 - __unnamed_24)
__unnamed_24:
        /* <DEDUP_REMOVED lines=19> */
	.type		__unnamed_21,@object
	.size		__unnamed_21,(__unnamed_11 - __unnamed_21)
__unnamed_21:
        /* <DEDUP_REMOVED lines=18> */
        /*1574*/ 	.byte	0x45, 0x41, 0x4d, 0x53, 0x20, 0x3d, 0x20, 0x66, 0x61, 0x6c, 0x73, 0x65, 0x5d, 0x00
	.type		__unnamed_11,@object
	.size		__unnamed_11,(__unnamed_7 - __unnamed_11)
__unnamed_11:
        /* <DEDUP_REMOVED lines=19> */
	.type		__unnamed_7,@object
	.size		__unnamed_7,(__unnamed_20 - __unnamed_7)
__unnamed_7:
        /* <DEDUP_REMOVED lines=19> */
	.type		__unnamed_20,@object
	.size		__unnamed_20,(__unnamed_12 - __unnamed_20)
__unnamed_20:
        /* <DEDUP_REMOVED lines=19> */
	.type		__unnamed_12,@object
	.size		__unnamed_12,(__unnamed_9 - __unnamed_12)
__unnamed_12:
        /* <DEDUP_REMOVED lines=19> */
	.type		__unnamed_9,@object
	.size		__unnamed_9,(__unnamed_8 - __unnamed_9)
__unnamed_9:
        /* <DEDUP_REMOVED lines=18> */
        /*1b5a*/ 	.byte	0x42, 0x45, 0x41, 0x4d, 0x53, 0x20, 0x3d, 0x20, 0x66, 0x61, 0x6c, 0x73, 0x65, 0x5d, 0x00
	.type		__unnamed_8,@object
	.size		__unnamed_8,(.L_7 - __unnamed_8)
__unnamed_8:
        /* <DEDUP_REMOVED lines=19> */
.L_7:


//--------------------- .nv.shared._ZN4mmha33masked_multihead_attention_kernelItLi112ELi128ELi1ELi16ELi256ELb1ELb1EEEv26Multihead_attention_paramsIT_XT5_EE --------------------------
	.section	.nv.shared._ZN4mmha33masked_multihead_attention_kernelItLi112ELi128ELi1ELi16ELi256ELb1ELb1EEEv26Multihead_attention_paramsIT_XT5_EE,"aw",@nobits
	.sectionflags	@""
	.align	16
.nv.shared._ZN4mmha33masked_multihead_attention_kernelItLi112ELi128ELi1ELi16ELi256ELb1ELb1EEEv26Multihead_attention_paramsIT_XT5_EE:
	.zero		1600


//--------------------- .nv.shared.reserved.0     --------------------------
	.section	.nv.shared.reserved.0,"aw",@nobits
	.weak		__nv_reservedSMEM_offset_0_alias
	.size		__nv_reservedSMEM_offset_0_alias, 0, 64
	.other		__nv_reservedSMEM_offset_0_alias,@"STO_CUDA_RESERVED_SHARED STV_DEFAULT"
__nv_reservedSMEM_offset_0_alias:
	.zero		0
	.zero		64


//--------------------- .nv.shared._ZN4mmha33masked_multihead_attention_kernelItLi112ELi128ELi2ELi16ELi128ELb1ELb1EEEv26Multihead_attention_paramsIT_XT5_EE --------------------------
	.section	.nv.shared._ZN4mmha33masked_multihead_attention_kernelItLi112ELi128ELi2ELi16ELi128ELb1ELb1EEEv26Multihead_attention_paramsIT_XT5_EE,"aw",@nobits
	.sectionflags	@""
	.align	16
.nv.shared._ZN4mmha33masked_multihead_attention_kernelItLi112ELi128ELi2ELi16ELi128ELb1ELb1EEEv26Multihead_attention_paramsIT_XT5_EE:
	.zero		1568


//--------------------- .nv.shared._ZN4mmha33masked_multihead_attention_kernelItLi112ELi128ELi4ELi16ELi64ELb1ELb1EEEv26Multihead_attention_paramsIT_XT5_EE --------------------------
	.section	.nv.shared._ZN4mmha33masked_multihead_attention_kernelItLi112ELi128ELi4ELi16ELi64ELb1ELb1EEEv26Multihead_attention_paramsIT_XT5_EE,"aw",@nobits
	.sectionflags	@""
	.align	16
.nv.shared._ZN4mmha33masked_multihead_attention_kernelItLi112ELi128ELi4ELi16ELi64ELb1ELb1EEEv26Multihead_attention_paramsIT_XT5_EE:
	.zero		1552


//--------------------- .nv.shared._ZN4mmha33masked_multihead_attention_kernelItLi112ELi128ELi1ELi16ELi256ELb1ELb0EEEv26Multihead_attention_paramsIT_XT5_EE --------------------------
	.section	.nv.shared._ZN4mmha33masked_multihead_attention_kernelItLi112ELi128ELi1ELi16ELi256ELb1ELb0EEEv26Multihead_attention_paramsIT_XT5_EE,"aw",@nobits
	.sectionflags	@""
	.align	16
.nv.shared._ZN4mmha33masked_multihead_attention_kernelItLi112ELi128ELi1ELi16ELi256ELb1ELb0EEEv26Multihead_attention_paramsIT_XT5_EE:
	.zero		1600


//--------------------- .nv.shared._ZN4mmha33masked_multihead_attention_kernelItLi112ELi128ELi2ELi16ELi128ELb1ELb0EEEv26Multihead_attention_paramsIT_XT5_EE --------------------------
	.section	.nv.shared._ZN4mmha33masked_multihead_attention_kernelItLi112ELi128ELi2ELi16ELi128ELb1ELb0EEEv26Multihead_attention_paramsIT_XT5_EE,"aw",@nobits
	.sectionflags	@""
	.align	16
.nv.shared._ZN4mmha33masked_multihead_attention_kernelItLi112ELi128ELi2ELi16ELi128ELb1ELb0EEEv26Multihead_attention_paramsIT_XT5_EE:
	.zero		1568


//--------------------- .nv.shared._ZN4mmha33masked_multihead_attention_kernelItLi112ELi128ELi4ELi16ELi64ELb1ELb0EEEv26Multihead_attention_paramsIT_XT5_EE --------------------------
	.section	.nv.shared._ZN4mmha33masked_multihead_attention_kernelItLi112ELi128ELi4ELi16ELi64ELb1ELb0EEEv26Multihead_attention_paramsIT_XT5_EE,"aw",@nobits
	.sectionflags	@""
	.align	16
.nv.shared._ZN4mmha33masked_multihead_attention_kernelItLi112ELi128ELi4ELi16ELi64ELb1ELb0EEEv26Multihead_attention_paramsIT_XT5_EE:
	.zero		1552


//--------------------- .nv.shared._ZN4mmha33masked_multihead_attention_kernelIfLi112ELi128ELi1ELi32ELi256ELb1ELb1EEEv26Multihead_attention_paramsIT_XT5_EE --------------------------
	.section	.nv.shared._ZN4mmha33masked_multihead_attention_kernelIfLi112ELi128ELi1ELi32ELi256ELb1ELb1EEEv26Multihead_attention_paramsIT_XT5_EE,"aw",@nobits
	.sectionflags	@""
	.align	16
.nv.shared._ZN4mmha33masked_multihead_attention_kernelIfLi112ELi128ELi1ELi32ELi256ELb1ELb1EEEv26Multihead_attention_paramsIT_XT5_EE:
	.zero		2112


//--------------------- .nv.shared._ZN4mmha33masked_multihead_attention_kernelIfLi112ELi128ELi2ELi32ELi128ELb1ELb1EEEv26Multihead_attention_paramsIT_XT5_EE --------------------------
	.section	.nv.shared._ZN4mmha33masked_multihead_attention_kernelIfLi112ELi128ELi2ELi32ELi128ELb1ELb1EEEv26Multihead_attention_paramsIT_XT5_EE,"aw",@nobits
	.sectionflags	@""
	.align	16
.nv.shared._ZN4mmha33masked_multihead_attention_kernelIfLi112ELi128ELi2ELi32ELi128ELb1ELb1EEEv26Multihead_attention_paramsIT_XT5_EE:
	.zero		2080


//--------------------- .nv.shared._ZN4mmha33masked_multihead_attention_kernelIfLi112ELi128ELi4ELi32ELi64ELb1ELb1EEEv26Multihead_attention_paramsIT_XT5_EE --------------------------
	.section	.nv.shared._ZN4mmha33masked_multihead_attention_kernelIfLi112ELi128ELi4ELi32ELi64ELb1ELb1EEEv26Multihead_attention_paramsIT_XT5_EE,"aw",@nobits
	.sectionflags	@""
	.align	16
.nv.shared._ZN4mmha33masked_multihead_attention_kernelIfLi112ELi128ELi4ELi32ELi64ELb1ELb1EEEv26Multihead_attention_paramsIT_XT5_EE:
	.zero		2064


//--------------------- .nv.shared._ZN4mmha33masked_multihead_attention_kernelIfLi112ELi128ELi1ELi32ELi256ELb1ELb0EEEv26Multihead_attention_paramsIT_XT5_EE --------------------------
	.section	.nv.shared._ZN4mmha33masked_multihead_attention_kernelIfLi112ELi128ELi1ELi32ELi256ELb1ELb0EEEv26Multihead_attention_paramsIT_XT5_EE,"aw",@nobits
	.sectionflags	@""
	.align	16
.nv.shared._ZN4mmha33masked_multihead_attention_kernelIfLi112ELi128ELi1ELi32ELi256ELb1ELb0EEEv26Multihead_attention_paramsIT_XT5_EE:
	.zero		2112


//--------------------- .nv.shared._ZN4mmha33masked_multihead_attention_kernelIfLi112ELi128ELi2ELi32ELi128ELb1ELb0EEEv26Multihead_attention_paramsIT_XT5_EE --------------------------
	.section	.nv.shared._ZN4mmha33masked_multihead_attention_kernelIfLi112ELi128ELi2ELi32ELi128ELb1ELb0EEEv26Multihead_attention_paramsIT_XT5_EE,"aw",@nobits
	.sectionflags	@""
	.align	16
.nv.shared._ZN4mmha33masked_multihead_attention_kernelIfLi112ELi128ELi2ELi32ELi128ELb1ELb0EEEv26Multihead_attention_paramsIT_XT5_EE:
	.zero		2080


//--------------------- .nv.shared._ZN4mmha33masked_multihead_attention_kernelIfLi112ELi128ELi4ELi32ELi64ELb1ELb0EEEv26Multihead_attention_paramsIT_XT5_EE --------------------------
	.section	.nv.shared._ZN4mmha33masked_multihead_attention_kernelIfLi112ELi128ELi4ELi32ELi64ELb1ELb0EEEv26Multihead_attention_paramsIT_XT5_EE,"aw",@nobits
	.sectionflags	@""
	.align	16
.nv.shared._ZN4mmha33masked_multihead_attention_kernelIfLi112ELi128ELi4ELi32ELi64ELb1ELb0EEEv26Multihead_attention_paramsIT_XT5_EE:
	.zero		2064


//--------------------- .nv.shared._ZN4mmha33masked_multihead_attention_kernelItLi112ELi128ELi1ELi16ELi256ELb0ELb1EEEv26Multihead_attention_paramsIT_XT5_EE --------------------------
	.section	.nv.shared._ZN4mmha33masked_multihead_attention_kernelItLi112ELi128ELi1ELi16ELi256ELb0ELb1EEEv26Multihead_attention_paramsIT_XT5_EE,"aw",@nobits
	.sectionflags	@""
	.align	16
.nv.shared._ZN4mmha33masked_multihead_attention_kernelItLi112ELi128ELi1ELi16ELi256ELb0ELb1EEEv26Multihead_attention_paramsIT_XT5_EE:
	.zero		1344


//--------------------- .nv.shared._ZN4mmha33masked_multihead_attention_kernelItLi112ELi128ELi2ELi16ELi128ELb0ELb1EEEv26Multihead_attention_paramsIT_XT5_EE --------------------------
	.section	.nv.shared._ZN4mmha33masked_multihead_attention_kernelItLi112ELi128ELi2ELi16ELi128ELb0ELb1EEEv26Multihead_attention_paramsIT_XT5_EE,"aw",@nobits
	.sectionflags	@""
	.align	16
.nv.shared._ZN4mmha33masked_multihead_attention_kernelItLi112ELi128ELi2ELi16ELi128ELb0ELb1EEEv26Multihead_attention_paramsIT_XT5_EE:
	.zero		1312


//--------------------- .nv.shared._ZN4mmha33masked_multihead_attention_kernelItLi112ELi128ELi4ELi16ELi64ELb0ELb1EEEv26Multihead_attention_paramsIT_XT5_EE --------------------------
	.section	.nv.shared._ZN4mmha33masked_multihead_attention_kernelItLi112ELi128ELi4ELi16ELi64ELb0ELb1EEEv26Multihead_attention_paramsIT_XT5_EE,"aw",@nobits
	.sectionflags	@""
	.align	16
.nv.shared._ZN4mmha33masked_multihead_attention_kernelItLi112ELi128ELi4ELi16ELi64ELb0ELb1EEEv26Multihead_attention_paramsIT_XT5_EE:
	.zero		1296


//--------------------- .nv.shared._ZN4mmha33masked_multihead_attention_kernelItLi112ELi128ELi1ELi16ELi256ELb0ELb0EEEv26Multihead_attention_paramsIT_XT5_EE --------------------------
	.section	.nv.shared._ZN4mmha33masked_multihead_attention_kernelItLi112ELi128ELi1ELi16ELi256ELb0ELb0EEEv26Multihead_attention_paramsIT_XT5_EE,"aw",@nobits
	.sectionflags	@""
	.align	16
.nv.shared._ZN4mmha33masked_multihead_attention_kernelItLi112ELi128ELi1ELi16ELi256ELb0ELb0EEEv26Multihead_attention_paramsIT_XT5_EE:
	.zero		1344


//--------------------- .nv.shared._ZN4mmha33masked_multihead_attention_kernelItLi112ELi128ELi2ELi16ELi128ELb0ELb0EEEv26Multihead_attention_paramsIT_XT5_EE --------------------------
	.section	.nv.shared._ZN4mmha33masked_multihead_attention_kernelItLi112ELi128ELi2ELi16ELi128ELb0ELb0EEEv26Multihead_attention_paramsIT_XT5_EE,"aw",@nobits
	.sectionflags	@""
	.align	16
.nv.shared._ZN4mmha33masked_multihead_attention_kernelItLi112ELi128ELi2ELi16ELi128ELb0ELb0EEEv26Multihead_attention_paramsIT_XT5_EE:
	.zero		1312


//--------------------- .nv.shared._ZN4mmha33masked_multihead_attention_kernelItLi112ELi128ELi4ELi16ELi64ELb0ELb0EEEv26Multihead_attention_paramsIT_XT5_EE --------------------------
	.section	.nv.shared._ZN4mmha33masked_multihead_attention_kernelItLi112ELi128ELi4ELi16ELi64ELb0ELb0EEEv26Multihead_attention_paramsIT_XT5_EE,"aw",@nobits
	.sectionflags	@""
	.align	16
.nv.shared._ZN4mmha33masked_multihead_attention_kernelItLi112ELi128ELi4ELi16ELi64ELb0ELb0EEEv26Multihead_attention_paramsIT_XT5_EE:
	.zero		1296


//--------------------- .nv.shared._ZN4mmha33masked_multihead_attention_kernelIfLi112ELi128ELi1ELi32ELi256ELb0ELb1EEEv26Multihead_attention_paramsIT_XT5_EE --------------------------
	.section	.nv.shared._ZN4mmha33masked_multihead_attention_kernelIfLi112ELi128ELi1ELi32ELi256ELb0ELb1EEEv26Multihead_attention_paramsIT_XT5_EE,"aw",@nobits
	.sectionflags	@""
	.align	16
.nv.shared._ZN4mmha33masked_multihead_attention_kernelIfLi112ELi128ELi1ELi32ELi256ELb0ELb1EEEv26Multihead_attention_paramsIT_XT5_EE:
	.zero		1600


//--------------------- .nv.shared._ZN4mmha33masked_multihead_attention_kernelIfLi112ELi128ELi2ELi32ELi128ELb0ELb1EEEv26Multihead_attention_paramsIT_XT5_EE --------------------------
	.section	.nv.shared._ZN4mmha33masked_multihead_attention_kernelIfLi112ELi128ELi2ELi32ELi128ELb0ELb1EEEv26Multihead_attention_paramsIT_XT5_EE,"aw",@nobits
	.sectionflags	@""
	.align	16
.nv.shared._ZN4mmha33masked_multihead_attention_kernelIfLi112ELi128ELi2ELi32ELi128ELb0ELb1EEEv26Multihead_attention_paramsIT_XT5_EE:
	.zero		1568


//--------------------- .nv.shared._ZN4mmha33masked_multihead_attention_kernelIfLi112ELi128ELi4ELi32ELi64ELb0ELb1EEEv26Multihead_attention_paramsIT_XT5_EE --------------------------
	.section	.nv.shared._ZN4mmha33masked_multihead_attention_kernelIfLi112ELi128ELi4ELi32ELi64ELb0ELb1EEEv26Multihead_attention_paramsIT_XT5_EE,"aw",@nobits
	.sectionflags	@""
	.align	16
.nv.shared._ZN4mmha33masked_multihead_attention_kernelIfLi112ELi128ELi4ELi32ELi64ELb0ELb1EEEv26Multihead_attention_paramsIT_XT5_EE:
	.zero		1552


//--------------------- .nv.shared._ZN4mmha33masked_multihead_attention_kernelIfLi112ELi128ELi1ELi32ELi256ELb0ELb0EEEv26Multihead_attention_paramsIT_XT5_EE --------------------------
	.section	.nv.shared._ZN4mmha33masked_multihead_attention_kernelIfLi112ELi128ELi1ELi32ELi256ELb0ELb0EEEv26Multihead_attention_paramsIT_XT5_EE,"aw",@nobits
	.sectionflags	@""
	.align	16
.nv.shared._ZN4mmha33masked_multihead_attention_kernelIfLi112ELi128ELi1ELi32ELi256ELb0ELb0EEEv26Multihead_attention_paramsIT_XT5_EE:
	.zero		1600


//--------------------- .nv.shared._ZN4mmha33masked_multihead_attention_kernelIfLi112ELi128ELi2ELi32ELi128ELb0ELb0EEEv26Multihead_attention_paramsIT_XT5_EE --------------------------
	.section	.nv.shared._ZN4mmha33masked_multihead_attention_kernelIfLi112ELi128ELi2ELi32ELi128ELb0ELb0EEEv26Multihead_attention_paramsIT_XT5_EE,"aw",@nobits
	.sectionflags	@""
	.align	16
.nv.shared._ZN4mmha33masked_multihead_attention_kernelIfLi112ELi128ELi2ELi32ELi128ELb0ELb0EEEv26Multihead_attention_paramsIT_XT5_EE:
	.zero		1568


//--------------------- .nv.shared._ZN4mmha33masked_multihead_attention_kernelIfLi112ELi128ELi4ELi32ELi64ELb0ELb0EEEv26Multihead_attention_paramsIT_XT5_EE --------------------------
	.section	.nv.shared._ZN4mmha33masked_multihead_attention_kernelIfLi112ELi128ELi4ELi32ELi64ELb0ELb0EEEv26Multihead_attention_paramsIT_XT5_EE,"aw",@nobits
	.sectionflags	@""
	.align	16
.nv.shared._ZN4mmha33masked_multihead_attention_kernelIfLi112ELi128ELi4ELi32ELi64ELb0ELb0EEEv26Multihead_attention_paramsIT_XT5_EE:
	.zero		1552


//--------------------- .nv.constant0._ZN4mmha33masked_multihead_attention_kernelItLi112ELi128ELi1ELi16ELi256ELb1ELb1EEEv26Multihead_attention_paramsIT_XT5_EE --------------------------
	.section	.nv.constant0._ZN4mmha33masked_multihead_attention_kernelItLi112ELi128ELi1ELi16ELi256ELb1ELb1EEEv26Multihead_attention_paramsIT_XT5_EE,"a",@progbits
	.sectionflags	@""
	.align	4
.nv.constant0._ZN4mmha33masked_multihead_attention_kernelItLi112ELi128ELi1ELi16ELi256ELb1ELb1EEEv26Multihead_attention_paramsIT_XT5_EE:
	.zero		1192


//--------------------- .nv.constant0._ZN4mmha33masked_multihead_attention_kernelItLi112ELi128ELi2ELi16ELi128ELb1ELb1EEEv26Multihead_attention_paramsIT_XT5_EE --------------------------
	.section	.nv.constant0._ZN4mmha33masked_multihead_attention_kernelItLi112ELi128ELi2ELi16ELi128ELb1ELb1EEEv26Multihead_attention_paramsIT_XT5_EE,"a",@progbits
	.sectionflags	@""
	.align	4
.nv.constant0._ZN4mmha33masked_multihead_attention_kernelItLi112ELi128ELi2ELi16ELi128ELb1ELb1EEEv26Multihead_attention_paramsIT_XT5_EE:
	.zero		1192


//--------------------- .nv.constant0._ZN4mmha33masked_multihead_attention_kernelItLi112ELi128ELi4ELi16ELi64ELb1ELb1EEEv26Multihead_attention_paramsIT_XT5_EE --------------------------
	.section	.nv.constant0._ZN4mmha33masked_multihead_attention_kernelItLi112ELi128ELi4ELi16ELi64ELb1ELb1EEEv26Multihead_attention_paramsIT_XT5_EE,"a",@progbits
	.sectionflags	@""
	.align	4
.nv.constant0._ZN4mmha33masked_multihead_attention_kernelItLi112ELi128ELi4ELi16ELi64ELb1ELb1EEEv26Multihead_attention_paramsIT_XT5_EE:
	.zero		1192


//--------------------- .nv.constant0._ZN4mmha33masked_multihead_attention_kernelItLi112ELi128ELi1ELi16ELi256ELb1ELb0EEEv26Multihead_attention_paramsIT_XT5_EE --------------------------
	.section	.nv.constant0._ZN4mmha33masked_multihead_attention_kernelItLi112ELi128ELi1ELi16ELi256ELb1ELb0EEEv26Multihead_attention_paramsIT_XT5_EE,"a",@progbits
	.sectionflags	@""
	.align	4
.nv.constant0._ZN4mmha33masked_multihead_attention_kernelItLi112ELi128ELi1ELi16ELi256ELb1ELb0EEEv26Multihead_attention_paramsIT_XT5_EE:
	.zero		1192


//--------------------- .nv.constant0._ZN4mmha33masked_multihead_attention_kernelItLi112ELi128ELi2ELi16ELi128ELb1ELb0EEEv26Multihead_attention_paramsIT_XT5_EE --------------------------
	.section	.nv.constant0._ZN4mmha33masked_multihead_attention_kernelItLi112ELi128ELi2ELi16ELi128ELb1ELb0EEEv26Multihead_attention_paramsIT_XT5_EE,"a",@progbits
	.sectionflags	@""
	.align	4
.nv.constant0._ZN4mmha33masked_multihead_attention_kernelItLi112ELi128ELi2ELi16ELi128ELb1ELb0EEEv26Multihead_attention_paramsIT_XT5_EE:
	.zero		1192


//--------------------- .nv.constant0._ZN4mmha33masked_multihead_attention_kernelItLi112ELi128ELi4ELi16ELi64ELb1ELb0EEEv26Multihead_attention_paramsIT_XT5_EE --------------------------
	.section	.nv.constant0._ZN4mmha33masked_multihead_attention_kernelItLi112ELi128ELi4ELi16ELi64ELb1ELb0EEEv26Multihead_attention_paramsIT_XT5_EE,"a",@progbits
	.sectionflags	@""
	.align	4
.nv.constant0._ZN4mmha33masked_multihead_attention_kernelItLi112ELi128ELi4ELi16ELi64ELb1ELb0EEEv26Multihead_attention_paramsIT_XT5_EE:
	.zero		1192


//--------------------- .nv.constant0._ZN4mmha33masked_multihead_attention_kernelIfLi112ELi128ELi1ELi32ELi256ELb1ELb1EEEv26Multihead_attention_paramsIT_XT5_EE --------------------------
	.section	.nv.constant0._ZN4mmha33masked_multihead_attention_kernelIfLi112ELi128ELi1ELi32ELi256ELb1ELb1EEEv26Multihead_attention_paramsIT_XT5_EE,"a",@progbits
	.sectionflags	@""
	.align	4
.nv.constant0._ZN4mmha33masked_multihead_attention_kernelIfLi112ELi128ELi1ELi32ELi256ELb1ELb1EEEv26Multihead_attention_paramsIT_XT5_EE:
	.zero		1192


//--------------------- .nv.constant0._ZN4mmha33masked_multihead_attention_kernelIfLi112ELi128ELi2ELi32ELi128ELb1ELb1EEEv26Multihead_attention_paramsIT_XT5_EE --------------------------
	.section	.nv.constant0._ZN4mmha33masked_multihead_attention_kernelIfLi112ELi128ELi2ELi32ELi128ELb1ELb1EEEv26Multihead_attention_paramsIT_XT5_EE,"a",@progbits
	.sectionflags	@""
	.align	4
.nv.constant0._ZN4mmha33masked_multihead_attention_kernelIfLi112ELi128ELi2ELi32ELi128ELb1ELb1EEEv26Multihead_attention_paramsIT_XT5_EE:
	.zero		1192


//--------------------- .nv.constant0._ZN4mmha33masked_multihead_attention_kernelIfLi112ELi128ELi4ELi32ELi64ELb1ELb1EEEv26Multihead_attention_paramsIT_XT5_EE --------------------------
	.section	.nv.constant0._ZN4mmha33masked_multihead_attention_kernelIfLi112ELi128ELi4ELi32ELi64ELb1ELb1EEEv26Multihead_attention_paramsIT_XT5_EE,"a",@progbits
	.sectionflags	@""
	.align	4
.nv.constant0._ZN4mmha33masked_multihead_attention_kernelIfLi112ELi128ELi4ELi32ELi64ELb1ELb1EEEv26Multihead_attention_paramsIT_XT5_EE:
	.zero		1192


//--------------------- .nv.constant0._ZN4mmha33masked_multihead_attention_kernelIfLi112ELi128ELi1ELi32ELi256ELb1ELb0EEEv26Multihead_attention_paramsIT_XT5_EE --------------------------
	.section	.nv.constant0._ZN4mmha33masked_multihead_attention_kernelIfLi112ELi128ELi1ELi32ELi256ELb1ELb0EEEv26Multihead_attention_paramsIT_XT5_EE,"a",@progbits
	.sectionflags	@""
	.align	4
.nv.constant0._ZN4mmha33masked_multihead_attention_kernelIfLi112ELi128ELi1ELi32ELi256ELb1ELb0EEEv26Multihead_attention_paramsIT_XT5_EE:
	.zero		1192


//--------------------- .nv.constant0._ZN4mmha33masked_multihead_attention_kernelIfLi112ELi128ELi2ELi32ELi128ELb1ELb0EEEv26Multihead_attention_paramsIT_XT5_EE --------------------------
	.section	.nv.constant0._ZN4mmha33masked_multihead_attention_kernelIfLi112ELi128ELi2ELi32ELi128ELb1ELb0EEEv26Multihead_attention_paramsIT_XT5_EE,"a",@progbits
	.sectionflags	@""
	.align	4
.nv.constant0._ZN4mmha33masked_multihead_attention_kernelIfLi112ELi128ELi2ELi32ELi128ELb1ELb0EEEv26Multihead_attention_paramsIT_XT5_EE:
	.zero		1192


//--------------------- .nv.constant0._ZN4mmha33masked_multihead_attention_kernelIfLi112ELi128ELi4ELi32ELi64ELb1ELb0EEEv26Multihead_attention_paramsIT_XT5_EE --------------------------
	.section	.nv.constant0._ZN4mmha33masked_multihead_attention_kernelIfLi112ELi128ELi4ELi32ELi64ELb1ELb0EEEv26Multihead_attention_paramsIT_XT5_EE,"a",@progbits
	.sectionflags	@""
	.align	4
.nv.constant0._ZN4mmha33masked_multihead_attention_kernelIfLi112ELi128ELi4ELi32ELi64ELb1ELb0EEEv26Multihead_attention_paramsIT_XT5_EE:
	.zero		1192


//--------------------- .nv.constant0._ZN4mmha33masked_multihead_attention_kernelItLi112ELi128ELi1ELi16ELi256ELb0ELb1EEEv26Multihead_attention_paramsIT_XT5_EE --------------------------
	.section	.nv.constant0._ZN4mmha33masked_multihead_attention_kernelItLi112ELi128ELi1ELi16ELi256ELb0ELb1EEEv26Multihead_attention_paramsIT_XT5_EE,"a",@progbits
	.sectionflags	@""
	.align	4
.nv.constant0._ZN4mmha33masked_multihead_attention_kernelItLi112ELi128ELi1ELi16ELi256ELb0ELb1EEEv26Multihead_attention_paramsIT_XT5_EE:
	.zero		1192


//--------------------- .nv.constant0._ZN4mmha33masked_multihead_attention_kernelItLi112ELi128ELi2ELi16ELi128ELb0ELb1EEEv26Multihead_attention_paramsIT_XT5_EE --------------------------
	.section	.nv.constant0._ZN4mmha33masked_multihead_attention_kernelItLi112ELi128ELi2ELi16ELi128ELb0ELb1EEEv26Multihead_attention_paramsIT_XT5_EE,"a",@progbits
	.sectionflags	@""
	.align	4
.nv.constant0._ZN4mmha33masked_multihead_attention_kernelItLi112ELi128ELi2ELi16ELi128ELb0ELb1EEEv26Multihead_attention_paramsIT_XT5_EE:
	.zero		1192


//--------------------- .nv.constant0._ZN4mmha33masked_multihead_attention_kernelItLi112ELi128ELi4ELi16ELi64ELb0ELb1EEEv26Multihead_attention_paramsIT_XT5_EE --------------------------
	.section	.nv.constant0._ZN4mmha33masked_multihead_attention_kernelItLi112ELi128ELi4ELi16ELi64ELb0ELb1EEEv26Multihead_attention_paramsIT_XT5_EE,"a",@progbits
	.sectionflags	@""
	.align	4
.nv.constant0._ZN4mmha33masked_multihead_attention_kernelItLi112ELi128ELi4ELi16ELi64ELb0ELb1EEEv26Multihead_attention_paramsIT_XT5_EE:
	.zero		1192


//--------------------- .nv.constant0._ZN4mmha33masked_multihead_attention_kernelItLi112ELi128ELi1ELi16ELi256ELb0ELb0EEEv26Multihead_attention_paramsIT_XT5_EE --------------------------
	.section	.nv.constant0._ZN4mmha33masked_multihead_attention_kernelItLi112ELi128ELi1ELi16ELi256ELb0ELb0EEEv26Multihead_attention_paramsIT_XT5_EE,"a",@progbits
	.sectionflags	@""
	.align	4
.nv.constant0._ZN4mmha33masked_multihead_attention_kernelItLi112ELi128ELi1ELi16ELi256ELb0ELb0EEEv26Multihead_attention_paramsIT_XT5_EE:
	.zero		1192


//--------------------- .nv.constant0._ZN4mmha33masked_multihead_attention_kernelItLi112ELi128ELi2ELi16ELi128ELb0ELb0EEEv26Multihead_attention_paramsIT_XT5_EE --------------------------
	.section	.nv.constant0._ZN4mmha33masked_multihead_attention_kernelItLi112ELi128ELi2ELi16ELi128ELb0ELb0EEEv26Multihead_attention_paramsIT_XT5_EE,"a",@progbits
	.sectionflags	@""
	.align	4
.nv.constant0._ZN4mmha33masked_multihead_attention_kernelItLi112ELi128ELi2ELi16ELi128ELb0ELb0EEEv26Multihead_attention_paramsIT_XT5_EE:
	.zero		1192


//--------------------- .nv.constant0._ZN4mmha33masked_multihead_attention_kernelItLi112ELi128ELi4ELi16ELi64ELb0ELb0EEEv26Multihead_attention_paramsIT_XT5_EE --------------------------
	.section	.nv.constant0._ZN4mmha33masked_multihead_attention_kernelItLi112ELi128ELi4ELi16ELi64ELb0ELb0EEEv26Multihead_attention_paramsIT_XT5_EE,"a",@progbits
	.sectionflags	@""
	.align	4
.nv.constant0._ZN4mmha33masked_multihead_attention_kernelItLi112ELi128ELi4ELi16ELi64ELb0ELb0EEEv26Multihead_attention_paramsIT_XT5_EE:
	.zero		1192


//--------------------- .nv.constant0._ZN4mmha33masked_multihead_attention_kernelIfLi112ELi128ELi1ELi32ELi256ELb0ELb1EEEv26Multihead_attention_paramsIT_XT5_EE --------------------------
	.section	.nv.constant0._ZN4mmha33masked_multihead_attention_kernelIfLi112ELi128ELi1ELi32ELi256ELb0ELb1EEEv26Multihead_attention_paramsIT_XT5_EE,"a",@progbits
	.sectionflags	@""
	.align	4
.nv.constant0._ZN4mmha33masked_multihead_attention_kernelIfLi112ELi128ELi1ELi32ELi256ELb0ELb1EEEv26Multihead_attention_paramsIT_XT5_EE:
	.zero		1192


//--------------------- .nv.constant0._ZN4mmha33masked_multihead_attention_kernelIfLi112ELi128ELi2ELi32ELi128ELb0ELb1EEEv26Multihead_attention_paramsIT_XT5_EE --------------------------
	.section	.nv.constant0._ZN4mmha33masked_multihead_attention_kernelIfLi112ELi128ELi2ELi32ELi128ELb0ELb1EEEv26Multihead_attention_paramsIT_XT5_EE,"a",@progbits
	.sectionflags	@""
	.align	4
.nv.constant0._ZN4mmha33masked_multihead_attention_kernelIfLi112ELi128ELi2ELi32ELi128ELb0ELb1EEEv26Multihead_attention_paramsIT_XT5_EE:
	.zero		1192


//--------------------- .nv.constant0._ZN4mmha33masked_multihead_attention_kernelIfLi112ELi128ELi4ELi32ELi64ELb0ELb1EEEv26Multihead_attention_paramsIT_XT5_EE --------------------------
	.section	.nv.constant0._ZN4mmha33masked_multihead_attention_kernelIfLi112ELi128ELi4ELi32ELi64ELb0ELb1EEEv26Multihead_attention_paramsIT_XT5_EE,"a",@progbits
	.sectionflags	@""
	.align	4
.nv.constant0._ZN4mmha33masked_multihead_attention_kernelIfLi112ELi128ELi4ELi32ELi64ELb0ELb1EEEv26Multihead_attention_paramsIT_XT5_EE:
	.zero		1192


//--------------------- .nv.constant0._ZN4mmha33masked_multihead_attention_kernelIfLi112ELi128ELi1ELi32ELi256ELb0ELb0EEEv26Multihead_attention_paramsIT_XT5_EE --------------------------
	.section	.nv.constant0._ZN4mmha33masked_multihead_attention_kernelIfLi112ELi128ELi1ELi32ELi256ELb0ELb0EEEv26Multihead_attention_paramsIT_XT5_EE,"a",@progbits
	.sectionflags	@""
	.align	4
.nv.constant0._ZN4mmha33masked_multihead_attention_kernelIfLi112ELi128ELi1ELi32ELi256ELb0ELb0EEEv26Multihead_attention_paramsIT_XT5_EE:
	.zero		1192


//--------------------- .nv.constant0._ZN4mmha33masked_multihead_attention_kernelIfLi112ELi128ELi2ELi32ELi128ELb0ELb0EEEv26Multihead_attention_paramsIT_XT5_EE --------------------------
	.section	.nv.constant0._ZN4mmha33masked_multihead_attention_kernelIfLi112ELi128ELi2ELi32ELi128ELb0ELb0EEEv26Multihead_attention_paramsIT_XT5_EE,"a",@progbits
	.sectionflags	@""
	.align	4
.nv.constant0._ZN4mmha33masked_multihead_attention_kernelIfLi112ELi128ELi2ELi32ELi128ELb0ELb0EEEv26Multihead_attention_paramsIT_XT5_EE:
	.zero		1192


//--------------------- .nv.constant0._ZN4mmha33masked_multihead_attention_kernelIfLi112ELi128ELi4ELi32ELi64ELb0ELb0EEEv26Multihead_attention_paramsIT_XT5_EE --------------------------
	.section	.nv.constant0._ZN4mmha33masked_multihead_attention_kernelIfLi112ELi128ELi4ELi32ELi64ELb0ELb0EEEv26Multihead_attention_paramsIT_XT5_EE,"a",@progbits
	.sectionflags	@""
	.align	4
.nv.constant0._ZN4mmha33masked_multihead_attention_kernelIfLi112ELi128ELi4ELi32ELi64ELb0ELb0EEEv26Multihead_attention_paramsIT_XT5_EE:
	.zero		1192


//--------------------- SYMBOLS --------------------------

	.type		.nv.reservedSmem.offset0,@object
	.size		.nv.reservedSmem.offset0,0x4
	.type		.nv.reservedSmem.cap,@object
	.size		.nv.reservedSmem.cap,0x4
	.type		__assertfail,@function
